	.target	sm_90a

	.elftype	@"ET_EXEC"


//--------------------- .note.nv.tkinfo           --------------------------
	.section	.note.nv.tkinfo,"",@"SHT_NOTE"
	.sectionflags	@"SHF_NOTE_NV_TKINFO"
	.tkinfo
        /*0018*/ 	.word	0x00000002
        /*0030*/ 	.string	""
        /*0030*/ 	.string	"ptxas"
        /*0030*/ 	.string	"Cuda compilation tools, release 13.0, V13.0.88"
        /*0030*/ 	.string	"Build cuda_13.0.r13.0/compiler.36424714_0"
        /*0030*/ 	.string	"-arch sm_90a -m 64 "



//--------------------- .note.nv.cuinfo           --------------------------
	.section	.note.nv.cuinfo,"",@"SHT_NOTE"
	.sectionflags	@"SHF_NOTE_NV_CUINFO"
        /*0018*/ 	.short	0x0002
        /*001a*/ 	.short	0x005a
        /*001c*/ 	.short	0x0082
	.zero		2


//--------------------- .nv.info                  --------------------------
	.section	.nv.info,"",@"SHT_CUDA_INFO"
	.align	4


	//----- nvinfo : EIATTR_REGCOUNT
	.align		4
        /*0000*/ 	.byte	0x04, 0x2f
        /*0002*/ 	.short	(.L_202 - .L_201)
	.align		4
.L_201:
        /*0004*/ 	.word	index@(_ZN2at6native13reduce_kernelILi128ELi4ENS0_8ReduceOpIhNS0_14func_wrapper_tIbZZZNS0_15and_kernel_cudaERNS_14TensorIteratorEENKUlvE_clEvENKUlvE_clEvEUlbhE_EEjbLi4ELi4EEEEEvT1_)
        /*0008*/ 	.word	0x00000034


	//----- nvinfo : EIATTR_FRAME_SIZE
	.align		4
.L_202:
        /*000c*/ 	.byte	0x04, 0x11
        /*000e*/ 	.short	(.L_204 - .L_203)
	.align		4
.L_203:
        /*0010*/ 	.word	index@(_ZN2at6native13reduce_kernelILi128ELi4ENS0_8ReduceOpIhNS0_14func_wrapper_tIbZZZNS0_15and_kernel_cudaERNS_14TensorIteratorEENKUlvE_clEvENKUlvE_clEvEUlbhE_EEjbLi4ELi4EEEEEvT1_)
        /*0014*/ 	.word	0x00000000


	//----- nvinfo : EIATTR_REGCOUNT
	.align		4
.L_204:
        /*0018*/ 	.byte	0x04, 0x2f
        /*001a*/ 	.short	(.L_206 - .L_205)
	.align		4
.L_205:
        /*001c*/ 	.word	index@(_ZN2at6native13reduce_kernelILi256ELi2ENS0_8ReduceOpIhNS0_14func_wrapper_tIbZZZNS0_15and_kernel_cudaERNS_14TensorIteratorEENKUlvE_clEvENKUlvE_clEvEUlbhE_EEjbLi4ELi4EEEEEvT1_)
        /*0020*/ 	.word	0x00000026


	//----- nvinfo : EIATTR_FRAME_SIZE
	.align		4
.L_206:
        /*0024*/ 	.byte	0x04, 0x11
        /*0026*/ 	.short	(.L_208 - .L_207)
	.align		4
.L_207:
        /*0028*/ 	.word	index@(_ZN2at6native13reduce_kernelILi256ELi2ENS0_8ReduceOpIhNS0_14func_wrapper_tIbZZZNS0_15and_kernel_cudaERNS_14TensorIteratorEENKUlvE_clEvENKUlvE_clEvEUlbhE_EEjbLi4ELi4EEEEEvT1_)
        /*002c*/ 	.word	0x00000000


	//----- nvinfo : EIATTR_REGCOUNT
	.align		4
.L_208:
        /*0030*/ 	.byte	0x04, 0x2f
        /*0032*/ 	.short	(.L_210 - .L_209)
	.align		4
.L_209:
        /*0034*/ 	.word	index@(_ZN2at6native13reduce_kernelILi512ELi1ENS0_8ReduceOpIhNS0_14func_wrapper_tIbZZZNS0_15and_kernel_cudaERNS_14TensorIteratorEENKUlvE_clEvENKUlvE_clEvEUlbhE_EEjbLi4ELi4EEEEEvT1_)
        /*0038*/ 	.word	0x00000020


	//----- nvinfo : EIATTR_FRAME_SIZE
	.align		4
.L_210:
        /*003c*/ 	.byte	0x04, 0x11
        /*003e*/ 	.short	(.L_212 - .L_211)
	.align		4
.L_211:
        /*0040*/ 	.word	index@(_ZN2at6native13reduce_kernelILi512ELi1ENS0_8ReduceOpIhNS0_14func_wrapper_tIbZZZNS0_15and_kernel_cudaERNS_14TensorIteratorEENKUlvE_clEvENKUlvE_clEvEUlbhE_EEjbLi4ELi4EEEEEvT1_)
        /*0044*/ 	.word	0x00000000


	//----- nvinfo : EIATTR_REGCOUNT
	.align		4
.L_212:
        /*0048*/ 	.byte	0x04, 0x2f
        /*004a*/ 	.short	(.L_214 - .L_213)
	.align		4
.L_213:
        /*004c*/ 	.word	index@(_ZN2at6native13reduce_kernelILi128ELi4ENS0_8ReduceOpIaNS0_14func_wrapper_tIbZZZNS0_15and_kernel_cudaERNS_14TensorIteratorEENKUlvE_clEvENKUlvE0_clEvEUlbaE_EEjbLi4ELi4EEEEEvT1_)
        /*0050*/ 	.word	0x00000034


	//----- nvinfo : EIATTR_FRAME_SIZE
	.align		4
.L_214:
        /*0054*/ 	.byte	0x04, 0x11
        /*0056*/ 	.short	(.L_216 - .L_215)
	.align		4
.L_215:
        /*0058*/ 	.word	index@(_ZN2at6native13reduce_kernelILi128ELi4ENS0_8ReduceOpIaNS0_14func_wrapper_tIbZZZNS0_15and_kernel_cudaERNS_14TensorIteratorEENKUlvE_clEvENKUlvE0_clEvEUlbaE_EEjbLi4ELi4EEEEEvT1_)
        /*005c*/ 	.word	0x00000000


	//----- nvinfo : EIATTR_REGCOUNT
	.align		4
.L_216:
        /*0060*/ 	.byte	0x04, 0x2f
        /*0062*/ 	.short	(.L_218 - .L_217)
	.align		4
.L_217:
        /*0064*/ 	.word	index@(_ZN2at6native13reduce_kernelILi256ELi2ENS0_8ReduceOpIaNS0_14func_wrapper_tIbZZZNS0_15and_kernel_cudaERNS_14TensorIteratorEENKUlvE_clEvENKUlvE0_clEvEUlbaE_EEjbLi4ELi4EEEEEvT1_)
        /*0068*/ 	.word	0x00000026


	//----- nvinfo : EIATTR_FRAME_SIZE
	.align		4
.L_218:
        /*006c*/ 	.byte	0x04, 0x11
        /*006e*/ 	.short	(.L_220 - .L_219)
	.align		4
.L_219:
        /*0070*/ 	.word	index@(_ZN2at6native13reduce_kernelILi256ELi2ENS0_8ReduceOpIaNS0_14func_wrapper_tIbZZZNS0_15and_kernel_cudaERNS_14TensorIteratorEENKUlvE_clEvENKUlvE0_clEvEUlbaE_EEjbLi4ELi4EEEEEvT1_)
        /*0074*/ 	.word	0x00000000


	//----- nvinfo : EIATTR_REGCOUNT
	.align		4
.L_220:
        /*0078*/ 	.byte	0x04, 0x2f
        /*007a*/ 	.short	(.L_222 - .L_221)
	.align		4
.L_221:
        /*007c*/ 	.word	index@(_ZN2at6native13reduce_kernelILi512ELi1ENS0_8ReduceOpIaNS0_14func_wrapper_tIbZZZNS0_15and_kernel_cudaERNS_14TensorIteratorEENKUlvE_clEvENKUlvE0_clEvEUlbaE_EEjbLi4ELi4EEEEEvT1_)
        /*0080*/ 	.word	0x00000020


	//----- nvinfo : EIATTR_FRAME_SIZE
	.align		4
.L_222:
        /*0084*/ 	.byte	0x04, 0x11
        /*0086*/ 	.short	(.L_224 - .L_223)
	.align		4
.L_223:
        /*0088*/ 	.word	index@(_ZN2at6native13reduce_kernelILi512ELi1ENS0_8ReduceOpIaNS0_14func_wrapper_tIbZZZNS0_15and_kernel_cudaERNS_14TensorIteratorEENKUlvE_clEvENKUlvE0_clEvEUlbaE_EEjbLi4ELi4EEEEEvT1_)
        /*008c*/ 	.word	0x00000000


	//----- nvinfo : EIATTR_REGCOUNT
	.align		4
.L_224:
        /*0090*/ 	.byte	0x04, 0x2f
        /*0092*/ 	.short	(.L_226 - .L_225)
	.align		4
.L_225:
        /*0094*/ 	.word	index@(_ZN2at6native13reduce_kernelILi128ELi4ENS0_8ReduceOpIiNS0_14func_wrapper_tIbZZZNS0_15and_kernel_cudaERNS_14TensorIteratorEENKUlvE_clEvENKUlvE1_clEvEUlbiE_EEjbLi4ELi4EEEEEvT1_)
        /*0098*/ 	.word	0x00000034


	//----- nvinfo : EIATTR_FRAME_SIZE
	.align		4
.L_226:
        /*009c*/ 	.byte	0x04, 0x11
        /*009e*/ 	.short	(.L_228 - .L_227)
	.align		4
.L_227:
        /*00a0*/ 	.word	index@(_ZN2at6native13reduce_kernelILi128ELi4ENS0_8ReduceOpIiNS0_14func_wrapper_tIbZZZNS0_15and_kernel_cudaERNS_14TensorIteratorEENKUlvE_clEvENKUlvE1_clEvEUlbiE_EEjbLi4ELi4EEEEEvT1_)
        /*00a4*/ 	.word	0x00000000


	//----- nvinfo : EIATTR_REGCOUNT
	.align		4
.L_228:
        /*00a8*/ 	.byte	0x04, 0x2f
        /*00aa*/ 	.short	(.L_230 - .L_229)
	.align		4
.L_229:
        /*00ac*/ 	.word	index@(_ZN2at6native13reduce_kernelILi256ELi2ENS0_8ReduceOpIiNS0_14func_wrapper_tIbZZZNS0_15and_kernel_cudaERNS_14TensorIteratorEENKUlvE_clEvENKUlvE1_clEvEUlbiE_EEjbLi4ELi4EEEEEvT1_)
        /*00b0*/ 	.word	0x00000026


	//----- nvinfo : EIATTR_FRAME_SIZE
	.align		4
.L_230:
        /*00b4*/ 	.byte	0x04, 0x11
        /*00b6*/ 	.short	(.L_232 - .L_231)
	.align		4
.L_231:
        /*00b8*/ 	.word	index@(_ZN2at6native13reduce_kernelILi256ELi2ENS0_8ReduceOpIiNS0_14func_wrapper_tIbZZZNS0_15and_kernel_cudaERNS_14TensorIteratorEENKUlvE_clEvENKUlvE1_clEvEUlbiE_EEjbLi4ELi4EEEEEvT1_)
        /*00bc*/ 	.word	0x00000000


	//----- nvinfo : EIATTR_REGCOUNT
	.align		4
.L_232:
        /*00c0*/ 	.byte	0x04, 0x2f
        /*00c2*/ 	.short	(.L_234 - .L_233)
	.align		4
.L_233:
        /*00c4*/ 	.word	index@(_ZN2at6native13reduce_kernelILi512ELi1ENS0_8ReduceOpIiNS0_14func_wrapper_tIbZZZNS0_15and_kernel_cudaERNS_14TensorIteratorEENKUlvE_clEvENKUlvE1_clEvEUlbiE_EEjbLi4ELi4EEEEEvT1_)
        /*00c8*/ 	.word	0x00000020


	//----- nvinfo : EIATTR_FRAME_SIZE
	.align		4
.L_234:
        /*00cc*/ 	.byte	0x04, 0x11
        /*00ce*/ 	.short	(.L_236 - .L_235)
	.align		4
.L_235:
        /*00d0*/ 	.word	index@(_ZN2at6native13reduce_kernelILi512ELi1ENS0_8ReduceOpIiNS0_14func_wrapper_tIbZZZNS0_15and_kernel_cudaERNS_14TensorIteratorEENKUlvE_clEvENKUlvE1_clEvEUlbiE_EEjbLi4ELi4EEEEEvT1_)
        /*00d4*/ 	.word	0x00000000


	//----- nvinfo : EIATTR_REGCOUNT
	.align		4
.L_236:
        /*00d8*/ 	.byte	0x04, 0x2f
        /*00da*/ 	.short	(.L_238 - .L_237)
	.align		4
.L_237:
        /*00dc*/ 	.word	index@(_ZN2at6native13reduce_kernelILi128ELi4ENS0_8ReduceOpIlNS0_14func_wrapper_tIbZZZNS0_15and_kernel_cudaERNS_14TensorIteratorEENKUlvE_clEvENKUlvE2_clEvEUlblE_EEjbLi4ELi4EEEEEvT1_)
        /*00e0*/ 	.word	0x00000040


	//----- nvinfo : EIATTR_FRAME_SIZE
	.align		4
.L_238:
        /*00e4*/ 	.byte	0x04, 0x11
        /*00e6*/ 	.short	(.L_240 - .L_239)
	.align		4
.L_239:
        /*00e8*/ 	.word	index@(_ZN2at6native13reduce_kernelILi128ELi4ENS0_8ReduceOpIlNS0_14func_wrapper_tIbZZZNS0_15and_kernel_cudaERNS_14TensorIteratorEENKUlvE_clEvENKUlvE2_clEvEUlblE_EEjbLi4ELi4EEEEEvT1_)
        /*00ec*/ 	.word	0x00000000


	//----- nvinfo : EIATTR_REGCOUNT
	.align		4
.L_240:
        /*00f0*/ 	.byte	0x04, 0x2f
        /*00f2*/ 	.short	(.L_242 - .L_241)
	.align		4
.L_241:
        /*00f4*/ 	.word	index@(_ZN2at6native13reduce_kernelILi256ELi2ENS0_8ReduceOpIlNS0_14func_wrapper_tIbZZZNS0_15and_kernel_cudaERNS_14TensorIteratorEENKUlvE_clEvENKUlvE2_clEvEUlblE_EEjbLi4ELi4EEEEEvT1_)
        /*00f8*/ 	.word	0x0000002c


	//----- nvinfo : EIATTR_FRAME_SIZE
	.align		4
.L_242:
        /*00fc*/ 	.byte	0x04, 0x11
        /*00fe*/ 	.short	(.L_244 - .L_243)
	.align		4
.L_243:
        /*0100*/ 	.word	index@(_ZN2at6native13reduce_kernelILi256ELi2ENS0_8ReduceOpIlNS0_14func_wrapper_tIbZZZNS0_15and_kernel_cudaERNS_14TensorIteratorEENKUlvE_clEvENKUlvE2_clEvEUlblE_EEjbLi4ELi4EEEEEvT1_)
        /*0104*/ 	.word	0x00000000


	//----- nvinfo : EIATTR_REGCOUNT
	.align		4
.L_244:
        /*0108*/ 	.byte	0x04, 0x2f
        /*010a*/ 	.short	(.L_246 - .L_245)
	.align		4
.L_245:
        /*010c*/ 	.word	index@(_ZN2at6native13reduce_kernelILi512ELi1ENS0_8ReduceOpIlNS0_14func_wrapper_tIbZZZNS0_15and_kernel_cudaERNS_14TensorIteratorEENKUlvE_clEvENKUlvE2_clEvEUlblE_EEjbLi4ELi4EEEEEvT1_)
        /*0110*/ 	.word	0x00000020


	//----- nvinfo : EIATTR_FRAME_SIZE
	.align		4
.L_246:
        /*0114*/ 	.byte	0x04, 0x11
        /*0116*/ 	.short	(.L_248 - .L_247)
	.align		4
.L_247:
        /*0118*/ 	.word	index@(_ZN2at6native13reduce_kernelILi512ELi1ENS0_8ReduceOpIlNS0_14func_wrapper_tIbZZZNS0_15and_kernel_cudaERNS_14TensorIteratorEENKUlvE_clEvENKUlvE2_clEvEUlblE_EEjbLi4ELi4EEEEEvT1_)
        /*011c*/ 	.word	0x00000000


	//----- nvinfo : EIATTR_REGCOUNT
	.align		4
.L_248:
        /*0120*/ 	.byte	0x04, 0x2f
        /*0122*/ 	.short	(.L_250 - .L_249)
	.align		4
.L_249:
        /*0124*/ 	.word	index@(_ZN2at6native13reduce_kernelILi128ELi4ENS0_8ReduceOpIsNS0_14func_wrapper_tIbZZZNS0_15and_kernel_cudaERNS_14TensorIteratorEENKUlvE_clEvENKUlvE3_clEvEUlbsE_EEjbLi4ELi4EEEEEvT1_)
        /*0128*/ 	.word	0x00000034


	//----- nvinfo : EIATTR_FRAME_SIZE
	.align		4
.L_250:
        /*012c*/ 	.byte	0x04, 0x11
        /*012e*/ 	.short	(.L_252 - .L_251)
	.align		4
.L_251:
        /*0130*/ 	.word	index@(_ZN2at6native13reduce_kernelILi128ELi4ENS0_8ReduceOpIsNS0_14func_wrapper_tIbZZZNS0_15and_kernel_cudaERNS_14TensorIteratorEENKUlvE_clEvENKUlvE3_clEvEUlbsE_EEjbLi4ELi4EEEEEvT1_)
        /*0134*/ 	.word	0x00000000


	//----- nvinfo : EIATTR_REGCOUNT
	.align		4
.L_252:
        /*0138*/ 	.byte	0x04, 0x2f
        /*013a*/ 	.short	(.L_254 - .L_253)
	.align		4
.L_253:
        /*013c*/ 	.word	index@(_ZN2at6native13reduce_kernelILi256ELi2ENS0_8ReduceOpIsNS0_14func_wrapper_tIbZZZNS0_15and_kernel_cudaERNS_14TensorIteratorEENKUlvE_clEvENKUlvE3_clEvEUlbsE_EEjbLi4ELi4EEEEEvT1_)
        /*0140*/ 	.word	0x00000026


	//----- nvinfo : EIATTR_FRAME_SIZE
	.align		4
.L_254:
        /*0144*/ 	.byte	0x04, 0x11
        /*0146*/ 	.short	(.L_256 - .L_255)
	.align		4
.L_255:
        /*0148*/ 	.word	index@(_ZN2at6native13reduce_kernelILi256ELi2ENS0_8ReduceOpIsNS0_14func_wrapper_tIbZZZNS0_15and_kernel_cudaERNS_14TensorIteratorEENKUlvE_clEvENKUlvE3_clEvEUlbsE_EEjbLi4ELi4EEEEEvT1_)
        /*014c*/ 	.word	0x00000000


	//----- nvinfo : EIATTR_REGCOUNT
	.align		4
.L_256:
        /*0150*/ 	.byte	0x04, 0x2f
        /*0152*/ 	.short	(.L_258 - .L_257)
	.align		4
.L_257:
        /*0154*/ 	.word	index@(_ZN2at6native13reduce_kernelILi512ELi1ENS0_8ReduceOpIsNS0_14func_wrapper_tIbZZZNS0_15and_kernel_cudaERNS_14TensorIteratorEENKUlvE_clEvENKUlvE3_clEvEUlbsE_EEjbLi4ELi4EEEEEvT1_)
        /*0158*/ 	.word	0x00000020


	//----- nvinfo : EIATTR_FRAME_SIZE
	.align		4
.L_258:
        /*015c*/ 	.byte	0x04, 0x11
        /*015e*/ 	.short	(.L_260 - .L_259)
	.align		4
.L_259:
        /*0160*/ 	.word	index@(_ZN2at6native13reduce_kernelILi512ELi1ENS0_8ReduceOpIsNS0_14func_wrapper_tIbZZZNS0_15and_kernel_cudaERNS_14TensorIteratorEENKUlvE_clEvENKUlvE3_clEvEUlbsE_EEjbLi4ELi4EEEEEvT1_)
        /*0164*/ 	.word	0x00000000


	//----- nvinfo : EIATTR_REGCOUNT
	.align		4
.L_260:
        /*0168*/ 	.byte	0x04, 0x2f
        /*016a*/ 	.short	(.L_262 - .L_261)
	.align		4
.L_261:
        /*016c*/ 	.word	index@(_ZN2at6native13reduce_kernelILi128ELi4ENS0_8ReduceOpIdNS0_14func_wrapper_tIbZZZNS0_15and_kernel_cudaERNS_14TensorIteratorEENKUlvE_clEvENKUlvE4_clEvEUlbdE_EEjbLi4ELi4EEEEEvT1_)
        /*0170*/ 	.word	0x00000040


	//----- nvinfo : EIATTR_FRAME_SIZE
	.align		4
.L_262:
        /*0174*/ 	.byte	0x04, 0x11
        /*0176*/ 	.short	(.L_264 - .L_263)
	.align		4
.L_263:
        /*0178*/ 	.word	index@(_ZN2at6native13reduce_kernelILi128ELi4ENS0_8ReduceOpIdNS0_14func_wrapper_tIbZZZNS0_15and_kernel_cudaERNS_14TensorIteratorEENKUlvE_clEvENKUlvE4_clEvEUlbdE_EEjbLi4ELi4EEEEEvT1_)
        /*017c*/ 	.word	0x00000000


	//----- nvinfo : EIATTR_REGCOUNT
	.align		4
.L_264:
        /*0180*/ 	.byte	0x04, 0x2f
        /*0182*/ 	.short	(.L_266 - .L_265)
	.align		4
.L_265:
        /*0184*/ 	.word	index@(_ZN2at6native13reduce_kernelILi256ELi2ENS0_8ReduceOpIdNS0_14func_wrapper_tIbZZZNS0_15and_kernel_cudaERNS_14TensorIteratorEENKUlvE_clEvENKUlvE4_clEvEUlbdE_EEjbLi4ELi4EEEEEvT1_)
        /*0188*/ 	.word	0x0000002c


	//----- nvinfo : EIATTR_FRAME_SIZE
	.align		4
.L_266:
        /*018c*/ 	.byte	0x04, 0x11
        /*018e*/ 	.short	(.L_268 - .L_267)
	.align		4
.L_267:
        /*0190*/ 	.word	index@(_ZN2at6native13reduce_kernelILi256ELi2ENS0_8ReduceOpIdNS0_14func_wrapper_tIbZZZNS0_15and_kernel_cudaERNS_14TensorIteratorEENKUlvE_clEvENKUlvE4_clEvEUlbdE_EEjbLi4ELi4EEEEEvT1_)
        /*0194*/ 	.word	0x00000000


	//----- nvinfo : EIATTR_REGCOUNT
	.align		4
.L_268:
        /*0198*/ 	.byte	0x04, 0x2f
        /*019a*/ 	.short	(.L_270 - .L_269)
	.align		4
.L_269:
        /*019c*/ 	.word	index@(_ZN2at6native13reduce_kernelILi512ELi1ENS0_8ReduceOpIdNS0_14func_wrapper_tIbZZZNS0_15and_kernel_cudaERNS_14TensorIteratorEENKUlvE_clEvENKUlvE4_clEvEUlbdE_EEjbLi4ELi4EEEEEvT1_)
        /*01a0*/ 	.word	0x00000020


	//----- nvinfo : EIATTR_FRAME_SIZE
	.align		4
.L_270:
        /*01a4*/ 	.byte	0x04, 0x11
        /*01a6*/ 	.short	(.L_272 - .L_271)
	.align		4
.L_271:
        /*01a8*/ 	.word	index@(_ZN2at6native13reduce_kernelILi512ELi1ENS0_8ReduceOpIdNS0_14func_wrapper_tIbZZZNS0_15and_kernel_cudaERNS_14TensorIteratorEENKUlvE_clEvENKUlvE4_clEvEUlbdE_EEjbLi4ELi4EEEEEvT1_)
        /*01ac*/ 	.word	0x00000000


	//----- nvinfo : EIATTR_REGCOUNT
	.align		4
.L_272:
        /*01b0*/ 	.byte	0x04, 0x2f
        /*01b2*/ 	.short	(.L_274 - .L_273)
	.align		4
.L_273:
        /*01b4*/ 	.word	index@(_ZN2at6native13reduce_kernelILi128ELi4ENS0_8ReduceOpIfNS0_14func_wrapper_tIbZZZNS0_15and_kernel_cudaERNS_14TensorIteratorEENKUlvE_clEvENKUlvE5_clEvEUlbfE_EEjbLi4ELi4EEEEEvT1_)
        /*01b8*/ 	.word	0x00000034


	//----- nvinfo : EIATTR_FRAME_SIZE
	.align		4
.L_274:
        /*01bc*/ 	.byte	0x04, 0x11
        /*01be*/ 	.short	(.L_276 - .L_275)
	.align		4
.L_275:
        /*01c0*/ 	.word	index@(_ZN2at6native13reduce_kernelILi128ELi4ENS0_8ReduceOpIfNS0_14func_wrapper_tIbZZZNS0_15and_kernel_cudaERNS_14TensorIteratorEENKUlvE_clEvENKUlvE5_clEvEUlbfE_EEjbLi4ELi4EEEEEvT1_)
        /*01c4*/ 	.word	0x00000000


	//----- nvinfo : EIATTR_REGCOUNT
	.align		4
.L_276:
        /*01c8*/ 	.byte	0x04, 0x2f
        /*01ca*/ 	.short	(.L_278 - .L_277)
	.align		4
.L_277:
        /*01cc*/ 	.word	index@(_ZN2at6native13reduce_kernelILi256ELi2ENS0_8ReduceOpIfNS0_14func_wrapper_tIbZZZNS0_15and_kernel_cudaERNS_14TensorIteratorEENKUlvE_clEvENKUlvE5_clEvEUlbfE_EEjbLi4ELi4EEEEEvT1_)
        /*01d0*/ 	.word	0x00000026


	//----- nvinfo : EIATTR_FRAME_SIZE
	.align		4
.L_278:
        /*01d4*/ 	.byte	0x04, 0x11
        /*01d6*/ 	.short	(.L_280 - .L_279)
	.align		4
.L_279:
        /*01d8*/ 	.word	index@(_ZN2at6native13reduce_kernelILi256ELi2ENS0_8ReduceOpIfNS0_14func_wrapper_tIbZZZNS0_15and_kernel_cudaERNS_14TensorIteratorEENKUlvE_clEvENKUlvE5_clEvEUlbfE_EEjbLi4ELi4EEEEEvT1_)
        /*01dc*/ 	.word	0x00000000


	//----- nvinfo : EIATTR_REGCOUNT
	.align		4
.L_280:
        /*01e0*/ 	.byte	0x04, 0x2f
        /*01e2*/ 	.short	(.L_282 - .L_281)
	.align		4
.L_281:
        /*01e4*/ 	.word	index@(_ZN2at6native13reduce_kernelILi512ELi1ENS0_8ReduceOpIfNS0_14func_wrapper_tIbZZZNS0_15and_kernel_cudaERNS_14TensorIteratorEENKUlvE_clEvENKUlvE5_clEvEUlbfE_EEjbLi4ELi4EEEEEvT1_)
        /*01e8*/ 	.word	0x00000020


	//----- nvinfo : EIATTR_FRAME_SIZE
	.align		4
.L_282:
        /*01ec*/ 	.byte	0x04, 0x11
        /*01ee*/ 	.short	(.L_284 - .L_283)
	.align		4
.L_283:
        /*01f0*/ 	.word	index@(_ZN2at6native13reduce_kernelILi512ELi1ENS0_8ReduceOpIfNS0_14func_wrapper_tIbZZZNS0_15and_kernel_cudaERNS_14TensorIteratorEENKUlvE_clEvENKUlvE5_clEvEUlbfE_EEjbLi4ELi4EEEEEvT1_)
        /*01f4*/ 	.word	0x00000000


	//----- nvinfo : EIATTR_REGCOUNT
	.align		4
.L_284:
        /*01f8*/ 	.byte	0x04, 0x2f
        /*01fa*/ 	.short	(.L_286 - .L_285)
	.align		4
.L_285:
        /*01fc*/ 	.word	index@(_ZN2at6native13reduce_kernelILi64ELi4ENS0_8ReduceOpIN3c107complexIdEENS0_14func_wrapper_tIbZZZNS0_15and_kernel_cudaERNS_14TensorIteratorEENKUlvE_clEvENKUlvE6_clEvEUlbS5_E_EEjbLi4ELi4EEEEEvT1_)
        /*0200*/ 	.word	0x00000060


	//----- nvinfo : EIATTR_FRAME_SIZE
	.align		4
.L_286:
        /*0204*/ 	.byte	0x04, 0x11
        /*0206*/ 	.short	(.L_288 - .L_287)
	.align		4
.L_287:
        /*0208*/ 	.word	index@(_ZN2at6native13reduce_kernelILi64ELi4ENS0_8ReduceOpIN3c107complexIdEENS0_14func_wrapper_tIbZZZNS0_15and_kernel_cudaERNS_14TensorIteratorEENKUlvE_clEvENKUlvE6_clEvEUlbS5_E_EEjbLi4ELi4EEEEEvT1_)
        /*020c*/ 	.word	0x00000000


	//----- nvinfo : EIATTR_REGCOUNT
	.align		4
.L_288:
        /*0210*/ 	.byte	0x04, 0x2f
        /*0212*/ 	.short	(.L_290 - .L_289)
	.align		4
.L_289:
        /*0214*/ 	.word	index@(_ZN2at6native13reduce_kernelILi128ELi2ENS0_8ReduceOpIN3c107complexIdEENS0_14func_wrapper_tIbZZZNS0_15and_kernel_cudaERNS_14TensorIteratorEENKUlvE_clEvENKUlvE6_clEvEUlbS5_E_EEjbLi4ELi4EEEEEvT1_)
        /*0218*/ 	.word	0x00000038


	//----- nvinfo : EIATTR_FRAME_SIZE
	.align		4
.L_290:
        /*021c*/ 	.byte	0x04, 0x11
        /*021e*/ 	.short	(.L_292 - .L_291)
	.align		4
.L_291:
        /*0220*/ 	.word	index@(_ZN2at6native13reduce_kernelILi128ELi2ENS0_8ReduceOpIN3c107complexIdEENS0_14func_wrapper_tIbZZZNS0_15and_kernel_cudaERNS_14TensorIteratorEENKUlvE_clEvENKUlvE6_clEvEUlbS5_E_EEjbLi4ELi4EEEEEvT1_)
        /*0224*/ 	.word	0x00000000


	//----- nvinfo : EIATTR_REGCOUNT
	.align		4
.L_292:
        /*0228*/ 	.byte	0x04, 0x2f
        /*022a*/ 	.short	(.L_294 - .L_293)
	.align		4
.L_293:
        /*022c*/ 	.word	index@(_ZN2at6native13reduce_kernelILi256ELi1ENS0_8ReduceOpIN3c107complexIdEENS0_14func_wrapper_tIbZZZNS0_15and_kernel_cudaERNS_14TensorIteratorEENKUlvE_clEvENKUlvE6_clEvEUlbS5_E_EEjbLi4ELi4EEEEEvT1_)
        /*0230*/ 	.word	0x00000028


	//----- nvinfo : EIATTR_FRAME_SIZE
	.align		4
.L_294:
        /*0234*/ 	.byte	0x04, 0x11
        /*0236*/ 	.short	(.L_296 - .L_295)
	.align		4
.L_295:
        /*0238*/ 	.word	index@(_ZN2at6native13reduce_kernelILi256ELi1ENS0_8ReduceOpIN3c107complexIdEENS0_14func_wrapper_tIbZZZNS0_15and_kernel_cudaERNS_14TensorIteratorEENKUlvE_clEvENKUlvE6_clEvEUlbS5_E_EEjbLi4ELi4EEEEEvT1_)
        /*023c*/ 	.word	0x00000000


	//----- nvinfo : EIATTR_REGCOUNT
	.align		4
.L_296:
        /*0240*/ 	.byte	0x04, 0x2f
        /*0242*/ 	.short	(.L_298 - .L_297)
	.align		4
.L_297:
        /*0244*/ 	.word	index@(_ZN2at6native13reduce_kernelILi128ELi4ENS0_8ReduceOpIN3c107complexIfEENS0_14func_wrapper_tIbZZZNS0_15and_kernel_cudaERNS_14TensorIteratorEENKUlvE_clEvENKUlvE7_clEvEUlbS5_E_EEjbLi4ELi4EEEEEvT1_)
        /*0248*/ 	.word	0x00000040


	//----- nvinfo : EIATTR_FRAME_SIZE
	.align		4
.L_298:
        /*024c*/ 	.byte	0x04, 0x11
        /*024e*/ 	.short	(.L_300 - .L_299)
	.align		4
.L_299:
        /*0250*/ 	.word	index@(_ZN2at6native13reduce_kernelILi128ELi4ENS0_8ReduceOpIN3c107complexIfEENS0_14func_wrapper_tIbZZZNS0_15and_kernel_cudaERNS_14TensorIteratorEENKUlvE_clEvENKUlvE7_clEvEUlbS5_E_EEjbLi4ELi4EEEEEvT1_)
        /*0254*/ 	.word	0x00000000


	//----- nvinfo : EIATTR_REGCOUNT
	.align		4
.L_300:
        /*0258*/ 	.byte	0x04, 0x2f
        /*025a*/ 	.short	(.L_302 - .L_301)
	.align		4
.L_301:
        /*025c*/ 	.word	index@(_ZN2at6native13reduce_kernelILi256ELi2ENS0_8ReduceOpIN3c107complexIfEENS0_14func_wrapper_tIbZZZNS0_15and_kernel_cudaERNS_14TensorIteratorEENKUlvE_clEvENKUlvE7_clEvEUlbS5_E_EEjbLi4ELi4EEEEEvT1_)
        /*0260*/ 	.word	0x0000002c


	//----- nvinfo : EIATTR_FRAME_SIZE
	.align		4
.L_302:
        /*0264*/ 	.byte	0x04, 0x11
        /*0266*/ 	.short	(.L_304 - .L_303)
	.align		4
.L_303:
        /*0268*/ 	.word	index@(_ZN2at6native13reduce_kernelILi256ELi2ENS0_8ReduceOpIN3c107complexIfEENS0_14func_wrapper_tIbZZZNS0_15and_kernel_cudaERNS_14TensorIteratorEENKUlvE_clEvENKUlvE7_clEvEUlbS5_E_EEjbLi4ELi4EEEEEvT1_)
        /*026c*/ 	.word	0x00000000


	//----- nvinfo : EIATTR_REGCOUNT
	.align		4
.L_304:
        /*0270*/ 	.byte	0x04, 0x2f
        /*0272*/ 	.short	(.L_306 - .L_305)
	.align		4
.L_305:
        /*0274*/ 	.word	index@(_ZN2at6native13reduce_kernelILi512ELi1ENS0_8ReduceOpIN3c107complexIfEENS0_14func_wrapper_tIbZZZNS0_15and_kernel_cudaERNS_14TensorIteratorEENKUlvE_clEvENKUlvE7_clEvEUlbS5_E_EEjbLi4ELi4EEEEEvT1_)
        /*0278*/ 	.word	0x00000020


	//----- nvinfo : EIATTR_FRAME_SIZE
	.align		4
.L_306:
        /*027c*/ 	.byte	0x04, 0x11
        /*027e*/ 	.short	(.L_308 - .L_307)
	.align		4
.L_307:
        /*0280*/ 	.word	index@(_ZN2at6native13reduce_kernelILi512ELi1ENS0_8ReduceOpIN3c107complexIfEENS0_14func_wrapper_tIbZZZNS0_15and_kernel_cudaERNS_14TensorIteratorEENKUlvE_clEvENKUlvE7_clEvEUlbS5_E_EEjbLi4ELi4EEEEEvT1_)
        /*0284*/ 	.word	0x00000000


	//----- nvinfo : EIATTR_REGCOUNT
	.align		4
.L_308:
        /*0288*/ 	.byte	0x04, 0x2f
        /*028a*/ 	.short	(.L_310 - .L_309)
	.align		4
.L_309:
        /*028c*/ 	.word	index@(_ZN2at6native13reduce_kernelILi128ELi4ENS0_8ReduceOpIN3c104HalfENS0_14func_wrapper_tIbZZZNS0_15and_kernel_cudaERNS_14TensorIteratorEENKUlvE_clEvENKUlvE8_clEvEUlbS4_E_EEjbLi4ELi4EEEEEvT1_)
        /*0290*/ 	.word	0x00000030


	//----- nvinfo : EIATTR_FRAME_SIZE
	.align		4
.L_310:
        /*0294*/ 	.byte	0x04, 0x11
        /*0296*/ 	.short	(.L_312 - .L_311)
	.align		4
.L_311:
        /*0298*/ 	.word	index@(_ZN2at6native13reduce_kernelILi128ELi4ENS0_8ReduceOpIN3c104HalfENS0_14func_wrapper_tIbZZZNS0_15and_kernel_cudaERNS_14TensorIteratorEENKUlvE_clEvENKUlvE8_clEvEUlbS4_E_EEjbLi4ELi4EEEEEvT1_)
        /*029c*/ 	.word	0x00000000


	//----- nvinfo : EIATTR_REGCOUNT
	.align		4
.L_312:
        /*02a0*/ 	.byte	0x04, 0x2f
        /*02a2*/ 	.short	(.L_314 - .L_313)
	.align		4
.L_313:
        /*02a4*/ 	.word	index@(_ZN2at6native13reduce_kernelILi256ELi2ENS0_8ReduceOpIN3c104HalfENS0_14func_wrapper_tIbZZZNS0_15and_kernel_cudaERNS_14TensorIteratorEENKUlvE_clEvENKUlvE8_clEvEUlbS4_E_EEjbLi4ELi4EEEEEvT1_)
        /*02a8*/ 	.word	0x00000024


	//----- nvinfo : EIATTR_FRAME_SIZE
	.align		4
.L_314:
        /*02ac*/ 	.byte	0x04, 0x11
        /*02ae*/ 	.short	(.L_316 - .L_315)
	.align		4
.L_315:
        /*02b0*/ 	.word	index@(_ZN2at6native13reduce_kernelILi256ELi2ENS0_8ReduceOpIN3c104HalfENS0_14func_wrapper_tIbZZZNS0_15and_kernel_cudaERNS_14TensorIteratorEENKUlvE_clEvENKUlvE8_clEvEUlbS4_E_EEjbLi4ELi4EEEEEvT1_)
        /*02b4*/ 	.word	0x00000000


	//----- nvinfo : EIATTR_REGCOUNT
	.align		4
.L_316:
        /*02b8*/ 	.byte	0x04, 0x2f
        /*02ba*/ 	.short	(.L_318 - .L_317)
	.align		4
.L_317:
        /*02bc*/ 	.word	index@(_ZN2at6native13reduce_kernelILi512ELi1ENS0_8ReduceOpIN3c104HalfENS0_14func_wrapper_tIbZZZNS0_15and_kernel_cudaERNS_14TensorIteratorEENKUlvE_clEvENKUlvE8_clEvEUlbS4_E_EEjbLi4ELi4EEEEEvT1_)
        /*02c0*/ 	.word	0x00000020


	//----- nvinfo : EIATTR_FRAME_SIZE
	.align		4
.L_318:
        /*02c4*/ 	.byte	0x04, 0x11
        /*02c6*/ 	.short	(.L_320 - .L_319)
	.align		4
.L_319:
        /*02c8*/ 	.word	index@(_ZN2at6native13reduce_kernelILi512ELi1ENS0_8ReduceOpIN3c104HalfENS0_14func_wrapper_tIbZZZNS0_15and_kernel_cudaERNS_14TensorIteratorEENKUlvE_clEvENKUlvE8_clEvEUlbS4_E_EEjbLi4ELi4EEEEEvT1_)
        /*02cc*/ 	.word	0x00000000


	//----- nvinfo : EIATTR_REGCOUNT
	.align		4
.L_320:
        /*02d0*/ 	.byte	0x04, 0x2f
        /*02d2*/ 	.short	(.L_322 - .L_321)
	.align		4
.L_321:
        /*02d4*/ 	.word	index@(_ZN2at6native13reduce_kernelILi128ELi4ENS0_8ReduceOpIN3c108BFloat16ENS0_14func_wrapper_tIbZZZNS0_15and_kernel_cudaERNS_14TensorIteratorEENKUlvE_clEvENKUlvE9_clEvEUlbS4_E_EEjbLi4ELi4EEEEEvT1_)
        /*02d8*/ 	.word	0x00000034


	//----- nvinfo : EIATTR_FRAME_SIZE
	.align		4
.L_322:
        /*02dc*/ 	.byte	0x04, 0x11
        /*02de*/ 	.short	(.L_324 - .L_323)
	.align		4
.L_323:
        /*02e0*/ 	.word	index@(_ZN2at6native13reduce_kernelILi128ELi4ENS0_8ReduceOpIN3c108BFloat16ENS0_14func_wrapper_tIbZZZNS0_15and_kernel_cudaERNS_14TensorIteratorEENKUlvE_clEvENKUlvE9_clEvEUlbS4_E_EEjbLi4ELi4EEEEEvT1_)
        /*02e4*/ 	.word	0x00000000


	//----- nvinfo : EIATTR_REGCOUNT
	.align		4
.L_324:
        /*02e8*/ 	.byte	0x04, 0x2f
        /*02ea*/ 	.short	(.L_326 - .L_325)
	.align		4
.L_325:
        /*02ec*/ 	.word	index@(_ZN2at6native13reduce_kernelILi256ELi2ENS0_8ReduceOpIN3c108BFloat16ENS0_14func_wrapper_tIbZZZNS0_15and_kernel_cudaERNS_14TensorIteratorEENKUlvE_clEvENKUlvE9_clEvEUlbS4_E_EEjbLi4ELi4EEEEEvT1_)
        /*02f0*/ 	.word	0x00000026


	//----- nvinfo : EIATTR_FRAME_SIZE
	.align		4
.L_326:
        /*02f4*/ 	.byte	0x04, 0x11
        /*02f6*/ 	.short	(.L_328 - .L_327)
	.align		4
.L_327:
        /*02f8*/ 	.word	index@(_ZN2at6native13reduce_kernelILi256ELi2ENS0_8ReduceOpIN3c108BFloat16ENS0_14func_wrapper_tIbZZZNS0_15and_kernel_cudaERNS_14TensorIteratorEENKUlvE_clEvENKUlvE9_clEvEUlbS4_E_EEjbLi4ELi4EEEEEvT1_)
        /*02fc*/ 	.word	0x00000000


	//----- nvinfo : EIATTR_REGCOUNT
	.align		4
.L_328:
        /*0300*/ 	.byte	0x04, 0x2f
        /*0302*/ 	.short	(.L_330 - .L_329)
	.align		4
.L_329:
        /*0304*/ 	.word	index@(_ZN2at6native13reduce_kernelILi512ELi1ENS0_8ReduceOpIN3c108BFloat16ENS0_14func_wrapper_tIbZZZNS0_15and_kernel_cudaERNS_14TensorIteratorEENKUlvE_clEvENKUlvE9_clEvEUlbS4_E_EEjbLi4ELi4EEEEEvT1_)
        /*0308*/ 	.word	0x00000020


	//----- nvinfo : EIATTR_FRAME_SIZE
	.align		4
.L_330:
        /*030c*/ 	.byte	0x04, 0x11
        /*030e*/ 	.short	(.L_332 - .L_331)
	.align		4
.L_331:
        /*0310*/ 	.word	index@(_ZN2at6native13reduce_kernelILi512ELi1ENS0_8ReduceOpIN3c108BFloat16ENS0_14func_wrapper_tIbZZZNS0_15and_kernel_cudaERNS_14TensorIteratorEENKUlvE_clEvENKUlvE9_clEvEUlbS4_E_EEjbLi4ELi4EEEEEvT1_)
        /*0314*/ 	.word	0x00000000


	//----- nvinfo : EIATTR_REGCOUNT
	.align		4
.L_332:
        /*0318*/ 	.byte	0x04, 0x2f
        /*031a*/ 	.short	(.L_334 - .L_333)
	.align		4
.L_333:
        /*031c*/ 	.word	index@(_ZN2at6native13reduce_kernelILi128ELi4ENS0_8ReduceOpIbNS0_14func_wrapper_tIbZZZNS0_15and_kernel_cudaERNS_14TensorIteratorEENKUlvE_clEvENKUlvE10_clEvEUlbbE_EEjbLi4ELi4EEEEEvT1_)
        /*0320*/ 	.word	0x00000035


	//----- nvinfo : EIATTR_FRAME_SIZE
	.align		4
.L_334:
        /*0324*/ 	.byte	0x04, 0x11
        /*0326*/ 	.short	(.L_336 - .L_335)
	.align		4
.L_335:
        /*0328*/ 	.word	index@(_ZN2at6native13reduce_kernelILi128ELi4ENS0_8ReduceOpIbNS0_14func_wrapper_tIbZZZNS0_15and_kernel_cudaERNS_14TensorIteratorEENKUlvE_clEvENKUlvE10_clEvEUlbbE_EEjbLi4ELi4EEEEEvT1_)
        /*032c*/ 	.word	0x00000000


	//----- nvinfo : EIATTR_REGCOUNT
	.align		4
.L_336:
        /*0330*/ 	.byte	0x04, 0x2f
        /*0332*/ 	.short	(.L_338 - .L_337)
	.align		4
.L_337:
        /*0334*/ 	.word	index@(_ZN2at6native13reduce_kernelILi256ELi2ENS0_8ReduceOpIbNS0_14func_wrapper_tIbZZZNS0_15and_kernel_cudaERNS_14TensorIteratorEENKUlvE_clEvENKUlvE10_clEvEUlbbE_EEjbLi4ELi4EEEEEvT1_)
        /*0338*/ 	.word	0x00000026


	//----- nvinfo : EIATTR_FRAME_SIZE
	.align		4
.L_338:
        /*033c*/ 	.byte	0x04, 0x11
        /*033e*/ 	.short	(.L_340 - .L_339)
	.align		4
.L_339:
        /*0340*/ 	.word	index@(_ZN2at6native13reduce_kernelILi256ELi2ENS0_8ReduceOpIbNS0_14func_wrapper_tIbZZZNS0_15and_kernel_cudaERNS_14TensorIteratorEENKUlvE_clEvENKUlvE10_clEvEUlbbE_EEjbLi4ELi4EEEEEvT1_)
        /*0344*/ 	.word	0x00000000


	//----- nvinfo : EIATTR_REGCOUNT
	.align		4
.L_340:
        /*0348*/ 	.byte	0x04, 0x2f
        /*034a*/ 	.short	(.L_342 - .L_341)
	.align		4
.L_341:
        /*034c*/ 	.word	index@(_ZN2at6native13reduce_kernelILi512ELi1ENS0_8ReduceOpIbNS0_14func_wrapper_tIbZZZNS0_15and_kernel_cudaERNS_14TensorIteratorEENKUlvE_clEvENKUlvE10_clEvEUlbbE_EEjbLi4ELi4EEEEEvT1_)
        /*0350*/ 	.word	0x00000020


	//----- nvinfo : EIATTR_FRAME_SIZE
	.align		4
.L_342:
        /*0354*/ 	.byte	0x04, 0x11
        /*0356*/ 	.short	(.L_344 - .L_343)
	.align		4
.L_343:
        /*0358*/ 	.word	index@(_ZN2at6native13reduce_kernelILi512ELi1ENS0_8ReduceOpIbNS0_14func_wrapper_tIbZZZNS0_15and_kernel_cudaERNS_14TensorIteratorEENKUlvE_clEvENKUlvE10_clEvEUlbbE_EEjbLi4ELi4EEEEEvT1_)
        /*035c*/ 	.word	0x00000000


	//----- nvinfo : EIATTR_REGCOUNT
	.align		4
.L_344:
        /*0360*/ 	.byte	0x04, 0x2f
        /*0362*/ 	.short	(.L_346 - .L_345)
	.align		4
.L_345:
        /*0364*/ 	.word	index@(_ZN2at6native13reduce_kernelILi128ELi4ENS0_8ReduceOpIhNS0_14func_wrapper_tIbZZZNS0_14or_kernel_cudaERNS_14TensorIteratorEENKUlvE_clEvENKUlvE_clEvEUlbhE_EEjbLi4ELi4EEEEEvT1_)
        /*0368*/ 	.word	0x00000034


	//----- nvinfo : EIATTR_FRAME_SIZE
	.align		4
.L_346:
        /*036c*/ 	.byte	0x04, 0x11
        /*036e*/ 	.short	(.L_348 - .L_347)
	.align		4
.L_347:
        /*0370*/ 	.word	index@(_ZN2at6native13reduce_kernelILi128ELi4ENS0_8ReduceOpIhNS0_14func_wrapper_tIbZZZNS0_14or_kernel_cudaERNS_14TensorIteratorEENKUlvE_clEvENKUlvE_clEvEUlbhE_EEjbLi4ELi4EEEEEvT1_)
        /*0374*/ 	.word	0x00000000


	//----- nvinfo : EIATTR_REGCOUNT
	.align		4
.L_348:
        /*0378*/ 	.byte	0x04, 0x2f
        /*037a*/ 	.short	(.L_350 - .L_349)
	.align		4
.L_349:
        /*037c*/ 	.word	index@(_ZN2at6native13reduce_kernelILi256ELi2ENS0_8ReduceOpIhNS0_14func_wrapper_tIbZZZNS0_14or_kernel_cudaERNS_14TensorIteratorEENKUlvE_clEvENKUlvE_clEvEUlbhE_EEjbLi4ELi4EEEEEvT1_)
        /*0380*/ 	.word	0x00000026


	//----- nvinfo : EIATTR_FRAME_SIZE
	.align		4
.L_350:
        /*0384*/ 	.byte	0x04, 0x11
        /*0386*/ 	.short	(.L_352 - .L_351)
	.align		4
.L_351:
        /*0388*/ 	.word	index@(_ZN2at6native13reduce_kernelILi256ELi2ENS0_8ReduceOpIhNS0_14func_wrapper_tIbZZZNS0_14or_kernel_cudaERNS_14TensorIteratorEENKUlvE_clEvENKUlvE_clEvEUlbhE_EEjbLi4ELi4EEEEEvT1_)
        /*038c*/ 	.word	0x00000000


	//----- nvinfo : EIATTR_REGCOUNT
	.align		4
.L_352:
        /*0390*/ 	.byte	0x04, 0x2f
        /*0392*/ 	.short	(.L_354 - .L_353)
	.align		4
.L_353:
        /*0394*/ 	.word	index@(_ZN2at6native13reduce_kernelILi512ELi1ENS0_8ReduceOpIhNS0_14func_wrapper_tIbZZZNS0_14or_kernel_cudaERNS_14TensorIteratorEENKUlvE_clEvENKUlvE_clEvEUlbhE_EEjbLi4ELi4EEEEEvT1_)
        /*0398*/ 	.word	0x00000020


	//----- nvinfo : EIATTR_FRAME_SIZE
	.align		4
.L_354:
        /*039c*/ 	.byte	0x04, 0x11
        /*039e*/ 	.short	(.L_356 - .L_355)
	.align		4
.L_355:
        /*03a0*/ 	.word	index@(_ZN2at6native13reduce_kernelILi512ELi1ENS0_8ReduceOpIhNS0_14func_wrapper_tIbZZZNS0_14or_kernel_cudaERNS_14TensorIteratorEENKUlvE_clEvENKUlvE_clEvEUlbhE_EEjbLi4ELi4EEEEEvT1_)
        /*03a4*/ 	.word	0x00000000


	//----- nvinfo : EIATTR_REGCOUNT
	.align		4
.L_356:
        /*03a8*/ 	.byte	0x04, 0x2f
        /*03aa*/ 	.short	(.L_358 - .L_357)
	.align		4
.L_357:
        /*03ac*/ 	.word	index@(_ZN2at6native13reduce_kernelILi128ELi4ENS0_8ReduceOpIaNS0_14func_wrapper_tIbZZZNS0_14or_kernel_cudaERNS_14TensorIteratorEENKUlvE_clEvENKUlvE0_clEvEUlbaE_EEjbLi4ELi4EEEEEvT1_)
        /*03b0*/ 	.word	0x00000034


	//----- nvinfo : EIATTR_FRAME_SIZE
	.align		4
.L_358:
        /*03b4*/ 	.byte	0x04, 0x11
        /*03b6*/ 	.short	(.L_360 - .L_359)
	.align		4
.L_359:
        /*03b8*/ 	.word	index@(_ZN2at6native13reduce_kernelILi128ELi4ENS0_8ReduceOpIaNS0_14func_wrapper_tIbZZZNS0_14or_kernel_cudaERNS_14TensorIteratorEENKUlvE_clEvENKUlvE0_clEvEUlbaE_EEjbLi4ELi4EEEEEvT1_)
        /*03bc*/ 	.word	0x00000000


	//----- nvinfo : EIATTR_REGCOUNT
	.align		4
.L_360:
        /*03c0*/ 	.byte	0x04, 0x2f
        /*03c2*/ 	.short	(.L_362 - .L_361)
	.align		4
.L_361:
        /*03c4*/ 	.word	index@(_ZN2at6native13reduce_kernelILi256ELi2ENS0_8ReduceOpIaNS0_14func_wrapper_tIbZZZNS0_14or_kernel_cudaERNS_14TensorIteratorEENKUlvE_clEvENKUlvE0_clEvEUlbaE_EEjbLi4ELi4EEEEEvT1_)
        /*03c8*/ 	.word	0x00000026


	//----- nvinfo : EIATTR_FRAME_SIZE
	.align		4
.L_362:
        /*03cc*/ 	.byte	0x04, 0x11
        /*03ce*/ 	.short	(.L_364 - .L_363)
	.align		4
.L_363:
        /*03d0*/ 	.word	index@(_ZN2at6native13reduce_kernelILi256ELi2ENS0_8ReduceOpIaNS0_14func_wrapper_tIbZZZNS0_14or_kernel_cudaERNS_14TensorIteratorEENKUlvE_clEvENKUlvE0_clEvEUlbaE_EEjbLi4ELi4EEEEEvT1_)
        /*03d4*/ 	.word	0x00000000


	//----- nvinfo : EIATTR_REGCOUNT
	.align		4
.L_364:
        /*03d8*/ 	.byte	0x04, 0x2f
        /*03da*/ 	.short	(.L_366 - .L_365)
	.align		4
.L_365:
        /*03dc*/ 	.word	index@(_ZN2at6native13reduce_kernelILi512ELi1ENS0_8ReduceOpIaNS0_14func_wrapper_tIbZZZNS0_14or_kernel_cudaERNS_14TensorIteratorEENKUlvE_clEvENKUlvE0_clEvEUlbaE_EEjbLi4ELi4EEEEEvT1_)
        /*03e0*/ 	.word	0x00000020


	//----- nvinfo : EIATTR_FRAME_SIZE
	.align		4
.L_366:
        /*03e4*/ 	.byte	0x04, 0x11
        /*03e6*/ 	.short	(.L_368 - .L_367)
	.align		4
.L_367:
        /*03e8*/ 	.word	index@(_ZN2at6native13reduce_kernelILi512ELi1ENS0_8ReduceOpIaNS0_14func_wrapper_tIbZZZNS0_14or_kernel_cudaERNS_14TensorIteratorEENKUlvE_clEvENKUlvE0_clEvEUlbaE_EEjbLi4ELi4EEEEEvT1_)
        /*03ec*/ 	.word	0x00000000


	//----- nvinfo : EIATTR_REGCOUNT
	.align		4
.L_368:
        /*03f0*/ 	.byte	0x04, 0x2f
        /*03f2*/ 	.short	(.L_370 - .L_369)
	.align		4
.L_369:
        /*03f4*/ 	.word	index@(_ZN2at6native13reduce_kernelILi128ELi4ENS0_8ReduceOpIiNS0_14func_wrapper_tIbZZZNS0_14or_kernel_cudaERNS_14TensorIteratorEENKUlvE_clEvENKUlvE1_clEvEUlbiE_EEjbLi4ELi4EEEEEvT1_)
        /*03f8*/ 	.word	0x00000034


	//----- nvinfo : EIATTR_FRAME_SIZE
	.align		4
.L_370:
        /*03fc*/ 	.byte	0x04, 0x11
        /*03fe*/ 	.short	(.L_372 - .L_371)
	.align		4
.L_371:
        /*0400*/ 	.word	index@(_ZN2at6native13reduce_kernelILi128ELi4ENS0_8ReduceOpIiNS0_14func_wrapper_tIbZZZNS0_14or_kernel_cudaERNS_14TensorIteratorEENKUlvE_clEvENKUlvE1_clEvEUlbiE_EEjbLi4ELi4EEEEEvT1_)
        /*0404*/ 	.word	0x00000000


	//----- nvinfo : EIATTR_REGCOUNT
	.align		4
.L_372:
        /*0408*/ 	.byte	0x04, 0x2f
        /*040a*/ 	.short	(.L_374 - .L_373)
	.align		4
.L_373:
        /*040c*/ 	.word	index@(_ZN2at6native13reduce_kernelILi256ELi2ENS0_8ReduceOpIiNS0_14func_wrapper_tIbZZZNS0_14or_kernel_cudaERNS_14TensorIteratorEENKUlvE_clEvENKUlvE1_clEvEUlbiE_EEjbLi4ELi4EEEEEvT1_)
        /*0410*/ 	.word	0x00000026


	//----- nvinfo : EIATTR_FRAME_SIZE
	.align		4
.L_374:
        /*0414*/ 	.byte	0x04, 0x11
        /*0416*/ 	.short	(.L_376 - .L_375)
	.align		4
.L_375:
        /*0418*/ 	.word	index@(_ZN2at6native13reduce_kernelILi256ELi2ENS0_8ReduceOpIiNS0_14func_wrapper_tIbZZZNS0_14or_kernel_cudaERNS_14TensorIteratorEENKUlvE_clEvENKUlvE1_clEvEUlbiE_EEjbLi4ELi4EEEEEvT1_)
        /*041c*/ 	.word	0x00000000


	//----- nvinfo : EIATTR_REGCOUNT
	.align		4
.L_376:
        /*0420*/ 	.byte	0x04, 0x2f
        /*0422*/ 	.short	(.L_378 - .L_377)
	.align		4
.L_377:
        /*0424*/ 	.word	index@(_ZN2at6native13reduce_kernelILi512ELi1ENS0_8ReduceOpIiNS0_14func_wrapper_tIbZZZNS0_14or_kernel_cudaERNS_14TensorIteratorEENKUlvE_clEvENKUlvE1_clEvEUlbiE_EEjbLi4ELi4EEEEEvT1_)
        /*0428*/ 	.word	0x00000020


	//----- nvinfo : EIATTR_FRAME_SIZE
	.align		4
.L_378:
        /*042c*/ 	.byte	0x04, 0x11
        /*042e*/ 	.short	(.L_380 - .L_379)
	.align		4
.L_379:
        /*0430*/ 	.word	index@(_ZN2at6native13reduce_kernelILi512ELi1ENS0_8ReduceOpIiNS0_14func_wrapper_tIbZZZNS0_14or_kernel_cudaERNS_14TensorIteratorEENKUlvE_clEvENKUlvE1_clEvEUlbiE_EEjbLi4ELi4EEEEEvT1_)
        /*0434*/ 	.word	0x00000000


	//----- nvinfo : EIATTR_REGCOUNT
	.align		4
.L_380:
        /*0438*/ 	.byte	0x04, 0x2f
        /*043a*/ 	.short	(.L_382 - .L_381)
	.align		4
.L_381:
        /*043c*/ 	.word	index@(_ZN2at6native13reduce_kernelILi128ELi4ENS0_8ReduceOpIlNS0_14func_wrapper_tIbZZZNS0_14or_kernel_cudaERNS_14TensorIteratorEENKUlvE_clEvENKUlvE2_clEvEUlblE_EEjbLi4ELi4EEEEEvT1_)
        /*0440*/ 	.word	0x00000040


	//----- nvinfo : EIATTR_FRAME_SIZE
	.align		4
.L_382:
        /*0444*/ 	.byte	0x04, 0x11
        /*0446*/ 	.short	(.L_384 - .L_383)
	.align		4
.L_383:
        /*0448*/ 	.word	index@(_ZN2at6native13reduce_kernelILi128ELi4ENS0_8ReduceOpIlNS0_14func_wrapper_tIbZZZNS0_14or_kernel_cudaERNS_14TensorIteratorEENKUlvE_clEvENKUlvE2_clEvEUlblE_EEjbLi4ELi4EEEEEvT1_)
        /*044c*/ 	.word	0x00000000


	//----- nvinfo : EIATTR_REGCOUNT
	.align		4
.L_384:
        /*0450*/ 	.byte	0x04, 0x2f
        /*0452*/ 	.short	(.L_386 - .L_385)
	.align		4
.L_385:
        /*0454*/ 	.word	index@(_ZN2at6native13reduce_kernelILi256ELi2ENS0_8ReduceOpIlNS0_14func_wrapper_tIbZZZNS0_14or_kernel_cudaERNS_14TensorIteratorEENKUlvE_clEvENKUlvE2_clEvEUlblE_EEjbLi4ELi4EEEEEvT1_)
        /*0458*/ 	.word	0x0000002c


	//----- nvinfo : EIATTR_FRAME_SIZE
	.align		4
.L_386:
        /*045c*/ 	.byte	0x04, 0x11
        /*045e*/ 	.short	(.L_388 - .L_387)
	.align		4
.L_387:
        /*0460*/ 	.word	index@(_ZN2at6native13reduce_kernelILi256ELi2ENS0_8ReduceOpIlNS0_14func_wrapper_tIbZZZNS0_14or_kernel_cudaERNS_14TensorIteratorEENKUlvE_clEvENKUlvE2_clEvEUlblE_EEjbLi4ELi4EEEEEvT1_)
        /*0464*/ 	.word	0x00000000


	//----- nvinfo : EIATTR_REGCOUNT
	.align		4
.L_388:
        /*0468*/ 	.byte	0x04, 0x2f
        /*046a*/ 	.short	(.L_390 - .L_389)
	.align		4
.L_389:
        /*046c*/ 	.word	index@(_ZN2at6native13reduce_kernelILi512ELi1ENS0_8ReduceOpIlNS0_14func_wrapper_tIbZZZNS0_14or_kernel_cudaERNS_14TensorIteratorEENKUlvE_clEvENKUlvE2_clEvEUlblE_EEjbLi4ELi4EEEEEvT1_)
        /*0470*/ 	.word	0x00000020


	//----- nvinfo : EIATTR_FRAME_SIZE
	.align		4
.L_390:
        /*0474*/ 	.byte	0x04, 0x11
        /*0476*/ 	.short	(.L_392 - .L_391)
	.align		4
.L_391:
        /*0478*/ 	.word	index@(_ZN2at6native13reduce_kernelILi512ELi1ENS0_8ReduceOpIlNS0_14func_wrapper_tIbZZZNS0_14or_kernel_cudaERNS_14TensorIteratorEENKUlvE_clEvENKUlvE2_clEvEUlblE_EEjbLi4ELi4EEEEEvT1_)
        /*047c*/ 	.word	0x00000000


	//----- nvinfo : EIATTR_REGCOUNT
	.align		4
.L_392:
        /*0480*/ 	.byte	0x04, 0x2f
        /*0482*/ 	.short	(.L_394 - .L_393)
	.align		4
.L_393:
        /*0484*/ 	.word	index@(_ZN2at6native13reduce_kernelILi128ELi4ENS0_8ReduceOpIsNS0_14func_wrapper_tIbZZZNS0_14or_kernel_cudaERNS_14TensorIteratorEENKUlvE_clEvENKUlvE3_clEvEUlbsE_EEjbLi4ELi4EEEEEvT1_)
        /*0488*/ 	.word	0x00000035


	//----- nvinfo : EIATTR_FRAME_SIZE
	.align		4
.L_394:
        /*048c*/ 	.byte	0x04, 0x11
        /*048e*/ 	.short	(.L_396 - .L_395)
	.align		4
.L_395:
        /*0490*/ 	.word	index@(_ZN2at6native13reduce_kernelILi128ELi4ENS0_8ReduceOpIsNS0_14func_wrapper_tIbZZZNS0_14or_kernel_cudaERNS_14TensorIteratorEENKUlvE_clEvENKUlvE3_clEvEUlbsE_EEjbLi4ELi4EEEEEvT1_)
        /*0494*/ 	.word	0x00000000


	//----- nvinfo : EIATTR_REGCOUNT
	.align		4
.L_396:
        /*0498*/ 	.byte	0x04, 0x2f
        /*049a*/ 	.short	(.L_398 - .L_397)
	.align		4
.L_397:
        /*049c*/ 	.word	index@(_ZN2at6native13reduce_kernelILi256ELi2ENS0_8ReduceOpIsNS0_14func_wrapper_tIbZZZNS0_14or_kernel_cudaERNS_14TensorIteratorEENKUlvE_clEvENKUlvE3_clEvEUlbsE_EEjbLi4ELi4EEEEEvT1_)
        /*04a0*/ 	.word	0x00000026


	//----- nvinfo : EIATTR_FRAME_SIZE
	.align		4
.L_398:
        /*04a4*/ 	.byte	0x04, 0x11
        /*04a6*/ 	.short	(.L_400 - .L_399)
	.align		4
.L_399:
        /*04a8*/ 	.word	index@(_ZN2at6native13reduce_kernelILi256ELi2ENS0_8ReduceOpIsNS0_14func_wrapper_tIbZZZNS0_14or_kernel_cudaERNS_14TensorIteratorEENKUlvE_clEvENKUlvE3_clEvEUlbsE_EEjbLi4ELi4EEEEEvT1_)
        /*04ac*/ 	.word	0x00000000


	//----- nvinfo : EIATTR_REGCOUNT
	.align		4
.L_400:
        /*04b0*/ 	.byte	0x04, 0x2f
        /*04b2*/ 	.short	(.L_402 - .L_401)
	.align		4
.L_401:
        /*04b4*/ 	.word	index@(_ZN2at6native13reduce_kernelILi512ELi1ENS0_8ReduceOpIsNS0_14func_wrapper_tIbZZZNS0_14or_kernel_cudaERNS_14TensorIteratorEENKUlvE_clEvENKUlvE3_clEvEUlbsE_EEjbLi4ELi4EEEEEvT1_)
        /*04b8*/ 	.word	0x00000020


	//----- nvinfo : EIATTR_FRAME_SIZE
	.align		4
.L_402:
        /*04bc*/ 	.byte	0x04, 0x11
        /*04be*/ 	.short	(.L_404 - .L_403)
	.align		4
.L_403:
        /*04c0*/ 	.word	index@(_ZN2at6native13reduce_kernelILi512ELi1ENS0_8ReduceOpIsNS0_14func_wrapper_tIbZZZNS0_14or_kernel_cudaERNS_14TensorIteratorEENKUlvE_clEvENKUlvE3_clEvEUlbsE_EEjbLi4ELi4EEEEEvT1_)
        /*04c4*/ 	.word	0x00000000


	//----- nvinfo : EIATTR_REGCOUNT
	.align		4
.L_404:
        /*04c8*/ 	.byte	0x04, 0x2f
        /*04ca*/ 	.short	(.L_406 - .L_405)
	.align		4
.L_405:
        /*04cc*/ 	.word	index@(_ZN2at6native13reduce_kernelILi128ELi4ENS0_8ReduceOpIdNS0_14func_wrapper_tIbZZZNS0_14or_kernel_cudaERNS_14TensorIteratorEENKUlvE_clEvENKUlvE4_clEvEUlbdE_EEjbLi4ELi4EEEEEvT1_)
        /*04d0*/ 	.word	0x00000040


	//----- nvinfo : EIATTR_FRAME_SIZE
	.align		4
.L_406:
        /*04d4*/ 	.byte	0x04, 0x11
        /*04d6*/ 	.short	(.L_408 - .L_407)
	.align		4
.L_407:
        /*04d8*/ 	.word	index@(_ZN2at6native13reduce_kernelILi128ELi4ENS0_8ReduceOpIdNS0_14func_wrapper_tIbZZZNS0_14or_kernel_cudaERNS_14TensorIteratorEENKUlvE_clEvENKUlvE4_clEvEUlbdE_EEjbLi4ELi4EEEEEvT1_)
        /*04dc*/ 	.word	0x00000000


	//----- nvinfo : EIATTR_REGCOUNT
	.align		4
.L_408:
        /*04e0*/ 	.byte	0x04, 0x2f
        /*04e2*/ 	.short	(.L_410 - .L_409)
	.align		4
.L_409:
        /*04e4*/ 	.word	index@(_ZN2at6native13reduce_kernelILi256ELi2ENS0_8ReduceOpIdNS0_14func_wrapper_tIbZZZNS0_14or_kernel_cudaERNS_14TensorIteratorEENKUlvE_clEvENKUlvE4_clEvEUlbdE_EEjbLi4ELi4EEEEEvT1_)
        /*04e8*/ 	.word	0x0000002c


	//----- nvinfo : EIATTR_FRAME_SIZE
	.align		4
.L_410:
        /*04ec*/ 	.byte	0x04, 0x11
        /*04ee*/ 	.short	(.L_412 - .L_411)
	.align		4
.L_411:
        /*04f0*/ 	.word	index@(_ZN2at6native13reduce_kernelILi256ELi2ENS0_8ReduceOpIdNS0_14func_wrapper_tIbZZZNS0_14or_kernel_cudaERNS_14TensorIteratorEENKUlvE_clEvENKUlvE4_clEvEUlbdE_EEjbLi4ELi4EEEEEvT1_)
        /*04f4*/ 	.word	0x00000000


	//----- nvinfo : EIATTR_REGCOUNT
	.align		4
.L_412:
        /*04f8*/ 	.byte	0x04, 0x2f
        /*04fa*/ 	.short	(.L_414 - .L_413)
	.align		4
.L_413:
        /*04fc*/ 	.word	index@(_ZN2at6native13reduce_kernelILi512ELi1ENS0_8ReduceOpIdNS0_14func_wrapper_tIbZZZNS0_14or_kernel_cudaERNS_14TensorIteratorEENKUlvE_clEvENKUlvE4_clEvEUlbdE_EEjbLi4ELi4EEEEEvT1_)
        /*0500*/ 	.word	0x00000020


	//----- nvinfo : EIATTR_FRAME_SIZE
	.align		4
.L_414:
        /*0504*/ 	.byte	0x04, 0x11
        /*0506*/ 	.short	(.L_416 - .L_415)
	.align		4
.L_415:
        /*0508*/ 	.word	index@(_ZN2at6native13reduce_kernelILi512ELi1ENS0_8ReduceOpIdNS0_14func_wrapper_tIbZZZNS0_14or_kernel_cudaERNS_14TensorIteratorEENKUlvE_clEvENKUlvE4_clEvEUlbdE_EEjbLi4ELi4EEEEEvT1_)
        /*050c*/ 	.word	0x00000000


	//----- nvinfo : EIATTR_REGCOUNT
	.align		4
.L_416:
        /*0510*/ 	.byte	0x04, 0x2f
        /*0512*/ 	.short	(.L_418 - .L_417)
	.align		4
.L_417:
        /*0514*/ 	.word	index@(_ZN2at6native13reduce_kernelILi128ELi4ENS0_8ReduceOpIfNS0_14func_wrapper_tIbZZZNS0_14or_kernel_cudaERNS_14TensorIteratorEENKUlvE_clEvENKUlvE5_clEvEUlbfE_EEjbLi4ELi4EEEEEvT1_)
        /*0518*/ 	.word	0x00000034


	//----- nvinfo : EIATTR_FRAME_SIZE
	.align		4
.L_418:
        /*051c*/ 	.byte	0x04, 0x11
        /*051e*/ 	.short	(.L_420 - .L_419)
	.align		4
.L_419:
        /*0520*/ 	.word	index@(_ZN2at6native13reduce_kernelILi128ELi4ENS0_8ReduceOpIfNS0_14func_wrapper_tIbZZZNS0_14or_kernel_cudaERNS_14TensorIteratorEENKUlvE_clEvENKUlvE5_clEvEUlbfE_EEjbLi4ELi4EEEEEvT1_)
        /*0524*/ 	.word	0x00000000


	//----- nvinfo : EIATTR_REGCOUNT
	.align		4
.L_420:
        /*0528*/ 	.byte	0x04, 0x2f
        /*052a*/ 	.short	(.L_422 - .L_421)
	.align		4
.L_421:
        /*052c*/ 	.word	index@(_ZN2at6native13reduce_kernelILi256ELi2ENS0_8ReduceOpIfNS0_14func_wrapper_tIbZZZNS0_14or_kernel_cudaERNS_14TensorIteratorEENKUlvE_clEvENKUlvE5_clEvEUlbfE_EEjbLi4ELi4EEEEEvT1_)
        /*0530*/ 	.word	0x00000026


	//----- nvinfo : EIATTR_FRAME_SIZE
	.align		4
.L_422:
        /*0534*/ 	.byte	0x04, 0x11
        /*0536*/ 	.short	(.L_424 - .L_423)
	.align		4
.L_423:
        /*0538*/ 	.word	index@(_ZN2at6native13reduce_kernelILi256ELi2ENS0_8ReduceOpIfNS0_14func_wrapper_tIbZZZNS0_14or_kernel_cudaERNS_14TensorIteratorEENKUlvE_clEvENKUlvE5_clEvEUlbfE_EEjbLi4ELi4EEEEEvT1_)
        /*053c*/ 	.word	0x00000000


	//----- nvinfo : EIATTR_REGCOUNT
	.align		4
.L_424:
        /*0540*/ 	.byte	0x04, 0x2f
        /*0542*/ 	.short	(.L_426 - .L_425)
	.align		4
.L_425:
        /*0544*/ 	.word	index@(_ZN2at6native13reduce_kernelILi512ELi1ENS0_8ReduceOpIfNS0_14func_wrapper_tIbZZZNS0_14or_kernel_cudaERNS_14TensorIteratorEENKUlvE_clEvENKUlvE5_clEvEUlbfE_EEjbLi4ELi4EEEEEvT1_)
        /*0548*/ 	.word	0x00000020


	//----- nvinfo : EIATTR_FRAME_SIZE
	.align		4
.L_426:
        /*054c*/ 	.byte	0x04, 0x11
        /*054e*/ 	.short	(.L_428 - .L_427)
	.align		4
.L_427:
        /*0550*/ 	.word	index@(_ZN2at6native13reduce_kernelILi512ELi1ENS0_8ReduceOpIfNS0_14func_wrapper_tIbZZZNS0_14or_kernel_cudaERNS_14TensorIteratorEENKUlvE_clEvENKUlvE5_clEvEUlbfE_EEjbLi4ELi4EEEEEvT1_)
        /*0554*/ 	.word	0x00000000


	//----- nvinfo : EIATTR_REGCOUNT
	.align		4
.L_428:
        /*0558*/ 	.byte	0x04, 0x2f
        /*055a*/ 	.short	(.L_430 - .L_429)
	.align		4
.L_429:
        /*055c*/ 	.word	index@(_ZN2at6native13reduce_kernelILi64ELi4ENS0_8ReduceOpIN3c107complexIdEENS0_14func_wrapper_tIbZZZNS0_14or_kernel_cudaERNS_14TensorIteratorEENKUlvE_clEvENKUlvE6_clEvEUlbS5_E_EEjbLi4ELi4EEEEEvT1_)
        /*0560*/ 	.word	0x00000060


	//----- nvinfo : EIATTR_FRAME_SIZE
	.align		4
.L_430:
        /*0564*/ 	.byte	0x04, 0x11
        /*0566*/ 	.short	(.L_432 - .L_431)
	.align		4
.L_431:
        /*0568*/ 	.word	index@(_ZN2at6native13reduce_kernelILi64ELi4ENS0_8ReduceOpIN3c107complexIdEENS0_14func_wrapper_tIbZZZNS0_14or_kernel_cudaERNS_14TensorIteratorEENKUlvE_clEvENKUlvE6_clEvEUlbS5_E_EEjbLi4ELi4EEEEEvT1_)
        /*056c*/ 	.word	0x00000000


	//----- nvinfo : EIATTR_REGCOUNT
	.align		4
.L_432:
        /*0570*/ 	.byte	0x04, 0x2f
        /*0572*/ 	.short	(.L_434 - .L_433)
	.align		4
.L_433:
        /*0574*/ 	.word	index@(_ZN2at6native13reduce_kernelILi128ELi2ENS0_8ReduceOpIN3c107complexIdEENS0_14func_wrapper_tIbZZZNS0_14or_kernel_cudaERNS_14TensorIteratorEENKUlvE_clEvENKUlvE6_clEvEUlbS5_E_EEjbLi4ELi4EEEEEvT1_)
        /*0578*/ 	.word	0x00000038


	//----- nvinfo : EIATTR_FRAME_SIZE
	.align		4
.L_434:
        /*057c*/ 	.byte	0x04, 0x11
        /*057e*/ 	.short	(.L_436 - .L_435)
	.align		4
.L_435:
        /*0580*/ 	.word	index@(_ZN2at6native13reduce_kernelILi128ELi2ENS0_8ReduceOpIN3c107complexIdEENS0_14func_wrapper_tIbZZZNS0_14or_kernel_cudaERNS_14TensorIteratorEENKUlvE_clEvENKUlvE6_clEvEUlbS5_E_EEjbLi4ELi4EEEEEvT1_)
        /*0584*/ 	.word	0x00000000


	//----- nvinfo : EIATTR_REGCOUNT
	.align		4
.L_436:
        /*0588*/ 	.byte	0x04, 0x2f
        /*058a*/ 	.short	(.L_438 - .L_437)
	.align		4
.L_437:
        /*058c*/ 	.word	index@(_ZN2at6native13reduce_kernelILi256ELi1ENS0_8ReduceOpIN3c107complexIdEENS0_14func_wrapper_tIbZZZNS0_14or_kernel_cudaERNS_14TensorIteratorEENKUlvE_clEvENKUlvE6_clEvEUlbS5_E_EEjbLi4ELi4EEEEEvT1_)
        /*0590*/ 	.word	0x00000028


	//----- nvinfo : EIATTR_FRAME_SIZE
	.align		4
.L_438:
        /*0594*/ 	.byte	0x04, 0x11
        /*0596*/ 	.short	(.L_440 - .L_439)
	.align		4
.L_439:
        /*0598*/ 	.word	index@(_ZN2at6native13reduce_kernelILi256ELi1ENS0_8ReduceOpIN3c107complexIdEENS0_14func_wrapper_tIbZZZNS0_14or_kernel_cudaERNS_14TensorIteratorEENKUlvE_clEvENKUlvE6_clEvEUlbS5_E_EEjbLi4ELi4EEEEEvT1_)
        /*059c*/ 	.word	0x00000000


	//----- nvinfo : EIATTR_REGCOUNT
	.align		4
.L_440:
        /*05a0*/ 	.byte	0x04, 0x2f
        /*05a2*/ 	.short	(.L_442 - .L_441)
	.align		4
.L_441:
        /*05a4*/ 	.word	index@(_ZN2at6native13reduce_kernelILi128ELi4ENS0_8ReduceOpIN3c107complexIfEENS0_14func_wrapper_tIbZZZNS0_14or_kernel_cudaERNS_14TensorIteratorEENKUlvE_clEvENKUlvE7_clEvEUlbS5_E_EEjbLi4ELi4EEEEEvT1_)
        /*05a8*/ 	.word	0x00000040


	//----- nvinfo : EIATTR_FRAME_SIZE
	.align		4
.L_442:
        /*05ac*/ 	.byte	0x04, 0x11
        /*05ae*/ 	.short	(.L_444 - .L_443)
	.align		4
.L_443:
        /*05b0*/ 	.word	index@(_ZN2at6native13reduce_kernelILi128ELi4ENS0_8ReduceOpIN3c107complexIfEENS0_14func_wrapper_tIbZZZNS0_14or_kernel_cudaERNS_14TensorIteratorEENKUlvE_clEvENKUlvE7_clEvEUlbS5_E_EEjbLi4ELi4EEEEEvT1_)
        /*05b4*/ 	.word	0x00000000


	//----- nvinfo : EIATTR_REGCOUNT
	.align		4
.L_444:
        /*05b8*/ 	.byte	0x04, 0x2f
        /*05ba*/ 	.short	(.L_446 - .L_445)
	.align		4
.L_445:
        /*05bc*/ 	.word	index@(_ZN2at6native13reduce_kernelILi256ELi2ENS0_8ReduceOpIN3c107complexIfEENS0_14func_wrapper_tIbZZZNS0_14or_kernel_cudaERNS_14TensorIteratorEENKUlvE_clEvENKUlvE7_clEvEUlbS5_E_EEjbLi4ELi4EEEEEvT1_)
        /*05c0*/ 	.word	0x0000002c


	//----- nvinfo : EIATTR_FRAME_SIZE
	.align		4
.L_446:
        /*05c4*/ 	.byte	0x04, 0x11
        /*05c6*/ 	.short	(.L_448 - .L_447)
	.align		4
.L_447:
        /*05c8*/ 	.word	index@(_ZN2at6native13reduce_kernelILi256ELi2ENS0_8ReduceOpIN3c107complexIfEENS0_14func_wrapper_tIbZZZNS0_14or_kernel_cudaERNS_14TensorIteratorEENKUlvE_clEvENKUlvE7_clEvEUlbS5_E_EEjbLi4ELi4EEEEEvT1_)
        /*05cc*/ 	.word	0x00000000


	//----- nvinfo : EIATTR_REGCOUNT
	.align		4
.L_448:
        /*05d0*/ 	.byte	0x04, 0x2f
        /*05d2*/ 	.short	(.L_450 - .L_449)
	.align		4
.L_449:
        /*05d4*/ 	.word	index@(_ZN2at6native13reduce_kernelILi512ELi1ENS0_8ReduceOpIN3c107complexIfEENS0_14func_wrapper_tIbZZZNS0_14or_kernel_cudaERNS_14TensorIteratorEENKUlvE_clEvENKUlvE7_clEvEUlbS5_E_EEjbLi4ELi4EEEEEvT1_)
        /*05d8*/ 	.word	0x00000020


	//----- nvinfo : EIATTR_FRAME_SIZE
	.align		4
.L_450:
        /*05dc*/ 	.byte	0x04, 0x11
        /*05de*/ 	.short	(.L_452 - .L_451)
	.align		4
.L_451:
        /*05e0*/ 	.word	index@(_ZN2at6native13reduce_kernelILi512ELi1ENS0_8ReduceOpIN3c107complexIfEENS0_14func_wrapper_tIbZZZNS0_14or_kernel_cudaERNS_14TensorIteratorEENKUlvE_clEvENKUlvE7_clEvEUlbS5_E_EEjbLi4ELi4EEEEEvT1_)
        /*05e4*/ 	.word	0x00000000


	//----- nvinfo : EIATTR_REGCOUNT
	.align		4
.L_452:
        /*05e8*/ 	.byte	0x04, 0x2f
        /*05ea*/ 	.short	(.L_454 - .L_453)
	.align		4
.L_453:
        /*05ec*/ 	.word	index@(_ZN2at6native13reduce_kernelILi128ELi4ENS0_8ReduceOpIN3c104HalfENS0_14func_wrapper_tIbZZZNS0_14or_kernel_cudaERNS_14TensorIteratorEENKUlvE_clEvENKUlvE8_clEvEUlbS4_E_EEjbLi4ELi4EEEEEvT1_)
        /*05f0*/ 	.word	0x00000030


	//----- nvinfo : EIATTR_FRAME_SIZE
	.align		4
.L_454:
        /*05f4*/ 	.byte	0x04, 0x11
        /*05f6*/ 	.short	(.L_456 - .L_455)
	.align		4
.L_455:
        /*05f8*/ 	.word	index@(_ZN2at6native13reduce_kernelILi128ELi4ENS0_8ReduceOpIN3c104HalfENS0_14func_wrapper_tIbZZZNS0_14or_kernel_cudaERNS_14TensorIteratorEENKUlvE_clEvENKUlvE8_clEvEUlbS4_E_EEjbLi4ELi4EEEEEvT1_)
        /*05fc*/ 	.word	0x00000000


	//----- nvinfo : EIATTR_REGCOUNT
	.align		4
.L_456:
        /*0600*/ 	.byte	0x04, 0x2f
        /*0602*/ 	.short	(.L_458 - .L_457)
	.align		4
.L_457:
        /*0604*/ 	.word	index@(_ZN2at6native13reduce_kernelILi256ELi2ENS0_8ReduceOpIN3c104HalfENS0_14func_wrapper_tIbZZZNS0_14or_kernel_cudaERNS_14TensorIteratorEENKUlvE_clEvENKUlvE8_clEvEUlbS4_E_EEjbLi4ELi4EEEEEvT1_)
        /*0608*/ 	.word	0x00000024


	//----- nvinfo : EIATTR_FRAME_SIZE
	.align		4
.L_458:
        /*060c*/ 	.byte	0x04, 0x11
        /*060e*/ 	.short	(.L_460 - .L_459)
	.align		4
.L_459:
        /*0610*/ 	.word	index@(_ZN2at6native13reduce_kernelILi256ELi2ENS0_8ReduceOpIN3c104HalfENS0_14func_wrapper_tIbZZZNS0_14or_kernel_cudaERNS_14TensorIteratorEENKUlvE_clEvENKUlvE8_clEvEUlbS4_E_EEjbLi4ELi4EEEEEvT1_)
        /*0614*/ 	.word	0x00000000


	//----- nvinfo : EIATTR_REGCOUNT
	.align		4
.L_460:
        /*0618*/ 	.byte	0x04, 0x2f
        /*061a*/ 	.short	(.L_462 - .L_461)
	.align		4
.L_461:
        /*061c*/ 	.word	index@(_ZN2at6native13reduce_kernelILi512ELi1ENS0_8ReduceOpIN3c104HalfENS0_14func_wrapper_tIbZZZNS0_14or_kernel_cudaERNS_14TensorIteratorEENKUlvE_clEvENKUlvE8_clEvEUlbS4_E_EEjbLi4ELi4EEEEEvT1_)
        /*0620*/ 	.word	0x00000020


	//----- nvinfo : EIATTR_FRAME_SIZE
	.align		4
.L_462:
        /*0624*/ 	.byte	0x04, 0x11
        /*0626*/ 	.short	(.L_464 - .L_463)
	.align		4
.L_463:
        /*0628*/ 	.word	index@(_ZN2at6native13reduce_kernelILi512ELi1ENS0_8ReduceOpIN3c104HalfENS0_14func_wrapper_tIbZZZNS0_14or_kernel_cudaERNS_14TensorIteratorEENKUlvE_clEvENKUlvE8_clEvEUlbS4_E_EEjbLi4ELi4EEEEEvT1_)
        /*062c*/ 	.word	0x00000000


	//----- nvinfo : EIATTR_REGCOUNT
	.align		4
.L_464:
        /*0630*/ 	.byte	0x04, 0x2f
        /*0632*/ 	.short	(.L_466 - .L_465)
	.align		4
.L_465:
        /*0634*/ 	.word	index@(_ZN2at6native13reduce_kernelILi128ELi4ENS0_8ReduceOpIN3c108BFloat16ENS0_14func_wrapper_tIbZZZNS0_14or_kernel_cudaERNS_14TensorIteratorEENKUlvE_clEvENKUlvE9_clEvEUlbS4_E_EEjbLi4ELi4EEEEEvT1_)
        /*0638*/ 	.word	0x00000034


	//----- nvinfo : EIATTR_FRAME_SIZE
	.align		4
.L_466:
        /*063c*/ 	.byte	0x04, 0x11
        /*063e*/ 	.short	(.L_468 - .L_467)
	.align		4
.L_467:
        /*0640*/ 	.word	index@(_ZN2at6native13reduce_kernelILi128ELi4ENS0_8ReduceOpIN3c108BFloat16ENS0_14func_wrapper_tIbZZZNS0_14or_kernel_cudaERNS_14TensorIteratorEENKUlvE_clEvENKUlvE9_clEvEUlbS4_E_EEjbLi4ELi4EEEEEvT1_)
        /*0644*/ 	.word	0x00000000


	//----- nvinfo : EIATTR_REGCOUNT
	.align		4
.L_468:
        /*0648*/ 	.byte	0x04, 0x2f
        /*064a*/ 	.short	(.L_470 - .L_469)
	.align		4
.L_469:
        /*064c*/ 	.word	index@(_ZN2at6native13reduce_kernelILi256ELi2ENS0_8ReduceOpIN3c108BFloat16ENS0_14func_wrapper_tIbZZZNS0_14or_kernel_cudaERNS_14TensorIteratorEENKUlvE_clEvENKUlvE9_clEvEUlbS4_E_EEjbLi4ELi4EEEEEvT1_)
        /*0650*/ 	.word	0x00000026


	//----- nvinfo : EIATTR_FRAME_SIZE
	.align		4
.L_470:
        /*0654*/ 	.byte	0x04, 0x11
        /*0656*/ 	.short	(.L_472 - .L_471)
	.align		4
.L_471:
        /*0658*/ 	.word	index@(_ZN2at6native13reduce_kernelILi256ELi2ENS0_8ReduceOpIN3c108BFloat16ENS0_14func_wrapper_tIbZZZNS0_14or_kernel_cudaERNS_14TensorIteratorEENKUlvE_clEvENKUlvE9_clEvEUlbS4_E_EEjbLi4ELi4EEEEEvT1_)
        /*065c*/ 	.word	0x00000000


	//----- nvinfo : EIATTR_REGCOUNT
	.align		4
.L_472:
        /*0660*/ 	.byte	0x04, 0x2f
        /*0662*/ 	.short	(.L_474 - .L_473)
	.align		4
.L_473:
        /*0664*/ 	.word	index@(_ZN2at6native13reduce_kernelILi512ELi1ENS0_8ReduceOpIN3c108BFloat16ENS0_14func_wrapper_tIbZZZNS0_14or_kernel_cudaERNS_14TensorIteratorEENKUlvE_clEvENKUlvE9_clEvEUlbS4_E_EEjbLi4ELi4EEEEEvT1_)
        /*0668*/ 	.word	0x00000020


	//----- nvinfo : EIATTR_FRAME_SIZE
	.align		4
.L_474:
        /*066c*/ 	.byte	0x04, 0x11
        /*066e*/ 	.short	(.L_476 - .L_475)
	.align		4
.L_475:
        /*0670*/ 	.word	index@(_ZN2at6native13reduce_kernelILi512ELi1ENS0_8ReduceOpIN3c108BFloat16ENS0_14func_wrapper_tIbZZZNS0_14or_kernel_cudaERNS_14TensorIteratorEENKUlvE_clEvENKUlvE9_clEvEUlbS4_E_EEjbLi4ELi4EEEEEvT1_)
        /*0674*/ 	.word	0x00000000


	//----- nvinfo : EIATTR_REGCOUNT
	.align		4
.L_476:
        /*0678*/ 	.byte	0x04, 0x2f
        /*067a*/ 	.short	(.L_478 - .L_477)
	.align		4
.L_477:
        /*067c*/ 	.word	index@(_ZN2at6native13reduce_kernelILi128ELi4ENS0_8ReduceOpIbNS0_14func_wrapper_tIbZZZNS0_14or_kernel_cudaERNS_14TensorIteratorEENKUlvE_clEvENKUlvE10_clEvEUlbbE_EEjbLi4ELi4EEEEEvT1_)
        /*0680*/ 	.word	0x00000034


	//----- nvinfo : EIATTR_FRAME_SIZE
	.align		4
.L_478:
        /*0684*/ 	.byte	0x04, 0x11
        /*0686*/ 	.short	(.L_480 - .L_479)
	.align		4
.L_479:
        /*0688*/ 	.word	index@(_ZN2at6native13reduce_kernelILi128ELi4ENS0_8ReduceOpIbNS0_14func_wrapper_tIbZZZNS0_14or_kernel_cudaERNS_14TensorIteratorEENKUlvE_clEvENKUlvE10_clEvEUlbbE_EEjbLi4ELi4EEEEEvT1_)
        /*068c*/ 	.word	0x00000000


	//----- nvinfo : EIATTR_REGCOUNT
	.align		4
.L_480:
        /*0690*/ 	.byte	0x04, 0x2f
        /*0692*/ 	.short	(.L_482 - .L_481)
	.align		4
.L_481:
        /*0694*/ 	.word	index@(_ZN2at6native13reduce_kernelILi256ELi2ENS0_8ReduceOpIbNS0_14func_wrapper_tIbZZZNS0_14or_kernel_cudaERNS_14TensorIteratorEENKUlvE_clEvENKUlvE10_clEvEUlbbE_EEjbLi4ELi4EEEEEvT1_)
        /*0698*/ 	.word	0x00000026


	//----- nvinfo : EIATTR_FRAME_SIZE
	.align		4
.L_482:
        /*069c*/ 	.byte	0x04, 0x11
        /*069e*/ 	.short	(.L_484 - .L_483)
	.align		4
.L_483:
        /*06a0*/ 	.word	index@(_ZN2at6native13reduce_kernelILi256ELi2ENS0_8ReduceOpIbNS0_14func_wrapper_tIbZZZNS0_14or_kernel_cudaERNS_14TensorIteratorEENKUlvE_clEvENKUlvE10_clEvEUlbbE_EEjbLi4ELi4EEEEEvT1_)
        /*06a4*/ 	.word	0x00000000


	//----- nvinfo : EIATTR_REGCOUNT
	.align		4
.L_484:
        /*06a8*/ 	.byte	0x04, 0x2f
        /*06aa*/ 	.short	(.L_486 - .L_485)
	.align		4
.L_485:
        /*06ac*/ 	.word	index@(_ZN2at6native13reduce_kernelILi512ELi1ENS0_8ReduceOpIbNS0_14func_wrapper_tIbZZZNS0_14or_kernel_cudaERNS_14TensorIteratorEENKUlvE_clEvENKUlvE10_clEvEUlbbE_EEjbLi4ELi4EEEEEvT1_)
        /*06b0*/ 	.word	0x00000020


	//----- nvinfo : EIATTR_FRAME_SIZE
	.align		4
.L_486:
        /*06b4*/ 	.byte	0x04, 0x11
        /*06b6*/ 	.short	(.L_488 - .L_487)
	.align		4
.L_487:
        /*06b8*/ 	.word	index@(_ZN2at6native13reduce_kernelILi512ELi1ENS0_8ReduceOpIbNS0_14func_wrapper_tIbZZZNS0_14or_kernel_cudaERNS_14TensorIteratorEENKUlvE_clEvENKUlvE10_clEvEUlbbE_EEjbLi4ELi4EEEEEvT1_)
        /*06bc*/ 	.word	0x00000000


	//----- nvinfo : EIATTR_MIN_STACK_SIZE
	.align		4
.L_488:
        /*06c0*/ 	.byte	0x04, 0x12
        /*06c2*/ 	.short	(.L_490 - .L_489)
	.align		4
.L_489:
        /*06c4*/ 	.word	index@(_ZN2at6native13reduce_kernelILi512ELi1ENS0_8ReduceOpIbNS0_14func_wrapper_tIbZZZNS0_14or_kernel_cudaERNS_14TensorIteratorEENKUlvE_clEvENKUlvE10_clEvEUlbbE_EEjbLi4ELi4EEEEEvT1_)
        /*06c8*/ 	.word	0x00000000


	//----- nvinfo : EIATTR_MIN_STACK_SIZE
	.align		4
.L_490:
        /*06cc*/ 	.byte	0x04, 0x12
        /*06ce*/ 	.short	(.L_492 - .L_491)
	.align		4
.L_491:
        /*06d0*/ 	.word	index@(_ZN2at6native13reduce_kernelILi256ELi2ENS0_8ReduceOpIbNS0_14func_wrapper_tIbZZZNS0_14or_kernel_cudaERNS_14TensorIteratorEENKUlvE_clEvENKUlvE10_clEvEUlbbE_EEjbLi4ELi4EEEEEvT1_)
        /*06d4*/ 	.word	0x00000000


	//----- nvinfo : EIATTR_MIN_STACK_SIZE
	.align		4
.L_492:
        /*06d8*/ 	.byte	0x04, 0x12
        /*06da*/ 	.short	(.L_494 - .L_493)
	.align		4
.L_493:
        /*06dc*/ 	.word	index@(_ZN2at6native13reduce_kernelILi128ELi4ENS0_8ReduceOpIbNS0_14func_wrapper_tIbZZZNS0_14or_kernel_cudaERNS_14TensorIteratorEENKUlvE_clEvENKUlvE10_clEvEUlbbE_EEjbLi4ELi4EEEEEvT1_)
        /*06e0*/ 	.word	0x00000000


	//----- nvinfo : EIATTR_MIN_STACK_SIZE
	.align		4
.L_494:
        /*06e4*/ 	.byte	0x04, 0x12
        /*06e6*/ 	.short	(.L_496 - .L_495)
	.align		4
.L_495:
        /*06e8*/ 	.word	index@(_ZN2at6native13reduce_kernelILi512ELi1ENS0_8ReduceOpIN3c108BFloat16ENS0_14func_wrapper_tIbZZZNS0_14or_kernel_cudaERNS_14TensorIteratorEENKUlvE_clEvENKUlvE9_clEvEUlbS4_E_EEjbLi4ELi4EEEEEvT1_)
        /*06ec*/ 	.word	0x00000000


	//----- nvinfo : EIATTR_MIN_STACK_SIZE
	.align		4
.L_496:
        /*06f0*/ 	.byte	0x04, 0x12
        /*06f2*/ 	.short	(.L_498 - .L_497)
	.align		4
.L_497:
        /*06f4*/ 	.word	index@(_ZN2at6native13reduce_kernelILi256ELi2ENS0_8ReduceOpIN3c108BFloat16ENS0_14func_wrapper_tIbZZZNS0_14or_kernel_cudaERNS_14TensorIteratorEENKUlvE_clEvENKUlvE9_clEvEUlbS4_E_EEjbLi4ELi4EEEEEvT1_)
        /*06f8*/ 	.word	0x00000000


	//----- nvinfo : EIATTR_MIN_STACK_SIZE
	.align		4
.L_498:
        /*06fc*/ 	.byte	0x04, 0x12
        /*06fe*/ 	.short	(.L_500 - .L_499)
	.align		4
.L_499:
        /*0700*/ 	.word	index@(_ZN2at6native13reduce_kernelILi128ELi4ENS0_8ReduceOpIN3c108BFloat16ENS0_14func_wrapper_tIbZZZNS0_14or_kernel_cudaERNS_14TensorIteratorEENKUlvE_clEvENKUlvE9_clEvEUlbS4_E_EEjbLi4ELi4EEEEEvT1_)
        /*0704*/ 	.word	0x00000000


	//----- nvinfo : EIATTR_MIN_STACK_SIZE
	.align		4
.L_500:
        /*0708*/ 	.byte	0x04, 0x12
        /*070a*/ 	.short	(.L_502 - .L_501)
	.align		4
.L_501:
        /*070c*/ 	.word	index@(_ZN2at6native13reduce_kernelILi512ELi1ENS0_8ReduceOpIN3c104HalfENS0_14func_wrapper_tIbZZZNS0_14or_kernel_cudaERNS_14TensorIteratorEENKUlvE_clEvENKUlvE8_clEvEUlbS4_E_EEjbLi4ELi4EEEEEvT1_)
        /*0710*/ 	.word	0x00000000


	//----- nvinfo : EIATTR_MIN_STACK_SIZE
	.align		4
.L_502:
        /*0714*/ 	.byte	0x04, 0x12
        /*0716*/ 	.short	(.L_504 - .L_503)
	.align		4
.L_503:
        /*0718*/ 	.word	index@(_ZN2at6native13reduce_kernelILi256ELi2ENS0_8ReduceOpIN3c104HalfENS0_14func_wrapper_tIbZZZNS0_14or_kernel_cudaERNS_14TensorIteratorEENKUlvE_clEvENKUlvE8_clEvEUlbS4_E_EEjbLi4ELi4EEEEEvT1_)
        /*071c*/ 	.word	0x00000000


	//----- nvinfo : EIATTR_MIN_STACK_SIZE
	.align		4
.L_504:
        /*0720*/ 	.byte	0x04, 0x12
        /*0722*/ 	.short	(.L_506 - .L_505)
	.align		4
.L_505:
        /*0724*/ 	.word	index@(_ZN2at6native13reduce_kernelILi128ELi4ENS0_8ReduceOpIN3c104HalfENS0_14func_wrapper_tIbZZZNS0_14or_kernel_cudaERNS_14TensorIteratorEENKUlvE_clEvENKUlvE8_clEvEUlbS4_E_EEjbLi4ELi4EEEEEvT1_)
        /*0728*/ 	.word	0x00000000


	//----- nvinfo : EIATTR_MIN_STACK_SIZE
	.align		4
.L_506:
        /*072c*/ 	.byte	0x04, 0x12
        /*072e*/ 	.short	(.L_508 - .L_507)
	.align		4
.L_507:
        /*0730*/ 	.word	index@(_ZN2at6native13reduce_kernelILi512ELi1ENS0_8ReduceOpIN3c107complexIfEENS0_14func_wrapper_tIbZZZNS0_14or_kernel_cudaERNS_14TensorIteratorEENKUlvE_clEvENKUlvE7_clEvEUlbS5_E_EEjbLi4ELi4EEEEEvT1_)
        /*0734*/ 	.word	0x00000000


	//----- nvinfo : EIATTR_MIN_STACK_SIZE
	.align		4
.L_508:
        /*0738*/ 	.byte	0x04, 0x12
        /*073a*/ 	.short	(.L_510 - .L_509)
	.align		4
.L_509:
        /*073c*/ 	.word	index@(_ZN2at6native13reduce_kernelILi256ELi2ENS0_8ReduceOpIN3c107complexIfEENS0_14func_wrapper_tIbZZZNS0_14or_kernel_cudaERNS_14TensorIteratorEENKUlvE_clEvENKUlvE7_clEvEUlbS5_E_EEjbLi4ELi4EEEEEvT1_)
        /*0740*/ 	.word	0x00000000


	//----- nvinfo : EIATTR_MIN_STACK_SIZE
	.align		4
.L_510:
        /*0744*/ 	.byte	0x04, 0x12
        /*0746*/ 	.short	(.L_512 - .L_511)
	.align		4
.L_511:
        /*0748*/ 	.word	index@(_ZN2at6native13reduce_kernelILi128ELi4ENS0_8ReduceOpIN3c107complexIfEENS0_14func_wrapper_tIbZZZNS0_14or_kernel_cudaERNS_14TensorIteratorEENKUlvE_clEvENKUlvE7_clEvEUlbS5_E_EEjbLi4ELi4EEEEEvT1_)
        /*074c*/ 	.word	0x00000000


	//----- nvinfo : EIATTR_MIN_STACK_SIZE
	.align		4
.L_512:
        /*0750*/ 	.byte	0x04, 0x12
        /*0752*/ 	.short	(.L_514 - .L_513)
	.align		4
.L_513:
        /*0754*/ 	.word	index@(_ZN2at6native13reduce_kernelILi256ELi1ENS0_8ReduceOpIN3c107complexIdEENS0_14func_wrapper_tIbZZZNS0_14or_kernel_cudaERNS_14TensorIteratorEENKUlvE_clEvENKUlvE6_clEvEUlbS5_E_EEjbLi4ELi4EEEEEvT1_)
        /*0758*/ 	.word	0x00000000


	//----- nvinfo : EIATTR_MIN_STACK_SIZE
	.align		4
.L_514:
        /*075c*/ 	.byte	0x04, 0x12
        /*075e*/ 	.short	(.L_516 - .L_515)
	.align		4
.L_515:
        /*0760*/ 	.word	index@(_ZN2at6native13reduce_kernelILi128ELi2ENS0_8ReduceOpIN3c107complexIdEENS0_14func_wrapper_tIbZZZNS0_14or_kernel_cudaERNS_14TensorIteratorEENKUlvE_clEvENKUlvE6_clEvEUlbS5_E_EEjbLi4ELi4EEEEEvT1_)
        /*0764*/ 	.word	0x00000000


	//----- nvinfo : EIATTR_MIN_STACK_SIZE
	.align		4
.L_516:
        /*0768*/ 	.byte	0x04, 0x12
        /*076a*/ 	.short	(.L_518 - .L_517)
	.align		4
.L_517:
        /*076c*/ 	.word	index@(_ZN2at6native13reduce_kernelILi64ELi4ENS0_8ReduceOpIN3c107complexIdEENS0_14func_wrapper_tIbZZZNS0_14or_kernel_cudaERNS_14TensorIteratorEENKUlvE_clEvENKUlvE6_clEvEUlbS5_E_EEjbLi4ELi4EEEEEvT1_)
        /*0770*/ 	.word	0x00000000


	//----- nvinfo : EIATTR_MIN_STACK_SIZE
	.align		4
.L_518:
        /*0774*/ 	.byte	0x04, 0x12
        /*0776*/ 	.short	(.L_520 - .L_519)
	.align		4
.L_519:
        /*0778*/ 	.word	index@(_ZN2at6native13reduce_kernelILi512ELi1ENS0_8ReduceOpIfNS0_14func_wrapper_tIbZZZNS0_14or_kernel_cudaERNS_14TensorIteratorEENKUlvE_clEvENKUlvE5_clEvEUlbfE_EEjbLi4ELi4EEEEEvT1_)
        /*077c*/ 	.word	0x00000000


	//----- nvinfo : EIATTR_MIN_STACK_SIZE
	.align		4
.L_520:
        /*0780*/ 	.byte	0x04, 0x12
        /*0782*/ 	.short	(.L_522 - .L_521)
	.align		4
.L_521:
        /*0784*/ 	.word	index@(_ZN2at6native13reduce_kernelILi256ELi2ENS0_8ReduceOpIfNS0_14func_wrapper_tIbZZZNS0_14or_kernel_cudaERNS_14TensorIteratorEENKUlvE_clEvENKUlvE5_clEvEUlbfE_EEjbLi4ELi4EEEEEvT1_)
        /*0788*/ 	.word	0x00000000


	//----- nvinfo : EIATTR_MIN_STACK_SIZE
	.align		4
.L_522:
        /*078c*/ 	.byte	0x04, 0x12
        /*078e*/ 	.short	(.L_524 - .L_523)
	.align		4
.L_523:
        /*0790*/ 	.word	index@(_ZN2at6native13reduce_kernelILi128ELi4ENS0_8ReduceOpIfNS0_14func_wrapper_tIbZZZNS0_14or_kernel_cudaERNS_14TensorIteratorEENKUlvE_clEvENKUlvE5_clEvEUlbfE_EEjbLi4ELi4EEEEEvT1_)
        /*0794*/ 	.word	0x00000000


	//----- nvinfo : EIATTR_MIN_STACK_SIZE
	.align		4
.L_524:
        /*0798*/ 	.byte	0x04, 0x12
        /*079a*/ 	.short	(.L_526 - .L_525)
	.align		4
.L_525:
        /*079c*/ 	.word	index@(_ZN2at6native13reduce_kernelILi512ELi1ENS0_8ReduceOpIdNS0_14func_wrapper_tIbZZZNS0_14or_kernel_cudaERNS_14TensorIteratorEENKUlvE_clEvENKUlvE4_clEvEUlbdE_EEjbLi4ELi4EEEEEvT1_)
        /*07a0*/ 	.word	0x00000000


	//----- nvinfo : EIATTR_MIN_STACK_SIZE
	.align		4
.L_526:
        /*07a4*/ 	.byte	0x04, 0x12
        /*07a6*/ 	.short	(.L_528 - .L_527)
	.align		4
.L_527:
        /*07a8*/ 	.word	index@(_ZN2at6native13reduce_kernelILi256ELi2ENS0_8ReduceOpIdNS0_14func_wrapper_tIbZZZNS0_14or_kernel_cudaERNS_14TensorIteratorEENKUlvE_clEvENKUlvE4_clEvEUlbdE_EEjbLi4ELi4EEEEEvT1_)
        /*07ac*/ 	.word	0x00000000


	//----- nvinfo : EIATTR_MIN_STACK_SIZE
	.align		4
.L_528:
        /*07b0*/ 	.byte	0x04, 0x12
        /*07b2*/ 	.short	(.L_530 - .L_529)
	.align		4
.L_529:
        /*07b4*/ 	.word	index@(_ZN2at6native13reduce_kernelILi128ELi4ENS0_8ReduceOpIdNS0_14func_wrapper_tIbZZZNS0_14or_kernel_cudaERNS_14TensorIteratorEENKUlvE_clEvENKUlvE4_clEvEUlbdE_EEjbLi4ELi4EEEEEvT1_)
        /*07b8*/ 	.word	0x00000000


	//----- nvinfo : EIATTR_MIN_STACK_SIZE
	.align		4
.L_530:
        /*07bc*/ 	.byte	0x04, 0x12
        /*07be*/ 	.short	(.L_532 - .L_531)
	.align		4
.L_531:
        /*07c0*/ 	.word	index@(_ZN2at6native13reduce_kernelILi512ELi1ENS0_8ReduceOpIsNS0_14func_wrapper_tIbZZZNS0_14or_kernel_cudaERNS_14TensorIteratorEENKUlvE_clEvENKUlvE3_clEvEUlbsE_EEjbLi4ELi4EEEEEvT1_)
        /*07c4*/ 	.word	0x00000000


	//----- nvinfo : EIATTR_MIN_STACK_SIZE
	.align		4
.L_532:
        /*07c8*/ 	.byte	0x04, 0x12
        /*07ca*/ 	.short	(.L_534 - .L_533)
	.align		4
.L_533:
        /*07cc*/ 	.word	index@(_ZN2at6native13reduce_kernelILi256ELi2ENS0_8ReduceOpIsNS0_14func_wrapper_tIbZZZNS0_14or_kernel_cudaERNS_14TensorIteratorEENKUlvE_clEvENKUlvE3_clEvEUlbsE_EEjbLi4ELi4EEEEEvT1_)
        /*07d0*/ 	.word	0x00000000


	//----- nvinfo : EIATTR_MIN_STACK_SIZE
	.align		4
.L_534:
        /*07d4*/ 	.byte	0x04, 0x12
        /*07d6*/ 	.short	(.L_536 - .L_535)
	.align		4
.L_535:
        /*07d8*/ 	.word	index@(_ZN2at6native13reduce_kernelILi128ELi4ENS0_8ReduceOpIsNS0_14func_wrapper_tIbZZZNS0_14or_kernel_cudaERNS_14TensorIteratorEENKUlvE_clEvENKUlvE3_clEvEUlbsE_EEjbLi4ELi4EEEEEvT1_)
        /*07dc*/ 	.word	0x00000000


	//----- nvinfo : EIATTR_MIN_STACK_SIZE
	.align		4
.L_536:
        /*07e0*/ 	.byte	0x04, 0x12
        /*07e2*/ 	.short	(.L_538 - .L_537)
	.align		4
.L_537:
        /*07e4*/ 	.word	index@(_ZN2at6native13reduce_kernelILi512ELi1ENS0_8ReduceOpIlNS0_14func_wrapper_tIbZZZNS0_14or_kernel_cudaERNS_14TensorIteratorEENKUlvE_clEvENKUlvE2_clEvEUlblE_EEjbLi4ELi4EEEEEvT1_)
        /*07e8*/ 	.word	0x00000000


	//----- nvinfo : EIATTR_MIN_STACK_SIZE
	.align		4
.L_538:
        /*07ec*/ 	.byte	0x04, 0x12
        /*07ee*/ 	.short	(.L_540 - .L_539)
	.align		4
.L_539:
        /*07f0*/ 	.word	index@(_ZN2at6native13reduce_kernelILi256ELi2ENS0_8ReduceOpIlNS0_14func_wrapper_tIbZZZNS0_14or_kernel_cudaERNS_14TensorIteratorEENKUlvE_clEvENKUlvE2_clEvEUlblE_EEjbLi4ELi4EEEEEvT1_)
        /*07f4*/ 	.word	0x00000000


	//----- nvinfo : EIATTR_MIN_STACK_SIZE
	.align		4
.L_540:
        /*07f8*/ 	.byte	0x04, 0x12
        /*07fa*/ 	.short	(.L_542 - .L_541)
	.align		4
.L_541:
        /*07fc*/ 	.word	index@(_ZN2at6native13reduce_kernelILi128ELi4ENS0_8ReduceOpIlNS0_14func_wrapper_tIbZZZNS0_14or_kernel_cudaERNS_14TensorIteratorEENKUlvE_clEvENKUlvE2_clEvEUlblE_EEjbLi4ELi4EEEEEvT1_)
        /*0800*/ 	.word	0x00000000


	//----- nvinfo : EIATTR_MIN_STACK_SIZE
	.align		4
.L_542:
        /*0804*/ 	.byte	0x04, 0x12
        /*0806*/ 	.short	(.L_544 - .L_543)
	.align		4
.L_543:
        /*0808*/ 	.word	index@(_ZN2at6native13reduce_kernelILi512ELi1ENS0_8ReduceOpIiNS0_14func_wrapper_tIbZZZNS0_14or_kernel_cudaERNS_14TensorIteratorEENKUlvE_clEvENKUlvE1_clEvEUlbiE_EEjbLi4ELi4EEEEEvT1_)
        /*080c*/ 	.word	0x00000000


	//----- nvinfo : EIATTR_MIN_STACK_SIZE
	.align		4
.L_544:
        /*0810*/ 	.byte	0x04, 0x12
        /*0812*/ 	.short	(.L_546 - .L_545)
	.align		4
.L_545:
        /*0814*/ 	.word	index@(_ZN2at6native13reduce_kernelILi256ELi2ENS0_8ReduceOpIiNS0_14func_wrapper_tIbZZZNS0_14or_kernel_cudaERNS_14TensorIteratorEENKUlvE_clEvENKUlvE1_clEvEUlbiE_EEjbLi4ELi4EEEEEvT1_)
        /*0818*/ 	.word	0x00000000


	//----- nvinfo : EIATTR_MIN_STACK_SIZE
	.align		4
.L_546:
        /*081c*/ 	.byte	0x04, 0x12
        /*081e*/ 	.short	(.L_548 - .L_547)
	.align		4
.L_547:
        /*0820*/ 	.word	index@(_ZN2at6native13reduce_kernelILi128ELi4ENS0_8ReduceOpIiNS0_14func_wrapper_tIbZZZNS0_14or_kernel_cudaERNS_14TensorIteratorEENKUlvE_clEvENKUlvE1_clEvEUlbiE_EEjbLi4ELi4EEEEEvT1_)
        /*0824*/ 	.word	0x00000000


	//----- nvinfo : EIATTR_MIN_STACK_SIZE
	.align		4
.L_548:
        /*0828*/ 	.byte	0x04, 0x12
        /*082a*/ 	.short	(.L_550 - .L_549)
	.align		4
.L_549:
        /*082c*/ 	.word	index@(_ZN2at6native13reduce_kernelILi512ELi1ENS0_8ReduceOpIaNS0_14func_wrapper_tIbZZZNS0_14or_kernel_cudaERNS_14TensorIteratorEENKUlvE_clEvENKUlvE0_clEvEUlbaE_EEjbLi4ELi4EEEEEvT1_)
        /*0830*/ 	.word	0x00000000


	//----- nvinfo : EIATTR_MIN_STACK_SIZE
	.align		4
.L_550:
        /*0834*/ 	.byte	0x04, 0x12
        /*0836*/ 	.short	(.L_552 - .L_551)
	.align		4
.L_551:
        /*0838*/ 	.word	index@(_ZN2at6native13reduce_kernelILi256ELi2ENS0_8ReduceOpIaNS0_14func_wrapper_tIbZZZNS0_14or_kernel_cudaERNS_14TensorIteratorEENKUlvE_clEvENKUlvE0_clEvEUlbaE_EEjbLi4ELi4EEEEEvT1_)
        /*083c*/ 	.word	0x00000000


	//----- nvinfo : EIATTR_MIN_STACK_SIZE
	.align		4
.L_552:
        /*0840*/ 	.byte	0x04, 0x12
        /*0842*/ 	.short	(.L_554 - .L_553)
	.align		4
.L_553:
        /*0844*/ 	.word	index@(_ZN2at6native13reduce_kernelILi128ELi4ENS0_8ReduceOpIaNS0_14func_wrapper_tIbZZZNS0_14or_kernel_cudaERNS_14TensorIteratorEENKUlvE_clEvENKUlvE0_clEvEUlbaE_EEjbLi4ELi4EEEEEvT1_)
        /*0848*/ 	.word	0x00000000


	//----- nvinfo : EIATTR_MIN_STACK_SIZE
	.align		4
.L_554:
        /*084c*/ 	.byte	0x04, 0x12
        /*084e*/ 	.short	(.L_556 - .L_555)
	.align		4
.L_555:
        /*0850*/ 	.word	index@(_ZN2at6native13reduce_kernelILi512ELi1ENS0_8ReduceOpIhNS0_14func_wrapper_tIbZZZNS0_14or_kernel_cudaERNS_14TensorIteratorEENKUlvE_clEvENKUlvE_clEvEUlbhE_EEjbLi4ELi4EEEEEvT1_)
        /*0854*/ 	.word	0x00000000


	//----- nvinfo : EIATTR_MIN_STACK_SIZE
	.align		4
.L_556:
        /*0858*/ 	.byte	0x04, 0x12
        /*085a*/ 	.short	(.L_558 - .L_557)
	.align		4
.L_557:
        /*085c*/ 	.word	index@(_ZN2at6native13reduce_kernelILi256ELi2ENS0_8ReduceOpIhNS0_14func_wrapper_tIbZZZNS0_14or_kernel_cudaERNS_14TensorIteratorEENKUlvE_clEvENKUlvE_clEvEUlbhE_EEjbLi4ELi4EEEEEvT1_)
        /*0860*/ 	.word	0x00000000


	//----- nvinfo : EIATTR_MIN_STACK_SIZE
	.align		4
.L_558:
        /*0864*/ 	.byte	0x04, 0x12
        /*0866*/ 	.short	(.L_560 - .L_559)
	.align		4
.L_559:
        /*0868*/ 	.word	index@(_ZN2at6native13reduce_kernelILi128ELi4ENS0_8ReduceOpIhNS0_14func_wrapper_tIbZZZNS0_14or_kernel_cudaERNS_14TensorIteratorEENKUlvE_clEvENKUlvE_clEvEUlbhE_EEjbLi4ELi4EEEEEvT1_)
        /*086c*/ 	.word	0x00000000


	//----- nvinfo : EIATTR_MIN_STACK_SIZE
	.align		4
.L_560:
        /*0870*/ 	.byte	0x04, 0x12
        /*0872*/ 	.short	(.L_562 - .L_561)
	.align		4
.L_561:
        /*0874*/ 	.word	index@(_ZN2at6native13reduce_kernelILi512ELi1ENS0_8ReduceOpIbNS0_14func_wrapper_tIbZZZNS0_15and_kernel_cudaERNS_14TensorIteratorEENKUlvE_clEvENKUlvE10_clEvEUlbbE_EEjbLi4ELi4EEEEEvT1_)
        /*0878*/ 	.word	0x00000000


	//----- nvinfo : EIATTR_MIN_STACK_SIZE
	.align		4
.L_562:
        /*087c*/ 	.byte	0x04, 0x12
        /*087e*/ 	.short	(.L_564 - .L_563)
	.align		4
.L_563:
        /*0880*/ 	.word	index@(_ZN2at6native13reduce_kernelILi256ELi2ENS0_8ReduceOpIbNS0_14func_wrapper_tIbZZZNS0_15and_kernel_cudaERNS_14TensorIteratorEENKUlvE_clEvENKUlvE10_clEvEUlbbE_EEjbLi4ELi4EEEEEvT1_)
        /*0884*/ 	.word	0x00000000


	//----- nvinfo : EIATTR_MIN_STACK_SIZE
	.align		4
.L_564:
        /*0888*/ 	.byte	0x04, 0x12
        /*088a*/ 	.short	(.L_566 - .L_565)
	.align		4
.L_565:
        /*088c*/ 	.word	index@(_ZN2at6native13reduce_kernelILi128ELi4ENS0_8ReduceOpIbNS0_14func_wrapper_tIbZZZNS0_15and_kernel_cudaERNS_14TensorIteratorEENKUlvE_clEvENKUlvE10_clEvEUlbbE_EEjbLi4ELi4EEEEEvT1_)
        /*0890*/ 	.word	0x00000000


	//----- nvinfo : EIATTR_MIN_STACK_SIZE
	.align		4
.L_566:
        /*0894*/ 	.byte	0x04, 0x12
        /*0896*/ 	.short	(.L_568 - .L_567)
	.align		4
.L_567:
        /*0898*/ 	.word	index@(_ZN2at6native13reduce_kernelILi512ELi1ENS0_8ReduceOpIN3c108BFloat16ENS0_14func_wrapper_tIbZZZNS0_15and_kernel_cudaERNS_14TensorIteratorEENKUlvE_clEvENKUlvE9_clEvEUlbS4_E_EEjbLi4ELi4EEEEEvT1_)
        /*089c*/ 	.word	0x00000000


	//----- nvinfo : EIATTR_MIN_STACK_SIZE
	.align		4
.L_568:
        /*08a0*/ 	.byte	0x04, 0x12
        /*08a2*/ 	.short	(.L_570 - .L_569)
	.align		4
.L_569:
        /*08a4*/ 	.word	index@(_ZN2at6native13reduce_kernelILi256ELi2ENS0_8ReduceOpIN3c108BFloat16ENS0_14func_wrapper_tIbZZZNS0_15and_kernel_cudaERNS_14TensorIteratorEENKUlvE_clEvENKUlvE9_clEvEUlbS4_E_EEjbLi4ELi4EEEEEvT1_)
        /*08a8*/ 	.word	0x00000000


	//----- nvinfo : EIATTR_MIN_STACK_SIZE
	.align		4
.L_570:
        /*08ac*/ 	.byte	0x04, 0x12
        /*08ae*/ 	.short	(.L_572 - .L_571)
	.align		4
.L_571:
        /*08b0*/ 	.word	index@(_ZN2at6native13reduce_kernelILi128ELi4ENS0_8ReduceOpIN3c108BFloat16ENS0_14func_wrapper_tIbZZZNS0_15and_kernel_cudaERNS_14TensorIteratorEENKUlvE_clEvENKUlvE9_clEvEUlbS4_E_EEjbLi4ELi4EEEEEvT1_)
        /*08b4*/ 	.word	0x00000000


	//----- nvinfo : EIATTR_MIN_STACK_SIZE
	.align		4
.L_572:
        /*08b8*/ 	.byte	0x04, 0x12
        /*08ba*/ 	.short	(.L_574 - .L_573)
	.align		4
.L_573:
        /*08bc*/ 	.word	index@(_ZN2at6native13reduce_kernelILi512ELi1ENS0_8ReduceOpIN3c104HalfENS0_14func_wrapper_tIbZZZNS0_15and_kernel_cudaERNS_14TensorIteratorEENKUlvE_clEvENKUlvE8_clEvEUlbS4_E_EEjbLi4ELi4EEEEEvT1_)
        /*08c0*/ 	.word	0x00000000


	//----- nvinfo : EIATTR_MIN_STACK_SIZE
	.align		4
.L_574:
        /*08c4*/ 	.byte	0x04, 0x12
        /*08c6*/ 	.short	(.L_576 - .L_575)
	.align		4
.L_575:
        /*08c8*/ 	.word	index@(_ZN2at6native13reduce_kernelILi256ELi2ENS0_8ReduceOpIN3c104HalfENS0_14func_wrapper_tIbZZZNS0_15and_kernel_cudaERNS_14TensorIteratorEENKUlvE_clEvENKUlvE8_clEvEUlbS4_E_EEjbLi4ELi4EEEEEvT1_)
        /*08cc*/ 	.word	0x00000000


	//----- nvinfo : EIATTR_MIN_STACK_SIZE
	.align		4
.L_576:
        /*08d0*/ 	.byte	0x04, 0x12
        /*08d2*/ 	.short	(.L_578 - .L_577)
	.align		4
.L_577:
        /*08d4*/ 	.word	index@(_ZN2at6native13reduce_kernelILi128ELi4ENS0_8ReduceOpIN3c104HalfENS0_14func_wrapper_tIbZZZNS0_15and_kernel_cudaERNS_14TensorIteratorEENKUlvE_clEvENKUlvE8_clEvEUlbS4_E_EEjbLi4ELi4EEEEEvT1_)
        /*08d8*/ 	.word	0x00000000


	//----- nvinfo : EIATTR_MIN_STACK_SIZE
	.align		4
.L_578:
        /*08dc*/ 	.byte	0x04, 0x12
        /*08de*/ 	.short	(.L_580 - .L_579)
	.align		4
.L_579:
        /*08e0*/ 	.word	index@(_ZN2at6native13reduce_kernelILi512ELi1ENS0_8ReduceOpIN3c107complexIfEENS0_14func_wrapper_tIbZZZNS0_15and_kernel_cudaERNS_14TensorIteratorEENKUlvE_clEvENKUlvE7_clEvEUlbS5_E_EEjbLi4ELi4EEEEEvT1_)
        /*08e4*/ 	.word	0x00000000


	//----- nvinfo : EIATTR_MIN_STACK_SIZE
	.align		4
.L_580:
        /*08e8*/ 	.byte	0x04, 0x12
        /*08ea*/ 	.short	(.L_582 - .L_581)
	.align		4
.L_581:
        /*08ec*/ 	.word	index@(_ZN2at6native13reduce_kernelILi256ELi2ENS0_8ReduceOpIN3c107complexIfEENS0_14func_wrapper_tIbZZZNS0_15and_kernel_cudaERNS_14TensorIteratorEENKUlvE_clEvENKUlvE7_clEvEUlbS5_E_EEjbLi4ELi4EEEEEvT1_)
        /*08f0*/ 	.word	0x00000000


	//----- nvinfo : EIATTR_MIN_STACK_SIZE
	.align		4
.L_582:
        /*08f4*/ 	.byte	0x04, 0x12
        /*08f6*/ 	.short	(.L_584 - .L_583)
	.align		4
.L_583:
        /*08f8*/ 	.word	index@(_ZN2at6native13reduce_kernelILi128ELi4ENS0_8ReduceOpIN3c107complexIfEENS0_14func_wrapper_tIbZZZNS0_15and_kernel_cudaERNS_14TensorIteratorEENKUlvE_clEvENKUlvE7_clEvEUlbS5_E_EEjbLi4ELi4EEEEEvT1_)
        /*08fc*/ 	.word	0x00000000


	//----- nvinfo : EIATTR_MIN_STACK_SIZE
	.align		4
.L_584:
        /*0900*/ 	.byte	0x04, 0x12
        /*0902*/ 	.short	(.L_586 - .L_585)
	.align		4
.L_585:
        /*0904*/ 	.word	index@(_ZN2at6native13reduce_kernelILi256ELi1ENS0_8ReduceOpIN3c107complexIdEENS0_14func_wrapper_tIbZZZNS0_15and_kernel_cudaERNS_14TensorIteratorEENKUlvE_clEvENKUlvE6_clEvEUlbS5_E_EEjbLi4ELi4EEEEEvT1_)
        /*0908*/ 	.word	0x00000000


	//----- nvinfo : EIATTR_MIN_STACK_SIZE
	.align		4
.L_586:
        /*090c*/ 	.byte	0x04, 0x12
        /*090e*/ 	.short	(.L_588 - .L_587)
	.align		4
.L_587:
        /*0910*/ 	.word	index@(_ZN2at6native13reduce_kernelILi128ELi2ENS0_8ReduceOpIN3c107complexIdEENS0_14func_wrapper_tIbZZZNS0_15and_kernel_cudaERNS_14TensorIteratorEENKUlvE_clEvENKUlvE6_clEvEUlbS5_E_EEjbLi4ELi4EEEEEvT1_)
        /*0914*/ 	.word	0x00000000


	//----- nvinfo : EIATTR_MIN_STACK_SIZE
	.align		4
.L_588:
        /*0918*/ 	.byte	0x04, 0x12
        /*091a*/ 	.short	(.L_590 - .L_589)
	.align		4
.L_589:
        /*091c*/ 	.word	index@(_ZN2at6native13reduce_kernelILi64ELi4ENS0_8ReduceOpIN3c107complexIdEENS0_14func_wrapper_tIbZZZNS0_15and_kernel_cudaERNS_14TensorIteratorEENKUlvE_clEvENKUlvE6_clEvEUlbS5_E_EEjbLi4ELi4EEEEEvT1_)
        /*0920*/ 	.word	0x00000000


	//----- nvinfo : EIATTR_MIN_STACK_SIZE
	.align		4
.L_590:
        /*0924*/ 	.byte	0x04, 0x12
        /*0926*/ 	.short	(.L_592 - .L_591)
	.align		4
.L_591:
        /*0928*/ 	.word	index@(_ZN2at6native13reduce_kernelILi512ELi1ENS0_8ReduceOpIfNS0_14func_wrapper_tIbZZZNS0_15and_kernel_cudaERNS_14TensorIteratorEENKUlvE_clEvENKUlvE5_clEvEUlbfE_EEjbLi4ELi4EEEEEvT1_)
        /*092c*/ 	.word	0x00000000


	//----- nvinfo : EIATTR_MIN_STACK_SIZE
	.align		4
.L_592:
        /*0930*/ 	.byte	0x04, 0x12
        /*0932*/ 	.short	(.L_594 - .L_593)
	.align		4
.L_593:
        /*0934*/ 	.word	index@(_ZN2at6native13reduce_kernelILi256ELi2ENS0_8ReduceOpIfNS0_14func_wrapper_tIbZZZNS0_15and_kernel_cudaERNS_14TensorIteratorEENKUlvE_clEvENKUlvE5_clEvEUlbfE_EEjbLi4ELi4EEEEEvT1_)
        /*0938*/ 	.word	0x00000000


	//----- nvinfo : EIATTR_MIN_STACK_SIZE
	.align		4
.L_594:
        /*093c*/ 	.byte	0x04, 0x12
        /*093e*/ 	.short	(.L_596 - .L_595)
	.align		4
.L_595:
        /*0940*/ 	.word	index@(_ZN2at6native13reduce_kernelILi128ELi4ENS0_8ReduceOpIfNS0_14func_wrapper_tIbZZZNS0_15and_kernel_cudaERNS_14TensorIteratorEENKUlvE_clEvENKUlvE5_clEvEUlbfE_EEjbLi4ELi4EEEEEvT1_)
        /*0944*/ 	.word	0x00000000


	//----- nvinfo : EIATTR_MIN_STACK_SIZE
	.align		4
.L_596:
        /*0948*/ 	.byte	0x04, 0x12
        /*094a*/ 	.short	(.L_598 - .L_597)
	.align		4
.L_597:
        /*094c*/ 	.word	index@(_ZN2at6native13reduce_kernelILi512ELi1ENS0_8ReduceOpIdNS0_14func_wrapper_tIbZZZNS0_15and_kernel_cudaERNS_14TensorIteratorEENKUlvE_clEvENKUlvE4_clEvEUlbdE_EEjbLi4ELi4EEEEEvT1_)
        /*0950*/ 	.word	0x00000000


	//----- nvinfo : EIATTR_MIN_STACK_SIZE
	.align		4
.L_598:
        /*0954*/ 	.byte	0x04, 0x12
        /*0956*/ 	.short	(.L_600 - .L_599)
	.align		4
.L_599:
        /*0958*/ 	.word	index@(_ZN2at6native13reduce_kernelILi256ELi2ENS0_8ReduceOpIdNS0_14func_wrapper_tIbZZZNS0_15and_kernel_cudaERNS_14TensorIteratorEENKUlvE_clEvENKUlvE4_clEvEUlbdE_EEjbLi4ELi4EEEEEvT1_)
        /*095c*/ 	.word	0x00000000


	//----- nvinfo : EIATTR_MIN_STACK_SIZE
	.align		4
.L_600:
        /*0960*/ 	.byte	0x04, 0x12
        /*0962*/ 	.short	(.L_602 - .L_601)
	.align		4
.L_601:
        /*0964*/ 	.word	index@(_ZN2at6native13reduce_kernelILi128ELi4ENS0_8ReduceOpIdNS0_14func_wrapper_tIbZZZNS0_15and_kernel_cudaERNS_14TensorIteratorEENKUlvE_clEvENKUlvE4_clEvEUlbdE_EEjbLi4ELi4EEEEEvT1_)
        /*0968*/ 	.word	0x00000000


	//----- nvinfo : EIATTR_MIN_STACK_SIZE
	.align		4
.L_602:
        /*096c*/ 	.byte	0x04, 0x12
        /*096e*/ 	.short	(.L_604 - .L_603)
	.align		4
.L_603:
        /*0970*/ 	.word	index@(_ZN2at6native13reduce_kernelILi512ELi1ENS0_8ReduceOpIsNS0_14func_wrapper_tIbZZZNS0_15and_kernel_cudaERNS_14TensorIteratorEENKUlvE_clEvENKUlvE3_clEvEUlbsE_EEjbLi4ELi4EEEEEvT1_)
        /*0974*/ 	.word	0x00000000


	//----- nvinfo : EIATTR_MIN_STACK_SIZE
	.align		4
.L_604:
        /*0978*/ 	.byte	0x04, 0x12
        /*097a*/ 	.short	(.L_606 - .L_605)
	.align		4
.L_605:
        /*097c*/ 	.word	index@(_ZN2at6native13reduce_kernelILi256ELi2ENS0_8ReduceOpIsNS0_14func_wrapper_tIbZZZNS0_15and_kernel_cudaERNS_14TensorIteratorEENKUlvE_clEvENKUlvE3_clEvEUlbsE_EEjbLi4ELi4EEEEEvT1_)
        /*0980*/ 	.word	0x00000000


	//----- nvinfo : EIATTR_MIN_STACK_SIZE
	.align		4
.L_606:
        /*0984*/ 	.byte	0x04, 0x12
        /*0986*/ 	.short	(.L_608 - .L_607)
	.align		4
.L_607:
        /*0988*/ 	.word	index@(_ZN2at6native13reduce_kernelILi128ELi4ENS0_8ReduceOpIsNS0_14func_wrapper_tIbZZZNS0_15and_kernel_cudaERNS_14TensorIteratorEENKUlvE_clEvENKUlvE3_clEvEUlbsE_EEjbLi4ELi4EEEEEvT1_)
        /*098c*/ 	.word	0x00000000


	//----- nvinfo : EIATTR_MIN_STACK_SIZE
	.align		4
.L_608:
        /*0990*/ 	.byte	0x04, 0x12
        /*0992*/ 	.short	(.L_610 - .L_609)
	.align		4
.L_609:
        /*0994*/ 	.word	index@(_ZN2at6native13reduce_kernelILi512ELi1ENS0_8ReduceOpIlNS0_14func_wrapper_tIbZZZNS0_15and_kernel_cudaERNS_14TensorIteratorEENKUlvE_clEvENKUlvE2_clEvEUlblE_EEjbLi4ELi4EEEEEvT1_)
        /*0998*/ 	.word	0x00000000


	//----- nvinfo : EIATTR_MIN_STACK_SIZE
	.align		4
.L_610:
        /*099c*/ 	.byte	0x04, 0x12
        /*099e*/ 	.short	(.L_612 - .L_611)
	.align		4
.L_611:
        /*09a0*/ 	.word	index@(_ZN2at6native13reduce_kernelILi256ELi2ENS0_8ReduceOpIlNS0_14func_wrapper_tIbZZZNS0_15and_kernel_cudaERNS_14TensorIteratorEENKUlvE_clEvENKUlvE2_clEvEUlblE_EEjbLi4ELi4EEEEEvT1_)
        /*09a4*/ 	.word	0x00000000


	//----- nvinfo : EIATTR_MIN_STACK_SIZE
	.align		4
.L_612:
        /*09a8*/ 	.byte	0x04, 0x12
        /*09aa*/ 	.short	(.L_614 - .L_613)
	.align		4
.L_613:
        /*09ac*/ 	.word	index@(_ZN2at6native13reduce_kernelILi128ELi4ENS0_8ReduceOpIlNS0_14func_wrapper_tIbZZZNS0_15and_kernel_cudaERNS_14TensorIteratorEENKUlvE_clEvENKUlvE2_clEvEUlblE_EEjbLi4ELi4EEEEEvT1_)
        /*09b0*/ 	.word	0x00000000


	//----- nvinfo : EIATTR_MIN_STACK_SIZE
	.align		4
.L_614:
        /*09b4*/ 	.byte	0x04, 0x12
        /*09b6*/ 	.short	(.L_616 - .L_615)
	.align		4
.L_615:
        /*09b8*/ 	.word	index@(_ZN2at6native13reduce_kernelILi512ELi1ENS0_8ReduceOpIiNS0_14func_wrapper_tIbZZZNS0_15and_kernel_cudaERNS_14TensorIteratorEENKUlvE_clEvENKUlvE1_clEvEUlbiE_EEjbLi4ELi4EEEEEvT1_)
        /*09bc*/ 	.word	0x00000000


	//----- nvinfo : EIATTR_MIN_STACK_SIZE
	.align		4
.L_616:
        /*09c0*/ 	.byte	0x04, 0x12
        /*09c2*/ 	.short	(.L_618 - .L_617)
	.align		4
.L_617:
        /*09c4*/ 	.word	index@(_ZN2at6native13reduce_kernelILi256ELi2ENS0_8ReduceOpIiNS0_14func_wrapper_tIbZZZNS0_15and_kernel_cudaERNS_14TensorIteratorEENKUlvE_clEvENKUlvE1_clEvEUlbiE_EEjbLi4ELi4EEEEEvT1_)
        /*09c8*/ 	.word	0x00000000


	//----- nvinfo : EIATTR_MIN_STACK_SIZE
	.align		4
.L_618:
        /*09cc*/ 	.byte	0x04, 0x12
        /*09ce*/ 	.short	(.L_620 - .L_619)
	.align		4
.L_619:
        /*09d0*/ 	.word	index@(_ZN2at6native13reduce_kernelILi128ELi4ENS0_8ReduceOpIiNS0_14func_wrapper_tIbZZZNS0_15and_kernel_cudaERNS_14TensorIteratorEENKUlvE_clEvENKUlvE1_clEvEUlbiE_EEjbLi4ELi4EEEEEvT1_)
        /*09d4*/ 	.word	0x00000000


	//----- nvinfo : EIATTR_MIN_STACK_SIZE
	.align		4
.L_620:
        /*09d8*/ 	.byte	0x04, 0x12
        /*09da*/ 	.short	(.L_622 - .L_621)
	.align		4
.L_621:
        /*09dc*/ 	.word	index@(_ZN2at6native13reduce_kernelILi512ELi1ENS0_8ReduceOpIaNS0_14func_wrapper_tIbZZZNS0_15and_kernel_cudaERNS_14TensorIteratorEENKUlvE_clEvENKUlvE0_clEvEUlbaE_EEjbLi4ELi4EEEEEvT1_)
        /*09e0*/ 	.word	0x00000000


	//----- nvinfo : EIATTR_MIN_STACK_SIZE
	.align		4
.L_622:
        /*09e4*/ 	.byte	0x04, 0x12
        /*09e6*/ 	.short	(.L_624 - .L_623)
	.align		4
.L_623:
        /*09e8*/ 	.word	index@(_ZN2at6native13reduce_kernelILi256ELi2ENS0_8ReduceOpIaNS0_14func_wrapper_tIbZZZNS0_15and_kernel_cudaERNS_14TensorIteratorEENKUlvE_clEvENKUlvE0_clEvEUlbaE_EEjbLi4ELi4EEEEEvT1_)
        /*09ec*/ 	.word	0x00000000


	//----- nvinfo : EIATTR_MIN_STACK_SIZE
	.align		4
.L_624:
        /*09f0*/ 	.byte	0x04, 0x12
        /*09f2*/ 	.short	(.L_626 - .L_625)
	.align		4
.L_625:
        /*09f4*/ 	.word	index@(_ZN2at6native13reduce_kernelILi128ELi4ENS0_8ReduceOpIaNS0_14func_wrapper_tIbZZZNS0_15and_kernel_cudaERNS_14TensorIteratorEENKUlvE_clEvENKUlvE0_clEvEUlbaE_EEjbLi4ELi4EEEEEvT1_)
        /*09f8*/ 	.word	0x00000000


	//----- nvinfo : EIATTR_MIN_STACK_SIZE
	.align		4
.L_626:
        /*09fc*/ 	.byte	0x04, 0x12
        /*09fe*/ 	.short	(.L_628 - .L_627)
	.align		4
.L_627:
        /*0a00*/ 	.word	index@(_ZN2at6native13reduce_kernelILi512ELi1ENS0_8ReduceOpIhNS0_14func_wrapper_tIbZZZNS0_15and_kernel_cudaERNS_14TensorIteratorEENKUlvE_clEvENKUlvE_clEvEUlbhE_EEjbLi4ELi4EEEEEvT1_)
        /*0a04*/ 	.word	0x00000000


	//----- nvinfo : EIATTR_MIN_STACK_SIZE
	.align		4
.L_628:
        /*0a08*/ 	.byte	0x04, 0x12
        /*0a0a*/ 	.short	(.L_630 - .L_629)
	.align		4
.L_629:
        /*0a0c*/ 	.word	index@(_ZN2at6native13reduce_kernelILi256ELi2ENS0_8ReduceOpIhNS0_14func_wrapper_tIbZZZNS0_15and_kernel_cudaERNS_14TensorIteratorEENKUlvE_clEvENKUlvE_clEvEUlbhE_EEjbLi4ELi4EEEEEvT1_)
        /*0a10*/ 	.word	0x00000000


	//----- nvinfo : EIATTR_MIN_STACK_SIZE
	.align		4
.L_630:
        /*0a14*/ 	.byte	0x04, 0x12
        /*0a16*/ 	.short	(.L_632 - .L_631)
	.align		4
.L_631:
        /*0a18*/ 	.word	index@(_ZN2at6native13reduce_kernelILi128ELi4ENS0_8ReduceOpIhNS0_14func_wrapper_tIbZZZNS0_15and_kernel_cudaERNS_14TensorIteratorEENKUlvE_clEvENKUlvE_clEvEUlbhE_EEjbLi4ELi4EEEEEvT1_)
        /*0a1c*/ 	.word	0x00000000
.L_632:


//--------------------- .nv.compat                --------------------------
	.section	.nv.compat,"",@"SHT_CUDA_COMPAT_INFO"
	.align	4
        /*0000*/ 	.byte	0x02, 0x09, 0x01, 0x00, 0x02, 0x02, 0x01, 0x00, 0x02, 0x05, 0x05, 0x00, 0x03, 0x07, 0x01, 0x01
        /*0010*/ 	.byte	0x02, 0x03, 0x00, 0x00, 0x02, 0x06, 0x01, 0x00, 0x04, 0x0b, 0x08, 0x00, 0x00, 0x00, 0x00, 0x00
        /*0020*/ 	.byte	0x00, 0x00, 0x00, 0x00


//--------------------- .nv.info._ZN2at6native13reduce_kernelILi512ELi1ENS0_8ReduceOpIbNS0_14func_wrapper_tIbZZZNS0_14or_kernel_cudaERNS_14TensorIteratorEENKUlvE_clEvENKUlvE10_clEvEUlbbE_EEjbLi4ELi4EEEEEvT1_ --------------------------
	.section	.nv.info._ZN2at6native13reduce_kernelILi512ELi1ENS0_8ReduceOpIbNS0_14func_wrapper_tIbZZZNS0_14or_kernel_cudaERNS_14TensorIteratorEENKUlvE_clEvENKUlvE10_clEvEUlbbE_EEjbLi4ELi4EEEEEvT1_,"",@"SHT_CUDA_INFO"
	.sectionflags	@""
	.align	4


	//----- nvinfo : EIATTR_CUDA_API_VERSION
	.align		4
        /*0000*/ 	.byte	0x04, 0x37
        /*0002*/ 	.short	(.L_634 - .L_633)
.L_633:
        /*0004*/ 	.word	0x00000082


	//----- nvinfo : EIATTR_KPARAM_INFO
	.align		4
.L_634:
        /*0008*/ 	.byte	0x04, 0x17
        /*000a*/ 	.short	(.L_636 - .L_635)
.L_635:
        /*000c*/ 	.word	0x00000000
        /*0010*/ 	.short	0x0000
        /*0012*/ 	.short	0x0000
        /*0014*/ 	.byte	0x00, 0xf0, 0x41, 0x10


	//----- nvinfo : EIATTR_SPARSE_MMA_MASK
	.align		4
.L_636:
        /*0018*/ 	.byte	0x03, 0x50
        /*001a*/ 	.short	0x0000


	//----- nvinfo : EIATTR_MAXREG_COUNT
	.align		4
        /*001c*/ 	.byte	0x03, 0x1b
        /*001e*/ 	.short	0x0020


	//----- nvinfo : EIATTR_NUM_BARRIERS
	.align		4
        /*0020*/ 	.byte	0x02, 0x4c
        /*0022*/ 	.byte	0x01
	.zero		1


	//----- nvinfo : EIATTR_EXTERNS
	.align		4
        /*0024*/ 	.byte	0x04, 0x0f
        /*0026*/ 	.short	(.L_638 - .L_637)


	//   ....[0]....
	.align		4
.L_637:
        /*0028*/ 	.word	index@(__assertfail)


	//----- nvinfo : EIATTR_MERCURY_ISA_VERSION
	.align		4
.L_638:
        /*002c*/ 	.byte	0x03, 0x5f
        /*002e*/ 	.short	0x0101


	//----- nvinfo : EIATTR_INT_WARP_WIDE_INSTR_OFFSETS
	.align		4
        /*0030*/ 	.byte	0x04, 0x31
        /*0032*/ 	.short	(.L_640 - .L_639)


	//   ....[0]....
.L_639:
        /*0034*/ 	.word	0x0000e1c0


	//   ....[1]....
        /*0038*/ 	.word	0x0000e2b0


	//----- nvinfo : EIATTR_COOP_GROUP_MASK_REGIDS
	.align		4
.L_640:
        /*003c*/ 	.byte	0x04, 0x29
        /*003e*/ 	.short	(.L_642 - .L_641)


	//   ....[0]....
.L_641:
        /*0040*/ 	.word	0xffffffff


	//   ....[1]....
        /*0044*/ 	.word	0xffffffff


	//----- nvinfo : EIATTR_COOP_GROUP_INSTR_OFFSETS
	.align		4
.L_642:
        /*0048*/ 	.byte	0x04, 0x28
        /*004a*/ 	.short	(.L_644 - .L_643)


	//   ....[0]....
.L_643:
        /*004c*/ 	.word	0x0000bac0


	//   ....[1]....
        /*0050*/ 	.word	0x0000ea70


	//----- nvinfo : EIATTR_SYSCALL_OFFSETS
	.align		4
.L_644:
        /*0054*/ 	.byte	0x04, 0x46
        /*0056*/ 	.short	(.L_646 - .L_645)


	//   ....[0]....
.L_645:
        /*0058*/ 	.word	0x0000ece0


	//   ....[1]....
        /*005c*/ 	.word	0x0000ef50


	//   ....[2]....
        /*0060*/ 	.word	0x0000f2a0


	//   ....[3]....
        /*0064*/ 	.word	0x0000f530


	//----- nvinfo : EIATTR_EXIT_INSTR_OFFSETS
	.align		4
.L_646:
        /*0068*/ 	.byte	0x04, 0x1c
        /*006a*/ 	.short	(.L_648 - .L_647)


	//   ....[0]....
.L_647:
        /*006c*/ 	.word	0x0000e350


	//   ....[1]....
        /*0070*/ 	.word	0x0000eaf0


	//   ....[2]....
        /*0074*/ 	.word	0x0000ed50


	//   ....[3]....
        /*0078*/ 	.word	0x0000ed70


	//   ....[4]....
        /*007c*/ 	.word	0x0000efc0


	//   ....[5]....
        /*0080*/ 	.word	0x0000f000


	//   ....[6]....
        /*0084*/ 	.word	0x0000f030


	//   ....[7]....
        /*0088*/ 	.word	0x0000f070


	//   ....[8]....
        /*008c*/ 	.word	0x0000f0b0


	//   ....[9]....
        /*0090*/ 	.word	0x0000f310


	//   ....[10]....
        /*0094*/ 	.word	0x0000f330


	//   ....[11]....
        /*0098*/ 	.word	0x0000f580


	//   ....[12]....
        /*009c*/ 	.word	0x0000f5a0


	//----- nvinfo : EIATTR_MAX_THREADS
	.align		4
.L_648:
        /*00a0*/ 	.byte	0x04, 0x05
        /*00a2*/ 	.short	(.L_650 - .L_649)
.L_649:
        /*00a4*/ 	.word	0x00000200
        /*00a8*/ 	.word	0x00000001
        /*00ac*/ 	.word	0x00000001


	//----- nvinfo : EIATTR_CRS_STACK_SIZE
	.align		4
.L_650:
        /*00b0*/ 	.byte	0x04, 0x1e
        /*00b2*/ 	.short	(.L_652 - .L_651)
.L_651:
        /*00b4*/ 	.word	0x00000000


	//----- nvinfo : EIATTR_CBANK_PARAM_SIZE
	.align		4
.L_652:
        /*00b8*/ 	.byte	0x03, 0x19
        /*00ba*/ 	.short	0x0410


	//----- nvinfo : EIATTR_PARAM_CBANK
	.align		4
        /*00bc*/ 	.byte	0x04, 0x0a
        /*00be*/ 	.short	(.L_654 - .L_653)
	.align		4
.L_653:
        /*00c0*/ 	.word	index@(.nv.constant0._ZN2at6native13reduce_kernelILi512ELi1ENS0_8ReduceOpIbNS0_14func_wrapper_tIbZZZNS0_14or_kernel_cudaERNS_14TensorIteratorEENKUlvE_clEvENKUlvE10_clEvEUlbbE_EEjbLi4ELi4EEEEEvT1_)
        /*00c4*/ 	.short	0x0210
        /*00c6*/ 	.short	0x0410


	//----- nvinfo : EIATTR_SW_WAR
	.align		4
.L_654:
        /*00c8*/ 	.byte	0x04, 0x36
        /*00ca*/ 	.short	(.L_656 - .L_655)
.L_655:
        /*00cc*/ 	.word	0x00000008
.L_656:


//--------------------- .nv.info._ZN2at6native13reduce_kernelILi256ELi2ENS0_8ReduceOpIbNS0_14func_wrapper_tIbZZZNS0_14or_kernel_cudaERNS_14TensorIteratorEENKUlvE_clEvENKUlvE10_clEvEUlbbE_EEjbLi4ELi4EEEEEvT1_ --------------------------
	.section	.nv.info._ZN2at6native13reduce_kernelILi256ELi2ENS0_8ReduceOpIbNS0_14func_wrapper_tIbZZZNS0_14or_kernel_cudaERNS_14TensorIteratorEENKUlvE_clEvENKUlvE10_clEvEUlbbE_EEjbLi4ELi4EEEEEvT1_,"",@"SHT_CUDA_INFO"
	.sectionflags	@""
	.align	4


	//----- nvinfo : EIATTR_CUDA_API_VERSION
	.align		4
        /*0000*/ 	.byte	0x04, 0x37
        /*0002*/ 	.short	(.L_658 - .L_657)
.L_657:
        /*0004*/ 	.word	0x00000082


	//----- nvinfo : EIATTR_KPARAM_INFO
	.align		4
.L_658:
        /*0008*/ 	.byte	0x04, 0x17
        /*000a*/ 	.short	(.L_660 - .L_659)
.L_659:
        /*000c*/ 	.word	0x00000000
        /*0010*/ 	.short	0x0000
        /*0012*/ 	.short	0x0000
        /*0014*/ 	.byte	0x00, 0xf0, 0x41, 0x10


	//----- nvinfo : EIATTR_SPARSE_MMA_MASK
	.align		4
.L_660:
        /*0018*/ 	.byte	0x03, 0x50
        /*001a*/ 	.short	0x0000


	//----- nvinfo : EIATTR_MAXREG_COUNT
	.align		4
        /*001c*/ 	.byte	0x03, 0x1b
        /*001e*/ 	.short	0x0040


	//----- nvinfo : EIATTR_NUM_BARRIERS
	.align		4
        /*0020*/ 	.byte	0x02, 0x4c
        /*0022*/ 	.byte	0x01
	.zero		1


	//----- nvinfo : EIATTR_EXTERNS
	.align		4
        /*0024*/ 	.byte	0x04, 0x0f
        /*0026*/ 	.short	(.L_662 - .L_661)


	//   ....[0]....
	.align		4
.L_661:
        /*0028*/ 	.word	index@(__assertfail)


	//----- nvinfo : EIATTR_MERCURY_ISA_VERSION
	.align		4
.L_662:
        /*002c*/ 	.byte	0x03, 0x5f
        /*002e*/ 	.short	0x0101


	//----- nvinfo : EIATTR_INT_WARP_WIDE_INSTR_OFFSETS
	.align		4
        /*0030*/ 	.byte	0x04, 0x31
        /*0032*/ 	.short	(.L_664 - .L_663)


	//   ....[0]....
.L_663:
        /*0034*/ 	.word	0x000113e0


	//   ....[1]....
        /*0038*/ 	.word	0x000114d0


	//----- nvinfo : EIATTR_COOP_GROUP_MASK_REGIDS
	.align		4
.L_664:
        /*003c*/ 	.byte	0x04, 0x29
        /*003e*/ 	.short	(.L_666 - .L_665)


	//   ....[0]....
.L_665:
        /*0040*/ 	.word	0xffffffff


	//   ....[1]....
        /*0044*/ 	.word	0xffffffff


	//   ....[2]....
        /*0048*/ 	.word	0xffffffff


	//   ....[3]....
        /*004c*/ 	.word	0xffffffff


	//----- nvinfo : EIATTR_COOP_GROUP_INSTR_OFFSETS
	.align		4
.L_666:
        /*0050*/ 	.byte	0x04, 0x28
        /*0052*/ 	.short	(.L_668 - .L_667)


	//   ....[0]....
.L_667:
        /*0054*/ 	.word	0x0000ca10


	//   ....[1]....
        /*0058*/ 	.word	0x0000ca20


	//   ....[2]....
        /*005c*/ 	.word	0x00011e70


	//   ....[3]....
        /*0060*/ 	.word	0x00011e80


	//----- nvinfo : EIATTR_SYSCALL_OFFSETS
	.align		4
.L_668:
        /*0064*/ 	.byte	0x04, 0x46
        /*0066*/ 	.short	(.L_670 - .L_669)


	//   ....[0]....
.L_669:
        /*0068*/ 	.word	0x00001490


	//   ....[1]....
        /*006c*/ 	.word	0x00012170


	//   ....[2]....
        /*0070*/ 	.word	0x000122f0


	//   ....[3]....
        /*0074*/ 	.word	0x000125e0


	//   ....[4]....
        /*0078*/ 	.word	0x00012760


	//   ....[5]....
        /*007c*/ 	.word	0x00012b20


	//   ....[6]....
        /*0080*/ 	.word	0x00012ca0


	//   ....[7]....
        /*0084*/ 	.word	0x00012f90


	//   ....[8]....
        /*0088*/ 	.word	0x00013110


	//----- nvinfo : EIATTR_EXIT_INSTR_OFFSETS
	.align		4
.L_670:
        /*008c*/ 	.byte	0x04, 0x1c
        /*008e*/ 	.short	(.L_672 - .L_671)


	//   ....[0]....
.L_671:
        /*0090*/ 	.word	0x00011590


	//   ....[1]....
        /*0094*/ 	.word	0x00011f40


	//   ....[2]....
        /*0098*/ 	.word	0x00012360


	//   ....[3]....
        /*009c*/ 	.word	0x00012390


	//   ....[4]....
        /*00a0*/ 	.word	0x000127d0


	//   ....[5]....
        /*00a4*/ 	.word	0x00012840


	//   ....[6]....
        /*00a8*/ 	.word	0x00012870


	//   ....[7]....
        /*00ac*/ 	.word	0x000128b0


	//   ....[8]....
        /*00b0*/ 	.word	0x000128f0


	//   ....[9]....
        /*00b4*/ 	.word	0x00012d10


	//   ....[10]....
        /*00b8*/ 	.word	0x00012d40


	//   ....[11]....
        /*00bc*/ 	.word	0x00013180


	//   ....[12]....
        /*00c0*/ 	.word	0x000131f0


	//----- nvinfo : EIATTR_MAX_THREADS
	.align		4
.L_672:
        /*00c4*/ 	.byte	0x04, 0x05
        /*00c6*/ 	.short	(.L_674 - .L_673)
.L_673:
        /*00c8*/ 	.word	0x00000100
        /*00cc*/ 	.word	0x00000001
        /*00d0*/ 	.word	0x00000001


	//----- nvinfo : EIATTR_CRS_STACK_SIZE
	.align		4
.L_674:
        /*00d4*/ 	.byte	0x04, 0x1e
        /*00d6*/ 	.short	(.L_676 - .L_675)
.L_675:
        /*00d8*/ 	.word	0x00000000


	//----- nvinfo : EIATTR_CBANK_PARAM_SIZE
	.align		4
.L_676:
        /*00dc*/ 	.byte	0x03, 0x19
        /*00de*/ 	.short	0x0410


	//----- nvinfo : EIATTR_PARAM_CBANK
	.align		4
        /*00e0*/ 	.byte	0x04, 0x0a
        /*00e2*/ 	.short	(.L_678 - .L_677)
	.align		4
.L_677:
        /*00e4*/ 	.word	index@(.nv.constant0._ZN2at6native13reduce_kernelILi256ELi2ENS0_8ReduceOpIbNS0_14func_wrapper_tIbZZZNS0_14or_kernel_cudaERNS_14TensorIteratorEENKUlvE_clEvENKUlvE10_clEvEUlbbE_EEjbLi4ELi4EEEEEvT1_)
        /*00e8*/ 	.short	0x0210
        /*00ea*/ 	.short	0x0410


	//----- nvinfo : EIATTR_SW_WAR
	.align		4
.L_678:
        /*00ec*/ 	.byte	0x04, 0x36
        /*00ee*/ 	.short	(.L_680 - .L_679)
.L_679:
        /*00f0*/ 	.word	0x00000008
.L_680:


//--------------------- .nv.info._ZN2at6native13reduce_kernelILi128ELi4ENS0_8ReduceOpIbNS0_14func_wrapper_tIbZZZNS0_14or_kernel_cudaERNS_14TensorIteratorEENKUlvE_clEvENKUlvE10_clEvEUlbbE_EEjbLi4ELi4EEEEEvT1_ --------------------------
	.section	.nv.info._ZN2at6native13reduce_kernelILi128ELi4ENS0_8ReduceOpIbNS0_14func_wrapper_tIbZZZNS0_14or_kernel_cudaERNS_14TensorIteratorEENKUlvE_clEvENKUlvE10_clEvEUlbbE_EEjbLi4ELi4EEEEEvT1_,"",@"SHT_CUDA_INFO"
	.sectionflags	@""
	.align	4


	//----- nvinfo : EIATTR_CUDA_API_VERSION
	.align		4
        /*0000*/ 	.byte	0x04, 0x37
        /*0002*/ 	.short	(.L_682 - .L_681)
.L_681:
        /*0004*/ 	.word	0x00000082


	//----- nvinfo : EIATTR_KPARAM_INFO
	.align		4
.L_682:
        /*0008*/ 	.byte	0x04, 0x17
        /*000a*/ 	.short	(.L_684 - .L_683)
.L_683:
        /*000c*/ 	.word	0x00000000
        /*0010*/ 	.short	0x0000
        /*0012*/ 	.short	0x0000
        /*0014*/ 	.byte	0x00, 0xf0, 0x41, 0x10


	//----- nvinfo : EIATTR_SPARSE_MMA_MASK
	.align		4
.L_684:
        /*0018*/ 	.byte	0x03, 0x50
        /*001a*/ 	.short	0x0000


	//----- nvinfo : EIATTR_MAXREG_COUNT
	.align		4
        /*001c*/ 	.byte	0x03, 0x1b
        /*001e*/ 	.short	0x0080


	//----- nvinfo : EIATTR_NUM_BARRIERS
	.align		4
        /*0020*/ 	.byte	0x02, 0x4c
        /*0022*/ 	.byte	0x01
	.zero		1


	//----- nvinfo : EIATTR_EXTERNS
	.align		4
        /*0024*/ 	.byte	0x04, 0x0f
        /*0026*/ 	.short	(.L_686 - .L_685)


	//   ....[0]....
	.align		4
.L_685:
        /*0028*/ 	.word	index@(__assertfail)


	//----- nvinfo : EIATTR_MERCURY_ISA_VERSION
	.align		4
.L_686:
        /*002c*/ 	.byte	0x03, 0x5f
        /*002e*/ 	.short	0x0101


	//----- nvinfo : EIATTR_INT_WARP_WIDE_INSTR_OFFSETS
	.align		4
        /*0030*/ 	.byte	0x04, 0x31
        /*0032*/ 	.short	(.L_688 - .L_687)


	//   ....[0]....
.L_687:
        /*0034*/ 	.word	0x000170d0


	//   ....[1]....
        /*0038*/ 	.word	0x000171c0


	//----- nvinfo : EIATTR_COOP_GROUP_MASK_REGIDS
	.align		4
.L_688:
        /*003c*/ 	.byte	0x04, 0x29
        /*003e*/ 	.short	(.L_690 - .L_689)


	//   ....[0]....
.L_689:
        /*0040*/ 	.word	0xffffffff


	//   ....[1]....
        /*0044*/ 	.word	0xffffffff


	//   ....[2]....
        /*0048*/ 	.word	0xffffffff


	//   ....[3]....
        /*004c*/ 	.word	0xffffffff


	//   ....[4]....
        /*0050*/ 	.word	0xffffffff


	//   ....[5]....
        /*0054*/ 	.word	0xffffffff


	//   ....[6]....
        /*0058*/ 	.word	0xffffffff


	//   ....[7]....
        /*005c*/ 	.word	0xffffffff


	//----- nvinfo : EIATTR_COOP_GROUP_INSTR_OFFSETS
	.align		4
.L_690:
        /*0060*/ 	.byte	0x04, 0x28
        /*0062*/ 	.short	(.L_692 - .L_691)


	//   ....[0]....
.L_691:
        /*0064*/ 	.word	0x0000e100


	//   ....[1]....
        /*0068*/ 	.word	0x0000e140


	//   ....[2]....
        /*006c*/ 	.word	0x0000e150


	//   ....[3]....
        /*0070*/ 	.word	0x0000e160


	//   ....[4]....
        /*0074*/ 	.word	0x00017df0


	//   ....[5]....
        /*0078*/ 	.word	0x00017e30


	//   ....[6]....
        /*007c*/ 	.word	0x00017e40


	//   ....[7]....
        /*0080*/ 	.word	0x00017e50


	//----- nvinfo : EIATTR_SYSCALL_OFFSETS
	.align		4
.L_692:
        /*0084*/ 	.byte	0x04, 0x46
        /*0086*/ 	.short	(.L_694 - .L_693)


	//   ....[0]....
.L_693:
        /*0088*/ 	.word	0x00001410


	//   ....[1]....
        /*008c*/ 	.word	0x00018220


	//   ....[2]....
        /*0090*/ 	.word	0x000183a0


	//   ....[3]....
        /*0094*/ 	.word	0x00018520


	//   ....[4]....
        /*0098*/ 	.word	0x000186a0


	//   ....[5]....
        /*009c*/ 	.word	0x00018a70


	//   ....[6]....
        /*00a0*/ 	.word	0x00018bf0


	//   ....[7]....
        /*00a4*/ 	.word	0x00018d70


	//   ....[8]....
        /*00a8*/ 	.word	0x00018ef0


	//   ....[9]....
        /*00ac*/ 	.word	0x00019370


	//   ....[10]....
        /*00b0*/ 	.word	0x000194f0


	//   ....[11]....
        /*00b4*/ 	.word	0x00019670


	//   ....[12]....
        /*00b8*/ 	.word	0x000197f0


	//   ....[13]....
        /*00bc*/ 	.word	0x00019bc0


	//   ....[14]....
        /*00c0*/ 	.word	0x00019d40


	//   ....[15]....
        /*00c4*/ 	.word	0x00019ec0


	//   ....[16]....
        /*00c8*/ 	.word	0x0001a040


	//----- nvinfo : EIATTR_EXIT_INSTR_OFFSETS
	.align		4
.L_694:
        /*00cc*/ 	.byte	0x04, 0x1c
        /*00ce*/ 	.short	(.L_696 - .L_695)


	//   ....[0]....
.L_695:
        /*00d0*/ 	.word	0x00017280


	//   ....[1]....
        /*00d4*/ 	.word	0x00017f90


	//   ....[2]....
        /*00d8*/ 	.word	0x00018710


	//   ....[3]....
        /*00dc*/ 	.word	0x00018760


	//   ....[4]....
        /*00e0*/ 	.word	0x00018f60


	//   ....[5]....
        /*00e4*/ 	.word	0x00019030


	//   ....[6]....
        /*00e8*/ 	.word	0x00019060


	//   ....[7]....
        /*00ec*/ 	.word	0x000190a0


	//   ....[8]....
        /*00f0*/ 	.word	0x000190e0


	//   ....[9]....
        /*00f4*/ 	.word	0x00019860


	//   ....[10]....
        /*00f8*/ 	.word	0x000198b0


	//   ....[11]....
        /*00fc*/ 	.word	0x0001a0b0


	//   ....[12]....
        /*0100*/ 	.word	0x0001a180


	//----- nvinfo : EIATTR_MAX_THREADS
	.align		4
.L_696:
        /*0104*/ 	.byte	0x04, 0x05
        /*0106*/ 	.short	(.L_698 - .L_697)
.L_697:
        /*0108*/ 	.word	0x00000080
        /*010c*/ 	.word	0x00000001
        /*0110*/ 	.word	0x00000001


	//----- nvinfo : EIATTR_CRS_STACK_SIZE
	.align		4
.L_698:
        /*0114*/ 	.byte	0x04, 0x1e
        /*0116*/ 	.short	(.L_700 - .L_699)
.L_699:
        /*0118*/ 	.word	0x00000000


	//----- nvinfo : EIATTR_CBANK_PARAM_SIZE
	.align		4
.L_700:
        /*011c*/ 	.byte	0x03, 0x19
        /*011e*/ 	.short	0x0410


	//----- nvinfo : EIATTR_PARAM_CBANK
	.align		4
        /*0120*/ 	.byte	0x04, 0x0a
        /*0122*/ 	.short	(.L_702 - .L_701)
	.align		4
.L_701:
        /*0124*/ 	.word	index@(.nv.constant0._ZN2at6native13reduce_kernelILi128ELi4ENS0_8ReduceOpIbNS0_14func_wrapper_tIbZZZNS0_14or_kernel_cudaERNS_14TensorIteratorEENKUlvE_clEvENKUlvE10_clEvEUlbbE_EEjbLi4ELi4EEEEEvT1_)
        /*0128*/ 	.short	0x0210
        /*012a*/ 	.short	0x0410


	//----- nvinfo : EIATTR_SW_WAR
	.align		4
.L_702:
        /*012c*/ 	.byte	0x04, 0x36
        /*012e*/ 	.short	(.L_704 - .L_703)
.L_703:
        /*0130*/ 	.word	0x00000008
.L_704:


//--------------------- .nv.info._ZN2at6native13reduce_kernelILi512ELi1ENS0_8ReduceOpIN3c108BFloat16ENS0_14func_wrapper_tIbZZZNS0_14or_kernel_cudaERNS_14TensorIteratorEENKUlvE_clEvENKUlvE9_clEvEUlbS4_E_EEjbLi4ELi4EEEEEvT1_ --------------------------
	.section	.nv.info._ZN2at6native13reduce_kernelILi512ELi1ENS0_8ReduceOpIN3c108BFloat16ENS0_14func_wrapper_tIbZZZNS0_14or_kernel_cudaERNS_14TensorIteratorEENKUlvE_clEvENKUlvE9_clEvEUlbS4_E_EEjbLi4ELi4EEEEEvT1_,"",@"SHT_CUDA_INFO"
	.sectionflags	@""
	.align	4


	//----- nvinfo : EIATTR_CUDA_API_VERSION
	.align		4
        /*0000*/ 	.byte	0x04, 0x37
        /*0002*/ 	.short	(.L_706 - .L_705)
.L_705:
        /*0004*/ 	.word	0x00000082


	//----- nvinfo : EIATTR_KPARAM_INFO
	.align		4
.L_706:
        /*0008*/ 	.byte	0x04, 0x17
        /*000a*/ 	.short	(.L_708 - .L_707)
.L_707:
        /*000c*/ 	.word	0x00000000
        /*0010*/ 	.short	0x0000
        /*0012*/ 	.short	0x0000
        /*0014*/ 	.byte	0x00, 0xf0, 0x41, 0x10


	//----- nvinfo : EIATTR_SPARSE_MMA_MASK
	.align		4
.L_708:
        /*0018*/ 	.byte	0x03, 0x50
        /*001a*/ 	.short	0x0000


	//----- nvinfo : EIATTR_MAXREG_COUNT
	.align		4
        /*001c*/ 	.byte	0x03, 0x1b
        /*001e*/ 	.short	0x0020


	//----- nvinfo : EIATTR_NUM_BARRIERS
	.align		4
        /*0020*/ 	.byte	0x02, 0x4c
        /*0022*/ 	.byte	0x01
	.zero		1


	//----- nvinfo : EIATTR_EXTERNS
	.align		4
        /*0024*/ 	.byte	0x04, 0x0f
        /*0026*/ 	.short	(.L_710 - .L_709)


	//   ....[0]....
	.align		4
.L_709:
        /*0028*/ 	.word	index@(__assertfail)


	//----- nvinfo : EIATTR_MERCURY_ISA_VERSION
	.align		4
.L_710:
        /*002c*/ 	.byte	0x03, 0x5f
        /*002e*/ 	.short	0x0101


	//----- nvinfo : EIATTR_INT_WARP_WIDE_INSTR_OFFSETS
	.align		4
        /*0030*/ 	.byte	0x04, 0x31
        /*0032*/ 	.short	(.L_712 - .L_711)


	//   ....[0]....
.L_711:
        /*0034*/ 	.word	0x0000ea60


	//   ....[1]....
        /*0038*/ 	.word	0x0000eb50


	//----- nvinfo : EIATTR_COOP_GROUP_MASK_REGIDS
	.align		4
.L_712:
        /*003c*/ 	.byte	0x04, 0x29
        /*003e*/ 	.short	(.L_714 - .L_713)


	//   ....[0]....
.L_713:
        /*0040*/ 	.word	0xffffffff


	//   ....[1]....
        /*0044*/ 	.word	0xffffffff


	//----- nvinfo : EIATTR_COOP_GROUP_INSTR_OFFSETS
	.align		4
.L_714:
        /*0048*/ 	.byte	0x04, 0x28
        /*004a*/ 	.short	(.L_716 - .L_715)


	//   ....[0]....
.L_715:
        /*004c*/ 	.word	0x0000c330


	//   ....[1]....
        /*0050*/ 	.word	0x0000f560


	//----- nvinfo : EIATTR_SYSCALL_OFFSETS
	.align		4
.L_716:
        /*0054*/ 	.byte	0x04, 0x46
        /*0056*/ 	.short	(.L_718 - .L_717)


	//   ....[0]....
.L_717:
        /*0058*/ 	.word	0x0000f870


	//   ....[1]....
        /*005c*/ 	.word	0x0000fb50


	//   ....[2]....
        /*0060*/ 	.word	0x0000ff10


	//   ....[3]....
        /*0064*/ 	.word	0x00010210


	//----- nvinfo : EIATTR_EXIT_INSTR_OFFSETS
	.align		4
.L_718:
        /*0068*/ 	.byte	0x04, 0x1c
        /*006a*/ 	.short	(.L_720 - .L_719)


	//   ....[0]....
.L_719:
        /*006c*/ 	.word	0x0000ec10


	//   ....[1]....
        /*0070*/ 	.word	0x0000f610


	//   ....[2]....
        /*0074*/ 	.word	0x0000f8e0


	//   ....[3]....
        /*0078*/ 	.word	0x0000f900


	//   ....[4]....
        /*007c*/ 	.word	0x0000fbc0


	//   ....[5]....
        /*0080*/ 	.word	0x0000fc00


	//   ....[6]....
        /*0084*/ 	.word	0x0000fc30


	//   ....[7]....
        /*0088*/ 	.word	0x0000fc70


	//   ....[8]....
        /*008c*/ 	.word	0x0000fcb0


	//   ....[9]....
        /*0090*/ 	.word	0x0000ff80


	//   ....[10]....
        /*0094*/ 	.word	0x0000ffa0


	//   ....[11]....
        /*0098*/ 	.word	0x00010260


	//   ....[12]....
        /*009c*/ 	.word	0x00010280


	//----- nvinfo : EIATTR_MAX_THREADS
	.align		4
.L_720:
        /*00a0*/ 	.byte	0x04, 0x05
        /*00a2*/ 	.short	(.L_722 - .L_721)
.L_721:
        /*00a4*/ 	.word	0x00000200
        /*00a8*/ 	.word	0x00000001
        /*00ac*/ 	.word	0x00000001


	//----- nvinfo : EIATTR_CRS_STACK_SIZE
	.align		4
.L_722:
        /*00b0*/ 	.byte	0x04, 0x1e
        /*00b2*/ 	.short	(.L_724 - .L_723)
.L_723:
        /*00b4*/ 	.word	0x00000000


	//----- nvinfo : EIATTR_CBANK_PARAM_SIZE
	.align		4
.L_724:
        /*00b8*/ 	.byte	0x03, 0x19
        /*00ba*/ 	.short	0x0410


	//----- nvinfo : EIATTR_PARAM_CBANK
	.align		4
        /*00bc*/ 	.byte	0x04, 0x0a
        /*00be*/ 	.short	(.L_726 - .L_725)
	.align		4
.L_725:
        /*00c0*/ 	.word	index@(.nv.constant0._ZN2at6native13reduce_kernelILi512ELi1ENS0_8ReduceOpIN3c108BFloat16ENS0_14func_wrapper_tIbZZZNS0_14or_kernel_cudaERNS_14TensorIteratorEENKUlvE_clEvENKUlvE9_clEvEUlbS4_E_EEjbLi4ELi4EEEEEvT1_)
        /*00c4*/ 	.short	0x0210
        /*00c6*/ 	.short	0x0410


	//----- nvinfo : EIATTR_SW_WAR
	.align		4
.L_726:
        /*00c8*/ 	.byte	0x04, 0x36
        /*00ca*/ 	.short	(.L_728 - .L_727)
.L_727:
        /*00cc*/ 	.word	0x00000008
.L_728:


//--------------------- .nv.info._ZN2at6native13reduce_kernelILi256ELi2ENS0_8ReduceOpIN3c108BFloat16ENS0_14func_wrapper_tIbZZZNS0_14or_kernel_cudaERNS_14TensorIteratorEENKUlvE_clEvENKUlvE9_clEvEUlbS4_E_EEjbLi4ELi4EEEEEvT1_ --------------------------
	.section	.nv.info._ZN2at6native13reduce_kernelILi256ELi2ENS0_8ReduceOpIN3c108BFloat16ENS0_14func_wrapper_tIbZZZNS0_14or_kernel_cudaERNS_14TensorIteratorEENKUlvE_clEvENKUlvE9_clEvEUlbS4_E_EEjbLi4ELi4EEEEEvT1_,"",@"SHT_CUDA_INFO"
	.sectionflags	@""
	.align	4


	//----- nvinfo : EIATTR_CUDA_API_VERSION
	.align		4
        /*0000*/ 	.byte	0x04, 0x37
        /*0002*/ 	.short	(.L_730 - .L_729)
.L_729:
        /*0004*/ 	.word	0x00000082


	//----- nvinfo : EIATTR_KPARAM_INFO
	.align		4
.L_730:
        /*0008*/ 	.byte	0x04, 0x17
        /*000a*/ 	.short	(.L_732 - .L_731)
.L_731:
        /*000c*/ 	.word	0x00000000
        /*0010*/ 	.short	0x0000
        /*0012*/ 	.short	0x0000
        /*0014*/ 	.byte	0x00, 0xf0, 0x41, 0x10


	//----- nvinfo : EIATTR_SPARSE_MMA_MASK
	.align		4
.L_732:
        /*0018*/ 	.byte	0x03, 0x50
        /*001a*/ 	.short	0x0000


	//----- nvinfo : EIATTR_MAXREG_COUNT
	.align		4
        /*001c*/ 	.byte	0x03, 0x1b
        /*001e*/ 	.short	0x0040


	//----- nvinfo : EIATTR_NUM_BARRIERS
	.align		4
        /*0020*/ 	.byte	0x02, 0x4c
        /*0022*/ 	.byte	0x01
	.zero		1


	//----- nvinfo : EIATTR_EXTERNS
	.align		4
        /*0024*/ 	.byte	0x04, 0x0f
        /*0026*/ 	.short	(.L_734 - .L_733)


	//   ....[0]....
	.align		4
.L_733:
        /*0028*/ 	.word	index@(__assertfail)


	//----- nvinfo : EIATTR_MERCURY_ISA_VERSION
	.align		4
.L_734:
        /*002c*/ 	.byte	0x03, 0x5f
        /*002e*/ 	.short	0x0101


	//----- nvinfo : EIATTR_INT_WARP_WIDE_INSTR_OFFSETS
	.align		4
        /*0030*/ 	.byte	0x04, 0x31
        /*0032*/ 	.short	(.L_736 - .L_735)


	//   ....[0]....
.L_735:
        /*0034*/ 	.word	0x00012710


	//   ....[1]....
        /*0038*/ 	.word	0x00012800


	//----- nvinfo : EIATTR_COOP_GROUP_MASK_REGIDS
	.align		4
.L_736:
        /*003c*/ 	.byte	0x04, 0x29
        /*003e*/ 	.short	(.L_738 - .L_737)


	//   ....[0]....
.L_737:
        /*0040*/ 	.word	0xffffffff


	//   ....[1]....
        /*0044*/ 	.word	0xffffffff


	//   ....[2]....
        /*0048*/ 	.word	0xffffffff


	//   ....[3]....
        /*004c*/ 	.word	0xffffffff


	//----- nvinfo : EIATTR_COOP_GROUP_INSTR_OFFSETS
	.align		4
.L_738:
        /*0050*/ 	.byte	0x04, 0x28
        /*0052*/ 	.short	(.L_740 - .L_739)


	//   ....[0]....
.L_739:
        /*0054*/ 	.word	0x0000dcb0


	//   ....[1]....
        /*0058*/ 	.word	0x0000dcc0


	//   ....[2]....
        /*005c*/ 	.word	0x00013540


	//   ....[3]....
        /*0060*/ 	.word	0x00013570


	//----- nvinfo : EIATTR_SYSCALL_OFFSETS
	.align		4
.L_740:
        /*0064*/ 	.byte	0x04, 0x46
        /*0066*/ 	.short	(.L_742 - .L_741)


	//   ....[0]....
.L_741:
        /*0068*/ 	.word	0x00001490


	//   ....[1]....
        /*006c*/ 	.word	0x000139b0


	//   ....[2]....
        /*0070*/ 	.word	0x00013b30


	//   ....[3]....
        /*0074*/ 	.word	0x00013ef0


	//   ....[4]....
        /*0078*/ 	.word	0x00014070


	//   ....[5]....
        /*007c*/ 	.word	0x00014510


	//   ....[6]....
        /*0080*/ 	.word	0x00014690


	//   ....[7]....
        /*0084*/ 	.word	0x00014a50


	//   ....[8]....
        /*0088*/ 	.word	0x00014bd0


	//----- nvinfo : EIATTR_EXIT_INSTR_OFFSETS
	.align		4
.L_742:
        /*008c*/ 	.byte	0x04, 0x1c
        /*008e*/ 	.short	(.L_744 - .L_743)


	//   ....[0]....
.L_743:
        /*0090*/ 	.word	0x000128c0


	//   ....[1]....
        /*0094*/ 	.word	0x000136a0


	//   ....[2]....
        /*0098*/ 	.word	0x00013ba0


	//   ....[3]....
        /*009c*/ 	.word	0x00013bd0


	//   ....[4]....
        /*00a0*/ 	.word	0x000140e0


	//   ....[5]....
        /*00a4*/ 	.word	0x00014150


	//   ....[6]....
        /*00a8*/ 	.word	0x00014180


	//   ....[7]....
        /*00ac*/ 	.word	0x000141c0


	//   ....[8]....
        /*00b0*/ 	.word	0x00014200


	//   ....[9]....
        /*00b4*/ 	.word	0x00014700


	//   ....[10]....
        /*00b8*/ 	.word	0x00014730


	//   ....[11]....
        /*00bc*/ 	.word	0x00014c40


	//   ....[12]....
        /*00c0*/ 	.word	0x00014cb0


	//----- nvinfo : EIATTR_MAX_THREADS
	.align		4
.L_744:
        /*00c4*/ 	.byte	0x04, 0x05
        /*00c6*/ 	.short	(.L_746 - .L_745)
.L_745:
        /*00c8*/ 	.word	0x00000100
        /*00cc*/ 	.word	0x00000001
        /*00d0*/ 	.word	0x00000001


	//----- nvinfo : EIATTR_CRS_STACK_SIZE
	.align		4
.L_746:
        /*00d4*/ 	.byte	0x04, 0x1e
        /*00d6*/ 	.short	(.L_748 - .L_747)
.L_747:
        /*00d8*/ 	.word	0x00000000


	//----- nvinfo : EIATTR_CBANK_PARAM_SIZE
	.align		4
.L_748:
        /*00dc*/ 	.byte	0x03, 0x19
        /*00de*/ 	.short	0x0410


	//----- nvinfo : EIATTR_PARAM_CBANK
	.align		4
        /*00e0*/ 	.byte	0x04, 0x0a
        /*00e2*/ 	.short	(.L_750 - .L_749)
	.align		4
.L_749:
        /*00e4*/ 	.word	index@(.nv.constant0._ZN2at6native13reduce_kernelILi256ELi2ENS0_8ReduceOpIN3c108BFloat16ENS0_14func_wrapper_tIbZZZNS0_14or_kernel_cudaERNS_14TensorIteratorEENKUlvE_clEvENKUlvE9_clEvEUlbS4_E_EEjbLi4ELi4EEEEEvT1_)
        /*00e8*/ 	.short	0x0210
        /*00ea*/ 	.short	0x0410


	//----- nvinfo : EIATTR_SW_WAR
	.align		4
.L_750:
        /*00ec*/ 	.byte	0x04, 0x36
        /*00ee*/ 	.short	(.L_752 - .L_751)
.L_751:
        /*00f0*/ 	.word	0x00000008
.L_752:


//--------------------- .nv.info._ZN2at6native13reduce_kernelILi128ELi4ENS0_8ReduceOpIN3c108BFloat16ENS0_14func_wrapper_tIbZZZNS0_14or_kernel_cudaERNS_14TensorIteratorEENKUlvE_clEvENKUlvE9_clEvEUlbS4_E_EEjbLi4ELi4EEEEEvT1_ --------------------------
	.section	.nv.info._ZN2at6native13reduce_kernelILi128ELi4ENS0_8ReduceOpIN3c108BFloat16ENS0_14func_wrapper_tIbZZZNS0_14or_kernel_cudaERNS_14TensorIteratorEENKUlvE_clEvENKUlvE9_clEvEUlbS4_E_EEjbLi4ELi4EEEEEvT1_,"",@"SHT_CUDA_INFO"
	.sectionflags	@""
	.align	4


	//----- nvinfo : EIATTR_CUDA_API_VERSION
	.align		4
        /*0000*/ 	.byte	0x04, 0x37
        /*0002*/ 	.short	(.L_754 - .L_753)
.L_753:
        /*0004*/ 	.word	0x00000082


	//----- nvinfo : EIATTR_KPARAM_INFO
	.align		4
.L_754:
        /*0008*/ 	.byte	0x04, 0x17
        /*000a*/ 	.short	(.L_756 - .L_755)
.L_755:
        /*000c*/ 	.word	0x00000000
        /*0010*/ 	.short	0x0000
        /*0012*/ 	.short	0x0000
        /*0014*/ 	.byte	0x00, 0xf0, 0x41, 0x10


	//----- nvinfo : EIATTR_SPARSE_MMA_MASK
	.align		4
.L_756:
        /*0018*/ 	.byte	0x03, 0x50
        /*001a*/ 	.short	0x0000


	//----- nvinfo : EIATTR_MAXREG_COUNT
	.align		4
        /*001c*/ 	.byte	0x03, 0x1b
        /*001e*/ 	.short	0x0080


	//----- nvinfo : EIATTR_NUM_BARRIERS
	.align		4
        /*0020*/ 	.byte	0x02, 0x4c
        /*0022*/ 	.byte	0x01
	.zero		1


	//----- nvinfo : EIATTR_EXTERNS
	.align		4
        /*0024*/ 	.byte	0x04, 0x0f
        /*0026*/ 	.short	(.L_758 - .L_757)


	//   ....[0]....
	.align		4
.L_757:
        /*0028*/ 	.word	index@(__assertfail)


	//----- nvinfo : EIATTR_MERCURY_ISA_VERSION
	.align		4
.L_758:
        /*002c*/ 	.byte	0x03, 0x5f
        /*002e*/ 	.short	0x0101


	//----- nvinfo : EIATTR_INT_WARP_WIDE_INSTR_OFFSETS
	.align		4
        /*0030*/ 	.byte	0x04, 0x31
        /*0032*/ 	.short	(.L_760 - .L_759)


	//   ....[0]....
.L_759:
        /*0034*/ 	.word	0x000198a0


	//   ....[1]....
        /*0038*/ 	.word	0x00019990


	//----- nvinfo : EIATTR_COOP_GROUP_MASK_REGIDS
	.align		4
.L_760:
        /*003c*/ 	.byte	0x04, 0x29
        /*003e*/ 	.short	(.L_762 - .L_761)


	//   ....[0]....
.L_761:
        /*0040*/ 	.word	0xffffffff


	//   ....[1]....
        /*0044*/ 	.word	0xffffffff


	//   ....[2]....
        /*0048*/ 	.word	0xffffffff


	//   ....[3]....
        /*004c*/ 	.word	0xffffffff


	//   ....[4]....
        /*0050*/ 	.word	0xffffffff


	//   ....[5]....
        /*0054*/ 	.word	0xffffffff


	//   ....[6]....
        /*0058*/ 	.word	0xffffffff


	//   ....[7]....
        /*005c*/ 	.word	0xffffffff


	//----- nvinfo : EIATTR_COOP_GROUP_INSTR_OFFSETS
	.align		4
.L_762:
        /*0060*/ 	.byte	0x04, 0x28
        /*0062*/ 	.short	(.L_764 - .L_763)


	//   ....[0]....
.L_763:
        /*0064*/ 	.word	0x00010780


	//   ....[1]....
        /*0068*/ 	.word	0x000107b0


	//   ....[2]....
        /*006c*/ 	.word	0x000107e0


	//   ....[3]....
        /*0070*/ 	.word	0x00010820


	//   ....[4]....
        /*0074*/ 	.word	0x0001ac20


	//   ....[5]....
        /*0078*/ 	.word	0x0001ac50


	//   ....[6]....
        /*007c*/ 	.word	0x0001ac80


	//   ....[7]....
        /*0080*/ 	.word	0x0001acc0


	//----- nvinfo : EIATTR_SYSCALL_OFFSETS
	.align		4
.L_764:
        /*0084*/ 	.byte	0x04, 0x46
        /*0086*/ 	.short	(.L_766 - .L_765)


	//   ....[0]....
.L_765:
        /*0088*/ 	.word	0x00001410


	//   ....[1]....
        /*008c*/ 	.word	0x0001b350


	//   ....[2]....
        /*0090*/ 	.word	0x0001b4d0


	//   ....[3]....
        /*0094*/ 	.word	0x0001b650


	//   ....[4]....
        /*0098*/ 	.word	0x0001b7d0


	//   ....[5]....
        /*009c*/ 	.word	0x0001bd10


	//   ....[6]....
        /*00a0*/ 	.word	0x0001be90


	//   ....[7]....
        /*00a4*/ 	.word	0x0001c010


	//   ....[8]....
        /*00a8*/ 	.word	0x0001c190


	//   ....[9]....
        /*00ac*/ 	.word	0x0001c7b0


	//   ....[10]....
        /*00b0*/ 	.word	0x0001c930


	//   ....[11]....
        /*00b4*/ 	.word	0x0001cab0


	//   ....[12]....
        /*00b8*/ 	.word	0x0001cc30


	//   ....[13]....
        /*00bc*/ 	.word	0x0001d170


	//   ....[14]....
        /*00c0*/ 	.word	0x0001d2f0


	//   ....[15]....
        /*00c4*/ 	.word	0x0001d470


	//   ....[16]....
        /*00c8*/ 	.word	0x0001d5f0


	//----- nvinfo : EIATTR_EXIT_INSTR_OFFSETS
	.align		4
.L_766:
        /*00cc*/ 	.byte	0x04, 0x1c
        /*00ce*/ 	.short	(.L_768 - .L_767)


	//   ....[0]....
.L_767:
        /*00d0*/ 	.word	0x00019a50


	//   ....[1]....
        /*00d4*/ 	.word	0x0001af20


	//   ....[2]....
        /*00d8*/ 	.word	0x0001b840


	//   ....[3]....
        /*00dc*/ 	.word	0x0001b890


	//   ....[4]....
        /*00e0*/ 	.word	0x0001c200


	//   ....[5]....
        /*00e4*/ 	.word	0x0001c2d0


	//   ....[6]....
        /*00e8*/ 	.word	0x0001c300


	//   ....[7]....
        /*00ec*/ 	.word	0x0001c340


	//   ....[8]....
        /*00f0*/ 	.word	0x0001c380


	//   ....[9]....
        /*00f4*/ 	.word	0x0001cca0


	//   ....[10]....
        /*00f8*/ 	.word	0x0001ccf0


	//   ....[11]....
        /*00fc*/ 	.word	0x0001d660


	//   ....[12]....
        /*0100*/ 	.word	0x0001d730


	//----- nvinfo : EIATTR_MAX_THREADS
	.align		4
.L_768:
        /*0104*/ 	.byte	0x04, 0x05
        /*0106*/ 	.short	(.L_770 - .L_769)
.L_769:
        /*0108*/ 	.word	0x00000080
        /*010c*/ 	.word	0x00000001
        /*0110*/ 	.word	0x00000001


	//----- nvinfo : EIATTR_CRS_STACK_SIZE
	.align		4
.L_770:
        /*0114*/ 	.byte	0x04, 0x1e
        /*0116*/ 	.short	(.L_772 - .L_771)
.L_771:
        /*0118*/ 	.word	0x00000000


	//----- nvinfo : EIATTR_CBANK_PARAM_SIZE
	.align		4
.L_772:
        /*011c*/ 	.byte	0x03, 0x19
        /*011e*/ 	.short	0x0410


	//----- nvinfo : EIATTR_PARAM_CBANK
	.align		4
        /*0120*/ 	.byte	0x04, 0x0a
        /*0122*/ 	.short	(.L_774 - .L_773)
	.align		4
.L_773:
        /*0124*/ 	.word	index@(.nv.constant0._ZN2at6native13reduce_kernelILi128ELi4ENS0_8ReduceOpIN3c108BFloat16ENS0_14func_wrapper_tIbZZZNS0_14or_kernel_cudaERNS_14TensorIteratorEENKUlvE_clEvENKUlvE9_clEvEUlbS4_E_EEjbLi4ELi4EEEEEvT1_)
        /*0128*/ 	.short	0x0210
        /*012a*/ 	.short	0x0410


	//----- nvinfo : EIATTR_SW_WAR
	.align		4
.L_774:
        /*012c*/ 	.byte	0x04, 0x36
        /*012e*/ 	.short	(.L_776 - .L_775)
.L_775:
        /*0130*/ 	.word	0x00000008
.L_776:


//--------------------- .nv.info._ZN2at6native13reduce_kernelILi512ELi1ENS0_8ReduceOpIN3c104HalfENS0_14func_wrapper_tIbZZZNS0_14or_kernel_cudaERNS_14TensorIteratorEENKUlvE_clEvENKUlvE8_clEvEUlbS4_E_EEjbLi4ELi4EEEEEvT1_ --------------------------
	.section	.nv.info._ZN2at6native13reduce_kernelILi512ELi1ENS0_8ReduceOpIN3c104HalfENS0_14func_wrapper_tIbZZZNS0_14or_kernel_cudaERNS_14TensorIteratorEENKUlvE_clEvENKUlvE8_clEvEUlbS4_E_EEjbLi4ELi4EEEEEvT1_,"",@"SHT_CUDA_INFO"
	.sectionflags	@""
	.align	4


	//----- nvinfo : EIATTR_CUDA_API_VERSION
	.align		4
        /*0000*/ 	.byte	0x04, 0x37
        /*0002*/ 	.short	(.L_778 - .L_777)
.L_777:
        /*0004*/ 	.word	0x00000082


	//----- nvinfo : EIATTR_KPARAM_INFO
	.align		4
.L_778:
        /*0008*/ 	.byte	0x04, 0x17
        /*000a*/ 	.short	(.L_780 - .L_779)
.L_779:
        /*000c*/ 	.word	0x00000000
        /*0010*/ 	.short	0x0000
        /*0012*/ 	.short	0x0000
        /*0014*/ 	.byte	0x00, 0xf0, 0x41, 0x10


	//----- nvinfo : EIATTR_SPARSE_MMA_MASK
	.align		4
.L_780:
        /*0018*/ 	.byte	0x03, 0x50
        /*001a*/ 	.short	0x0000


	//----- nvinfo : EIATTR_MAXREG_COUNT
	.align		4
        /*001c*/ 	.byte	0x03, 0x1b
        /*001e*/ 	.short	0x0020


	//----- nvinfo : EIATTR_NUM_BARRIERS
	.align		4
        /*0020*/ 	.byte	0x02, 0x4c
        /*0022*/ 	.byte	0x01
	.zero		1


	//----- nvinfo : EIATTR_EXTERNS
	.align		4
        /*0024*/ 	.byte	0x04, 0x0f
        /*0026*/ 	.short	(.L_782 - .L_781)


	//   ....[0]....
	.align		4
.L_781:
        /*0028*/ 	.word	index@(__assertfail)


	//----- nvinfo : EIATTR_MERCURY_ISA_VERSION
	.align		4
.L_782:
        /*002c*/ 	.byte	0x03, 0x5f
        /*002e*/ 	.short	0x0101


	//----- nvinfo : EIATTR_INT_WARP_WIDE_INSTR_OFFSETS
	.align		4
        /*0030*/ 	.byte	0x04, 0x31
        /*0032*/ 	.short	(.L_784 - .L_783)


	//   ....[0]....
.L_783:
        /*0034*/ 	.word	0x0000ea20


	//   ....[1]....
        /*0038*/ 	.word	0x0000eb10


	//----- nvinfo : EIATTR_COOP_GROUP_MASK_REGIDS
	.align		4
.L_784:
        /*003c*/ 	.byte	0x04, 0x29
        /*003e*/ 	.short	(.L_786 - .L_785)


	//   ....[0]....
.L_785:
        /*0040*/ 	.word	0xffffffff


	//   ....[1]....
        /*0044*/ 	.word	0xffffffff


	//----- nvinfo : EIATTR_COOP_GROUP_INSTR_OFFSETS
	.align		4
.L_786:
        /*0048*/ 	.byte	0x04, 0x28
        /*004a*/ 	.short	(.L_788 - .L_787)


	//   ....[0]....
.L_787:
        /*004c*/ 	.word	0x0000c310


	//   ....[1]....
        /*0050*/ 	.word	0x0000f520


	//----- nvinfo : EIATTR_SYSCALL_OFFSETS
	.align		4
.L_788:
        /*0054*/ 	.byte	0x04, 0x46
        /*0056*/ 	.short	(.L_790 - .L_789)


	//   ....[0]....
.L_789:
        /*0058*/ 	.word	0x0000f830


	//   ....[1]....
        /*005c*/ 	.word	0x0000fb10


	//   ....[2]....
        /*0060*/ 	.word	0x0000fed0


	//   ....[3]....
        /*0064*/ 	.word	0x000101d0


	//----- nvinfo : EIATTR_EXIT_INSTR_OFFSETS
	.align		4
.L_790:
        /*0068*/ 	.byte	0x04, 0x1c
        /*006a*/ 	.short	(.L_792 - .L_791)


	//   ....[0]....
.L_791:
        /*006c*/ 	.word	0x0000ebd0


	//   ....[1]....
        /*0070*/ 	.word	0x0000f5d0


	//   ....[2]....
        /*0074*/ 	.word	0x0000f8a0


	//   ....[3]....
        /*0078*/ 	.word	0x0000f8c0


	//   ....[4]....
        /*007c*/ 	.word	0x0000fb80


	//   ....[5]....
        /*0080*/ 	.word	0x0000fbc0


	//   ....[6]....
        /*0084*/ 	.word	0x0000fbf0


	//   ....[7]....
        /*0088*/ 	.word	0x0000fc30


	//   ....[8]....
        /*008c*/ 	.word	0x0000fc70


	//   ....[9]....
        /*0090*/ 	.word	0x0000ff40


	//   ....[10]....
        /*0094*/ 	.word	0x0000ff60


	//   ....[11]....
        /*0098*/ 	.word	0x00010220


	//   ....[12]....
        /*009c*/ 	.word	0x00010240


	//----- nvinfo : EIATTR_MAX_THREADS
	.align		4
.L_792:
        /*00a0*/ 	.byte	0x04, 0x05
        /*00a2*/ 	.short	(.L_794 - .L_793)
.L_793:
        /*00a4*/ 	.word	0x00000200
        /*00a8*/ 	.word	0x00000001
        /*00ac*/ 	.word	0x00000001


	//----- nvinfo : EIATTR_CRS_STACK_SIZE
	.align		4
.L_794:
        /*00b0*/ 	.byte	0x04, 0x1e
        /*00b2*/ 	.short	(.L_796 - .L_795)
.L_795:
        /*00b4*/ 	.word	0x00000000


	//----- nvinfo : EIATTR_CBANK_PARAM_SIZE
	.align		4
.L_796:
        /*00b8*/ 	.byte	0x03, 0x19
        /*00ba*/ 	.short	0x0410


	//----- nvinfo : EIATTR_PARAM_CBANK
	.align		4
        /*00bc*/ 	.byte	0x04, 0x0a
        /*00be*/ 	.short	(.L_798 - .L_797)
	.align		4
.L_797:
        /*00c0*/ 	.word	index@(.nv.constant0._ZN2at6native13reduce_kernelILi512ELi1ENS0_8ReduceOpIN3c104HalfENS0_14func_wrapper_tIbZZZNS0_14or_kernel_cudaERNS_14TensorIteratorEENKUlvE_clEvENKUlvE8_clEvEUlbS4_E_EEjbLi4ELi4EEEEEvT1_)
        /*00c4*/ 	.short	0x0210
        /*00c6*/ 	.short	0x0410


	//----- nvinfo : EIATTR_SW_WAR
	.align		4
.L_798:
        /*00c8*/ 	.byte	0x04, 0x36
        /*00ca*/ 	.short	(.L_800 - .L_799)
.L_799:
        /*00cc*/ 	.word	0x00000008
.L_800:


//--------------------- .nv.info._ZN2at6native13reduce_kernelILi256ELi2ENS0_8ReduceOpIN3c104HalfENS0_14func_wrapper_tIbZZZNS0_14or_kernel_cudaERNS_14TensorIteratorEENKUlvE_clEvENKUlvE8_clEvEUlbS4_E_EEjbLi4ELi4EEEEEvT1_ --------------------------
	.section	.nv.info._ZN2at6native13reduce_kernelILi256ELi2ENS0_8ReduceOpIN3c104HalfENS0_14func_wrapper_tIbZZZNS0_14or_kernel_cudaERNS_14TensorIteratorEENKUlvE_clEvENKUlvE8_clEvEUlbS4_E_EEjbLi4ELi4EEEEEvT1_,"",@"SHT_CUDA_INFO"
	.sectionflags	@""
	.align	4


	//----- nvinfo : EIATTR_CUDA_API_VERSION
	.align		4
        /*0000*/ 	.byte	0x04, 0x37
        /*0002*/ 	.short	(.L_802 - .L_801)
.L_801:
        /*0004*/ 	.word	0x00000082


	//----- nvinfo : EIATTR_KPARAM_INFO
	.align		4
.L_802:
        /*0008*/ 	.byte	0x04, 0x17
        /*000a*/ 	.short	(.L_804 - .L_803)
.L_803:
        /*000c*/ 	.word	0x00000000
        /*0010*/ 	.short	0x0000
        /*0012*/ 	.short	0x0000
        /*0014*/ 	.byte	0x00, 0xf0, 0x41, 0x10


	//----- nvinfo : EIATTR_SPARSE_MMA_MASK
	.align		4
.L_804:
        /*0018*/ 	.byte	0x03, 0x50
        /*001a*/ 	.short	0x0000


	//----- nvinfo : EIATTR_MAXREG_COUNT
	.align		4
        /*001c*/ 	.byte	0x03, 0x1b
        /*001e*/ 	.short	0x0040


	//----- nvinfo : EIATTR_NUM_BARRIERS
	.align		4
        /*0020*/ 	.byte	0x02, 0x4c
        /*0022*/ 	.byte	0x01
	.zero		1


	//----- nvinfo : EIATTR_EXTERNS
	.align		4
        /*0024*/ 	.byte	0x04, 0x0f
        /*0026*/ 	.short	(.L_806 - .L_805)


	//   ....[0]....
	.align		4
.L_805:
        /*0028*/ 	.word	index@(__assertfail)


	//----- nvinfo : EIATTR_MERCURY_ISA_VERSION
	.align		4
.L_806:
        /*002c*/ 	.byte	0x03, 0x5f
        /*002e*/ 	.short	0x0101


	//----- nvinfo : EIATTR_INT_WARP_WIDE_INSTR_OFFSETS
	.align		4
        /*0030*/ 	.byte	0x04, 0x31
        /*0032*/ 	.short	(.L_808 - .L_807)


	//   ....[0]....
.L_807:
        /*0034*/ 	.word	0x00012720


	//   ....[1]....
        /*0038*/ 	.word	0x00012810


	//----- nvinfo : EIATTR_COOP_GROUP_MASK_REGIDS
	.align		4
.L_808:
        /*003c*/ 	.byte	0x04, 0x29
        /*003e*/ 	.short	(.L_810 - .L_809)


	//   ....[0]....
.L_809:
        /*0040*/ 	.word	0xffffffff


	//   ....[1]....
        /*0044*/ 	.word	0xffffffff


	//   ....[2]....
        /*0048*/ 	.word	0xffffffff


	//   ....[3]....
        /*004c*/ 	.word	0xffffffff


	//----- nvinfo : EIATTR_COOP_GROUP_INSTR_OFFSETS
	.align		4
.L_810:
        /*0050*/ 	.byte	0x04, 0x28
        /*0052*/ 	.short	(.L_812 - .L_811)


	//   ....[0]....
.L_811:
        /*0054*/ 	.word	0x0000dcc0


	//   ....[1]....
        /*0058*/ 	.word	0x0000dcf0


	//   ....[2]....
        /*005c*/ 	.word	0x00013520


	//   ....[3]....
        /*0060*/ 	.word	0x00013560


	//----- nvinfo : EIATTR_SYSCALL_OFFSETS
	.align		4
.L_812:
        /*0064*/ 	.byte	0x04, 0x46
        /*0066*/ 	.short	(.L_814 - .L_813)


	//   ....[0]....
.L_813:
        /*0068*/ 	.word	0x00001490


	//   ....[1]....
        /*006c*/ 	.word	0x000139a0


	//   ....[2]....
        /*0070*/ 	.word	0x00013b20


	//   ....[3]....
        /*0074*/ 	.word	0x00013ee0


	//   ....[4]....
        /*0078*/ 	.word	0x00014060


	//   ....[5]....
        /*007c*/ 	.word	0x00014500


	//   ....[6]....
        /*0080*/ 	.word	0x00014680


	//   ....[7]....
        /*0084*/ 	.word	0x00014a40


	//   ....[8]....
        /*0088*/ 	.word	0x00014bc0


	//----- nvinfo : EIATTR_EXIT_INSTR_OFFSETS
	.align		4
.L_814:
        /*008c*/ 	.byte	0x04, 0x1c
        /*008e*/ 	.short	(.L_816 - .L_815)


	//   ....[0]....
.L_815:
        /*0090*/ 	.word	0x000128d0


	//   ....[1]....
        /*0094*/ 	.word	0x00013690


	//   ....[2]....
        /*0098*/ 	.word	0x00013b90


	//   ....[3]....
        /*009c*/ 	.word	0x00013bc0


	//   ....[4]....
        /*00a0*/ 	.word	0x000140d0


	//   ....[5]....
        /*00a4*/ 	.word	0x00014140


	//   ....[6]....
        /*00a8*/ 	.word	0x00014170


	//   ....[7]....
        /*00ac*/ 	.word	0x000141b0


	//   ....[8]....
        /*00b0*/ 	.word	0x000141f0


	//   ....[9]....
        /*00b4*/ 	.word	0x000146f0


	//   ....[10]....
        /*00b8*/ 	.word	0x00014720


	//   ....[11]....
        /*00bc*/ 	.word	0x00014c30


	//   ....[12]....
        /*00c0*/ 	.word	0x00014ca0


	//----- nvinfo : EIATTR_MAX_THREADS
	.align		4
.L_816:
        /*00c4*/ 	.byte	0x04, 0x05
        /*00c6*/ 	.short	(.L_818 - .L_817)
.L_817:
        /*00c8*/ 	.word	0x00000100
        /*00cc*/ 	.word	0x00000001
        /*00d0*/ 	.word	0x00000001


	//----- nvinfo : EIATTR_CRS_STACK_SIZE
	.align		4
.L_818:
        /*00d4*/ 	.byte	0x04, 0x1e
        /*00d6*/ 	.short	(.L_820 - .L_819)
.L_819:
        /*00d8*/ 	.word	0x00000000


	//----- nvinfo : EIATTR_CBANK_PARAM_SIZE
	.align		4
.L_820:
        /*00dc*/ 	.byte	0x03, 0x19
        /*00de*/ 	.short	0x0410


	//----- nvinfo : EIATTR_PARAM_CBANK
	.align		4
        /*00e0*/ 	.byte	0x04, 0x0a
        /*00e2*/ 	.short	(.L_822 - .L_821)
	.align		4
.L_821:
        /*00e4*/ 	.word	index@(.nv.constant0._ZN2at6native13reduce_kernelILi256ELi2ENS0_8ReduceOpIN3c104HalfENS0_14func_wrapper_tIbZZZNS0_14or_kernel_cudaERNS_14TensorIteratorEENKUlvE_clEvENKUlvE8_clEvEUlbS4_E_EEjbLi4ELi4EEEEEvT1_)
        /*00e8*/ 	.short	0x0210
        /*00ea*/ 	.short	0x0410


	//----- nvinfo : EIATTR_SW_WAR
	.align		4
.L_822:
        /*00ec*/ 	.byte	0x04, 0x36
        /*00ee*/ 	.short	(.L_824 - .L_823)
.L_823:
        /*00f0*/ 	.word	0x00000008
.L_824:


//--------------------- .nv.info._ZN2at6native13reduce_kernelILi128ELi4ENS0_8ReduceOpIN3c104HalfENS0_14func_wrapper_tIbZZZNS0_14or_kernel_cudaERNS_14TensorIteratorEENKUlvE_clEvENKUlvE8_clEvEUlbS4_E_EEjbLi4ELi4EEEEEvT1_ --------------------------
	.section	.nv.info._ZN2at6native13reduce_kernelILi128ELi4ENS0_8ReduceOpIN3c104HalfENS0_14func_wrapper_tIbZZZNS0_14or_kernel_cudaERNS_14TensorIteratorEENKUlvE_clEvENKUlvE8_clEvEUlbS4_E_EEjbLi4ELi4EEEEEvT1_,"",@"SHT_CUDA_INFO"
	.sectionflags	@""
	.align	4


	//----- nvinfo : EIATTR_CUDA_API_VERSION
	.align		4
        /*0000*/ 	.byte	0x04, 0x37
        /*0002*/ 	.short	(.L_826 - .L_825)
.L_825:
        /*0004*/ 	.word	0x00000082


	//----- nvinfo : EIATTR_KPARAM_INFO
	.align		4
.L_826:
        /*0008*/ 	.byte	0x04, 0x17
        /*000a*/ 	.short	(.L_828 - .L_827)
.L_827:
        /*000c*/ 	.word	0x00000000
        /*0010*/ 	.short	0x0000
        /*0012*/ 	.short	0x0000
        /*0014*/ 	.byte	0x00, 0xf0, 0x41, 0x10


	//----- nvinfo : EIATTR_SPARSE_MMA_MASK
	.align		4
.L_828:
        /*0018*/ 	.byte	0x03, 0x50
        /*001a*/ 	.short	0x0000


	//----- nvinfo : EIATTR_MAXREG_COUNT
	.align		4
        /*001c*/ 	.byte	0x03, 0x1b
        /*001e*/ 	.short	0x0080


	//----- nvinfo : EIATTR_NUM_BARRIERS
	.align		4
        /*0020*/ 	.byte	0x02, 0x4c
        /*0022*/ 	.byte	0x01
	.zero		1


	//----- nvinfo : EIATTR_EXTERNS
	.align		4
        /*0024*/ 	.byte	0x04, 0x0f
        /*0026*/ 	.short	(.L_830 - .L_829)


	//   ....[0]....
	.align		4
.L_829:
        /*0028*/ 	.word	index@(__assertfail)


	//----- nvinfo : EIATTR_MERCURY_ISA_VERSION
	.align		4
.L_830:
        /*002c*/ 	.byte	0x03, 0x5f
        /*002e*/ 	.short	0x0101


	//----- nvinfo : EIATTR_INT_WARP_WIDE_INSTR_OFFSETS
	.align		4
        /*0030*/ 	.byte	0x04, 0x31
        /*0032*/ 	.short	(.L_832 - .L_831)


	//   ....[0]....
.L_831:
        /*0034*/ 	.word	0x00019670


	//   ....[1]....
        /*0038*/ 	.word	0x00019760


	//----- nvinfo : EIATTR_COOP_GROUP_MASK_REGIDS
	.align		4
.L_832:
        /*003c*/ 	.byte	0x04, 0x29
        /*003e*/ 	.short	(.L_834 - .L_833)


	//   ....[0]....
.L_833:
        /*0040*/ 	.word	0xffffffff


	//   ....[1]....
        /*0044*/ 	.word	0xffffffff


	//   ....[2]....
        /*0048*/ 	.word	0xffffffff


	//   ....[3]....
        /*004c*/ 	.word	0xffffffff


	//   ....[4]....
        /*0050*/ 	.word	0xffffffff


	//   ....[5]....
        /*0054*/ 	.word	0xffffffff


	//   ....[6]....
        /*0058*/ 	.word	0xffffffff


	//   ....[7]....
        /*005c*/ 	.word	0xffffffff


	//----- nvinfo : EIATTR_COOP_GROUP_INSTR_OFFSETS
	.align		4
.L_834:
        /*0060*/ 	.byte	0x04, 0x28
        /*0062*/ 	.short	(.L_836 - .L_835)


	//   ....[0]....
.L_835:
        /*0064*/ 	.word	0x00010550


	//   ....[1]....
        /*0068*/ 	.word	0x000105a0


	//   ....[2]....
        /*006c*/ 	.word	0x000105e0


	//   ....[3]....
        /*0070*/ 	.word	0x00010610


	//   ....[4]....
        /*0074*/ 	.word	0x0001a9d0


	//   ....[5]....
        /*0078*/ 	.word	0x0001aa00


	//   ....[6]....
        /*007c*/ 	.word	0x0001aa30


	//   ....[7]....
        /*0080*/ 	.word	0x0001aa70


	//----- nvinfo : EIATTR_SYSCALL_OFFSETS
	.align		4
.L_836:
        /*0084*/ 	.byte	0x04, 0x46
        /*0086*/ 	.short	(.L_838 - .L_837)


	//   ....[0]....
.L_837:
        /*0088*/ 	.word	0x00001410


	//   ....[1]....
        /*008c*/ 	.word	0x0001b100


	//   ....[2]....
        /*0090*/ 	.word	0x0001b280


	//   ....[3]....
        /*0094*/ 	.word	0x0001b400


	//   ....[4]....
        /*0098*/ 	.word	0x0001b580


	//   ....[5]....
        /*009c*/ 	.word	0x0001bac0


	//   ....[6]....
        /*00a0*/ 	.word	0x0001bc40


	//   ....[7]....
        /*00a4*/ 	.word	0x0001bdc0


	//   ....[8]....
        /*00a8*/ 	.word	0x0001bf40


	//   ....[9]....
        /*00ac*/ 	.word	0x0001c560


	//   ....[10]....
        /*00b0*/ 	.word	0x0001c6e0


	//   ....[11]....
        /*00b4*/ 	.word	0x0001c860


	//   ....[12]....
        /*00b8*/ 	.word	0x0001c9e0


	//   ....[13]....
        /*00bc*/ 	.word	0x0001cf20


	//   ....[14]....
        /*00c0*/ 	.word	0x0001d0a0


	//   ....[15]....
        /*00c4*/ 	.word	0x0001d220


	//   ....[16]....
        /*00c8*/ 	.word	0x0001d3a0


	//----- nvinfo : EIATTR_EXIT_INSTR_OFFSETS
	.align		4
.L_838:
        /*00cc*/ 	.byte	0x04, 0x1c
        /*00ce*/ 	.short	(.L_840 - .L_839)


	//   ....[0]....
.L_839:
        /*00d0*/ 	.word	0x00019820


	//   ....[1]....
        /*00d4*/ 	.word	0x0001acd0


	//   ....[2]....
        /*00d8*/ 	.word	0x0001b5f0


	//   ....[3]....
        /*00dc*/ 	.word	0x0001b640


	//   ....[4]....
        /*00e0*/ 	.word	0x0001bfb0


	//   ....[5]....
        /*00e4*/ 	.word	0x0001c080


	//   ....[6]....
        /*00e8*/ 	.word	0x0001c0b0


	//   ....[7]....
        /*00ec*/ 	.word	0x0001c0f0


	//   ....[8]....
        /*00f0*/ 	.word	0x0001c130


	//   ....[9]....
        /*00f4*/ 	.word	0x0001ca50


	//   ....[10]....
        /*00f8*/ 	.word	0x0001caa0


	//   ....[11]....
        /*00fc*/ 	.word	0x0001d410


	//   ....[12]....
        /*0100*/ 	.word	0x0001d4e0


	//----- nvinfo : EIATTR_MAX_THREADS
	.align		4
.L_840:
        /*0104*/ 	.byte	0x04, 0x05
        /*0106*/ 	.short	(.L_842 - .L_841)
.L_841:
        /*0108*/ 	.word	0x00000080
        /*010c*/ 	.word	0x00000001
        /*0110*/ 	.word	0x00000001


	//----- nvinfo : EIATTR_CRS_STACK_SIZE
	.align		4
.L_842:
        /*0114*/ 	.byte	0x04, 0x1e
        /*0116*/ 	.short	(.L_844 - .L_843)
.L_843:
        /*0118*/ 	.word	0x00000000


	//----- nvinfo : EIATTR_CBANK_PARAM_SIZE
	.align		4
.L_844:
        /*011c*/ 	.byte	0x03, 0x19
        /*011e*/ 	.short	0x0410


	//----- nvinfo : EIATTR_PARAM_CBANK
	.align		4
        /*0120*/ 	.byte	0x04, 0x0a
        /*0122*/ 	.short	(.L_846 - .L_845)
	.align		4
.L_845:
        /*0124*/ 	.word	index@(.nv.constant0._ZN2at6native13reduce_kernelILi128ELi4ENS0_8ReduceOpIN3c104HalfENS0_14func_wrapper_tIbZZZNS0_14or_kernel_cudaERNS_14TensorIteratorEENKUlvE_clEvENKUlvE8_clEvEUlbS4_E_EEjbLi4ELi4EEEEEvT1_)
        /*0128*/ 	.short	0x0210
        /*012a*/ 	.short	0x0410


	//----- nvinfo : EIATTR_SW_WAR
	.align		4
.L_846:
        /*012c*/ 	.byte	0x04, 0x36
        /*012e*/ 	.short	(.L_848 - .L_847)
.L_847:
        /*0130*/ 	.word	0x00000008
.L_848:


//--------------------- .nv.info._ZN2at6native13reduce_kernelILi512ELi1ENS0_8ReduceOpIN3c107complexIfEENS0_14func_wrapper_tIbZZZNS0_14or_kernel_cudaERNS_14TensorIteratorEENKUlvE_clEvENKUlvE7_clEvEUlbS5_E_EEjbLi4ELi4EEEEEvT1_ --------------------------
	.section	.nv.info._ZN2at6native13reduce_kernelILi512ELi1ENS0_8ReduceOpIN3c107complexIfEENS0_14func_wrapper_tIbZZZNS0_14or_kernel_cudaERNS_14TensorIteratorEENKUlvE_clEvENKUlvE7_clEvEUlbS5_E_EEjbLi4ELi4EEEEEvT1_,"",@"SHT_CUDA_INFO"
	.sectionflags	@""
	.align	4


	//----- nvinfo : EIATTR_CUDA_API_VERSION
	.align		4
        /*0000*/ 	.byte	0x04, 0x37
        /*0002*/ 	.short	(.L_850 - .L_849)
.L_849:
        /*0004*/ 	.word	0x00000082


	//----- nvinfo : EIATTR_KPARAM_INFO
	.align		4
.L_850:
        /*0008*/ 	.byte	0x04, 0x17
        /*000a*/ 	.short	(.L_852 - .L_851)
.L_851:
        /*000c*/ 	.word	0x00000000
        /*0010*/ 	.short	0x0000
        /*0012*/ 	.short	0x0000
        /*0014*/ 	.byte	0x00, 0xf0, 0x41, 0x10


	//----- nvinfo : EIATTR_SPARSE_MMA_MASK
	.align		4
.L_852:
        /*0018*/ 	.byte	0x03, 0x50
        /*001a*/ 	.short	0x0000


	//----- nvinfo : EIATTR_MAXREG_COUNT
	.align		4
        /*001c*/ 	.byte	0x03, 0x1b
        /*001e*/ 	.short	0x0020


	//----- nvinfo : EIATTR_NUM_BARRIERS
	.align		4
        /*0020*/ 	.byte	0x02, 0x4c
        /*0022*/ 	.byte	0x01
	.zero		1


	//----- nvinfo : EIATTR_EXTERNS
	.align		4
        /*0024*/ 	.byte	0x04, 0x0f
        /*0026*/ 	.short	(.L_854 - .L_853)


	//   ....[0]....
	.align		4
.L_853:
        /*0028*/ 	.word	index@(__assertfail)


	//----- nvinfo : EIATTR_MERCURY_ISA_VERSION
	.align		4
.L_854:
        /*002c*/ 	.byte	0x03, 0x5f
        /*002e*/ 	.short	0x0101


	//----- nvinfo : EIATTR_INT_WARP_WIDE_INSTR_OFFSETS
	.align		4
        /*0030*/ 	.byte	0x04, 0x31
        /*0032*/ 	.short	(.L_856 - .L_855)


	//   ....[0]....
.L_855:
        /*0034*/ 	.word	0x0000e130


	//   ....[1]....
        /*0038*/ 	.word	0x0000e220


	//----- nvinfo : EIATTR_COOP_GROUP_MASK_REGIDS
	.align		4
.L_856:
        /*003c*/ 	.byte	0x04, 0x29
        /*003e*/ 	.short	(.L_858 - .L_857)


	//   ....[0]....
.L_857:
        /*0040*/ 	.word	0xffffffff


	//   ....[1]....
        /*0044*/ 	.word	0xffffffff


	//----- nvinfo : EIATTR_COOP_GROUP_INSTR_OFFSETS
	.align		4
.L_858:
        /*0048*/ 	.byte	0x04, 0x28
        /*004a*/ 	.short	(.L_860 - .L_859)


	//   ....[0]....
.L_859:
        /*004c*/ 	.word	0x0000ba50


	//   ....[1]....
        /*0050*/ 	.word	0x0000e9f0


	//----- nvinfo : EIATTR_SYSCALL_OFFSETS
	.align		4
.L_860:
        /*0054*/ 	.byte	0x04, 0x46
        /*0056*/ 	.short	(.L_862 - .L_861)


	//   ....[0]....
.L_861:
        /*0058*/ 	.word	0x0000ec40


	//   ....[1]....
        /*005c*/ 	.word	0x0000eeb0


	//   ....[2]....
        /*0060*/ 	.word	0x0000f200


	//   ....[3]....
        /*0064*/ 	.word	0x0000f490


	//----- nvinfo : EIATTR_EXIT_INSTR_OFFSETS
	.align		4
.L_862:
        /*0068*/ 	.byte	0x04, 0x1c
        /*006a*/ 	.short	(.L_864 - .L_863)


	//   ....[0]....
.L_863:
        /*006c*/ 	.word	0x0000e2c0


	//   ....[1]....
        /*0070*/ 	.word	0x0000ea50


	//   ....[2]....
        /*0074*/ 	.word	0x0000ecb0


	//   ....[3]....
        /*0078*/ 	.word	0x0000ecd0


	//   ....[4]....
        /*007c*/ 	.word	0x0000ef20


	//   ....[5]....
        /*0080*/ 	.word	0x0000ef60


	//   ....[6]....
        /*0084*/ 	.word	0x0000ef90


	//   ....[7]....
        /*0088*/ 	.word	0x0000efd0


	//   ....[8]....
        /*008c*/ 	.word	0x0000f010


	//   ....[9]....
        /*0090*/ 	.word	0x0000f270


	//   ....[10]....
        /*0094*/ 	.word	0x0000f290


	//   ....[11]....
        /*0098*/ 	.word	0x0000f4e0


	//   ....[12]....
        /*009c*/ 	.word	0x0000f500


	//----- nvinfo : EIATTR_MAX_THREADS
	.align		4
.L_864:
        /*00a0*/ 	.byte	0x04, 0x05
        /*00a2*/ 	.short	(.L_866 - .L_865)
.L_865:
        /*00a4*/ 	.word	0x00000200
        /*00a8*/ 	.word	0x00000001
        /*00ac*/ 	.word	0x00000001


	//----- nvinfo : EIATTR_CRS_STACK_SIZE
	.align		4
.L_866:
        /*00b0*/ 	.byte	0x04, 0x1e
        /*00b2*/ 	.short	(.L_868 - .L_867)
.L_867:
        /*00b4*/ 	.word	0x00000000


	//----- nvinfo : EIATTR_CBANK_PARAM_SIZE
	.align		4
.L_868:
        /*00b8*/ 	.byte	0x03, 0x19
        /*00ba*/ 	.short	0x0410


	//----- nvinfo : EIATTR_PARAM_CBANK
	.align		4
        /*00bc*/ 	.byte	0x04, 0x0a
        /*00be*/ 	.short	(.L_870 - .L_869)
	.align		4
.L_869:
        /*00c0*/ 	.word	index@(.nv.constant0._ZN2at6native13reduce_kernelILi512ELi1ENS0_8ReduceOpIN3c107complexIfEENS0_14func_wrapper_tIbZZZNS0_14or_kernel_cudaERNS_14TensorIteratorEENKUlvE_clEvENKUlvE7_clEvEUlbS5_E_EEjbLi4ELi4EEEEEvT1_)
        /*00c4*/ 	.short	0x0210
        /*00c6*/ 	.short	0x0410


	//----- nvinfo : EIATTR_SW_WAR
	.align		4
.L_870:
        /*00c8*/ 	.byte	0x04, 0x36
        /*00ca*/ 	.short	(.L_872 - .L_871)
.L_871:
        /*00cc*/ 	.word	0x00000008
.L_872:


//--------------------- .nv.info._ZN2at6native13reduce_kernelILi256ELi2ENS0_8ReduceOpIN3c107complexIfEENS0_14func_wrapper_tIbZZZNS0_14or_kernel_cudaERNS_14TensorIteratorEENKUlvE_clEvENKUlvE7_clEvEUlbS5_E_EEjbLi4ELi4EEEEEvT1_ --------------------------
	.section	.nv.info._ZN2at6native13reduce_kernelILi256ELi2ENS0_8ReduceOpIN3c107complexIfEENS0_14func_wrapper_tIbZZZNS0_14or_kernel_cudaERNS_14TensorIteratorEENKUlvE_clEvENKUlvE7_clEvEUlbS5_E_EEjbLi4ELi4EEEEEvT1_,"",@"SHT_CUDA_INFO"
	.sectionflags	@""
	.align	4


	//----- nvinfo : EIATTR_CUDA_API_VERSION
	.align		4
        /*0000*/ 	.byte	0x04, 0x37
        /*0002*/ 	.short	(.L_874 - .L_873)
.L_873:
        /*0004*/ 	.word	0x00000082


	//----- nvinfo : EIATTR_KPARAM_INFO
	.align		4
.L_874:
        /*0008*/ 	.byte	0x04, 0x17
        /*000a*/ 	.short	(.L_876 - .L_875)
.L_875:
        /*000c*/ 	.word	0x00000000
        /*0010*/ 	.short	0x0000
        /*0012*/ 	.short	0x0000
        /*0014*/ 	.byte	0x00, 0xf0, 0x41, 0x10


	//----- nvinfo : EIATTR_SPARSE_MMA_MASK
	.align		4
.L_876:
        /*0018*/ 	.byte	0x03, 0x50
        /*001a*/ 	.short	0x0000


	//----- nvinfo : EIATTR_MAXREG_COUNT
	.align		4
        /*001c*/ 	.byte	0x03, 0x1b
        /*001e*/ 	.short	0x0040


	//----- nvinfo : EIATTR_NUM_BARRIERS
	.align		4
        /*0020*/ 	.byte	0x02, 0x4c
        /*0022*/ 	.byte	0x01
	.zero		1


	//----- nvinfo : EIATTR_EXTERNS
	.align		4
        /*0024*/ 	.byte	0x04, 0x0f
        /*0026*/ 	.short	(.L_878 - .L_877)


	//   ....[0]....
	.align		4
.L_877:
        /*0028*/ 	.word	index@(__assertfail)


	//----- nvinfo : EIATTR_MERCURY_ISA_VERSION
	.align		4
.L_878:
        /*002c*/ 	.byte	0x03, 0x5f
        /*002e*/ 	.short	0x0101


	//----- nvinfo : EIATTR_INT_WARP_WIDE_INSTR_OFFSETS
	.align		4
        /*0030*/ 	.byte	0x04, 0x31
        /*0032*/ 	.short	(.L_880 - .L_879)


	//   ....[0]....
.L_879:
        /*0034*/ 	.word	0x00011370


	//   ....[1]....
        /*0038*/ 	.word	0x00011460


	//----- nvinfo : EIATTR_COOP_GROUP_MASK_REGIDS
	.align		4
.L_880:
        /*003c*/ 	.byte	0x04, 0x29
        /*003e*/ 	.short	(.L_882 - .L_881)


	//   ....[0]....
.L_881:
        /*0040*/ 	.word	0xffffffff


	//   ....[1]....
        /*0044*/ 	.word	0xffffffff


	//   ....[2]....
        /*0048*/ 	.word	0xffffffff


	//   ....[3]....
        /*004c*/ 	.word	0xffffffff


	//----- nvinfo : EIATTR_COOP_GROUP_INSTR_OFFSETS
	.align		4
.L_882:
        /*0050*/ 	.byte	0x04, 0x28
        /*0052*/ 	.short	(.L_884 - .L_883)


	//   ....[0]....
.L_883:
        /*0054*/ 	.word	0x0000c9e0


	//   ....[1]....
        /*0058*/ 	.word	0x0000ca00


	//   ....[2]....
        /*005c*/ 	.word	0x00011e00


	//   ....[3]....
        /*0060*/ 	.word	0x00011e20


	//----- nvinfo : EIATTR_SYSCALL_OFFSETS
	.align		4
.L_884:
        /*0064*/ 	.byte	0x04, 0x46
        /*0066*/ 	.short	(.L_886 - .L_885)


	//   ....[0]....
.L_885:
        /*0068*/ 	.word	0x00001490


	//   ....[1]....
        /*006c*/ 	.word	0x000120d0


	//   ....[2]....
        /*0070*/ 	.word	0x00012250


	//   ....[3]....
        /*0074*/ 	.word	0x00012540


	//   ....[4]....
        /*0078*/ 	.word	0x000126c0


	//   ....[5]....
        /*007c*/ 	.word	0x00012a80


	//   ....[6]....
        /*0080*/ 	.word	0x00012c00


	//   ....[7]....
        /*0084*/ 	.word	0x00012ef0


	//   ....[8]....
        /*0088*/ 	.word	0x00013070


	//----- nvinfo : EIATTR_EXIT_INSTR_OFFSETS
	.align		4
.L_886:
        /*008c*/ 	.byte	0x04, 0x1c
        /*008e*/ 	.short	(.L_888 - .L_887)


	//   ....[0]....
.L_887:
        /*0090*/ 	.word	0x00011520


	//   ....[1]....
        /*0094*/ 	.word	0x00011ea0


	//   ....[2]....
        /*0098*/ 	.word	0x000122c0


	//   ....[3]....
        /*009c*/ 	.word	0x000122f0


	//   ....[4]....
        /*00a0*/ 	.word	0x00012730


	//   ....[5]....
        /*00a4*/ 	.word	0x000127a0


	//   ....[6]....
        /*00a8*/ 	.word	0x000127d0


	//   ....[7]....
        /*00ac*/ 	.word	0x00012810


	//   ....[8]....
        /*00b0*/ 	.word	0x00012850


	//   ....[9]....
        /*00b4*/ 	.word	0x00012c70


	//   ....[10]....
        /*00b8*/ 	.word	0x00012ca0


	//   ....[11]....
        /*00bc*/ 	.word	0x000130e0


	//   ....[12]....
        /*00c0*/ 	.word	0x00013150


	//----- nvinfo : EIATTR_MAX_THREADS
	.align		4
.L_888:
        /*00c4*/ 	.byte	0x04, 0x05
        /*00c6*/ 	.short	(.L_890 - .L_889)
.L_889:
        /*00c8*/ 	.word	0x00000100
        /*00cc*/ 	.word	0x00000001
        /*00d0*/ 	.word	0x00000001


	//----- nvinfo : EIATTR_CRS_STACK_SIZE
	.align		4
.L_890:
        /*00d4*/ 	.byte	0x04, 0x1e
        /*00d6*/ 	.short	(.L_892 - .L_891)
.L_891:
        /*00d8*/ 	.word	0x00000000


	//----- nvinfo : EIATTR_CBANK_PARAM_SIZE
	.align		4
.L_892:
        /*00dc*/ 	.byte	0x03, 0x19
        /*00de*/ 	.short	0x0410


	//----- nvinfo : EIATTR_PARAM_CBANK
	.align		4
        /*00e0*/ 	.byte	0x04, 0x0a
        /*00e2*/ 	.short	(.L_894 - .L_893)
	.align		4
.L_893:
        /*00e4*/ 	.word	index@(.nv.constant0._ZN2at6native13reduce_kernelILi256ELi2ENS0_8ReduceOpIN3c107complexIfEENS0_14func_wrapper_tIbZZZNS0_14or_kernel_cudaERNS_14TensorIteratorEENKUlvE_clEvENKUlvE7_clEvEUlbS5_E_EEjbLi4ELi4EEEEEvT1_)
        /*00e8*/ 	.short	0x0210
        /*00ea*/ 	.short	0x0410


	//----- nvinfo : EIATTR_SW_WAR
	.align		4
.L_894:
        /*00ec*/ 	.byte	0x04, 0x36
        /*00ee*/ 	.short	(.L_896 - .L_895)
.L_895:
        /*00f0*/ 	.word	0x00000008
.L_896:


//--------------------- .nv.info._ZN2at6native13reduce_kernelILi128ELi4ENS0_8ReduceOpIN3c107complexIfEENS0_14func_wrapper_tIbZZZNS0_14or_kernel_cudaERNS_14TensorIteratorEENKUlvE_clEvENKUlvE7_clEvEUlbS5_E_EEjbLi4ELi4EEEEEvT1_ --------------------------
	.section	.nv.info._ZN2at6native13reduce_kernelILi128ELi4ENS0_8ReduceOpIN3c107complexIfEENS0_14func_wrapper_tIbZZZNS0_14or_kernel_cudaERNS_14TensorIteratorEENKUlvE_clEvENKUlvE7_clEvEUlbS5_E_EEjbLi4ELi4EEEEEvT1_,"",@"SHT_CUDA_INFO"
	.sectionflags	@""
	.align	4


	//----- nvinfo : EIATTR_CUDA_API_VERSION
	.align		4
        /*0000*/ 	.byte	0x04, 0x37
        /*0002*/ 	.short	(.L_898 - .L_897)
.L_897:
        /*0004*/ 	.word	0x00000082


	//----- nvinfo : EIATTR_KPARAM_INFO
	.align		4
.L_898:
        /*0008*/ 	.byte	0x04, 0x17
        /*000a*/ 	.short	(.L_900 - .L_899)
.L_899:
        /*000c*/ 	.word	0x00000000
        /*0010*/ 	.short	0x0000
        /*0012*/ 	.short	0x0000
        /*0014*/ 	.byte	0x00, 0xf0, 0x41, 0x10


	//----- nvinfo : EIATTR_SPARSE_MMA_MASK
	.align		4
.L_900:
        /*0018*/ 	.byte	0x03, 0x50
        /*001a*/ 	.short	0x0000


	//----- nvinfo : EIATTR_MAXREG_COUNT
	.align		4
        /*001c*/ 	.byte	0x03, 0x1b
        /*001e*/ 	.short	0x0080


	//----- nvinfo : EIATTR_NUM_BARRIERS
	.align		4
        /*0020*/ 	.byte	0x02, 0x4c
        /*0022*/ 	.byte	0x01
	.zero		1


	//----- nvinfo : EIATTR_EXTERNS
	.align		4
        /*0024*/ 	.byte	0x04, 0x0f
        /*0026*/ 	.short	(.L_902 - .L_901)


	//   ....[0]....
	.align		4
.L_901:
        /*0028*/ 	.word	index@(__assertfail)


	//----- nvinfo : EIATTR_MERCURY_ISA_VERSION
	.align		4
.L_902:
        /*002c*/ 	.byte	0x03, 0x5f
        /*002e*/ 	.short	0x0101


	//----- nvinfo : EIATTR_INT_WARP_WIDE_INSTR_OFFSETS
	.align		4
        /*0030*/ 	.byte	0x04, 0x31
        /*0032*/ 	.short	(.L_904 - .L_903)


	//   ....[0]....
.L_903:
        /*0034*/ 	.word	0x00017820


	//   ....[1]....
        /*0038*/ 	.word	0x00017910


	//----- nvinfo : EIATTR_COOP_GROUP_MASK_REGIDS
	.align		4
.L_904:
        /*003c*/ 	.byte	0x04, 0x29
        /*003e*/ 	.short	(.L_906 - .L_905)


	//   ....[0]....
.L_905:
        /*0040*/ 	.word	0xffffffff


	//   ....[1]....
        /*0044*/ 	.word	0xffffffff


	//   ....[2]....
        /*0048*/ 	.word	0xffffffff


	//   ....[3]....
        /*004c*/ 	.word	0xffffffff


	//   ....[4]....
        /*0050*/ 	.word	0xffffffff


	//   ....[5]....
        /*0054*/ 	.word	0xffffffff


	//   ....[6]....
        /*0058*/ 	.word	0xffffffff


	//   ....[7]....
        /*005c*/ 	.word	0xffffffff


	//----- nvinfo : EIATTR_COOP_GROUP_INSTR_OFFSETS
	.align		4
.L_906:
        /*0060*/ 	.byte	0x04, 0x28
        /*0062*/ 	.short	(.L_908 - .L_907)


	//   ....[0]....
.L_907:
        /*0064*/ 	.word	0x0000e8d0


	//   ....[1]....
        /*0068*/ 	.word	0x0000e900


	//   ....[2]....
        /*006c*/ 	.word	0x0000e930


	//   ....[3]....
        /*0070*/ 	.word	0x0000e940


	//   ....[4]....
        /*0074*/ 	.word	0x00018570


	//   ....[5]....
        /*0078*/ 	.word	0x000185a0


	//   ....[6]....
        /*007c*/ 	.word	0x000185d0


	//   ....[7]....
        /*0080*/ 	.word	0x000185e0


	//----- nvinfo : EIATTR_SYSCALL_OFFSETS
	.align		4
.L_908:
        /*0084*/ 	.byte	0x04, 0x46
        /*0086*/ 	.short	(.L_910 - .L_909)


	//   ....[0]....
.L_909:
        /*0088*/ 	.word	0x00001410


	//   ....[1]....
        /*008c*/ 	.word	0x00018930


	//   ....[2]....
        /*0090*/ 	.word	0x00018ab0


	//   ....[3]....
        /*0094*/ 	.word	0x00018c30


	//   ....[4]....
        /*0098*/ 	.word	0x00018db0


	//   ....[5]....
        /*009c*/ 	.word	0x00019180


	//   ....[6]....
        /*00a0*/ 	.word	0x00019300


	//   ....[7]....
        /*00a4*/ 	.word	0x00019480


	//   ....[8]....
        /*00a8*/ 	.word	0x00019600


	//   ....[9]....
        /*00ac*/ 	.word	0x00019a80


	//   ....[10]....
        /*00b0*/ 	.word	0x00019c00


	//   ....[11]....
        /*00b4*/ 	.word	0x00019d80


	//   ....[12]....
        /*00b8*/ 	.word	0x00019f00


	//   ....[13]....
        /*00bc*/ 	.word	0x0001a2d0


	//   ....[14]....
        /*00c0*/ 	.word	0x0001a450


	//   ....[15]....
        /*00c4*/ 	.word	0x0001a5d0


	//   ....[16]....
        /*00c8*/ 	.word	0x0001a750


	//----- nvinfo : EIATTR_EXIT_INSTR_OFFSETS
	.align		4
.L_910:
        /*00cc*/ 	.byte	0x04, 0x1c
        /*00ce*/ 	.short	(.L_912 - .L_911)


	//   ....[0]....
.L_911:
        /*00d0*/ 	.word	0x000179d0


	//   ....[1]....
        /*00d4*/ 	.word	0x000186a0


	//   ....[2]....
        /*00d8*/ 	.word	0x00018e20


	//   ....[3]....
        /*00dc*/ 	.word	0x00018e70


	//   ....[4]....
        /*00e0*/ 	.word	0x00019670


	//   ....[5]....
        /*00e4*/ 	.word	0x00019740


	//   ....[6]....
        /*00e8*/ 	.word	0x00019770


	//   ....[7]....
        /*00ec*/ 	.word	0x000197b0


	//   ....[8]....
        /*00f0*/ 	.word	0x000197f0


	//   ....[9]....
        /*00f4*/ 	.word	0x00019f70


	//   ....[10]....
        /*00f8*/ 	.word	0x00019fc0


	//   ....[11]....
        /*00fc*/ 	.word	0x0001a7c0


	//   ....[12]....
        /*0100*/ 	.word	0x0001a890


	//----- nvinfo : EIATTR_MAX_THREADS
	.align		4
.L_912:
        /*0104*/ 	.byte	0x04, 0x05
        /*0106*/ 	.short	(.L_914 - .L_913)
.L_913:
        /*0108*/ 	.word	0x00000080
        /*010c*/ 	.word	0x00000001
        /*0110*/ 	.word	0x00000001


	//----- nvinfo : EIATTR_CRS_STACK_SIZE
	.align		4
.L_914:
        /*0114*/ 	.byte	0x04, 0x1e
        /*0116*/ 	.short	(.L_916 - .L_915)
.L_915:
        /*0118*/ 	.word	0x00000000


	//----- nvinfo : EIATTR_CBANK_PARAM_SIZE
	.align		4
.L_916:
        /*011c*/ 	.byte	0x03, 0x19
        /*011e*/ 	.short	0x0410


	//----- nvinfo : EIATTR_PARAM_CBANK
	.align		4
        /*0120*/ 	.byte	0x04, 0x0a
        /*0122*/ 	.short	(.L_918 - .L_917)
	.align		4
.L_917:
        /*0124*/ 	.word	index@(.nv.constant0._ZN2at6native13reduce_kernelILi128ELi4ENS0_8ReduceOpIN3c107complexIfEENS0_14func_wrapper_tIbZZZNS0_14or_kernel_cudaERNS_14TensorIteratorEENKUlvE_clEvENKUlvE7_clEvEUlbS5_E_EEjbLi4ELi4EEEEEvT1_)
        /*0128*/ 	.short	0x0210
        /*012a*/ 	.short	0x0410


	//----- nvinfo : EIATTR_SW_WAR
	.align		4
.L_918:
        /*012c*/ 	.byte	0x04, 0x36
        /*012e*/ 	.short	(.L_920 - .L_919)
.L_919:
        /*0130*/ 	.word	0x00000008
.L_920:


//--------------------- .nv.info._ZN2at6native13reduce_kernelILi256ELi1ENS0_8ReduceOpIN3c107complexIdEENS0_14func_wrapper_tIbZZZNS0_14or_kernel_cudaERNS_14TensorIteratorEENKUlvE_clEvENKUlvE6_clEvEUlbS5_E_EEjbLi4ELi4EEEEEvT1_ --------------------------
	.section	.nv.info._ZN2at6native13reduce_kernelILi256ELi1ENS0_8ReduceOpIN3c107complexIdEENS0_14func_wrapper_tIbZZZNS0_14or_kernel_cudaERNS_14TensorIteratorEENKUlvE_clEvENKUlvE6_clEvEUlbS5_E_EEjbLi4ELi4EEEEEvT1_,"",@"SHT_CUDA_INFO"
	.sectionflags	@""
	.align	4


	//----- nvinfo : EIATTR_CUDA_API_VERSION
	.align		4
        /*0000*/ 	.byte	0x04, 0x37
        /*0002*/ 	.short	(.L_922 - .L_921)
.L_921:
        /*0004*/ 	.word	0x00000082


	//----- nvinfo : EIATTR_KPARAM_INFO
	.align		4
.L_922:
        /*0008*/ 	.byte	0x04, 0x17
        /*000a*/ 	.short	(.L_924 - .L_923)
.L_923:
        /*000c*/ 	.word	0x00000000
        /*0010*/ 	.short	0x0000
        /*0012*/ 	.short	0x0000
        /*0014*/ 	.byte	0x00, 0xf0, 0x41, 0x10


	//----- nvinfo : EIATTR_SPARSE_MMA_MASK
	.align		4
.L_924:
        /*0018*/ 	.byte	0x03, 0x50
        /*001a*/ 	.short	0x0000


	//----- nvinfo : EIATTR_MAXREG_COUNT
	.align		4
        /*001c*/ 	.byte	0x03, 0x1b
        /*001e*/ 	.short	0x0040


	//----- nvinfo : EIATTR_NUM_BARRIERS
	.align		4
        /*0020*/ 	.byte	0x02, 0x4c
        /*0022*/ 	.byte	0x01
	.zero		1


	//----- nvinfo : EIATTR_EXTERNS
	.align		4
        /*0024*/ 	.byte	0x04, 0x0f
        /*0026*/ 	.short	(.L_926 - .L_925)


	//   ....[0]....
	.align		4
.L_925:
        /*0028*/ 	.word	index@(__assertfail)


	//----- nvinfo : EIATTR_MERCURY_ISA_VERSION
	.align		4
.L_926:
        /*002c*/ 	.byte	0x03, 0x5f
        /*002e*/ 	.short	0x0101


	//----- nvinfo : EIATTR_INT_WARP_WIDE_INSTR_OFFSETS
	.align		4
        /*0030*/ 	.byte	0x04, 0x31
        /*0032*/ 	.short	(.L_928 - .L_927)


	//   ....[0]....
.L_927:
        /*0034*/ 	.word	0x0000e2c0


	//   ....[1]....
        /*0038*/ 	.word	0x0000e3b0


	//----- nvinfo : EIATTR_COOP_GROUP_MASK_REGIDS
	.align		4
.L_928:
        /*003c*/ 	.byte	0x04, 0x29
        /*003e*/ 	.short	(.L_930 - .L_929)


	//   ....[0]....
.L_929:
        /*0040*/ 	.word	0xffffffff


	//   ....[1]....
        /*0044*/ 	.word	0xffffffff


	//----- nvinfo : EIATTR_COOP_GROUP_INSTR_OFFSETS
	.align		4
.L_930:
        /*0048*/ 	.byte	0x04, 0x28
        /*004a*/ 	.short	(.L_932 - .L_931)


	//   ....[0]....
.L_931:
        /*004c*/ 	.word	0x0000bbe0


	//   ....[1]....
        /*0050*/ 	.word	0x0000eb70


	//----- nvinfo : EIATTR_SYSCALL_OFFSETS
	.align		4
.L_932:
        /*0054*/ 	.byte	0x04, 0x46
        /*0056*/ 	.short	(.L_934 - .L_933)


	//   ....[0]....
.L_933:
        /*0058*/ 	.word	0x0000edc0


	//   ....[1]....
        /*005c*/ 	.word	0x0000f030


	//   ....[2]....
        /*0060*/ 	.word	0x0000f380


	//   ....[3]....
        /*0064*/ 	.word	0x0000f610


	//----- nvinfo : EIATTR_EXIT_INSTR_OFFSETS
	.align		4
.L_934:
        /*0068*/ 	.byte	0x04, 0x1c
        /*006a*/ 	.short	(.L_936 - .L_935)


	//   ....[0]....
.L_935:
        /*006c*/ 	.word	0x0000e450


	//   ....[1]....
        /*0070*/ 	.word	0x0000ebd0


	//   ....[2]....
        /*0074*/ 	.word	0x0000ee30


	//   ....[3]....
        /*0078*/ 	.word	0x0000ee50


	//   ....[4]....
        /*007c*/ 	.word	0x0000f0a0


	//   ....[5]....
        /*0080*/ 	.word	0x0000f0e0


	//   ....[6]....
        /*0084*/ 	.word	0x0000f110


	//   ....[7]....
        /*0088*/ 	.word	0x0000f150


	//   ....[8]....
        /*008c*/ 	.word	0x0000f190


	//   ....[9]....
        /*0090*/ 	.word	0x0000f3f0


	//   ....[10]....
        /*0094*/ 	.word	0x0000f410


	//   ....[11]....
        /*0098*/ 	.word	0x0000f660


	//   ....[12]....
        /*009c*/ 	.word	0x0000f680


	//----- nvinfo : EIATTR_MAX_THREADS
	.align		4
.L_936:
        /*00a0*/ 	.byte	0x04, 0x05
        /*00a2*/ 	.short	(.L_938 - .L_937)
.L_937:
        /*00a4*/ 	.word	0x00000100
        /*00a8*/ 	.word	0x00000001
        /*00ac*/ 	.word	0x00000001


	//----- nvinfo : EIATTR_CRS_STACK_SIZE
	.align		4
.L_938:
        /*00b0*/ 	.byte	0x04, 0x1e
        /*00b2*/ 	.short	(.L_940 - .L_939)
.L_939:
        /*00b4*/ 	.word	0x00000000


	//----- nvinfo : EIATTR_CBANK_PARAM_SIZE
	.align		4
.L_940:
        /*00b8*/ 	.byte	0x03, 0x19
        /*00ba*/ 	.short	0x0410


	//----- nvinfo : EIATTR_PARAM_CBANK
	.align		4
        /*00bc*/ 	.byte	0x04, 0x0a
        /*00be*/ 	.short	(.L_942 - .L_941)
	.align		4
.L_941:
        /*00c0*/ 	.word	index@(.nv.constant0._ZN2at6native13reduce_kernelILi256ELi1ENS0_8ReduceOpIN3c107complexIdEENS0_14func_wrapper_tIbZZZNS0_14or_kernel_cudaERNS_14TensorIteratorEENKUlvE_clEvENKUlvE6_clEvEUlbS5_E_EEjbLi4ELi4EEEEEvT1_)
        /*00c4*/ 	.short	0x0210
        /*00c6*/ 	.short	0x0410


	//----- nvinfo : EIATTR_SW_WAR
	.align		4
.L_942:
        /*00c8*/ 	.byte	0x04, 0x36
        /*00ca*/ 	.short	(.L_944 - .L_943)
.L_943:
        /*00cc*/ 	.word	0x00000008
.L_944:


//--------------------- .nv.info._ZN2at6native13reduce_kernelILi128ELi2ENS0_8ReduceOpIN3c107complexIdEENS0_14func_wrapper_tIbZZZNS0_14or_kernel_cudaERNS_14TensorIteratorEENKUlvE_clEvENKUlvE6_clEvEUlbS5_E_EEjbLi4ELi4EEEEEvT1_ --------------------------
	.section	.nv.info._ZN2at6native13reduce_kernelILi128ELi2ENS0_8ReduceOpIN3c107complexIdEENS0_14func_wrapper_tIbZZZNS0_14or_kernel_cudaERNS_14TensorIteratorEENKUlvE_clEvENKUlvE6_clEvEUlbS5_E_EEjbLi4ELi4EEEEEvT1_,"",@"SHT_CUDA_INFO"
	.sectionflags	@""
	.align	4


	//----- nvinfo : EIATTR_CUDA_API_VERSION
	.align		4
        /*0000*/ 	.byte	0x04, 0x37
        /*0002*/ 	.short	(.L_946 - .L_945)
.L_945:
        /*0004*/ 	.word	0x00000082


	//----- nvinfo : EIATTR_KPARAM_INFO
	.align		4
.L_946:
        /*0008*/ 	.byte	0x04, 0x17
        /*000a*/ 	.short	(.L_948 - .L_947)
.L_947:
        /*000c*/ 	.word	0x00000000
        /*0010*/ 	.short	0x0000
        /*0012*/ 	.short	0x0000
        /*0014*/ 	.byte	0x00, 0xf0, 0x41, 0x10


	//----- nvinfo : EIATTR_SPARSE_MMA_MASK
	.align		4
.L_948:
        /*0018*/ 	.byte	0x03, 0x50
        /*001a*/ 	.short	0x0000


	//----- nvinfo : EIATTR_MAXREG_COUNT
	.align		4
        /*001c*/ 	.byte	0x03, 0x1b
        /*001e*/ 	.short	0x0080


	//----- nvinfo : EIATTR_NUM_BARRIERS
	.align		4
        /*0020*/ 	.byte	0x02, 0x4c
        /*0022*/ 	.byte	0x01
	.zero		1


	//----- nvinfo : EIATTR_EXTERNS
	.align		4
        /*0024*/ 	.byte	0x04, 0x0f
        /*0026*/ 	.short	(.L_950 - .L_949)


	//   ....[0]....
	.align		4
.L_949:
        /*0028*/ 	.word	index@(__assertfail)


	//----- nvinfo : EIATTR_MERCURY_ISA_VERSION
	.align		4
.L_950:
        /*002c*/ 	.byte	0x03, 0x5f
        /*002e*/ 	.short	0x0101


	//----- nvinfo : EIATTR_INT_WARP_WIDE_INSTR_OFFSETS
	.align		4
        /*0030*/ 	.byte	0x04, 0x31
        /*0032*/ 	.short	(.L_952 - .L_951)


	//   ....[0]....
.L_951:
        /*0034*/ 	.word	0x00011490


	//   ....[1]....
        /*0038*/ 	.word	0x00011580


	//----- nvinfo : EIATTR_COOP_GROUP_MASK_REGIDS
	.align		4
.L_952:
        /*003c*/ 	.byte	0x04, 0x29
        /*003e*/ 	.short	(.L_954 - .L_953)


	//   ....[0]....
.L_953:
        /*0040*/ 	.word	0xffffffff


	//   ....[1]....
        /*0044*/ 	.word	0xffffffff


	//   ....[2]....
        /*0048*/ 	.word	0xffffffff


	//   ....[3]....
        /*004c*/ 	.word	0xffffffff


	//----- nvinfo : EIATTR_COOP_GROUP_INSTR_OFFSETS
	.align		4
.L_954:
        /*0050*/ 	.byte	0x04, 0x28
        /*0052*/ 	.short	(.L_956 - .L_955)


	//   ....[0]....
.L_955:
        /*0054*/ 	.word	0x0000cae0


	//   ....[1]....
        /*0058*/ 	.word	0x0000cb00


	//   ....[2]....
        /*005c*/ 	.word	0x00011f20


	//   ....[3]....
        /*0060*/ 	.word	0x00011f40


	//----- nvinfo : EIATTR_SYSCALL_OFFSETS
	.align		4
.L_956:
        /*0064*/ 	.byte	0x04, 0x46
        /*0066*/ 	.short	(.L_958 - .L_957)


	//   ....[0]....
.L_957:
        /*0068*/ 	.word	0x00001410


	//   ....[1]....
        /*006c*/ 	.word	0x000121f0


	//   ....[2]....
        /*0070*/ 	.word	0x00012370


	//   ....[3]....
        /*0074*/ 	.word	0x00012660


	//   ....[4]....
        /*0078*/ 	.word	0x000127e0


	//   ....[5]....
        /*007c*/ 	.word	0x00012ba0


	//   ....[6]....
        /*0080*/ 	.word	0x00012d20


	//   ....[7]....
        /*0084*/ 	.word	0x00013010


	//   ....[8]....
        /*0088*/ 	.word	0x00013190


	//----- nvinfo : EIATTR_EXIT_INSTR_OFFSETS
	.align		4
.L_958:
        /*008c*/ 	.byte	0x04, 0x1c
        /*008e*/ 	.short	(.L_960 - .L_959)


	//   ....[0]....
.L_959:
        /*0090*/ 	.word	0x00011640


	//   ....[1]....
        /*0094*/ 	.word	0x00011fc0


	//   ....[2]....
        /*0098*/ 	.word	0x000123e0


	//   ....[3]....
        /*009c*/ 	.word	0x00012410


	//   ....[4]....
        /*00a0*/ 	.word	0x00012850


	//   ....[5]....
        /*00a4*/ 	.word	0x000128c0


	//   ....[6]....
        /*00a8*/ 	.word	0x000128f0


	//   ....[7]....
        /*00ac*/ 	.word	0x00012930


	//   ....[8]....
        /*00b0*/ 	.word	0x00012970


	//   ....[9]....
        /*00b4*/ 	.word	0x00012d90


	//   ....[10]....
        /*00b8*/ 	.word	0x00012dc0


	//   ....[11]....
        /*00bc*/ 	.word	0x00013200


	//   ....[12]....
        /*00c0*/ 	.word	0x00013270


	//----- nvinfo : EIATTR_MAX_THREADS
	.align		4
.L_960:
        /*00c4*/ 	.byte	0x04, 0x05
        /*00c6*/ 	.short	(.L_962 - .L_961)
.L_961:
        /*00c8*/ 	.word	0x00000080
        /*00cc*/ 	.word	0x00000001
        /*00d0*/ 	.word	0x00000001


	//----- nvinfo : EIATTR_CRS_STACK_SIZE
	.align		4
.L_962:
        /*00d4*/ 	.byte	0x04, 0x1e
        /*00d6*/ 	.short	(.L_964 - .L_963)
.L_963:
        /*00d8*/ 	.word	0x00000000


	//----- nvinfo : EIATTR_CBANK_PARAM_SIZE
	.align		4
.L_964:
        /*00dc*/ 	.byte	0x03, 0x19
        /*00de*/ 	.short	0x0410


	//----- nvinfo : EIATTR_PARAM_CBANK
	.align		4
        /*00e0*/ 	.byte	0x04, 0x0a
        /*00e2*/ 	.short	(.L_966 - .L_965)
	.align		4
.L_965:
        /*00e4*/ 	.word	index@(.nv.constant0._ZN2at6native13reduce_kernelILi128ELi2ENS0_8ReduceOpIN3c107complexIdEENS0_14func_wrapper_tIbZZZNS0_14or_kernel_cudaERNS_14TensorIteratorEENKUlvE_clEvENKUlvE6_clEvEUlbS5_E_EEjbLi4ELi4EEEEEvT1_)
        /*00e8*/ 	.short	0x0210
        /*00ea*/ 	.short	0x0410


	//----- nvinfo : EIATTR_SW_WAR
	.align		4
.L_966:
        /*00ec*/ 	.byte	0x04, 0x36
        /*00ee*/ 	.short	(.L_968 - .L_967)
.L_967:
        /*00f0*/ 	.word	0x00000008
.L_968:


//--------------------- .nv.info._ZN2at6native13reduce_kernelILi64ELi4ENS0_8ReduceOpIN3c107complexIdEENS0_14func_wrapper_tIbZZZNS0_14or_kernel_cudaERNS_14TensorIteratorEENKUlvE_clEvENKUlvE6_clEvEUlbS5_E_EEjbLi4ELi4EEEEEvT1_ --------------------------
	.section	.nv.info._ZN2at6native13reduce_kernelILi64ELi4ENS0_8ReduceOpIN3c107complexIdEENS0_14func_wrapper_tIbZZZNS0_14or_kernel_cudaERNS_14TensorIteratorEENKUlvE_clEvENKUlvE6_clEvEUlbS5_E_EEjbLi4ELi4EEEEEvT1_,"",@"SHT_CUDA_INFO"
	.sectionflags	@""
	.align	4


	//----- nvinfo : EIATTR_CUDA_API_VERSION
	.align		4
        /*0000*/ 	.byte	0x04, 0x37
        /*0002*/ 	.short	(.L_970 - .L_969)
.L_969:
        /*0004*/ 	.word	0x00000082


	//----- nvinfo : EIATTR_KPARAM_INFO
	.align		4
.L_970:
        /*0008*/ 	.byte	0x04, 0x17
        /*000a*/ 	.short	(.L_972 - .L_971)
.L_971:
        /*000c*/ 	.word	0x00000000
        /*0010*/ 	.short	0x0000
        /*0012*/ 	.short	0x0000
        /*0014*/ 	.byte	0x00, 0xf0, 0x41, 0x10


	//----- nvinfo : EIATTR_SPARSE_MMA_MASK
	.align		4
.L_972:
        /*0018*/ 	.byte	0x03, 0x50
        /*001a*/ 	.short	0x0000


	//----- nvinfo : EIATTR_MAXREG_COUNT
	.align		4
        /*001c*/ 	.byte	0x03, 0x1b
        /*001e*/ 	.short	0x00ff


	//----- nvinfo : EIATTR_NUM_BARRIERS
	.align		4
        /*0020*/ 	.byte	0x02, 0x4c
        /*0022*/ 	.byte	0x01
	.zero		1


	//----- nvinfo : EIATTR_EXTERNS
	.align		4
        /*0024*/ 	.byte	0x04, 0x0f
        /*0026*/ 	.short	(.L_974 - .L_973)


	//   ....[0]....
	.align		4
.L_973:
        /*0028*/ 	.word	index@(__assertfail)


	//----- nvinfo : EIATTR_MERCURY_ISA_VERSION
	.align		4
.L_974:
        /*002c*/ 	.byte	0x03, 0x5f
        /*002e*/ 	.short	0x0101


	//----- nvinfo : EIATTR_INT_WARP_WIDE_INSTR_OFFSETS
	.align		4
        /*0030*/ 	.byte	0x04, 0x31
        /*0032*/ 	.short	(.L_976 - .L_975)


	//   ....[0]....
.L_975:
        /*0034*/ 	.word	0x00017420


	//   ....[1]....
        /*0038*/ 	.word	0x00017510


	//----- nvinfo : EIATTR_COOP_GROUP_MASK_REGIDS
	.align		4
.L_976:
        /*003c*/ 	.byte	0x04, 0x29
        /*003e*/ 	.short	(.L_978 - .L_977)


	//   ....[0]....
.L_977:
        /*0040*/ 	.word	0xffffffff


	//   ....[1]....
        /*0044*/ 	.word	0xffffffff


	//   ....[2]....
        /*0048*/ 	.word	0xffffffff


	//   ....[3]....
        /*004c*/ 	.word	0xffffffff


	//   ....[4]....
        /*0050*/ 	.word	0xffffffff


	//   ....[5]....
        /*0054*/ 	.word	0xffffffff


	//   ....[6]....
        /*0058*/ 	.word	0xffffffff


	//   ....[7]....
        /*005c*/ 	.word	0xffffffff


	//----- nvinfo : EIATTR_COOP_GROUP_INSTR_OFFSETS
	.align		4
.L_978:
        /*0060*/ 	.byte	0x04, 0x28
        /*0062*/ 	.short	(.L_980 - .L_979)


	//   ....[0]....
.L_979:
        /*0064*/ 	.word	0x0000e4d0


	//   ....[1]....
        /*0068*/ 	.word	0x0000e500


	//   ....[2]....
        /*006c*/ 	.word	0x0000e530


	//   ....[3]....
        /*0070*/ 	.word	0x0000e540


	//   ....[4]....
        /*0074*/ 	.word	0x00018170


	//   ....[5]....
        /*0078*/ 	.word	0x000181a0


	//   ....[6]....
        /*007c*/ 	.word	0x000181d0


	//   ....[7]....
        /*0080*/ 	.word	0x000181e0


	//----- nvinfo : EIATTR_SYSCALL_OFFSETS
	.align		4
.L_980:
        /*0084*/ 	.byte	0x04, 0x46
        /*0086*/ 	.short	(.L_982 - .L_981)


	//   ....[0]....
.L_981:
        /*0088*/ 	.word	0x00001410


	//   ....[1]....
        /*008c*/ 	.word	0x00018530


	//   ....[2]....
        /*0090*/ 	.word	0x000186b0


	//   ....[3]....
        /*0094*/ 	.word	0x00018830


	//   ....[4]....
        /*0098*/ 	.word	0x000189b0


	//   ....[5]....
        /*009c*/ 	.word	0x00018d80


	//   ....[6]....
        /*00a0*/ 	.word	0x00018f00


	//   ....[7]....
        /*00a4*/ 	.word	0x00019080


	//   ....[8]....
        /*00a8*/ 	.word	0x00019200


	//   ....[9]....
        /*00ac*/ 	.word	0x00019680


	//   ....[10]....
        /*00b0*/ 	.word	0x00019800


	//   ....[11]....
        /*00b4*/ 	.word	0x00019980


	//   ....[12]....
        /*00b8*/ 	.word	0x00019b00


	//   ....[13]....
        /*00bc*/ 	.word	0x00019ed0


	//   ....[14]....
        /*00c0*/ 	.word	0x0001a050


	//   ....[15]....
        /*00c4*/ 	.word	0x0001a1d0


	//   ....[16]....
        /*00c8*/ 	.word	0x0001a350


	//----- nvinfo : EIATTR_EXIT_INSTR_OFFSETS
	.align		4
.L_982:
        /*00cc*/ 	.byte	0x04, 0x1c
        /*00ce*/ 	.short	(.L_984 - .L_983)


	//   ....[0]....
.L_983:
        /*00d0*/ 	.word	0x000175d0


	//   ....[1]....
        /*00d4*/ 	.word	0x000182a0


	//   ....[2]....
        /*00d8*/ 	.word	0x00018a20


	//   ....[3]....
        /*00dc*/ 	.word	0x00018a70


	//   ....[4]....
        /*00e0*/ 	.word	0x00019270


	//   ....[5]....
        /*00e4*/ 	.word	0x00019340


	//   ....[6]....
        /*00e8*/ 	.word	0x00019370


	//   ....[7]....
        /*00ec*/ 	.word	0x000193b0


	//   ....[8]....
        /*00f0*/ 	.word	0x000193f0


	//   ....[9]....
        /*00f4*/ 	.word	0x00019b70


	//   ....[10]....
        /*00f8*/ 	.word	0x00019bc0


	//   ....[11]....
        /*00fc*/ 	.word	0x0001a3c0


	//   ....[12]....
        /*0100*/ 	.word	0x0001a490


	//----- nvinfo : EIATTR_MAX_THREADS
	.align		4
.L_984:
        /*0104*/ 	.byte	0x04, 0x05
        /*0106*/ 	.short	(.L_986 - .L_985)
.L_985:
        /*0108*/ 	.word	0x00000040
        /*010c*/ 	.word	0x00000001
        /*0110*/ 	.word	0x00000001


	//----- nvinfo : EIATTR_CRS_STACK_SIZE
	.align		4
.L_986:
        /*0114*/ 	.byte	0x04, 0x1e
        /*0116*/ 	.short	(.L_988 - .L_987)
.L_987:
        /*0118*/ 	.word	0x00000000


	//----- nvinfo : EIATTR_CBANK_PARAM_SIZE
	.align		4
.L_988:
        /*011c*/ 	.byte	0x03, 0x19
        /*011e*/ 	.short	0x0410


	//----- nvinfo : EIATTR_PARAM_CBANK
	.align		4
        /*0120*/ 	.byte	0x04, 0x0a
        /*0122*/ 	.short	(.L_990 - .L_989)
	.align		4
.L_989:
        /*0124*/ 	.word	index@(.nv.constant0._ZN2at6native13reduce_kernelILi64ELi4ENS0_8ReduceOpIN3c107complexIdEENS0_14func_wrapper_tIbZZZNS0_14or_kernel_cudaERNS_14TensorIteratorEENKUlvE_clEvENKUlvE6_clEvEUlbS5_E_EEjbLi4ELi4EEEEEvT1_)
        /*0128*/ 	.short	0x0210
        /*012a*/ 	.short	0x0410


	//----- nvinfo : EIATTR_SW_WAR
	.align		4
.L_990:
        /*012c*/ 	.byte	0x04, 0x36
        /*012e*/ 	.short	(.L_992 - .L_991)
.L_991:
        /*0130*/ 	.word	0x00000008
.L_992:


//--------------------- .nv.info._ZN2at6native13reduce_kernelILi512ELi1ENS0_8ReduceOpIfNS0_14func_wrapper_tIbZZZNS0_14or_kernel_cudaERNS_14TensorIteratorEENKUlvE_clEvENKUlvE5_clEvEUlbfE_EEjbLi4ELi4EEEEEvT1_ --------------------------
	.section	.nv.info._ZN2at6native13reduce_kernelILi512ELi1ENS0_8ReduceOpIfNS0_14func_wrapper_tIbZZZNS0_14or_kernel_cudaERNS_14TensorIteratorEENKUlvE_clEvENKUlvE5_clEvEUlbfE_EEjbLi4ELi4EEEEEvT1_,"",@"SHT_CUDA_INFO"
	.sectionflags	@""
	.align	4


	//----- nvinfo : EIATTR_CUDA_API_VERSION
	.align		4
        /*0000*/ 	.byte	0x04, 0x37
        /*0002*/ 	.short	(.L_994 - .L_993)
.L_993:
        /*0004*/ 	.word	0x00000082


	//----- nvinfo : EIATTR_KPARAM_INFO
	.align		4
.L_994:
        /*0008*/ 	.byte	0x04, 0x17
        /*000a*/ 	.short	(.L_996 - .L_995)
.L_995:
        /*000c*/ 	.word	0x00000000
        /*0010*/ 	.short	0x0000
        /*0012*/ 	.short	0x0000
        /*0014*/ 	.byte	0x00, 0xf0, 0x41, 0x10


	//----- nvinfo : EIATTR_SPARSE_MMA_MASK
	.align		4
.L_996:
        /*0018*/ 	.byte	0x03, 0x50
        /*001a*/ 	.short	0x0000


	//----- nvinfo : EIATTR_MAXREG_COUNT
	.align		4
        /*001c*/ 	.byte	0x03, 0x1b
        /*001e*/ 	.short	0x0020


	//----- nvinfo : EIATTR_NUM_BARRIERS
	.align		4
        /*0020*/ 	.byte	0x02, 0x4c
        /*0022*/ 	.byte	0x01
	.zero		1


	//----- nvinfo : EIATTR_EXTERNS
	.align		4
        /*0024*/ 	.byte	0x04, 0x0f
        /*0026*/ 	.short	(.L_998 - .L_997)


	//   ....[0]....
	.align		4
.L_997:
        /*0028*/ 	.word	index@(__assertfail)


	//----- nvinfo : EIATTR_MERCURY_ISA_VERSION
	.align		4
.L_998:
        /*002c*/ 	.byte	0x03, 0x5f
        /*002e*/ 	.short	0x0101


	//----- nvinfo : EIATTR_INT_WARP_WIDE_INSTR_OFFSETS
	.align		4
        /*0030*/ 	.byte	0x04, 0x31
        /*0032*/ 	.short	(.L_1000 - .L_999)


	//   ....[0]....
.L_999:
        /*0034*/ 	.word	0x0000e050


	//   ....[1]....
        /*0038*/ 	.word	0x0000e140


	//----- nvinfo : EIATTR_COOP_GROUP_MASK_REGIDS
	.align		4
.L_1000:
        /*003c*/ 	.byte	0x04, 0x29
        /*003e*/ 	.short	(.L_1002 - .L_1001)


	//   ....[0]....
.L_1001:
        /*0040*/ 	.word	0xffffffff


	//   ....[1]....
        /*0044*/ 	.word	0xffffffff


	//----- nvinfo : EIATTR_COOP_GROUP_INSTR_OFFSETS
	.align		4
.L_1002:
        /*0048*/ 	.byte	0x04, 0x28
        /*004a*/ 	.short	(.L_1004 - .L_1003)


	//   ....[0]....
.L_1003:
        /*004c*/ 	.word	0x0000b970


	//   ....[1]....
        /*0050*/ 	.word	0x0000e910


	//----- nvinfo : EIATTR_SYSCALL_OFFSETS
	.align		4
.L_1004:
        /*0054*/ 	.byte	0x04, 0x46
        /*0056*/ 	.short	(.L_1006 - .L_1005)


	//   ....[0]....
.L_1005:
        /*0058*/ 	.word	0x0000eb60


	//   ....[1]....
        /*005c*/ 	.word	0x0000edd0


	//   ....[2]....
        /*0060*/ 	.word	0x0000f120


	//   ....[3]....
        /*0064*/ 	.word	0x0000f3b0


	//----- nvinfo : EIATTR_EXIT_INSTR_OFFSETS
	.align		4
.L_1006:
        /*0068*/ 	.byte	0x04, 0x1c
        /*006a*/ 	.short	(.L_1008 - .L_1007)


	//   ....[0]....
.L_1007:
        /*006c*/ 	.word	0x0000e1e0


	//   ....[1]....
        /*0070*/ 	.word	0x0000e970


	//   ....[2]....
        /*0074*/ 	.word	0x0000ebd0


	//   ....[3]....
        /*0078*/ 	.word	0x0000ebf0


	//   ....[4]....
        /*007c*/ 	.word	0x0000ee40


	//   ....[5]....
        /*0080*/ 	.word	0x0000ee80


	//   ....[6]....
        /*0084*/ 	.word	0x0000eeb0


	//   ....[7]....
        /*0088*/ 	.word	0x0000eef0


	//   ....[8]....
        /*008c*/ 	.word	0x0000ef30


	//   ....[9]....
        /*0090*/ 	.word	0x0000f190


	//   ....[10]....
        /*0094*/ 	.word	0x0000f1b0


	//   ....[11]....
        /*0098*/ 	.word	0x0000f400


	//   ....[12]....
        /*009c*/ 	.word	0x0000f420


	//----- nvinfo : EIATTR_MAX_THREADS
	.align		4
.L_1008:
        /*00a0*/ 	.byte	0x04, 0x05
        /*00a2*/ 	.short	(.L_1010 - .L_1009)
.L_1009:
        /*00a4*/ 	.word	0x00000200
        /*00a8*/ 	.word	0x00000001
        /*00ac*/ 	.word	0x00000001


	//----- nvinfo : EIATTR_CRS_STACK_SIZE
	.align		4
.L_1010:
        /*00b0*/ 	.byte	0x04, 0x1e
        /*00b2*/ 	.short	(.L_1012 - .L_1011)
.L_1011:
        /*00b4*/ 	.word	0x00000000


	//----- nvinfo : EIATTR_CBANK_PARAM_SIZE
	.align		4
.L_1012:
        /*00b8*/ 	.byte	0x03, 0x19
        /*00ba*/ 	.short	0x0410


	//----- nvinfo : EIATTR_PARAM_CBANK
	.align		4
        /*00bc*/ 	.byte	0x04, 0x0a
        /*00be*/ 	.short	(.L_1014 - .L_1013)
	.align		4
.L_1013:
        /*00c0*/ 	.word	index@(.nv.constant0._ZN2at6native13reduce_kernelILi512ELi1ENS0_8ReduceOpIfNS0_14func_wrapper_tIbZZZNS0_14or_kernel_cudaERNS_14TensorIteratorEENKUlvE_clEvENKUlvE5_clEvEUlbfE_EEjbLi4ELi4EEEEEvT1_)
        /*00c4*/ 	.short	0x0210
        /*00c6*/ 	.short	0x0410


	//----- nvinfo : EIATTR_SW_WAR
	.align		4
.L_1014:
        /*00c8*/ 	.byte	0x04, 0x36
        /*00ca*/ 	.short	(.L_1016 - .L_1015)
.L_1015:
        /*00cc*/ 	.word	0x00000008
.L_1016:


//--------------------- .nv.info._ZN2at6native13reduce_kernelILi256ELi2ENS0_8ReduceOpIfNS0_14func_wrapper_tIbZZZNS0_14or_kernel_cudaERNS_14TensorIteratorEENKUlvE_clEvENKUlvE5_clEvEUlbfE_EEjbLi4ELi4EEEEEvT1_ --------------------------
	.section	.nv.info._ZN2at6native13reduce_kernelILi256ELi2ENS0_8ReduceOpIfNS0_14func_wrapper_tIbZZZNS0_14or_kernel_cudaERNS_14TensorIteratorEENKUlvE_clEvENKUlvE5_clEvEUlbfE_EEjbLi4ELi4EEEEEvT1_,"",@"SHT_CUDA_INFO"
	.sectionflags	@""
	.align	4


	//----- nvinfo : EIATTR_CUDA_API_VERSION
	.align		4
        /*0000*/ 	.byte	0x04, 0x37
        /*0002*/ 	.short	(.L_1018 - .L_1017)
.L_1017:
        /*0004*/ 	.word	0x00000082


	//----- nvinfo : EIATTR_KPARAM_INFO
	.align		4
.L_1018:
        /*0008*/ 	.byte	0x04, 0x17
        /*000a*/ 	.short	(.L_1020 - .L_1019)
.L_1019:
        /*000c*/ 	.word	0x00000000
        /*0010*/ 	.short	0x0000
        /*0012*/ 	.short	0x0000
        /*0014*/ 	.byte	0x00, 0xf0, 0x41, 0x10


	//----- nvinfo : EIATTR_SPARSE_MMA_MASK
	.align		4
.L_1020:
        /*0018*/ 	.byte	0x03, 0x50
        /*001a*/ 	.short	0x0000


	//----- nvinfo : EIATTR_MAXREG_COUNT
	.align		4
        /*001c*/ 	.byte	0x03, 0x1b
        /*001e*/ 	.short	0x0040


	//----- nvinfo : EIATTR_NUM_BARRIERS
	.align		4
        /*0020*/ 	.byte	0x02, 0x4c
        /*0022*/ 	.byte	0x01
	.zero		1


	//----- nvinfo : EIATTR_EXTERNS
	.align		4
        /*0024*/ 	.byte	0x04, 0x0f
        /*0026*/ 	.short	(.L_1022 - .L_1021)


	//   ....[0]....
	.align		4
.L_1021:
        /*0028*/ 	.word	index@(__assertfail)


	//----- nvinfo : EIATTR_MERCURY_ISA_VERSION
	.align		4
.L_1022:
        /*002c*/ 	.byte	0x03, 0x5f
        /*002e*/ 	.short	0x0101


	//----- nvinfo : EIATTR_INT_WARP_WIDE_INSTR_OFFSETS
	.align		4
        /*0030*/ 	.byte	0x04, 0x31
        /*0032*/ 	.short	(.L_1024 - .L_1023)


	//   ....[0]....
.L_1023:
        /*0034*/ 	.word	0x00010f80


	//   ....[1]....
        /*0038*/ 	.word	0x00011070


	//----- nvinfo : EIATTR_COOP_GROUP_MASK_REGIDS
	.align		4
.L_1024:
        /*003c*/ 	.byte	0x04, 0x29
        /*003e*/ 	.short	(.L_1026 - .L_1025)


	//   ....[0]....
.L_1025:
        /*0040*/ 	.word	0xffffffff


	//   ....[1]....
        /*0044*/ 	.word	0xffffffff


	//   ....[2]....
        /*0048*/ 	.word	0xffffffff


	//   ....[3]....
        /*004c*/ 	.word	0xffffffff


	//----- nvinfo : EIATTR_COOP_GROUP_INSTR_OFFSETS
	.align		4
.L_1026:
        /*0050*/ 	.byte	0x04, 0x28
        /*0052*/ 	.short	(.L_1028 - .L_1027)


	//   ....[0]....
.L_1027:
        /*0054*/ 	.word	0x0000c5e0


	//   ....[1]....
        /*0058*/ 	.word	0x0000c600


	//   ....[2]....
        /*005c*/ 	.word	0x00011a20


	//   ....[3]....
        /*0060*/ 	.word	0x00011a40


	//----- nvinfo : EIATTR_SYSCALL_OFFSETS
	.align		4
.L_1028:
        /*0064*/ 	.byte	0x04, 0x46
        /*0066*/ 	.short	(.L_1030 - .L_1029)


	//   ....[0]....
.L_1029:
        /*0068*/ 	.word	0x00001490


	//   ....[1]....
        /*006c*/ 	.word	0x00011cf0


	//   ....[2]....
        /*0070*/ 	.word	0x00011e70


	//   ....[3]....
        /*0074*/ 	.word	0x00012160


	//   ....[4]....
        /*0078*/ 	.word	0x000122e0


	//   ....[5]....
        /*007c*/ 	.word	0x000126a0


	//   ....[6]....
        /*0080*/ 	.word	0x00012820


	//   ....[7]....
        /*0084*/ 	.word	0x00012b10


	//   ....[8]....
        /*0088*/ 	.word	0x00012c90


	//----- nvinfo : EIATTR_EXIT_INSTR_OFFSETS
	.align		4
.L_1030:
        /*008c*/ 	.byte	0x04, 0x1c
        /*008e*/ 	.short	(.L_1032 - .L_1031)


	//   ....[0]....
.L_1031:
        /*0090*/ 	.word	0x00011130


	//   ....[1]....
        /*0094*/ 	.word	0x00011ac0


	//   ....[2]....
        /*0098*/ 	.word	0x00011ee0


	//   ....[3]....
        /*009c*/ 	.word	0x00011f10


	//   ....[4]....
        /*00a0*/ 	.word	0x00012350


	//   ....[5]....
        /*00a4*/ 	.word	0x000123c0


	//   ....[6]....
        /*00a8*/ 	.word	0x000123f0


	//   ....[7]....
        /*00ac*/ 	.word	0x00012430


	//   ....[8]....
        /*00b0*/ 	.word	0x00012470


	//   ....[9]....
        /*00b4*/ 	.word	0x00012890


	//   ....[10]....
        /*00b8*/ 	.word	0x000128c0


	//   ....[11]....
        /*00bc*/ 	.word	0x00012d00


	//   ....[12]....
        /*00c0*/ 	.word	0x00012d70


	//----- nvinfo : EIATTR_MAX_THREADS
	.align		4
.L_1032:
        /*00c4*/ 	.byte	0x04, 0x05
        /*00c6*/ 	.short	(.L_1034 - .L_1033)
.L_1033:
        /*00c8*/ 	.word	0x00000100
        /*00cc*/ 	.word	0x00000001
        /*00d0*/ 	.word	0x00000001


	//----- nvinfo : EIATTR_CRS_STACK_SIZE
	.align		4
.L_1034:
        /*00d4*/ 	.byte	0x04, 0x1e
        /*00d6*/ 	.short	(.L_1036 - .L_1035)
.L_1035:
        /*00d8*/ 	.word	0x00000000


	//----- nvinfo : EIATTR_CBANK_PARAM_SIZE
	.align		4
.L_1036:
        /*00dc*/ 	.byte	0x03, 0x19
        /*00de*/ 	.short	0x0410


	//----- nvinfo : EIATTR_PARAM_CBANK
	.align		4
        /*00e0*/ 	.byte	0x04, 0x0a
        /*00e2*/ 	.short	(.L_1038 - .L_1037)
	.align		4
.L_1037:
        /*00e4*/ 	.word	index@(.nv.constant0._ZN2at6native13reduce_kernelILi256ELi2ENS0_8ReduceOpIfNS0_14func_wrapper_tIbZZZNS0_14or_kernel_cudaERNS_14TensorIteratorEENKUlvE_clEvENKUlvE5_clEvEUlbfE_EEjbLi4ELi4EEEEEvT1_)
        /*00e8*/ 	.short	0x0210
        /*00ea*/ 	.short	0x0410


	//----- nvinfo : EIATTR_SW_WAR
	.align		4
.L_1038:
        /*00ec*/ 	.byte	0x04, 0x36
        /*00ee*/ 	.short	(.L_1040 - .L_1039)
.L_1039:
        /*00f0*/ 	.word	0x00000008
.L_1040:


//--------------------- .nv.info._ZN2at6native13reduce_kernelILi128ELi4ENS0_8ReduceOpIfNS0_14func_wrapper_tIbZZZNS0_14or_kernel_cudaERNS_14TensorIteratorEENKUlvE_clEvENKUlvE5_clEvEUlbfE_EEjbLi4ELi4EEEEEvT1_ --------------------------
	.section	.nv.info._ZN2at6native13reduce_kernelILi128ELi4ENS0_8ReduceOpIfNS0_14func_wrapper_tIbZZZNS0_14or_kernel_cudaERNS_14TensorIteratorEENKUlvE_clEvENKUlvE5_clEvEUlbfE_EEjbLi4ELi4EEEEEvT1_,"",@"SHT_CUDA_INFO"
	.sectionflags	@""
	.align	4


	//----- nvinfo : EIATTR_CUDA_API_VERSION
	.align		4
        /*0000*/ 	.byte	0x04, 0x37
        /*0002*/ 	.short	(.L_1042 - .L_1041)
.L_1041:
        /*0004*/ 	.word	0x00000082


	//----- nvinfo : EIATTR_KPARAM_INFO
	.align		4
.L_1042:
        /*0008*/ 	.byte	0x04, 0x17
        /*000a*/ 	.short	(.L_1044 - .L_1043)
.L_1043:
        /*000c*/ 	.word	0x00000000
        /*0010*/ 	.short	0x0000
        /*0012*/ 	.short	0x0000
        /*0014*/ 	.byte	0x00, 0xf0, 0x41, 0x10


	//----- nvinfo : EIATTR_SPARSE_MMA_MASK
	.align		4
.L_1044:
        /*0018*/ 	.byte	0x03, 0x50
        /*001a*/ 	.short	0x0000


	//----- nvinfo : EIATTR_MAXREG_COUNT
	.align		4
        /*001c*/ 	.byte	0x03, 0x1b
        /*001e*/ 	.short	0x0080


	//----- nvinfo : EIATTR_NUM_BARRIERS
	.align		4
        /*0020*/ 	.byte	0x02, 0x4c
        /*0022*/ 	.byte	0x01
	.zero		1


	//----- nvinfo : EIATTR_EXTERNS
	.align		4
        /*0024*/ 	.byte	0x04, 0x0f
        /*0026*/ 	.short	(.L_1046 - .L_1045)


	//   ....[0]....
	.align		4
.L_1045:
        /*0028*/ 	.word	index@(__assertfail)


	//----- nvinfo : EIATTR_MERCURY_ISA_VERSION
	.align		4
.L_1046:
        /*002c*/ 	.byte	0x03, 0x5f
        /*002e*/ 	.short	0x0101


	//----- nvinfo : EIATTR_INT_WARP_WIDE_INSTR_OFFSETS
	.align		4
        /*0030*/ 	.byte	0x04, 0x31
        /*0032*/ 	.short	(.L_1048 - .L_1047)


	//   ....[0]....
.L_1047:
        /*0034*/ 	.word	0x00016600


	//   ....[1]....
        /*0038*/ 	.word	0x000166f0


	//----- nvinfo : EIATTR_COOP_GROUP_MASK_REGIDS
	.align		4
.L_1048:
        /*003c*/ 	.byte	0x04, 0x29
        /*003e*/ 	.short	(.L_1050 - .L_1049)


	//   ....[0]....
.L_1049:
        /*0040*/ 	.word	0xffffffff


	//   ....[1]....
        /*0044*/ 	.word	0xffffffff


	//   ....[2]....
        /*0048*/ 	.word	0xffffffff


	//   ....[3]....
        /*004c*/ 	.word	0xffffffff


	//   ....[4]....
        /*0050*/ 	.word	0xffffffff


	//   ....[5]....
        /*0054*/ 	.word	0xffffffff


	//   ....[6]....
        /*0058*/ 	.word	0xffffffff


	//   ....[7]....
        /*005c*/ 	.word	0xffffffff


	//----- nvinfo : EIATTR_COOP_GROUP_INSTR_OFFSETS
	.align		4
.L_1050:
        /*0060*/ 	.byte	0x04, 0x28
        /*0062*/ 	.short	(.L_1052 - .L_1051)


	//   ....[0]....
.L_1051:
        /*0064*/ 	.word	0x0000d6c0


	//   ....[1]....
        /*0068*/ 	.word	0x0000d6f0


	//   ....[2]....
        /*006c*/ 	.word	0x0000d720


	//   ....[3]....
        /*0070*/ 	.word	0x0000d730


	//   ....[4]....
        /*0074*/ 	.word	0x00017350


	//   ....[5]....
        /*0078*/ 	.word	0x00017380


	//   ....[6]....
        /*007c*/ 	.word	0x000173b0


	//   ....[7]....
        /*0080*/ 	.word	0x000173c0


	//----- nvinfo : EIATTR_SYSCALL_OFFSETS
	.align		4
.L_1052:
        /*0084*/ 	.byte	0x04, 0x46
        /*0086*/ 	.short	(.L_1054 - .L_1053)


	//   ....[0]....
.L_1053:
        /*0088*/ 	.word	0x00001410


	//   ....[1]....
        /*008c*/ 	.word	0x00017710


	//   ....[2]....
        /*0090*/ 	.word	0x00017890


	//   ....[3]....
        /*0094*/ 	.word	0x00017a10


	//   ....[4]....
        /*0098*/ 	.word	0x00017b90


	//   ....[5]....
        /*009c*/ 	.word	0x00017f60


	//   ....[6]....
        /*00a0*/ 	.word	0x000180e0


	//   ....[7]....
        /*00a4*/ 	.word	0x00018260


	//   ....[8]....
        /*00a8*/ 	.word	0x000183e0


	//   ....[9]....
        /*00ac*/ 	.word	0x00018860


	//   ....[10]....
        /*00b0*/ 	.word	0x000189e0


	//   ....[11]....
        /*00b4*/ 	.word	0x00018b60


	//   ....[12]....
        /*00b8*/ 	.word	0x00018ce0


	//   ....[13]....
        /*00bc*/ 	.word	0x000190b0


	//   ....[14]....
        /*00c0*/ 	.word	0x00019230


	//   ....[15]....
        /*00c4*/ 	.word	0x000193b0


	//   ....[16]....
        /*00c8*/ 	.word	0x00019530


	//----- nvinfo : EIATTR_EXIT_INSTR_OFFSETS
	.align		4
.L_1054:
        /*00cc*/ 	.byte	0x04, 0x1c
        /*00ce*/ 	.short	(.L_1056 - .L_1055)


	//   ....[0]....
.L_1055:
        /*00d0*/ 	.word	0x000167b0


	//   ....[1]....
        /*00d4*/ 	.word	0x00017480


	//   ....[2]....
        /*00d8*/ 	.word	0x00017c00


	//   ....[3]....
        /*00dc*/ 	.word	0x00017c50


	//   ....[4]....
        /*00e0*/ 	.word	0x00018450


	//   ....[5]....
        /*00e4*/ 	.word	0x00018520


	//   ....[6]....
        /*00e8*/ 	.word	0x00018550


	//   ....[7]....
        /*00ec*/ 	.word	0x00018590


	//   ....[8]....
        /*00f0*/ 	.word	0x000185d0


	//   ....[9]....
        /*00f4*/ 	.word	0x00018d50


	//   ....[10]....
        /*00f8*/ 	.word	0x00018da0


	//   ....[11]....
        /*00fc*/ 	.word	0x000195a0


	//   ....[12]....
        /*0100*/ 	.word	0x00019670


	//----- nvinfo : EIATTR_MAX_THREADS
	.align		4
.L_1056:
        /*0104*/ 	.byte	0x04, 0x05
        /*0106*/ 	.short	(.L_1058 - .L_1057)
.L_1057:
        /*0108*/ 	.word	0x00000080
        /*010c*/ 	.word	0x00000001
        /*0110*/ 	.word	0x00000001


	//----- nvinfo : EIATTR_CRS_STACK_SIZE
	.align		4
.L_1058:
        /*0114*/ 	.byte	0x04, 0x1e
        /*0116*/ 	.short	(.L_1060 - .L_1059)
.L_1059:
        /*0118*/ 	.word	0x00000000


	//----- nvinfo : EIATTR_CBANK_PARAM_SIZE
	.align		4
.L_1060:
        /*011c*/ 	.byte	0x03, 0x19
        /*011e*/ 	.short	0x0410


	//----- nvinfo : EIATTR_PARAM_CBANK
	.align		4
        /*0120*/ 	.byte	0x04, 0x0a
        /*0122*/ 	.short	(.L_1062 - .L_1061)
	.align		4
.L_1061:
        /*0124*/ 	.word	index@(.nv.constant0._ZN2at6native13reduce_kernelILi128ELi4ENS0_8ReduceOpIfNS0_14func_wrapper_tIbZZZNS0_14or_kernel_cudaERNS_14TensorIteratorEENKUlvE_clEvENKUlvE5_clEvEUlbfE_EEjbLi4ELi4EEEEEvT1_)
        /*0128*/ 	.short	0x0210
        /*012a*/ 	.short	0x0410


	//----- nvinfo : EIATTR_SW_WAR
	.align		4
.L_1062:
        /*012c*/ 	.byte	0x04, 0x36
        /*012e*/ 	.short	(.L_1064 - .L_1063)
.L_1063:
        /*0130*/ 	.word	0x00000008
.L_1064:


//--------------------- .nv.info._ZN2at6native13reduce_kernelILi512ELi1ENS0_8ReduceOpIdNS0_14func_wrapper_tIbZZZNS0_14or_kernel_cudaERNS_14TensorIteratorEENKUlvE_clEvENKUlvE4_clEvEUlbdE_EEjbLi4ELi4EEEEEvT1_ --------------------------
	.section	.nv.info._ZN2at6native13reduce_kernelILi512ELi1ENS0_8ReduceOpIdNS0_14func_wrapper_tIbZZZNS0_14or_kernel_cudaERNS_14TensorIteratorEENKUlvE_clEvENKUlvE4_clEvEUlbdE_EEjbLi4ELi4EEEEEvT1_,"",@"SHT_CUDA_INFO"
	.sectionflags	@""
	.align	4


	//----- nvinfo : EIATTR_CUDA_API_VERSION
	.align		4
        /*0000*/ 	.byte	0x04, 0x37
        /*0002*/ 	.short	(.L_1066 - .L_1065)
.L_1065:
        /*0004*/ 	.word	0x00000082


	//----- nvinfo : EIATTR_KPARAM_INFO
	.align		4
.L_1066:
        /*0008*/ 	.byte	0x04, 0x17
        /*000a*/ 	.short	(.L_1068 - .L_1067)
.L_1067:
        /*000c*/ 	.word	0x00000000
        /*0010*/ 	.short	0x0000
        /*0012*/ 	.short	0x0000
        /*0014*/ 	.byte	0x00, 0xf0, 0x41, 0x10


	//----- nvinfo : EIATTR_SPARSE_MMA_MASK
	.align		4
.L_1068:
        /*0018*/ 	.byte	0x03, 0x50
        /*001a*/ 	.short	0x0000


	//----- nvinfo : EIATTR_MAXREG_COUNT
	.align		4
        /*001c*/ 	.byte	0x03, 0x1b
        /*001e*/ 	.short	0x0020


	//----- nvinfo : EIATTR_NUM_BARRIERS
	.align		4
        /*0020*/ 	.byte	0x02, 0x4c
        /*0022*/ 	.byte	0x01
	.zero		1


	//----- nvinfo : EIATTR_EXTERNS
	.align		4
        /*0024*/ 	.byte	0x04, 0x0f
        /*0026*/ 	.short	(.L_1070 - .L_1069)


	//   ....[0]....
	.align		4
.L_1069:
        /*0028*/ 	.word	index@(__assertfail)


	//----- nvinfo : EIATTR_MERCURY_ISA_VERSION
	.align		4
.L_1070:
        /*002c*/ 	.byte	0x03, 0x5f
        /*002e*/ 	.short	0x0101


	//----- nvinfo : EIATTR_INT_WARP_WIDE_INSTR_OFFSETS
	.align		4
        /*0030*/ 	.byte	0x04, 0x31
        /*0032*/ 	.short	(.L_1072 - .L_1071)


	//   ....[0]....
.L_1071:
        /*0034*/ 	.word	0x0000de60


	//   ....[1]....
        /*0038*/ 	.word	0x0000df50


	//----- nvinfo : EIATTR_COOP_GROUP_MASK_REGIDS
	.align		4
.L_1072:
        /*003c*/ 	.byte	0x04, 0x29
        /*003e*/ 	.short	(.L_1074 - .L_1073)


	//   ....[0]....
.L_1073:
        /*0040*/ 	.word	0xffffffff


	//   ....[1]....
        /*0044*/ 	.word	0xffffffff


	//----- nvinfo : EIATTR_COOP_GROUP_INSTR_OFFSETS
	.align		4
.L_1074:
        /*0048*/ 	.byte	0x04, 0x28
        /*004a*/ 	.short	(.L_1076 - .L_1075)


	//   ....[0]....
.L_1075:
        /*004c*/ 	.word	0x0000b780


	//   ....[1]....
        /*0050*/ 	.word	0x0000e720


	//----- nvinfo : EIATTR_SYSCALL_OFFSETS
	.align		4
.L_1076:
        /*0054*/ 	.byte	0x04, 0x46
        /*0056*/ 	.short	(.L_1078 - .L_1077)


	//   ....[0]....
.L_1077:
        /*0058*/ 	.word	0x0000e970


	//   ....[1]....
        /*005c*/ 	.word	0x0000ebe0


	//   ....[2]....
        /*0060*/ 	.word	0x0000ef30


	//   ....[3]....
        /*0064*/ 	.word	0x0000f1c0


	//----- nvinfo : EIATTR_EXIT_INSTR_OFFSETS
	.align		4
.L_1078:
        /*0068*/ 	.byte	0x04, 0x1c
        /*006a*/ 	.short	(.L_1080 - .L_1079)


	//   ....[0]....
.L_1079:
        /*006c*/ 	.word	0x0000dff0


	//   ....[1]....
        /*0070*/ 	.word	0x0000e780


	//   ....[2]....
        /*0074*/ 	.word	0x0000e9e0


	//   ....[3]....
        /*0078*/ 	.word	0x0000ea00


	//   ....[4]....
        /*007c*/ 	.word	0x0000ec50


	//   ....[5]....
        /*0080*/ 	.word	0x0000ec90


	//   ....[6]....
        /*0084*/ 	.word	0x0000ecc0


	//   ....[7]....
        /*0088*/ 	.word	0x0000ed00


	//   ....[8]....
        /*008c*/ 	.word	0x0000ed40


	//   ....[9]....
        /*0090*/ 	.word	0x0000efa0


	//   ....[10]....
        /*0094*/ 	.word	0x0000efc0


	//   ....[11]....
        /*0098*/ 	.word	0x0000f210


	//   ....[12]....
        /*009c*/ 	.word	0x0000f230


	//----- nvinfo : EIATTR_MAX_THREADS
	.align		4
.L_1080:
        /*00a0*/ 	.byte	0x04, 0x05
        /*00a2*/ 	.short	(.L_1082 - .L_1081)
.L_1081:
        /*00a4*/ 	.word	0x00000200
        /*00a8*/ 	.word	0x00000001
        /*00ac*/ 	.word	0x00000001


	//----- nvinfo : EIATTR_CRS_STACK_SIZE
	.align		4
.L_1082:
        /*00b0*/ 	.byte	0x04, 0x1e
        /*00b2*/ 	.short	(.L_1084 - .L_1083)
.L_1083:
        /*00b4*/ 	.word	0x00000000


	//----- nvinfo : EIATTR_CBANK_PARAM_SIZE
	.align		4
.L_1084:
        /*00b8*/ 	.byte	0x03, 0x19
        /*00ba*/ 	.short	0x0410


	//----- nvinfo : EIATTR_PARAM_CBANK
	.align		4
        /*00bc*/ 	.byte	0x04, 0x0a
        /*00be*/ 	.short	(.L_1086 - .L_1085)
	.align		4
.L_1085:
        /*00c0*/ 	.word	index@(.nv.constant0._ZN2at6native13reduce_kernelILi512ELi1ENS0_8ReduceOpIdNS0_14func_wrapper_tIbZZZNS0_14or_kernel_cudaERNS_14TensorIteratorEENKUlvE_clEvENKUlvE4_clEvEUlbdE_EEjbLi4ELi4EEEEEvT1_)
        /*00c4*/ 	.short	0x0210
        /*00c6*/ 	.short	0x0410


	//----- nvinfo : EIATTR_SW_WAR
	.align		4
.L_1086:
        /*00c8*/ 	.byte	0x04, 0x36
        /*00ca*/ 	.short	(.L_1088 - .L_1087)
.L_1087:
        /*00cc*/ 	.word	0x00000008
.L_1088:


//--------------------- .nv.info._ZN2at6native13reduce_kernelILi256ELi2ENS0_8ReduceOpIdNS0_14func_wrapper_tIbZZZNS0_14or_kernel_cudaERNS_14TensorIteratorEENKUlvE_clEvENKUlvE4_clEvEUlbdE_EEjbLi4ELi4EEEEEvT1_ --------------------------
	.section	.nv.info._ZN2at6native13reduce_kernelILi256ELi2ENS0_8ReduceOpIdNS0_14func_wrapper_tIbZZZNS0_14or_kernel_cudaERNS_14TensorIteratorEENKUlvE_clEvENKUlvE4_clEvEUlbdE_EEjbLi4ELi4EEEEEvT1_,"",@"SHT_CUDA_INFO"
	.sectionflags	@""
	.align	4


	//----- nvinfo : EIATTR_CUDA_API_VERSION
	.align		4
        /*0000*/ 	.byte	0x04, 0x37
        /*0002*/ 	.short	(.L_1090 - .L_1089)
.L_1089:
        /*0004*/ 	.word	0x00000082


	//----- nvinfo : EIATTR_KPARAM_INFO
	.align		4
.L_1090:
        /*0008*/ 	.byte	0x04, 0x17
        /*000a*/ 	.short	(.L_1092 - .L_1091)
.L_1091:
        /*000c*/ 	.word	0x00000000
        /*0010*/ 	.short	0x0000
        /*0012*/ 	.short	0x0000
        /*0014*/ 	.byte	0x00, 0xf0, 0x41, 0x10


	//----- nvinfo : EIATTR_SPARSE_MMA_MASK
	.align		4
.L_1092:
        /*0018*/ 	.byte	0x03, 0x50
        /*001a*/ 	.short	0x0000


	//----- nvinfo : EIATTR_MAXREG_COUNT
	.align		4
        /*001c*/ 	.byte	0x03, 0x1b
        /*001e*/ 	.short	0x0040


	//----- nvinfo : EIATTR_NUM_BARRIERS
	.align		4
        /*0020*/ 	.byte	0x02, 0x4c
        /*0022*/ 	.byte	0x01
	.zero		1


	//----- nvinfo : EIATTR_EXTERNS
	.align		4
        /*0024*/ 	.byte	0x04, 0x0f
        /*0026*/ 	.short	(.L_1094 - .L_1093)


	//   ....[0]....
	.align		4
.L_1093:
        /*0028*/ 	.word	index@(__assertfail)


	//----- nvinfo : EIATTR_MERCURY_ISA_VERSION
	.align		4
.L_1094:
        /*002c*/ 	.byte	0x03, 0x5f
        /*002e*/ 	.short	0x0101


	//----- nvinfo : EIATTR_INT_WARP_WIDE_INSTR_OFFSETS
	.align		4
        /*0030*/ 	.byte	0x04, 0x31
        /*0032*/ 	.short	(.L_1096 - .L_1095)


	//   ....[0]....
.L_1095:
        /*0034*/ 	.word	0x00010f90


	//   ....[1]....
        /*0038*/ 	.word	0x00011080


	//----- nvinfo : EIATTR_COOP_GROUP_MASK_REGIDS
	.align		4
.L_1096:
        /*003c*/ 	.byte	0x04, 0x29
        /*003e*/ 	.short	(.L_1098 - .L_1097)


	//   ....[0]....
.L_1097:
        /*0040*/ 	.word	0xffffffff


	//   ....[1]....
        /*0044*/ 	.word	0xffffffff


	//   ....[2]....
        /*0048*/ 	.word	0xffffffff


	//   ....[3]....
        /*004c*/ 	.word	0xffffffff


	//----- nvinfo : EIATTR_COOP_GROUP_INSTR_OFFSETS
	.align		4
.L_1098:
        /*0050*/ 	.byte	0x04, 0x28
        /*0052*/ 	.short	(.L_1100 - .L_1099)


	//   ....[0]....
.L_1099:
        /*0054*/ 	.word	0x0000c600


	//   ....[1]....
        /*0058*/ 	.word	0x0000c620


	//   ....[2]....
        /*005c*/ 	.word	0x00011a20


	//   ....[3]....
        /*0060*/ 	.word	0x00011a40


	//----- nvinfo : EIATTR_SYSCALL_OFFSETS
	.align		4
.L_1100:
        /*0064*/ 	.byte	0x04, 0x46
        /*0066*/ 	.short	(.L_1102 - .L_1101)


	//   ....[0]....
.L_1101:
        /*0068*/ 	.word	0x00001490


	//   ....[1]....
        /*006c*/ 	.word	0x00011cf0


	//   ....[2]....
        /*0070*/ 	.word	0x00011e70


	//   ....[3]....
        /*0074*/ 	.word	0x00012160


	//   ....[4]....
        /*0078*/ 	.word	0x000122e0


	//   ....[5]....
        /*007c*/ 	.word	0x000126a0


	//   ....[6]....
        /*0080*/ 	.word	0x00012820


	//   ....[7]....
        /*0084*/ 	.word	0x00012b10


	//   ....[8]....
        /*0088*/ 	.word	0x00012c90


	//----- nvinfo : EIATTR_EXIT_INSTR_OFFSETS
	.align		4
.L_1102:
        /*008c*/ 	.byte	0x04, 0x1c
        /*008e*/ 	.short	(.L_1104 - .L_1103)


	//   ....[0]....
.L_1103:
        /*0090*/ 	.word	0x00011140


	//   ....[1]....
        /*0094*/ 	.word	0x00011ac0


	//   ....[2]....
        /*0098*/ 	.word	0x00011ee0


	//   ....[3]....
        /*009c*/ 	.word	0x00011f10


	//   ....[4]....
        /*00a0*/ 	.word	0x00012350


	//   ....[5]....
        /*00a4*/ 	.word	0x000123c0


	//   ....[6]....
        /*00a8*/ 	.word	0x000123f0


	//   ....[7]....
        /*00ac*/ 	.word	0x00012430


	//   ....[8]....
        /*00b0*/ 	.word	0x00012470


	//   ....[9]....
        /*00b4*/ 	.word	0x00012890


	//   ....[10]....
        /*00b8*/ 	.word	0x000128c0


	//   ....[11]....
        /*00bc*/ 	.word	0x00012d00


	//   ....[12]....
        /*00c0*/ 	.word	0x00012d70


	//----- nvinfo : EIATTR_MAX_THREADS
	.align		4
.L_1104:
        /*00c4*/ 	.byte	0x04, 0x05
        /*00c6*/ 	.short	(.L_1106 - .L_1105)
.L_1105:
        /*00c8*/ 	.word	0x00000100
        /*00cc*/ 	.word	0x00000001
        /*00d0*/ 	.word	0x00000001


	//----- nvinfo : EIATTR_CRS_STACK_SIZE
	.align		4
.L_1106:
        /*00d4*/ 	.byte	0x04, 0x1e
        /*00d6*/ 	.short	(.L_1108 - .L_1107)
.L_1107:
        /*00d8*/ 	.word	0x00000000


	//----- nvinfo : EIATTR_CBANK_PARAM_SIZE
	.align		4
.L_1108:
        /*00dc*/ 	.byte	0x03, 0x19
        /*00de*/ 	.short	0x0410


	//----- nvinfo : EIATTR_PARAM_CBANK
	.align		4
        /*00e0*/ 	.byte	0x04, 0x0a
        /*00e2*/ 	.short	(.L_1110 - .L_1109)
	.align		4
.L_1109:
        /*00e4*/ 	.word	index@(.nv.constant0._ZN2at6native13reduce_kernelILi256ELi2ENS0_8ReduceOpIdNS0_14func_wrapper_tIbZZZNS0_14or_kernel_cudaERNS_14TensorIteratorEENKUlvE_clEvENKUlvE4_clEvEUlbdE_EEjbLi4ELi4EEEEEvT1_)
        /*00e8*/ 	.short	0x0210
        /*00ea*/ 	.short	0x0410


	//----- nvinfo : EIATTR_SW_WAR
	.align		4
.L_1110:
        /*00ec*/ 	.byte	0x04, 0x36
        /*00ee*/ 	.short	(.L_1112 - .L_1111)
.L_1111:
        /*00f0*/ 	.word	0x00000008
.L_1112:


//--------------------- .nv.info._ZN2at6native13reduce_kernelILi128ELi4ENS0_8ReduceOpIdNS0_14func_wrapper_tIbZZZNS0_14or_kernel_cudaERNS_14TensorIteratorEENKUlvE_clEvENKUlvE4_clEvEUlbdE_EEjbLi4ELi4EEEEEvT1_ --------------------------
	.section	.nv.info._ZN2at6native13reduce_kernelILi128ELi4ENS0_8ReduceOpIdNS0_14func_wrapper_tIbZZZNS0_14or_kernel_cudaERNS_14TensorIteratorEENKUlvE_clEvENKUlvE4_clEvEUlbdE_EEjbLi4ELi4EEEEEvT1_,"",@"SHT_CUDA_INFO"
	.sectionflags	@""
	.align	4


	//----- nvinfo : EIATTR_CUDA_API_VERSION
	.align		4
        /*0000*/ 	.byte	0x04, 0x37
        /*0002*/ 	.short	(.L_1114 - .L_1113)
.L_1113:
        /*0004*/ 	.word	0x00000082


	//----- nvinfo : EIATTR_KPARAM_INFO
	.align		4
.L_1114:
        /*0008*/ 	.byte	0x04, 0x17
        /*000a*/ 	.short	(.L_1116 - .L_1115)
.L_1115:
        /*000c*/ 	.word	0x00000000
        /*0010*/ 	.short	0x0000
        /*0012*/ 	.short	0x0000
        /*0014*/ 	.byte	0x00, 0xf0, 0x41, 0x10


	//----- nvinfo : EIATTR_SPARSE_MMA_MASK
	.align		4
.L_1116:
        /*0018*/ 	.byte	0x03, 0x50
        /*001a*/ 	.short	0x0000


	//----- nvinfo : EIATTR_MAXREG_COUNT
	.align		4
        /*001c*/ 	.byte	0x03, 0x1b
        /*001e*/ 	.short	0x0080


	//----- nvinfo : EIATTR_NUM_BARRIERS
	.align		4
        /*0020*/ 	.byte	0x02, 0x4c
        /*0022*/ 	.byte	0x01
	.zero		1


	//----- nvinfo : EIATTR_EXTERNS
	.align		4
        /*0024*/ 	.byte	0x04, 0x0f
        /*0026*/ 	.short	(.L_1118 - .L_1117)


	//   ....[0]....
	.align		4
.L_1117:
        /*0028*/ 	.word	index@(__assertfail)


	//----- nvinfo : EIATTR_MERCURY_ISA_VERSION
	.align		4
.L_1118:
        /*002c*/ 	.byte	0x03, 0x5f
        /*002e*/ 	.short	0x0101


	//----- nvinfo : EIATTR_INT_WARP_WIDE_INSTR_OFFSETS
	.align		4
        /*0030*/ 	.byte	0x04, 0x31
        /*0032*/ 	.short	(.L_1120 - .L_1119)


	//   ....[0]....
.L_1119:
        /*0034*/ 	.word	0x00017150


	//   ....[1]....
        /*0038*/ 	.word	0x00017240


	//----- nvinfo : EIATTR_COOP_GROUP_MASK_REGIDS
	.align		4
.L_1120:
        /*003c*/ 	.byte	0x04, 0x29
        /*003e*/ 	.short	(.L_1122 - .L_1121)


	//   ....[0]....
.L_1121:
        /*0040*/ 	.word	0xffffffff


	//   ....[1]....
        /*0044*/ 	.word	0xffffffff


	//   ....[2]....
        /*0048*/ 	.word	0xffffffff


	//   ....[3]....
        /*004c*/ 	.word	0xffffffff


	//   ....[4]....
        /*0050*/ 	.word	0xffffffff


	//   ....[5]....
        /*0054*/ 	.word	0xffffffff


	//   ....[6]....
        /*0058*/ 	.word	0xffffffff


	//   ....[7]....
        /*005c*/ 	.word	0xffffffff


	//----- nvinfo : EIATTR_COOP_GROUP_INSTR_OFFSETS
	.align		4
.L_1122:
        /*0060*/ 	.byte	0x04, 0x28
        /*0062*/ 	.short	(.L_1124 - .L_1123)


	//   ....[0]....
.L_1123:
        /*0064*/ 	.word	0x0000e200


	//   ....[1]....
        /*0068*/ 	.word	0x0000e230


	//   ....[2]....
        /*006c*/ 	.word	0x0000e260


	//   ....[3]....
        /*0070*/ 	.word	0x0000e270


	//   ....[4]....
        /*0074*/ 	.word	0x00017ea0


	//   ....[5]....
        /*0078*/ 	.word	0x00017ed0


	//   ....[6]....
        /*007c*/ 	.word	0x00017f00


	//   ....[7]....
        /*0080*/ 	.word	0x00017f10


	//----- nvinfo : EIATTR_SYSCALL_OFFSETS
	.align		4
.L_1124:
        /*0084*/ 	.byte	0x04, 0x46
        /*0086*/ 	.short	(.L_1126 - .L_1125)


	//   ....[0]....
.L_1125:
        /*0088*/ 	.word	0x00001410


	//   ....[1]....
        /*008c*/ 	.word	0x00018260


	//   ....[2]....
        /*0090*/ 	.word	0x000183e0


	//   ....[3]....
        /*0094*/ 	.word	0x00018560


	//   ....[4]....
        /*0098*/ 	.word	0x000186e0


	//   ....[5]....
        /*009c*/ 	.word	0x00018ab0


	//   ....[6]....
        /*00a0*/ 	.word	0x00018c30


	//   ....[7]....
        /*00a4*/ 	.word	0x00018db0


	//   ....[8]....
        /*00a8*/ 	.word	0x00018f30


	//   ....[9]....
        /*00ac*/ 	.word	0x000193b0


	//   ....[10]....
        /*00b0*/ 	.word	0x00019530


	//   ....[11]....
        /*00b4*/ 	.word	0x000196b0


	//   ....[12]....
        /*00b8*/ 	.word	0x00019830


	//   ....[13]....
        /*00bc*/ 	.word	0x00019c00


	//   ....[14]....
        /*00c0*/ 	.word	0x00019d80


	//   ....[15]....
        /*00c4*/ 	.word	0x00019f00


	//   ....[16]....
        /*00c8*/ 	.word	0x0001a080


	//----- nvinfo : EIATTR_EXIT_INSTR_OFFSETS
	.align		4
.L_1126:
        /*00cc*/ 	.byte	0x04, 0x1c
        /*00ce*/ 	.short	(.L_1128 - .L_1127)


	//   ....[0]....
.L_1127:
        /*00d0*/ 	.word	0x00017300


	//   ....[1]....
        /*00d4*/ 	.word	0x00017fd0


	//   ....[2]....
        /*00d8*/ 	.word	0x00018750


	//   ....[3]....
        /*00dc*/ 	.word	0x000187a0


	//   ....[4]....
        /*00e0*/ 	.word	0x00018fa0


	//   ....[5]....
        /*00e4*/ 	.word	0x00019070


	//   ....[6]....
        /*00e8*/ 	.word	0x000190a0


	//   ....[7]....
        /*00ec*/ 	.word	0x000190e0


	//   ....[8]....
        /*00f0*/ 	.word	0x00019120


	//   ....[9]....
        /*00f4*/ 	.word	0x000198a0


	//   ....[10]....
        /*00f8*/ 	.word	0x000198f0


	//   ....[11]....
        /*00fc*/ 	.word	0x0001a0f0


	//   ....[12]....
        /*0100*/ 	.word	0x0001a1c0


	//----- nvinfo : EIATTR_MAX_THREADS
	.align		4
.L_1128:
        /*0104*/ 	.byte	0x04, 0x05
        /*0106*/ 	.short	(.L_1130 - .L_1129)
.L_1129:
        /*0108*/ 	.word	0x00000080
        /*010c*/ 	.word	0x00000001
        /*0110*/ 	.word	0x00000001


	//----- nvinfo : EIATTR_CRS_STACK_SIZE
	.align		4
.L_1130:
        /*0114*/ 	.byte	0x04, 0x1e
        /*0116*/ 	.short	(.L_1132 - .L_1131)
.L_1131:
        /*0118*/ 	.word	0x00000000


	//----- nvinfo : EIATTR_CBANK_PARAM_SIZE
	.align		4
.L_1132:
        /*011c*/ 	.byte	0x03, 0x19
        /*011e*/ 	.short	0x0410


	//----- nvinfo : EIATTR_PARAM_CBANK
	.align		4
        /*0120*/ 	.byte	0x04, 0x0a
        /*0122*/ 	.short	(.L_1134 - .L_1133)
	.align		4
.L_1133:
        /*0124*/ 	.word	index@(.nv.constant0._ZN2at6native13reduce_kernelILi128ELi4ENS0_8ReduceOpIdNS0_14func_wrapper_tIbZZZNS0_14or_kernel_cudaERNS_14TensorIteratorEENKUlvE_clEvENKUlvE4_clEvEUlbdE_EEjbLi4ELi4EEEEEvT1_)
        /*0128*/ 	.short	0x0210
        /*012a*/ 	.short	0x0410


	//----- nvinfo : EIATTR_SW_WAR
	.align		4
.L_1134:
        /*012c*/ 	.byte	0x04, 0x36
        /*012e*/ 	.short	(.L_1136 - .L_1135)
.L_1135:
        /*0130*/ 	.word	0x00000008
.L_1136:


//--------------------- .nv.info._ZN2at6native13reduce_kernelILi512ELi1ENS0_8ReduceOpIsNS0_14func_wrapper_tIbZZZNS0_14or_kernel_cudaERNS_14TensorIteratorEENKUlvE_clEvENKUlvE3_clEvEUlbsE_EEjbLi4ELi4EEEEEvT1_ --------------------------
	.section	.nv.info._ZN2at6native13reduce_kernelILi512ELi1ENS0_8ReduceOpIsNS0_14func_wrapper_tIbZZZNS0_14or_kernel_cudaERNS_14TensorIteratorEENKUlvE_clEvENKUlvE3_clEvEUlbsE_EEjbLi4ELi4EEEEEvT1_,"",@"SHT_CUDA_INFO"
	.sectionflags	@""
	.align	4


	//----- nvinfo : EIATTR_CUDA_API_VERSION
	.align		4
        /*0000*/ 	.byte	0x04, 0x37
        /*0002*/ 	.short	(.L_1138 - .L_1137)
.L_1137:
        /*0004*/ 	.word	0x00000082


	//----- nvinfo : EIATTR_KPARAM_INFO
	.align		4
.L_1138:
        /*0008*/ 	.byte	0x04, 0x17
        /*000a*/ 	.short	(.L_1140 - .L_1139)
.L_1139:
        /*000c*/ 	.word	0x00000000
        /*0010*/ 	.short	0x0000
        /*0012*/ 	.short	0x0000
        /*0014*/ 	.byte	0x00, 0xf0, 0x41, 0x10


	//----- nvinfo : EIATTR_SPARSE_MMA_MASK
	.align		4
.L_1140:
        /*0018*/ 	.byte	0x03, 0x50
        /*001a*/ 	.short	0x0000


	//----- nvinfo : EIATTR_MAXREG_COUNT
	.align		4
        /*001c*/ 	.byte	0x03, 0x1b
        /*001e*/ 	.short	0x0020


	//----- nvinfo : EIATTR_NUM_BARRIERS
	.align		4
        /*0020*/ 	.byte	0x02, 0x4c
        /*0022*/ 	.byte	0x01
	.zero		1


	//----- nvinfo : EIATTR_EXTERNS
	.align		4
        /*0024*/ 	.byte	0x04, 0x0f
        /*0026*/ 	.short	(.L_1142 - .L_1141)


	//   ....[0]....
	.align		4
.L_1141:
        /*0028*/ 	.word	index@(__assertfail)


	//----- nvinfo : EIATTR_MERCURY_ISA_VERSION
	.align		4
.L_1142:
        /*002c*/ 	.byte	0x03, 0x5f
        /*002e*/ 	.short	0x0101


	//----- nvinfo : EIATTR_INT_WARP_WIDE_INSTR_OFFSETS
	.align		4
        /*0030*/ 	.byte	0x04, 0x31
        /*0032*/ 	.short	(.L_1144 - .L_1143)


	//   ....[0]....
.L_1143:
        /*0034*/ 	.word	0x0000e070


	//   ....[1]....
        /*0038*/ 	.word	0x0000e160


	//----- nvinfo : EIATTR_COOP_GROUP_MASK_REGIDS
	.align		4
.L_1144:
        /*003c*/ 	.byte	0x04, 0x29
        /*003e*/ 	.short	(.L_1146 - .L_1145)


	//   ....[0]....
.L_1145:
        /*0040*/ 	.word	0xffffffff


	//   ....[1]....
        /*0044*/ 	.word	0xffffffff


	//----- nvinfo : EIATTR_COOP_GROUP_INSTR_OFFSETS
	.align		4
.L_1146:
        /*0048*/ 	.byte	0x04, 0x28
        /*004a*/ 	.short	(.L_1148 - .L_1147)


	//   ....[0]....
.L_1147:
        /*004c*/ 	.word	0x0000b990


	//   ....[1]....
        /*0050*/ 	.word	0x0000e930


	//----- nvinfo : EIATTR_SYSCALL_OFFSETS
	.align		4
.L_1148:
        /*0054*/ 	.byte	0x04, 0x46
        /*0056*/ 	.short	(.L_1150 - .L_1149)


	//   ....[0]....
.L_1149:
        /*0058*/ 	.word	0x0000eb80


	//   ....[1]....
        /*005c*/ 	.word	0x0000edf0


	//   ....[2]....
        /*0060*/ 	.word	0x0000f140


	//   ....[3]....
        /*0064*/ 	.word	0x0000f3d0


	//----- nvinfo : EIATTR_EXIT_INSTR_OFFSETS
	.align		4
.L_1150:
        /*0068*/ 	.byte	0x04, 0x1c
        /*006a*/ 	.short	(.L_1152 - .L_1151)


	//   ....[0]....
.L_1151:
        /*006c*/ 	.word	0x0000e200


	//   ....[1]....
        /*0070*/ 	.word	0x0000e990


	//   ....[2]....
        /*0074*/ 	.word	0x0000ebf0


	//   ....[3]....
        /*0078*/ 	.word	0x0000ec10


	//   ....[4]....
        /*007c*/ 	.word	0x0000ee60


	//   ....[5]....
        /*0080*/ 	.word	0x0000eea0


	//   ....[6]....
        /*0084*/ 	.word	0x0000eed0


	//   ....[7]....
        /*0088*/ 	.word	0x0000ef10


	//   ....[8]....
        /*008c*/ 	.word	0x0000ef50


	//   ....[9]....
        /*0090*/ 	.word	0x0000f1b0


	//   ....[10]....
        /*0094*/ 	.word	0x0000f1d0


	//   ....[11]....
        /*0098*/ 	.word	0x0000f420


	//   ....[12]....
        /*009c*/ 	.word	0x0000f440


	//----- nvinfo : EIATTR_MAX_THREADS
	.align		4
.L_1152:
        /*00a0*/ 	.byte	0x04, 0x05
        /*00a2*/ 	.short	(.L_1154 - .L_1153)
.L_1153:
        /*00a4*/ 	.word	0x00000200
        /*00a8*/ 	.word	0x00000001
        /*00ac*/ 	.word	0x00000001


	//----- nvinfo : EIATTR_CRS_STACK_SIZE
	.align		4
.L_1154:
        /*00b0*/ 	.byte	0x04, 0x1e
        /*00b2*/ 	.short	(.L_1156 - .L_1155)
.L_1155:
        /*00b4*/ 	.word	0x00000000


	//----- nvinfo : EIATTR_CBANK_PARAM_SIZE
	.align		4
.L_1156:
        /*00b8*/ 	.byte	0x03, 0x19
        /*00ba*/ 	.short	0x0410


	//----- nvinfo : EIATTR_PARAM_CBANK
	.align		4
        /*00bc*/ 	.byte	0x04, 0x0a
        /*00be*/ 	.short	(.L_1158 - .L_1157)
	.align		4
.L_1157:
        /*00c0*/ 	.word	index@(.nv.constant0._ZN2at6native13reduce_kernelILi512ELi1ENS0_8ReduceOpIsNS0_14func_wrapper_tIbZZZNS0_14or_kernel_cudaERNS_14TensorIteratorEENKUlvE_clEvENKUlvE3_clEvEUlbsE_EEjbLi4ELi4EEEEEvT1_)
        /*00c4*/ 	.short	0x0210
        /*00c6*/ 	.short	0x0410


	//----- nvinfo : EIATTR_SW_WAR
	.align		4
.L_1158:
        /*00c8*/ 	.byte	0x04, 0x36
        /*00ca*/ 	.short	(.L_1160 - .L_1159)
.L_1159:
        /*00cc*/ 	.word	0x00000008
.L_1160:


//--------------------- .nv.info._ZN2at6native13reduce_kernelILi256ELi2ENS0_8ReduceOpIsNS0_14func_wrapper_tIbZZZNS0_14or_kernel_cudaERNS_14TensorIteratorEENKUlvE_clEvENKUlvE3_clEvEUlbsE_EEjbLi4ELi4EEEEEvT1_ --------------------------
	.section	.nv.info._ZN2at6native13reduce_kernelILi256ELi2ENS0_8ReduceOpIsNS0_14func_wrapper_tIbZZZNS0_14or_kernel_cudaERNS_14TensorIteratorEENKUlvE_clEvENKUlvE3_clEvEUlbsE_EEjbLi4ELi4EEEEEvT1_,"",@"SHT_CUDA_INFO"
	.sectionflags	@""
	.align	4


	//----- nvinfo : EIATTR_CUDA_API_VERSION
	.align		4
        /*0000*/ 	.byte	0x04, 0x37
        /*0002*/ 	.short	(.L_1162 - .L_1161)
.L_1161:
        /*0004*/ 	.word	0x00000082


	//----- nvinfo : EIATTR_KPARAM_INFO
	.align		4
.L_1162:
        /*0008*/ 	.byte	0x04, 0x17
        /*000a*/ 	.short	(.L_1164 - .L_1163)
.L_1163:
        /*000c*/ 	.word	0x00000000
        /*0010*/ 	.short	0x0000
        /*0012*/ 	.short	0x0000
        /*0014*/ 	.byte	0x00, 0xf0, 0x41, 0x10


	//----- nvinfo : EIATTR_SPARSE_MMA_MASK
	.align		4
.L_1164:
        /*0018*/ 	.byte	0x03, 0x50
        /*001a*/ 	.short	0x0000


	//----- nvinfo : EIATTR_MAXREG_COUNT
	.align		4
        /*001c*/ 	.byte	0x03, 0x1b
        /*001e*/ 	.short	0x0040


	//----- nvinfo : EIATTR_NUM_BARRIERS
	.align		4
        /*0020*/ 	.byte	0x02, 0x4c
        /*0022*/ 	.byte	0x01
	.zero		1


	//----- nvinfo : EIATTR_EXTERNS
	.align		4
        /*0024*/ 	.byte	0x04, 0x0f
        /*0026*/ 	.short	(.L_1166 - .L_1165)


	//   ....[0]....
	.align		4
.L_1165:
        /*0028*/ 	.word	index@(__assertfail)


	//----- nvinfo : EIATTR_MERCURY_ISA_VERSION
	.align		4
.L_1166:
        /*002c*/ 	.byte	0x03, 0x5f
        /*002e*/ 	.short	0x0101


	//----- nvinfo : EIATTR_INT_WARP_WIDE_INSTR_OFFSETS
	.align		4
        /*0030*/ 	.byte	0x04, 0x31
        /*0032*/ 	.short	(.L_1168 - .L_1167)


	//   ....[0]....
.L_1167:
        /*0034*/ 	.word	0x000111f0


	//   ....[1]....
        /*0038*/ 	.word	0x000112e0


	//----- nvinfo : EIATTR_COOP_GROUP_MASK_REGIDS
	.align		4
.L_1168:
        /*003c*/ 	.byte	0x04, 0x29
        /*003e*/ 	.short	(.L_1170 - .L_1169)


	//   ....[0]....
.L_1169:
        /*0040*/ 	.word	0xffffffff


	//   ....[1]....
        /*0044*/ 	.word	0xffffffff


	//   ....[2]....
        /*0048*/ 	.word	0xffffffff


	//   ....[3]....
        /*004c*/ 	.word	0xffffffff


	//----- nvinfo : EIATTR_COOP_GROUP_INSTR_OFFSETS
	.align		4
.L_1170:
        /*0050*/ 	.byte	0x04, 0x28
        /*0052*/ 	.short	(.L_1172 - .L_1171)


	//   ....[0]....
.L_1171:
        /*0054*/ 	.word	0x0000c850


	//   ....[1]....
        /*0058*/ 	.word	0x0000c870


	//   ....[2]....
        /*005c*/ 	.word	0x00011c90


	//   ....[3]....
        /*0060*/ 	.word	0x00011cb0


	//----- nvinfo : EIATTR_SYSCALL_OFFSETS
	.align		4
.L_1172:
        /*0064*/ 	.byte	0x04, 0x46
        /*0066*/ 	.short	(.L_1174 - .L_1173)


	//   ....[0]....
.L_1173:
        /*0068*/ 	.word	0x00001490


	//   ....[1]....
        /*006c*/ 	.word	0x00011f60


	//   ....[2]....
        /*0070*/ 	.word	0x000120e0


	//   ....[3]....
        /*0074*/ 	.word	0x000123d0


	//   ....[4]....
        /*0078*/ 	.word	0x00012550


	//   ....[5]....
        /*007c*/ 	.word	0x00012910


	//   ....[6]....
        /*0080*/ 	.word	0x00012a90


	//   ....[7]....
        /*0084*/ 	.word	0x00012d80


	//   ....[8]....
        /*0088*/ 	.word	0x00012f00


	//----- nvinfo : EIATTR_EXIT_INSTR_OFFSETS
	.align		4
.L_1174:
        /*008c*/ 	.byte	0x04, 0x1c
        /*008e*/ 	.short	(.L_1176 - .L_1175)


	//   ....[0]....
.L_1175:
        /*0090*/ 	.word	0x000113a0


	//   ....[1]....
        /*0094*/ 	.word	0x00011d30


	//   ....[2]....
        /*0098*/ 	.word	0x00012150


	//   ....[3]....
        /*009c*/ 	.word	0x00012180


	//   ....[4]....
        /*00a0*/ 	.word	0x000125c0


	//   ....[5]....
        /*00a4*/ 	.word	0x00012630


	//   ....[6]....
        /*00a8*/ 	.word	0x00012660


	//   ....[7]....
        /*00ac*/ 	.word	0x000126a0


	//   ....[8]....
        /*00b0*/ 	.word	0x000126e0


	//   ....[9]....
        /*00b4*/ 	.word	0x00012b00


	//   ....[10]....
        /*00b8*/ 	.word	0x00012b30


	//   ....[11]....
        /*00bc*/ 	.word	0x00012f70


	//   ....[12]....
        /*00c0*/ 	.word	0x00012fe0


	//----- nvinfo : EIATTR_MAX_THREADS
	.align		4
.L_1176:
        /*00c4*/ 	.byte	0x04, 0x05
        /*00c6*/ 	.short	(.L_1178 - .L_1177)
.L_1177:
        /*00c8*/ 	.word	0x00000100
        /*00cc*/ 	.word	0x00000001
        /*00d0*/ 	.word	0x00000001


	//----- nvinfo : EIATTR_CRS_STACK_SIZE
	.align		4
.L_1178:
        /*00d4*/ 	.byte	0x04, 0x1e
        /*00d6*/ 	.short	(.L_1180 - .L_1179)
.L_1179:
        /*00d8*/ 	.word	0x00000000


	//----- nvinfo : EIATTR_CBANK_PARAM_SIZE
	.align		4
.L_1180:
        /*00dc*/ 	.byte	0x03, 0x19
        /*00de*/ 	.short	0x0410


	//----- nvinfo : EIATTR_PARAM_CBANK
	.align		4
        /*00e0*/ 	.byte	0x04, 0x0a
        /*00e2*/ 	.short	(.L_1182 - .L_1181)
	.align		4
.L_1181:
        /*00e4*/ 	.word	index@(.nv.constant0._ZN2at6native13reduce_kernelILi256ELi2ENS0_8ReduceOpIsNS0_14func_wrapper_tIbZZZNS0_14or_kernel_cudaERNS_14TensorIteratorEENKUlvE_clEvENKUlvE3_clEvEUlbsE_EEjbLi4ELi4EEEEEvT1_)
        /*00e8*/ 	.short	0x0210
        /*00ea*/ 	.short	0x0410


	//----- nvinfo : EIATTR_SW_WAR
	.align		4
.L_1182:
        /*00ec*/ 	.byte	0x04, 0x36
        /*00ee*/ 	.short	(.L_1184 - .L_1183)
.L_1183:
        /*00f0*/ 	.word	0x00000008
.L_1184:


//--------------------- .nv.info._ZN2at6native13reduce_kernelILi128ELi4ENS0_8ReduceOpIsNS0_14func_wrapper_tIbZZZNS0_14or_kernel_cudaERNS_14TensorIteratorEENKUlvE_clEvENKUlvE3_clEvEUlbsE_EEjbLi4ELi4EEEEEvT1_ --------------------------
	.section	.nv.info._ZN2at6native13reduce_kernelILi128ELi4ENS0_8ReduceOpIsNS0_14func_wrapper_tIbZZZNS0_14or_kernel_cudaERNS_14TensorIteratorEENKUlvE_clEvENKUlvE3_clEvEUlbsE_EEjbLi4ELi4EEEEEvT1_,"",@"SHT_CUDA_INFO"
	.sectionflags	@""
	.align	4


	//----- nvinfo : EIATTR_CUDA_API_VERSION
	.align		4
        /*0000*/ 	.byte	0x04, 0x37
        /*0002*/ 	.short	(.L_1186 - .L_1185)
.L_1185:
        /*0004*/ 	.word	0x00000082


	//----- nvinfo : EIATTR_KPARAM_INFO
	.align		4
.L_1186:
        /*0008*/ 	.byte	0x04, 0x17
        /*000a*/ 	.short	(.L_1188 - .L_1187)
.L_1187:
        /*000c*/ 	.word	0x00000000
        /*0010*/ 	.short	0x0000
        /*0012*/ 	.short	0x0000
        /*0014*/ 	.byte	0x00, 0xf0, 0x41, 0x10


	//----- nvinfo : EIATTR_SPARSE_MMA_MASK
	.align		4
.L_1188:
        /*0018*/ 	.byte	0x03, 0x50
        /*001a*/ 	.short	0x0000


	//----- nvinfo : EIATTR_MAXREG_COUNT
	.align		4
        /*001c*/ 	.byte	0x03, 0x1b
        /*001e*/ 	.short	0x0080


	//----- nvinfo : EIATTR_NUM_BARRIERS
	.align		4
        /*0020*/ 	.byte	0x02, 0x4c
        /*0022*/ 	.byte	0x01
	.zero		1


	//----- nvinfo : EIATTR_EXTERNS
	.align		4
        /*0024*/ 	.byte	0x04, 0x0f
        /*0026*/ 	.short	(.L_1190 - .L_1189)


	//   ....[0]....
	.align		4
.L_1189:
        /*0028*/ 	.word	index@(__assertfail)


	//----- nvinfo : EIATTR_MERCURY_ISA_VERSION
	.align		4
.L_1190:
        /*002c*/ 	.byte	0x03, 0x5f
        /*002e*/ 	.short	0x0101


	//----- nvinfo : EIATTR_INT_WARP_WIDE_INSTR_OFFSETS
	.align		4
        /*0030*/ 	.byte	0x04, 0x31
        /*0032*/ 	.short	(.L_1192 - .L_1191)


	//   ....[0]....
.L_1191:
        /*0034*/ 	.word	0x00017070


	//   ....[1]....
        /*0038*/ 	.word	0x00017160


	//----- nvinfo : EIATTR_COOP_GROUP_MASK_REGIDS
	.align		4
.L_1192:
        /*003c*/ 	.byte	0x04, 0x29
        /*003e*/ 	.short	(.L_1194 - .L_1193)


	//   ....[0]....
.L_1193:
        /*0040*/ 	.word	0xffffffff


	//   ....[1]....
        /*0044*/ 	.word	0xffffffff


	//   ....[2]....
        /*0048*/ 	.word	0xffffffff


	//   ....[3]....
        /*004c*/ 	.word	0xffffffff


	//   ....[4]....
        /*0050*/ 	.word	0xffffffff


	//   ....[5]....
        /*0054*/ 	.word	0xffffffff


	//   ....[6]....
        /*0058*/ 	.word	0xffffffff


	//   ....[7]....
        /*005c*/ 	.word	0xffffffff


	//----- nvinfo : EIATTR_COOP_GROUP_INSTR_OFFSETS
	.align		4
.L_1194:
        /*0060*/ 	.byte	0x04, 0x28
        /*0062*/ 	.short	(.L_1196 - .L_1195)


	//   ....[0]....
.L_1195:
        /*0064*/ 	.word	0x0000e110


	//   ....[1]....
        /*0068*/ 	.word	0x0000e140


	//   ....[2]....
        /*006c*/ 	.word	0x0000e170


	//   ....[3]....
        /*0070*/ 	.word	0x0000e180


	//   ....[4]....
        /*0074*/ 	.word	0x00017dc0


	//   ....[5]....
        /*0078*/ 	.word	0x00017df0


	//   ....[6]....
        /*007c*/ 	.word	0x00017e20


	//   ....[7]....
        /*0080*/ 	.word	0x00017e30


	//----- nvinfo : EIATTR_SYSCALL_OFFSETS
	.align		4
.L_1196:
        /*0084*/ 	.byte	0x04, 0x46
        /*0086*/ 	.short	(.L_1198 - .L_1197)


	//   ....[0]....
.L_1197:
        /*0088*/ 	.word	0x00001410


	//   ....[1]....
        /*008c*/ 	.word	0x00018180


	//   ....[2]....
        /*0090*/ 	.word	0x00018300


	//   ....[3]....
        /*0094*/ 	.word	0x00018480


	//   ....[4]....
        /*0098*/ 	.word	0x00018600


	//   ....[5]....
        /*009c*/ 	.word	0x000189d0


	//   ....[6]....
        /*00a0*/ 	.word	0x00018b50


	//   ....[7]....
        /*00a4*/ 	.word	0x00018cd0


	//   ....[8]....
        /*00a8*/ 	.word	0x00018e50


	//   ....[9]....
        /*00ac*/ 	.word	0x000192d0


	//   ....[10]....
        /*00b0*/ 	.word	0x00019450


	//   ....[11]....
        /*00b4*/ 	.word	0x000195d0


	//   ....[12]....
        /*00b8*/ 	.word	0x00019750


	//   ....[13]....
        /*00bc*/ 	.word	0x00019b20


	//   ....[14]....
        /*00c0*/ 	.word	0x00019ca0


	//   ....[15]....
        /*00c4*/ 	.word	0x00019e20


	//   ....[16]....
        /*00c8*/ 	.word	0x00019fa0


	//----- nvinfo : EIATTR_EXIT_INSTR_OFFSETS
	.align		4
.L_1198:
        /*00cc*/ 	.byte	0x04, 0x1c
        /*00ce*/ 	.short	(.L_1200 - .L_1199)


	//   ....[0]....
.L_1199:
        /*00d0*/ 	.word	0x00017220


	//   ....[1]....
        /*00d4*/ 	.word	0x00017ef0


	//   ....[2]....
        /*00d8*/ 	.word	0x00018670


	//   ....[3]....
        /*00dc*/ 	.word	0x000186c0


	//   ....[4]....
        /*00e0*/ 	.word	0x00018ec0


	//   ....[5]....
        /*00e4*/ 	.word	0x00018f90


	//   ....[6]....
        /*00e8*/ 	.word	0x00018fc0


	//   ....[7]....
        /*00ec*/ 	.word	0x00019000


	//   ....[8]....
        /*00f0*/ 	.word	0x00019040


	//   ....[9]....
        /*00f4*/ 	.word	0x000197c0


	//   ....[10]....
        /*00f8*/ 	.word	0x00019810


	//   ....[11]....
        /*00fc*/ 	.word	0x0001a010


	//   ....[12]....
        /*0100*/ 	.word	0x0001a0e0


	//----- nvinfo : EIATTR_MAX_THREADS
	.align		4
.L_1200:
        /*0104*/ 	.byte	0x04, 0x05
        /*0106*/ 	.short	(.L_1202 - .L_1201)
.L_1201:
        /*0108*/ 	.word	0x00000080
        /*010c*/ 	.word	0x00000001
        /*0110*/ 	.word	0x00000001


	//----- nvinfo : EIATTR_CRS_STACK_SIZE
	.align		4
.L_1202:
        /*0114*/ 	.byte	0x04, 0x1e
        /*0116*/ 	.short	(.L_1204 - .L_1203)
.L_1203:
        /*0118*/ 	.word	0x00000000


	//----- nvinfo : EIATTR_CBANK_PARAM_SIZE
	.align		4
.L_1204:
        /*011c*/ 	.byte	0x03, 0x19
        /*011e*/ 	.short	0x0410


	//----- nvinfo : EIATTR_PARAM_CBANK
	.align		4
        /*0120*/ 	.byte	0x04, 0x0a
        /*0122*/ 	.short	(.L_1206 - .L_1205)
	.align		4
.L_1205:
        /*0124*/ 	.word	index@(.nv.constant0._ZN2at6native13reduce_kernelILi128ELi4ENS0_8ReduceOpIsNS0_14func_wrapper_tIbZZZNS0_14or_kernel_cudaERNS_14TensorIteratorEENKUlvE_clEvENKUlvE3_clEvEUlbsE_EEjbLi4ELi4EEEEEvT1_)
        /*0128*/ 	.short	0x0210
        /*012a*/ 	.short	0x0410


	//----- nvinfo : EIATTR_SW_WAR
	.align		4
.L_1206:
        /*012c*/ 	.byte	0x04, 0x36
        /*012e*/ 	.short	(.L_1208 - .L_1207)
.L_1207:
        /*0130*/ 	.word	0x00000008
.L_1208:


//--------------------- .nv.info._ZN2at6native13reduce_kernelILi512ELi1ENS0_8ReduceOpIlNS0_14func_wrapper_tIbZZZNS0_14or_kernel_cudaERNS_14TensorIteratorEENKUlvE_clEvENKUlvE2_clEvEUlblE_EEjbLi4ELi4EEEEEvT1_ --------------------------
	.section	.nv.info._ZN2at6native13reduce_kernelILi512ELi1ENS0_8ReduceOpIlNS0_14func_wrapper_tIbZZZNS0_14or_kernel_cudaERNS_14TensorIteratorEENKUlvE_clEvENKUlvE2_clEvEUlblE_EEjbLi4ELi4EEEEEvT1_,"",@"SHT_CUDA_INFO"
	.sectionflags	@""
	.align	4


	//----- nvinfo : EIATTR_CUDA_API_VERSION
	.align		4
        /*0000*/ 	.byte	0x04, 0x37
        /*0002*/ 	.short	(.L_1210 - .L_1209)
.L_1209:
        /*0004*/ 	.word	0x00000082


	//----- nvinfo : EIATTR_KPARAM_INFO
	.align		4
.L_1210:
        /*0008*/ 	.byte	0x04, 0x17
        /*000a*/ 	.short	(.L_1212 - .L_1211)
.L_1211:
        /*000c*/ 	.word	0x00000000
        /*0010*/ 	.short	0x0000
        /*0012*/ 	.short	0x0000
        /*0014*/ 	.byte	0x00, 0xf0, 0x41, 0x10


	//----- nvinfo : EIATTR_SPARSE_MMA_MASK
	.align		4
.L_1212:
        /*0018*/ 	.byte	0x03, 0x50
        /*001a*/ 	.short	0x0000


	//----- nvinfo : EIATTR_MAXREG_COUNT
	.align		4
        /*001c*/ 	.byte	0x03, 0x1b
        /*001e*/ 	.short	0x0020


	//----- nvinfo : EIATTR_NUM_BARRIERS
	.align		4
        /*0020*/ 	.byte	0x02, 0x4c
        /*0022*/ 	.byte	0x01
	.zero		1


	//----- nvinfo : EIATTR_EXTERNS
	.align		4
        /*0024*/ 	.byte	0x04, 0x0f
        /*0026*/ 	.short	(.L_1214 - .L_1213)


	//   ....[0]....
	.align		4
.L_1213:
        /*0028*/ 	.word	index@(__assertfail)


	//----- nvinfo : EIATTR_MERCURY_ISA_VERSION
	.align		4
.L_1214:
        /*002c*/ 	.byte	0x03, 0x5f
        /*002e*/ 	.short	0x0101


	//----- nvinfo : EIATTR_INT_WARP_WIDE_INSTR_OFFSETS
	.align		4
        /*0030*/ 	.byte	0x04, 0x31
        /*0032*/ 	.short	(.L_1216 - .L_1215)


	//   ....[0]....
.L_1215:
        /*0034*/ 	.word	0x0000e030


	//   ....[1]....
        /*0038*/ 	.word	0x0000e120


	//----- nvinfo : EIATTR_COOP_GROUP_MASK_REGIDS
	.align		4
.L_1216:
        /*003c*/ 	.byte	0x04, 0x29
        /*003e*/ 	.short	(.L_1218 - .L_1217)


	//   ....[0]....
.L_1217:
        /*0040*/ 	.word	0xffffffff


	//   ....[1]....
        /*0044*/ 	.word	0xffffffff


	//----- nvinfo : EIATTR_COOP_GROUP_INSTR_OFFSETS
	.align		4
.L_1218:
        /*0048*/ 	.byte	0x04, 0x28
        /*004a*/ 	.short	(.L_1220 - .L_1219)


	//   ....[0]....
.L_1219:
        /*004c*/ 	.word	0x0000b950


	//   ....[1]....
        /*0050*/ 	.word	0x0000e8f0


	//----- nvinfo : EIATTR_SYSCALL_OFFSETS
	.align		4
.L_1220:
        /*0054*/ 	.byte	0x04, 0x46
        /*0056*/ 	.short	(.L_1222 - .L_1221)


	//   ....[0]....
.L_1221:
        /*0058*/ 	.word	0x0000eb40


	//   ....[1]....
        /*005c*/ 	.word	0x0000edb0


	//   ....[2]....
        /*0060*/ 	.word	0x0000f100


	//   ....[3]....
        /*0064*/ 	.word	0x0000f390


	//----- nvinfo : EIATTR_EXIT_INSTR_OFFSETS
	.align		4
.L_1222:
        /*0068*/ 	.byte	0x04, 0x1c
        /*006a*/ 	.short	(.L_1224 - .L_1223)


	//   ....[0]....
.L_1223:
        /*006c*/ 	.word	0x0000e1c0


	//   ....[1]....
        /*0070*/ 	.word	0x0000e950


	//   ....[2]....
        /*0074*/ 	.word	0x0000ebb0


	//   ....[3]....
        /*0078*/ 	.word	0x0000ebd0


	//   ....[4]....
        /*007c*/ 	.word	0x0000ee20


	//   ....[5]....
        /*0080*/ 	.word	0x0000ee60


	//   ....[6]....
        /*0084*/ 	.word	0x0000ee90


	//   ....[7]....
        /*0088*/ 	.word	0x0000eed0


	//   ....[8]....
        /*008c*/ 	.word	0x0000ef10


	//   ....[9]....
        /*0090*/ 	.word	0x0000f170


	//   ....[10]....
        /*0094*/ 	.word	0x0000f190


	//   ....[11]....
        /*0098*/ 	.word	0x0000f3e0


	//   ....[12]....
        /*009c*/ 	.word	0x0000f400


	//----- nvinfo : EIATTR_MAX_THREADS
	.align		4
.L_1224:
        /*00a0*/ 	.byte	0x04, 0x05
        /*00a2*/ 	.short	(.L_1226 - .L_1225)
.L_1225:
        /*00a4*/ 	.word	0x00000200
        /*00a8*/ 	.word	0x00000001
        /*00ac*/ 	.word	0x00000001


	//----- nvinfo : EIATTR_CRS_STACK_SIZE
	.align		4
.L_1226:
        /*00b0*/ 	.byte	0x04, 0x1e
        /*00b2*/ 	.short	(.L_1228 - .L_1227)
.L_1227:
        /*00b4*/ 	.word	0x00000000


	//----- nvinfo : EIATTR_CBANK_PARAM_SIZE
	.align		4
.L_1228:
        /*00b8*/ 	.byte	0x03, 0x19
        /*00ba*/ 	.short	0x0410


	//----- nvinfo : EIATTR_PARAM_CBANK
	.align		4
        /*00bc*/ 	.byte	0x04, 0x0a
        /*00be*/ 	.short	(.L_1230 - .L_1229)
	.align		4
.L_1229:
        /*00c0*/ 	.word	index@(.nv.constant0._ZN2at6native13reduce_kernelILi512ELi1ENS0_8ReduceOpIlNS0_14func_wrapper_tIbZZZNS0_14or_kernel_cudaERNS_14TensorIteratorEENKUlvE_clEvENKUlvE2_clEvEUlblE_EEjbLi4ELi4EEEEEvT1_)
        /*00c4*/ 	.short	0x0210
        /*00c6*/ 	.short	0x0410


	//----- nvinfo : EIATTR_SW_WAR
	.align		4
.L_1230:
        /*00c8*/ 	.byte	0x04, 0x36
        /*00ca*/ 	.short	(.L_1232 - .L_1231)
.L_1231:
        /*00cc*/ 	.word	0x00000008
.L_1232:


//--------------------- .nv.info._ZN2at6native13reduce_kernelILi256ELi2ENS0_8ReduceOpIlNS0_14func_wrapper_tIbZZZNS0_14or_kernel_cudaERNS_14TensorIteratorEENKUlvE_clEvENKUlvE2_clEvEUlblE_EEjbLi4ELi4EEEEEvT1_ --------------------------
	.section	.nv.info._ZN2at6native13reduce_kernelILi256ELi2ENS0_8ReduceOpIlNS0_14func_wrapper_tIbZZZNS0_14or_kernel_cudaERNS_14TensorIteratorEENKUlvE_clEvENKUlvE2_clEvEUlblE_EEjbLi4ELi4EEEEEvT1_,"",@"SHT_CUDA_INFO"
	.sectionflags	@""
	.align	4


	//----- nvinfo : EIATTR_CUDA_API_VERSION
	.align		4
        /*0000*/ 	.byte	0x04, 0x37
        /*0002*/ 	.short	(.L_1234 - .L_1233)
.L_1233:
        /*0004*/ 	.word	0x00000082


	//----- nvinfo : EIATTR_KPARAM_INFO
	.align		4
.L_1234:
        /*0008*/ 	.byte	0x04, 0x17
        /*000a*/ 	.short	(.L_1236 - .L_1235)
.L_1235:
        /*000c*/ 	.word	0x00000000
        /*0010*/ 	.short	0x0000
        /*0012*/ 	.short	0x0000
        /*0014*/ 	.byte	0x00, 0xf0, 0x41, 0x10


	//----- nvinfo : EIATTR_SPARSE_MMA_MASK
	.align		4
.L_1236:
        /*0018*/ 	.byte	0x03, 0x50
        /*001a*/ 	.short	0x0000


	//----- nvinfo : EIATTR_MAXREG_COUNT
	.align		4
        /*001c*/ 	.byte	0x03, 0x1b
        /*001e*/ 	.short	0x0040


	//----- nvinfo : EIATTR_NUM_BARRIERS
	.align		4
        /*0020*/ 	.byte	0x02, 0x4c
        /*0022*/ 	.byte	0x01
	.zero		1


	//----- nvinfo : EIATTR_EXTERNS
	.align		4
        /*0024*/ 	.byte	0x04, 0x0f
        /*0026*/ 	.short	(.L_1238 - .L_1237)


	//   ....[0]....
	.align		4
.L_1237:
        /*0028*/ 	.word	index@(__assertfail)


	//----- nvinfo : EIATTR_MERCURY_ISA_VERSION
	.align		4
.L_1238:
        /*002c*/ 	.byte	0x03, 0x5f
        /*002e*/ 	.short	0x0101


	//----- nvinfo : EIATTR_INT_WARP_WIDE_INSTR_OFFSETS
	.align		4
        /*0030*/ 	.byte	0x04, 0x31
        /*0032*/ 	.short	(.L_1240 - .L_1239)


	//   ....[0]....
.L_1239:
        /*0034*/ 	.word	0x00011370


	//   ....[1]....
        /*0038*/ 	.word	0x00011460


	//----- nvinfo : EIATTR_COOP_GROUP_MASK_REGIDS
	.align		4
.L_1240:
        /*003c*/ 	.byte	0x04, 0x29
        /*003e*/ 	.short	(.L_1242 - .L_1241)


	//   ....[0]....
.L_1241:
        /*0040*/ 	.word	0xffffffff


	//   ....[1]....
        /*0044*/ 	.word	0xffffffff


	//   ....[2]....
        /*0048*/ 	.word	0xffffffff


	//   ....[3]....
        /*004c*/ 	.word	0xffffffff


	//----- nvinfo : EIATTR_COOP_GROUP_INSTR_OFFSETS
	.align		4
.L_1242:
        /*0050*/ 	.byte	0x04, 0x28
        /*0052*/ 	.short	(.L_1244 - .L_1243)


	//   ....[0]....
.L_1243:
        /*0054*/ 	.word	0x0000c9e0


	//   ....[1]....
        /*0058*/ 	.word	0x0000ca00


	//   ....[2]....
        /*005c*/ 	.word	0x00011e00


	//   ....[3]....
        /*0060*/ 	.word	0x00011e20


	//----- nvinfo : EIATTR_SYSCALL_OFFSETS
	.align		4
.L_1244:
        /*0064*/ 	.byte	0x04, 0x46
        /*0066*/ 	.short	(.L_1246 - .L_1245)


	//   ....[0]....
.L_1245:
        /*0068*/ 	.word	0x00001490


	//   ....[1]....
        /*006c*/ 	.word	0x000120d0


	//   ....[2]....
        /*0070*/ 	.word	0x00012250


	//   ....[3]....
        /*0074*/ 	.word	0x00012540


	//   ....[4]....
        /*0078*/ 	.word	0x000126c0


	//   ....[5]....
        /*007c*/ 	.word	0x00012a80


	//   ....[6]....
        /*0080*/ 	.word	0x00012c00


	//   ....[7]....
        /*0084*/ 	.word	0x00012ef0


	//   ....[8]....
        /*0088*/ 	.word	0x00013070


	//----- nvinfo : EIATTR_EXIT_INSTR_OFFSETS
	.align		4
.L_1246:
        /*008c*/ 	.byte	0x04, 0x1c
        /*008e*/ 	.short	(.L_1248 - .L_1247)


	//   ....[0]....
.L_1247:
        /*0090*/ 	.word	0x00011520


	//   ....[1]....
        /*0094*/ 	.word	0x00011ea0


	//   ....[2]....
        /*0098*/ 	.word	0x000122c0


	//   ....[3]....
        /*009c*/ 	.word	0x000122f0


	//   ....[4]....
        /*00a0*/ 	.word	0x00012730


	//   ....[5]....
        /*00a4*/ 	.word	0x000127a0


	//   ....[6]....
        /*00a8*/ 	.word	0x000127d0


	//   ....[7]....
        /*00ac*/ 	.word	0x00012810


	//   ....[8]....
        /*00b0*/ 	.word	0x00012850


	//   ....[9]....
        /*00b4*/ 	.word	0x00012c70


	//   ....[10]....
        /*00b8*/ 	.word	0x00012ca0


	//   ....[11]....
        /*00bc*/ 	.word	0x000130e0


	//   ....[12]....
        /*00c0*/ 	.word	0x00013150


	//----- nvinfo : EIATTR_MAX_THREADS
	.align		4
.L_1248:
        /*00c4*/ 	.byte	0x04, 0x05
        /*00c6*/ 	.short	(.L_1250 - .L_1249)
.L_1249:
        /*00c8*/ 	.word	0x00000100
        /*00cc*/ 	.word	0x00000001
        /*00d0*/ 	.word	0x00000001


	//----- nvinfo : EIATTR_CRS_STACK_SIZE
	.align		4
.L_1250:
        /*00d4*/ 	.byte	0x04, 0x1e
        /*00d6*/ 	.short	(.L_1252 - .L_1251)
.L_1251:
        /*00d8*/ 	.word	0x00000000


	//----- nvinfo : EIATTR_CBANK_PARAM_SIZE
	.align		4
.L_1252:
        /*00dc*/ 	.byte	0x03, 0x19
        /*00de*/ 	.short	0x0410


	//----- nvinfo : EIATTR_PARAM_CBANK
	.align		4
        /*00e0*/ 	.byte	0x04, 0x0a
        /*00e2*/ 	.short	(.L_1254 - .L_1253)
	.align		4
.L_1253:
        /*00e4*/ 	.word	index@(.nv.constant0._ZN2at6native13reduce_kernelILi256ELi2ENS0_8ReduceOpIlNS0_14func_wrapper_tIbZZZNS0_14or_kernel_cudaERNS_14TensorIteratorEENKUlvE_clEvENKUlvE2_clEvEUlblE_EEjbLi4ELi4EEEEEvT1_)
        /*00e8*/ 	.short	0x0210
        /*00ea*/ 	.short	0x0410


	//----- nvinfo : EIATTR_SW_WAR
	.align		4
.L_1254:
        /*00ec*/ 	.byte	0x04, 0x36
        /*00ee*/ 	.short	(.L_1256 - .L_1255)
.L_1255:
        /*00f0*/ 	.word	0x00000008
.L_1256:


//--------------------- .nv.info._ZN2at6native13reduce_kernelILi128ELi4ENS0_8ReduceOpIlNS0_14func_wrapper_tIbZZZNS0_14or_kernel_cudaERNS_14TensorIteratorEENKUlvE_clEvENKUlvE2_clEvEUlblE_EEjbLi4ELi4EEEEEvT1_ --------------------------
	.section	.nv.info._ZN2at6native13reduce_kernelILi128ELi4ENS0_8ReduceOpIlNS0_14func_wrapper_tIbZZZNS0_14or_kernel_cudaERNS_14TensorIteratorEENKUlvE_clEvENKUlvE2_clEvEUlblE_EEjbLi4ELi4EEEEEvT1_,"",@"SHT_CUDA_INFO"
	.sectionflags	@""
	.align	4


	//----- nvinfo : EIATTR_CUDA_API_VERSION
	.align		4
        /*0000*/ 	.byte	0x04, 0x37
        /*0002*/ 	.short	(.L_1258 - .L_1257)
.L_1257:
        /*0004*/ 	.word	0x00000082


	//----- nvinfo : EIATTR_KPARAM_INFO
	.align		4
.L_1258:
        /*0008*/ 	.byte	0x04, 0x17
        /*000a*/ 	.short	(.L_1260 - .L_1259)
.L_1259:
        /*000c*/ 	.word	0x00000000
        /*0010*/ 	.short	0x0000
        /*0012*/ 	.short	0x0000
        /*0014*/ 	.byte	0x00, 0xf0, 0x41, 0x10


	//----- nvinfo : EIATTR_SPARSE_MMA_MASK
	.align		4
.L_1260:
        /*0018*/ 	.byte	0x03, 0x50
        /*001a*/ 	.short	0x0000


	//----- nvinfo : EIATTR_MAXREG_COUNT
	.align		4
        /*001c*/ 	.byte	0x03, 0x1b
        /*001e*/ 	.short	0x0080


	//----- nvinfo : EIATTR_NUM_BARRIERS
	.align		4
        /*0020*/ 	.byte	0x02, 0x4c
        /*0022*/ 	.byte	0x01
	.zero		1


	//----- nvinfo : EIATTR_EXTERNS
	.align		4
        /*0024*/ 	.byte	0x04, 0x0f
        /*0026*/ 	.short	(.L_1262 - .L_1261)


	//   ....[0]....
	.align		4
.L_1261:
        /*0028*/ 	.word	index@(__assertfail)


	//----- nvinfo : EIATTR_MERCURY_ISA_VERSION
	.align		4
.L_1262:
        /*002c*/ 	.byte	0x03, 0x5f
        /*002e*/ 	.short	0x0101


	//----- nvinfo : EIATTR_INT_WARP_WIDE_INSTR_OFFSETS
	.align		4
        /*0030*/ 	.byte	0x04, 0x31
        /*0032*/ 	.short	(.L_1264 - .L_1263)


	//   ....[0]....
.L_1263:
        /*0034*/ 	.word	0x00017c50


	//   ....[1]....
        /*0038*/ 	.word	0x00017d40


	//----- nvinfo : EIATTR_COOP_GROUP_MASK_REGIDS
	.align		4
.L_1264:
        /*003c*/ 	.byte	0x04, 0x29
        /*003e*/ 	.short	(.L_1266 - .L_1265)


	//   ....[0]....
.L_1265:
        /*0040*/ 	.word	0xffffffff


	//   ....[1]....
        /*0044*/ 	.word	0xffffffff


	//   ....[2]....
        /*0048*/ 	.word	0xffffffff


	//   ....[3]....
        /*004c*/ 	.word	0xffffffff


	//   ....[4]....
        /*0050*/ 	.word	0xffffffff


	//   ....[5]....
        /*0054*/ 	.word	0xffffffff


	//   ....[6]....
        /*0058*/ 	.word	0xffffffff


	//   ....[7]....
        /*005c*/ 	.word	0xffffffff


	//----- nvinfo : EIATTR_COOP_GROUP_INSTR_OFFSETS
	.align		4
.L_1266:
        /*0060*/ 	.byte	0x04, 0x28
        /*0062*/ 	.short	(.L_1268 - .L_1267)


	//   ....[0]....
.L_1267:
        /*0064*/ 	.word	0x0000ed00


	//   ....[1]....
        /*0068*/ 	.word	0x0000ed30


	//   ....[2]....
        /*006c*/ 	.word	0x0000ed60


	//   ....[3]....
        /*0070*/ 	.word	0x0000ed70


	//   ....[4]....
        /*0074*/ 	.word	0x000189a0


	//   ....[5]....
        /*0078*/ 	.word	0x000189d0


	//   ....[6]....
        /*007c*/ 	.word	0x00018a00


	//   ....[7]....
        /*0080*/ 	.word	0x00018a10


	//----- nvinfo : EIATTR_SYSCALL_OFFSETS
	.align		4
.L_1268:
        /*0084*/ 	.byte	0x04, 0x46
        /*0086*/ 	.short	(.L_1270 - .L_1269)


	//   ....[0]....
.L_1269:
        /*0088*/ 	.word	0x00001410


	//   ....[1]....
        /*008c*/ 	.word	0x00018d60


	//   ....[2]....
        /*0090*/ 	.word	0x00018ee0


	//   ....[3]....
        /*0094*/ 	.word	0x00019060


	//   ....[4]....
        /*0098*/ 	.word	0x000191e0


	//   ....[5]....
        /*009c*/ 	.word	0x000195b0


	//   ....[6]....
        /*00a0*/ 	.word	0x00019730


	//   ....[7]....
        /*00a4*/ 	.word	0x000198b0


	//   ....[8]....
        /*00a8*/ 	.word	0x00019a30


	//   ....[9]....
        /*00ac*/ 	.word	0x00019eb0


	//   ....[10]....
        /*00b0*/ 	.word	0x0001a030


	//   ....[11]....
        /*00b4*/ 	.word	0x0001a1b0


	//   ....[12]....
        /*00b8*/ 	.word	0x0001a330


	//   ....[13]....
        /*00bc*/ 	.word	0x0001a700


	//   ....[14]....
        /*00c0*/ 	.word	0x0001a880


	//   ....[15]....
        /*00c4*/ 	.word	0x0001aa00


	//   ....[16]....
        /*00c8*/ 	.word	0x0001ab80


	//----- nvinfo : EIATTR_EXIT_INSTR_OFFSETS
	.align		4
.L_1270:
        /*00cc*/ 	.byte	0x04, 0x1c
        /*00ce*/ 	.short	(.L_1272 - .L_1271)


	//   ....[0]....
.L_1271:
        /*00d0*/ 	.word	0x00017e00


	//   ....[1]....
        /*00d4*/ 	.word	0x00018ad0


	//   ....[2]....
        /*00d8*/ 	.word	0x00019250


	//   ....[3]....
        /*00dc*/ 	.word	0x000192a0


	//   ....[4]....
        /*00e0*/ 	.word	0x00019aa0


	//   ....[5]....
        /*00e4*/ 	.word	0x00019b70


	//   ....[6]....
        /*00e8*/ 	.word	0x00019ba0


	//   ....[7]....
        /*00ec*/ 	.word	0x00019be0


	//   ....[8]....
        /*00f0*/ 	.word	0x00019c20


	//   ....[9]....
        /*00f4*/ 	.word	0x0001a3a0


	//   ....[10]....
        /*00f8*/ 	.word	0x0001a3f0


	//   ....[11]....
        /*00fc*/ 	.word	0x0001abf0


	//   ....[12]....
        /*0100*/ 	.word	0x0001acc0


	//----- nvinfo : EIATTR_MAX_THREADS
	.align		4
.L_1272:
        /*0104*/ 	.byte	0x04, 0x05
        /*0106*/ 	.short	(.L_1274 - .L_1273)
.L_1273:
        /*0108*/ 	.word	0x00000080
        /*010c*/ 	.word	0x00000001
        /*0110*/ 	.word	0x00000001


	//----- nvinfo : EIATTR_CRS_STACK_SIZE
	.align		4
.L_1274:
        /*0114*/ 	.byte	0x04, 0x1e
        /*0116*/ 	.short	(.L_1276 - .L_1275)
.L_1275:
        /*0118*/ 	.word	0x00000000


	//----- nvinfo : EIATTR_CBANK_PARAM_SIZE
	.align		4
.L_1276:
        /*011c*/ 	.byte	0x03, 0x19
        /*011e*/ 	.short	0x0410


	//----- nvinfo : EIATTR_PARAM_CBANK
	.align		4
        /*0120*/ 	.byte	0x04, 0x0a
        /*0122*/ 	.short	(.L_1278 - .L_1277)
	.align		4
.L_1277:
        /*0124*/ 	.word	index@(.nv.constant0._ZN2at6native13reduce_kernelILi128ELi4ENS0_8ReduceOpIlNS0_14func_wrapper_tIbZZZNS0_14or_kernel_cudaERNS_14TensorIteratorEENKUlvE_clEvENKUlvE2_clEvEUlblE_EEjbLi4ELi4EEEEEvT1_)
        /*0128*/ 	.short	0x0210
        /*012a*/ 	.short	0x0410


	//----- nvinfo : EIATTR_SW_WAR
	.align		4
.L_1278:
        /*012c*/ 	.byte	0x04, 0x36
        /*012e*/ 	.short	(.L_1280 - .L_1279)
.L_1279:
        /*0130*/ 	.word	0x00000008
.L_1280:


//--------------------- .nv.info._ZN2at6native13reduce_kernelILi512ELi1ENS0_8ReduceOpIiNS0_14func_wrapper_tIbZZZNS0_14or_kernel_cudaERNS_14TensorIteratorEENKUlvE_clEvENKUlvE1_clEvEUlbiE_EEjbLi4ELi4EEEEEvT1_ --------------------------
	.section	.nv.info._ZN2at6native13reduce_kernelILi512ELi1ENS0_8ReduceOpIiNS0_14func_wrapper_tIbZZZNS0_14or_kernel_cudaERNS_14TensorIteratorEENKUlvE_clEvENKUlvE1_clEvEUlbiE_EEjbLi4ELi4EEEEEvT1_,"",@"SHT_CUDA_INFO"
	.sectionflags	@""
	.align	4


	//----- nvinfo : EIATTR_CUDA_API_VERSION
	.align		4
        /*0000*/ 	.byte	0x04, 0x37
        /*0002*/ 	.short	(.L_1282 - .L_1281)
.L_1281:
        /*0004*/ 	.word	0x00000082


	//----- nvinfo : EIATTR_KPARAM_INFO
	.align		4
.L_1282:
        /*0008*/ 	.byte	0x04, 0x17
        /*000a*/ 	.short	(.L_1284 - .L_1283)
.L_1283:
        /*000c*/ 	.word	0x00000000
        /*0010*/ 	.short	0x0000
        /*0012*/ 	.short	0x0000
        /*0014*/ 	.byte	0x00, 0xf0, 0x41, 0x10


	//----- nvinfo : EIATTR_SPARSE_MMA_MASK
	.align		4
.L_1284:
        /*0018*/ 	.byte	0x03, 0x50
        /*001a*/ 	.short	0x0000


	//----- nvinfo : EIATTR_MAXREG_COUNT
	.align		4
        /*001c*/ 	.byte	0x03, 0x1b
        /*001e*/ 	.short	0x0020


	//----- nvinfo : EIATTR_NUM_BARRIERS
	.align		4
        /*0020*/ 	.byte	0x02, 0x4c
        /*0022*/ 	.byte	0x01
	.zero		1


	//----- nvinfo : EIATTR_EXTERNS
	.align		4
        /*0024*/ 	.byte	0x04, 0x0f
        /*0026*/ 	.short	(.L_1286 - .L_1285)


	//   ....[0]....
	.align		4
.L_1285:
        /*0028*/ 	.word	index@(__assertfail)


	//----- nvinfo : EIATTR_MERCURY_ISA_VERSION
	.align		4
.L_1286:
        /*002c*/ 	.byte	0x03, 0x5f
        /*002e*/ 	.short	0x0101


	//----- nvinfo : EIATTR_INT_WARP_WIDE_INSTR_OFFSETS
	.align		4
        /*0030*/ 	.byte	0x04, 0x31
        /*0032*/ 	.short	(.L_1288 - .L_1287)


	//   ....[0]....
.L_1287:
        /*0034*/ 	.word	0x0000def0


	//   ....[1]....
        /*0038*/ 	.word	0x0000dfe0


	//----- nvinfo : EIATTR_COOP_GROUP_MASK_REGIDS
	.align		4
.L_1288:
        /*003c*/ 	.byte	0x04, 0x29
        /*003e*/ 	.short	(.L_1290 - .L_1289)


	//   ....[0]....
.L_1289:
        /*0040*/ 	.word	0xffffffff


	//   ....[1]....
        /*0044*/ 	.word	0xffffffff


	//----- nvinfo : EIATTR_COOP_GROUP_INSTR_OFFSETS
	.align		4
.L_1290:
        /*0048*/ 	.byte	0x04, 0x28
        /*004a*/ 	.short	(.L_1292 - .L_1291)


	//   ....[0]....
.L_1291:
        /*004c*/ 	.word	0x0000b810


	//   ....[1]....
        /*0050*/ 	.word	0x0000e7b0


	//----- nvinfo : EIATTR_SYSCALL_OFFSETS
	.align		4
.L_1292:
        /*0054*/ 	.byte	0x04, 0x46
        /*0056*/ 	.short	(.L_1294 - .L_1293)


	//   ....[0]....
.L_1293:
        /*0058*/ 	.word	0x0000ea00


	//   ....[1]....
        /*005c*/ 	.word	0x0000ec70


	//   ....[2]....
        /*0060*/ 	.word	0x0000efc0


	//   ....[3]....
        /*0064*/ 	.word	0x0000f250


	//----- nvinfo : EIATTR_EXIT_INSTR_OFFSETS
	.align		4
.L_1294:
        /*0068*/ 	.byte	0x04, 0x1c
        /*006a*/ 	.short	(.L_1296 - .L_1295)


	//   ....[0]....
.L_1295:
        /*006c*/ 	.word	0x0000e080


	//   ....[1]....
        /*0070*/ 	.word	0x0000e810


	//   ....[2]....
        /*0074*/ 	.word	0x0000ea70


	//   ....[3]....
        /*0078*/ 	.word	0x0000ea90


	//   ....[4]....
        /*007c*/ 	.word	0x0000ece0


	//   ....[5]....
        /*0080*/ 	.word	0x0000ed20


	//   ....[6]....
        /*0084*/ 	.word	0x0000ed50


	//   ....[7]....
        /*0088*/ 	.word	0x0000ed90


	//   ....[8]....
        /*008c*/ 	.word	0x0000edd0


	//   ....[9]....
        /*0090*/ 	.word	0x0000f030


	//   ....[10]....
        /*0094*/ 	.word	0x0000f050


	//   ....[11]....
        /*0098*/ 	.word	0x0000f2a0


	//   ....[12]....
        /*009c*/ 	.word	0x0000f2c0


	//----- nvinfo : EIATTR_MAX_THREADS
	.align		4
.L_1296:
        /*00a0*/ 	.byte	0x04, 0x05
        /*00a2*/ 	.short	(.L_1298 - .L_1297)
.L_1297:
        /*00a4*/ 	.word	0x00000200
        /*00a8*/ 	.word	0x00000001
        /*00ac*/ 	.word	0x00000001


	//----- nvinfo : EIATTR_CRS_STACK_SIZE
	.align		4
.L_1298:
        /*00b0*/ 	.byte	0x04, 0x1e
        /*00b2*/ 	.short	(.L_1300 - .L_1299)
.L_1299:
        /*00b4*/ 	.word	0x00000000


	//----- nvinfo : EIATTR_CBANK_PARAM_SIZE
	.align		4
.L_1300:
        /*00b8*/ 	.byte	0x03, 0x19
        /*00ba*/ 	.short	0x0410


	//----- nvinfo : EIATTR_PARAM_CBANK
	.align		4
        /*00bc*/ 	.byte	0x04, 0x0a
        /*00be*/ 	.short	(.L_1302 - .L_1301)
	.align		4
.L_1301:
        /*00c0*/ 	.word	index@(.nv.constant0._ZN2at6native13reduce_kernelILi512ELi1ENS0_8ReduceOpIiNS0_14func_wrapper_tIbZZZNS0_14or_kernel_cudaERNS_14TensorIteratorEENKUlvE_clEvENKUlvE1_clEvEUlbiE_EEjbLi4ELi4EEEEEvT1_)
        /*00c4*/ 	.short	0x0210
        /*00c6*/ 	.short	0x0410


	//----- nvinfo : EIATTR_SW_WAR
	.align		4
.L_1302:
        /*00c8*/ 	.byte	0x04, 0x36
        /*00ca*/ 	.short	(.L_1304 - .L_1303)
.L_1303:
        /*00cc*/ 	.word	0x00000008
.L_1304:


//--------------------- .nv.info._ZN2at6native13reduce_kernelILi256ELi2ENS0_8ReduceOpIiNS0_14func_wrapper_tIbZZZNS0_14or_kernel_cudaERNS_14TensorIteratorEENKUlvE_clEvENKUlvE1_clEvEUlbiE_EEjbLi4ELi4EEEEEvT1_ --------------------------
	.section	.nv.info._ZN2at6native13reduce_kernelILi256ELi2ENS0_8ReduceOpIiNS0_14func_wrapper_tIbZZZNS0_14or_kernel_cudaERNS_14TensorIteratorEENKUlvE_clEvENKUlvE1_clEvEUlbiE_EEjbLi4ELi4EEEEEvT1_,"",@"SHT_CUDA_INFO"
	.sectionflags	@""
	.align	4


	//----- nvinfo : EIATTR_CUDA_API_VERSION
	.align		4
        /*0000*/ 	.byte	0x04, 0x37
        /*0002*/ 	.short	(.L_1306 - .L_1305)
.L_1305:
        /*0004*/ 	.word	0x00000082


	//----- nvinfo : EIATTR_KPARAM_INFO
	.align		4
.L_1306:
        /*0008*/ 	.byte	0x04, 0x17
        /*000a*/ 	.short	(.L_1308 - .L_1307)
.L_1307:
        /*000c*/ 	.word	0x00000000
        /*0010*/ 	.short	0x0000
        /*0012*/ 	.short	0x0000
        /*0014*/ 	.byte	0x00, 0xf0, 0x41, 0x10


	//----- nvinfo : EIATTR_SPARSE_MMA_MASK
	.align		4
.L_1308:
        /*0018*/ 	.byte	0x03, 0x50
        /*001a*/ 	.short	0x0000


	//----- nvinfo : EIATTR_MAXREG_COUNT
	.align		4
        /*001c*/ 	.byte	0x03, 0x1b
        /*001e*/ 	.short	0x0040


	//----- nvinfo : EIATTR_NUM_BARRIERS
	.align		4
        /*0020*/ 	.byte	0x02, 0x4c
        /*0022*/ 	.byte	0x01
	.zero		1


	//----- nvinfo : EIATTR_EXTERNS
	.align		4
        /*0024*/ 	.byte	0x04, 0x0f
        /*0026*/ 	.short	(.L_1310 - .L_1309)


	//   ....[0]....
	.align		4
.L_1309:
        /*0028*/ 	.word	index@(__assertfail)


	//----- nvinfo : EIATTR_MERCURY_ISA_VERSION
	.align		4
.L_1310:
        /*002c*/ 	.byte	0x03, 0x5f
        /*002e*/ 	.short	0x0101


	//----- nvinfo : EIATTR_INT_WARP_WIDE_INSTR_OFFSETS
	.align		4
        /*0030*/ 	.byte	0x04, 0x31
        /*0032*/ 	.short	(.L_1312 - .L_1311)


	//   ....[0]....
.L_1311:
        /*0034*/ 	.word	0x00011160


	//   ....[1]....
        /*0038*/ 	.word	0x00011250


	//----- nvinfo : EIATTR_COOP_GROUP_MASK_REGIDS
	.align		4
.L_1312:
        /*003c*/ 	.byte	0x04, 0x29
        /*003e*/ 	.short	(.L_1314 - .L_1313)


	//   ....[0]....
.L_1313:
        /*0040*/ 	.word	0xffffffff


	//   ....[1]....
        /*0044*/ 	.word	0xffffffff


	//   ....[2]....
        /*0048*/ 	.word	0xffffffff


	//   ....[3]....
        /*004c*/ 	.word	0xffffffff


	//----- nvinfo : EIATTR_COOP_GROUP_INSTR_OFFSETS
	.align		4
.L_1314:
        /*0050*/ 	.byte	0x04, 0x28
        /*0052*/ 	.short	(.L_1316 - .L_1315)


	//   ....[0]....
.L_1315:
        /*0054*/ 	.word	0x0000c7c0


	//   ....[1]....
        /*0058*/ 	.word	0x0000c7e0


	//   ....[2]....
        /*005c*/ 	.word	0x00011c00


	//   ....[3]....
        /*0060*/ 	.word	0x00011c20


	//----- nvinfo : EIATTR_SYSCALL_OFFSETS
	.align		4
.L_1316:
        /*0064*/ 	.byte	0x04, 0x46
        /*0066*/ 	.short	(.L_1318 - .L_1317)


	//   ....[0]....
.L_1317:
        /*0068*/ 	.word	0x00001490


	//   ....[1]....
        /*006c*/ 	.word	0x00011ed0


	//   ....[2]....
        /*0070*/ 	.word	0x00012050


	//   ....[3]....
        /*0074*/ 	.word	0x00012340


	//   ....[4]....
        /*0078*/ 	.word	0x000124c0


	//   ....[5]....
        /*007c*/ 	.word	0x00012880


	//   ....[6]....
        /*0080*/ 	.word	0x00012a00


	//   ....[7]....
        /*0084*/ 	.word	0x00012cf0


	//   ....[8]....
        /*0088*/ 	.word	0x00012e70


	//----- nvinfo : EIATTR_EXIT_INSTR_OFFSETS
	.align		4
.L_1318:
        /*008c*/ 	.byte	0x04, 0x1c
        /*008e*/ 	.short	(.L_1320 - .L_1319)


	//   ....[0]....
.L_1319:
        /*0090*/ 	.word	0x00011310


	//   ....[1]....
        /*0094*/ 	.word	0x00011ca0


	//   ....[2]....
        /*0098*/ 	.word	0x000120c0


	//   ....[3]....
        /*009c*/ 	.word	0x000120f0


	//   ....[4]....
        /*00a0*/ 	.word	0x00012530


	//   ....[5]....
        /*00a4*/ 	.word	0x000125a0


	//   ....[6]....
        /*00a8*/ 	.word	0x000125d0


	//   ....[7]....
        /*00ac*/ 	.word	0x00012610


	//   ....[8]....
        /*00b0*/ 	.word	0x00012650


	//   ....[9]....
        /*00b4*/ 	.word	0x00012a70


	//   ....[10]....
        /*00b8*/ 	.word	0x00012aa0


	//   ....[11]....
        /*00bc*/ 	.word	0x00012ee0


	//   ....[12]....
        /*00c0*/ 	.word	0x00012f50


	//----- nvinfo : EIATTR_MAX_THREADS
	.align		4
.L_1320:
        /*00c4*/ 	.byte	0x04, 0x05
        /*00c6*/ 	.short	(.L_1322 - .L_1321)
.L_1321:
        /*00c8*/ 	.word	0x00000100
        /*00cc*/ 	.word	0x00000001
        /*00d0*/ 	.word	0x00000001


	//----- nvinfo : EIATTR_CRS_STACK_SIZE
	.align		4
.L_1322:
        /*00d4*/ 	.byte	0x04, 0x1e
        /*00d6*/ 	.short	(.L_1324 - .L_1323)
.L_1323:
        /*00d8*/ 	.word	0x00000000


	//----- nvinfo : EIATTR_CBANK_PARAM_SIZE
	.align		4
.L_1324:
        /*00dc*/ 	.byte	0x03, 0x19
        /*00de*/ 	.short	0x0410


	//----- nvinfo : EIATTR_PARAM_CBANK
	.align		4
        /*00e0*/ 	.byte	0x04, 0x0a
        /*00e2*/ 	.short	(.L_1326 - .L_1325)
	.align		4
.L_1325:
        /*00e4*/ 	.word	index@(.nv.constant0._ZN2at6native13reduce_kernelILi256ELi2ENS0_8ReduceOpIiNS0_14func_wrapper_tIbZZZNS0_14or_kernel_cudaERNS_14TensorIteratorEENKUlvE_clEvENKUlvE1_clEvEUlbiE_EEjbLi4ELi4EEEEEvT1_)
        /*00e8*/ 	.short	0x0210
        /*00ea*/ 	.short	0x0410


	//----- nvinfo : EIATTR_SW_WAR
	.align		4
.L_1326:
        /*00ec*/ 	.byte	0x04, 0x36
        /*00ee*/ 	.short	(.L_1328 - .L_1327)
.L_1327:
        /*00f0*/ 	.word	0x00000008
.L_1328:


//--------------------- .nv.info._ZN2at6native13reduce_kernelILi128ELi4ENS0_8ReduceOpIiNS0_14func_wrapper_tIbZZZNS0_14or_kernel_cudaERNS_14TensorIteratorEENKUlvE_clEvENKUlvE1_clEvEUlbiE_EEjbLi4ELi4EEEEEvT1_ --------------------------
	.section	.nv.info._ZN2at6native13reduce_kernelILi128ELi4ENS0_8ReduceOpIiNS0_14func_wrapper_tIbZZZNS0_14or_kernel_cudaERNS_14TensorIteratorEENKUlvE_clEvENKUlvE1_clEvEUlbiE_EEjbLi4ELi4EEEEEvT1_,"",@"SHT_CUDA_INFO"
	.sectionflags	@""
	.align	4


	//----- nvinfo : EIATTR_CUDA_API_VERSION
	.align		4
        /*0000*/ 	.byte	0x04, 0x37
        /*0002*/ 	.short	(.L_1330 - .L_1329)
.L_1329:
        /*0004*/ 	.word	0x00000082


	//----- nvinfo : EIATTR_KPARAM_INFO
	.align		4
.L_1330:
        /*0008*/ 	.byte	0x04, 0x17
        /*000a*/ 	.short	(.L_1332 - .L_1331)
.L_1331:
        /*000c*/ 	.word	0x00000000
        /*0010*/ 	.short	0x0000
        /*0012*/ 	.short	0x0000
        /*0014*/ 	.byte	0x00, 0xf0, 0x41, 0x10


	//----- nvinfo : EIATTR_SPARSE_MMA_MASK
	.align		4
.L_1332:
        /*0018*/ 	.byte	0x03, 0x50
        /*001a*/ 	.short	0x0000


	//----- nvinfo : EIATTR_MAXREG_COUNT
	.align		4
        /*001c*/ 	.byte	0x03, 0x1b
        /*001e*/ 	.short	0x0080


	//----- nvinfo : EIATTR_NUM_BARRIERS
	.align		4
        /*0020*/ 	.byte	0x02, 0x4c
        /*0022*/ 	.byte	0x01
	.zero		1


	//----- nvinfo : EIATTR_EXTERNS
	.align		4
        /*0024*/ 	.byte	0x04, 0x0f
        /*0026*/ 	.short	(.L_1334 - .L_1333)


	//   ....[0]....
	.align		4
.L_1333:
        /*0028*/ 	.word	index@(__assertfail)


	//----- nvinfo : EIATTR_MERCURY_ISA_VERSION
	.align		4
.L_1334:
        /*002c*/ 	.byte	0x03, 0x5f
        /*002e*/ 	.short	0x0101


	//----- nvinfo : EIATTR_INT_WARP_WIDE_INSTR_OFFSETS
	.align		4
        /*0030*/ 	.byte	0x04, 0x31
        /*0032*/ 	.short	(.L_1336 - .L_1335)


	//   ....[0]....
.L_1335:
        /*0034*/ 	.word	0x00016fb0


	//   ....[1]....
        /*0038*/ 	.word	0x000170a0


	//----- nvinfo : EIATTR_COOP_GROUP_MASK_REGIDS
	.align		4
.L_1336:
        /*003c*/ 	.byte	0x04, 0x29
        /*003e*/ 	.short	(.L_1338 - .L_1337)


	//   ....[0]....
.L_1337:
        /*0040*/ 	.word	0xffffffff


	//   ....[1]....
        /*0044*/ 	.word	0xffffffff


	//   ....[2]....
        /*0048*/ 	.word	0xffffffff


	//   ....[3]....
        /*004c*/ 	.word	0xffffffff


	//   ....[4]....
        /*0050*/ 	.word	0xffffffff


	//   ....[5]....
        /*0054*/ 	.word	0xffffffff


	//   ....[6]....
        /*0058*/ 	.word	0xffffffff


	//   ....[7]....
        /*005c*/ 	.word	0xffffffff


	//----- nvinfo : EIATTR_COOP_GROUP_INSTR_OFFSETS
	.align		4
.L_1338:
        /*0060*/ 	.byte	0x04, 0x28
        /*0062*/ 	.short	(.L_1340 - .L_1339)


	//   ....[0]....
.L_1339:
        /*0064*/ 	.word	0x0000e070


	//   ....[1]....
        /*0068*/ 	.word	0x0000e0a0


	//   ....[2]....
        /*006c*/ 	.word	0x0000e0d0


	//   ....[3]....
        /*0070*/ 	.word	0x0000e0e0


	//   ....[4]....
        /*0074*/ 	.word	0x00017d00


	//   ....[5]....
        /*0078*/ 	.word	0x00017d30


	//   ....[6]....
        /*007c*/ 	.word	0x00017d60


	//   ....[7]....
        /*0080*/ 	.word	0x00017d70


	//----- nvinfo : EIATTR_SYSCALL_OFFSETS
	.align		4
.L_1340:
        /*0084*/ 	.byte	0x04, 0x46
        /*0086*/ 	.short	(.L_1342 - .L_1341)


	//   ....[0]....
.L_1341:
        /*0088*/ 	.word	0x00001410


	//   ....[1]....
        /*008c*/ 	.word	0x000180c0


	//   ....[2]....
        /*0090*/ 	.word	0x00018240


	//   ....[3]....
        /*0094*/ 	.word	0x000183c0


	//   ....[4]....
        /*0098*/ 	.word	0x00018540


	//   ....[5]....
        /*009c*/ 	.word	0x00018910


	//   ....[6]....
        /*00a0*/ 	.word	0x00018a90


	//   ....[7]....
        /*00a4*/ 	.word	0x00018c10


	//   ....[8]....
        /*00a8*/ 	.word	0x00018d90


	//   ....[9]....
        /*00ac*/ 	.word	0x00019210


	//   ....[10]....
        /*00b0*/ 	.word	0x00019390


	//   ....[11]....
        /*00b4*/ 	.word	0x00019510


	//   ....[12]....
        /*00b8*/ 	.word	0x00019690


	//   ....[13]....
        /*00bc*/ 	.word	0x00019a60


	//   ....[14]....
        /*00c0*/ 	.word	0x00019be0


	//   ....[15]....
        /*00c4*/ 	.word	0x00019d60


	//   ....[16]....
        /*00c8*/ 	.word	0x00019ee0


	//----- nvinfo : EIATTR_EXIT_INSTR_OFFSETS
	.align		4
.L_1342:
        /*00cc*/ 	.byte	0x04, 0x1c
        /*00ce*/ 	.short	(.L_1344 - .L_1343)


	//   ....[0]....
.L_1343:
        /*00d0*/ 	.word	0x00017160


	//   ....[1]....
        /*00d4*/ 	.word	0x00017e30


	//   ....[2]....
        /*00d8*/ 	.word	0x000185b0


	//   ....[3]....
        /*00dc*/ 	.word	0x00018600


	//   ....[4]....
        /*00e0*/ 	.word	0x00018e00


	//   ....[5]....
        /*00e4*/ 	.word	0x00018ed0


	//   ....[6]....
        /*00e8*/ 	.word	0x00018f00


	//   ....[7]....
        /*00ec*/ 	.word	0x00018f40


	//   ....[8]....
        /*00f0*/ 	.word	0x00018f80


	//   ....[9]....
        /*00f4*/ 	.word	0x00019700


	//   ....[10]....
        /*00f8*/ 	.word	0x00019750


	//   ....[11]....
        /*00fc*/ 	.word	0x00019f50


	//   ....[12]....
        /*0100*/ 	.word	0x0001a020


	//----- nvinfo : EIATTR_MAX_THREADS
	.align		4
.L_1344:
        /*0104*/ 	.byte	0x04, 0x05
        /*0106*/ 	.short	(.L_1346 - .L_1345)
.L_1345:
        /*0108*/ 	.word	0x00000080
        /*010c*/ 	.word	0x00000001
        /*0110*/ 	.word	0x00000001


	//----- nvinfo : EIATTR_CRS_STACK_SIZE
	.align		4
.L_1346:
        /*0114*/ 	.byte	0x04, 0x1e
        /*0116*/ 	.short	(.L_1348 - .L_1347)
.L_1347:
        /*0118*/ 	.word	0x00000000


	//----- nvinfo : EIATTR_CBANK_PARAM_SIZE
	.align		4
.L_1348:
        /*011c*/ 	.byte	0x03, 0x19
        /*011e*/ 	.short	0x0410


	//----- nvinfo : EIATTR_PARAM_CBANK
	.align		4
        /*0120*/ 	.byte	0x04, 0x0a
        /*0122*/ 	.short	(.L_1350 - .L_1349)
	.align		4
.L_1349:
        /*0124*/ 	.word	index@(.nv.constant0._ZN2at6native13reduce_kernelILi128ELi4ENS0_8ReduceOpIiNS0_14func_wrapper_tIbZZZNS0_14or_kernel_cudaERNS_14TensorIteratorEENKUlvE_clEvENKUlvE1_clEvEUlbiE_EEjbLi4ELi4EEEEEvT1_)
        /*0128*/ 	.short	0x0210
        /*012a*/ 	.short	0x0410


	//----- nvinfo : EIATTR_SW_WAR
	.align		4
.L_1350:
        /*012c*/ 	.byte	0x04, 0x36
        /*012e*/ 	.short	(.L_1352 - .L_1351)
.L_1351:
        /*0130*/ 	.word	0x00000008
.L_1352:


//--------------------- .nv.info._ZN2at6native13reduce_kernelILi512ELi1ENS0_8ReduceOpIaNS0_14func_wrapper_tIbZZZNS0_14or_kernel_cudaERNS_14TensorIteratorEENKUlvE_clEvENKUlvE0_clEvEUlbaE_EEjbLi4ELi4EEEEEvT1_ --------------------------
	.section	.nv.info._ZN2at6native13reduce_kernelILi512ELi1ENS0_8ReduceOpIaNS0_14func_wrapper_tIbZZZNS0_14or_kernel_cudaERNS_14TensorIteratorEENKUlvE_clEvENKUlvE0_clEvEUlbaE_EEjbLi4ELi4EEEEEvT1_,"",@"SHT_CUDA_INFO"
	.sectionflags	@""
	.align	4


	//----- nvinfo : EIATTR_CUDA_API_VERSION
	.align		4
        /*0000*/ 	.byte	0x04, 0x37
        /*0002*/ 	.short	(.L_1354 - .L_1353)
.L_1353:
        /*0004*/ 	.word	0x00000082


	//----- nvinfo : EIATTR_KPARAM_INFO
	.align		4
.L_1354:
        /*0008*/ 	.byte	0x04, 0x17
        /*000a*/ 	.short	(.L_1356 - .L_1355)
.L_1355:
        /*000c*/ 	.word	0x00000000
        /*0010*/ 	.short	0x0000
        /*0012*/ 	.short	0x0000
        /*0014*/ 	.byte	0x00, 0xf0, 0x41, 0x10


	//----- nvinfo : EIATTR_SPARSE_MMA_MASK
	.align		4
.L_1356:
        /*0018*/ 	.byte	0x03, 0x50
        /*001a*/ 	.short	0x0000


	//----- nvinfo : EIATTR_MAXREG_COUNT
	.align		4
        /*001c*/ 	.byte	0x03, 0x1b
        /*001e*/ 	.short	0x0020


	//----- nvinfo : EIATTR_NUM_BARRIERS
	.align		4
        /*0020*/ 	.byte	0x02, 0x4c
        /*0022*/ 	.byte	0x01
	.zero		1


	//----- nvinfo : EIATTR_EXTERNS
	.align		4
        /*0024*/ 	.byte	0x04, 0x0f
        /*0026*/ 	.short	(.L_1358 - .L_1357)


	//   ....[0]....
	.align		4
.L_1357:
        /*0028*/ 	.word	index@(__assertfail)


	//----- nvinfo : EIATTR_MERCURY_ISA_VERSION
	.align		4
.L_1358:
        /*002c*/ 	.byte	0x03, 0x5f
        /*002e*/ 	.short	0x0101


	//----- nvinfo : EIATTR_INT_WARP_WIDE_INSTR_OFFSETS
	.align		4
        /*0030*/ 	.byte	0x04, 0x31
        /*0032*/ 	.short	(.L_1360 - .L_1359)


	//   ....[0]....
.L_1359:
        /*0034*/ 	.word	0x0000dde0


	//   ....[1]....
        /*0038*/ 	.word	0x0000ded0


	//----- nvinfo : EIATTR_COOP_GROUP_MASK_REGIDS
	.align		4
.L_1360:
        /*003c*/ 	.byte	0x04, 0x29
        /*003e*/ 	.short	(.L_1362 - .L_1361)


	//   ....[0]....
.L_1361:
        /*0040*/ 	.word	0xffffffff


	//   ....[1]....
        /*0044*/ 	.word	0xffffffff


	//----- nvinfo : EIATTR_COOP_GROUP_INSTR_OFFSETS
	.align		4
.L_1362:
        /*0048*/ 	.byte	0x04, 0x28
        /*004a*/ 	.short	(.L_1364 - .L_1363)


	//   ....[0]....
.L_1363:
        /*004c*/ 	.word	0x0000b6e0


	//   ....[1]....
        /*0050*/ 	.word	0x0000e690


	//----- nvinfo : EIATTR_SYSCALL_OFFSETS
	.align		4
.L_1364:
        /*0054*/ 	.byte	0x04, 0x46
        /*0056*/ 	.short	(.L_1366 - .L_1365)


	//   ....[0]....
.L_1365:
        /*0058*/ 	.word	0x0000e900


	//   ....[1]....
        /*005c*/ 	.word	0x0000eb70


	//   ....[2]....
        /*0060*/ 	.word	0x0000eec0


	//   ....[3]....
        /*0064*/ 	.word	0x0000f150


	//----- nvinfo : EIATTR_EXIT_INSTR_OFFSETS
	.align		4
.L_1366:
        /*0068*/ 	.byte	0x04, 0x1c
        /*006a*/ 	.short	(.L_1368 - .L_1367)


	//   ....[0]....
.L_1367:
        /*006c*/ 	.word	0x0000df70


	//   ....[1]....
        /*0070*/ 	.word	0x0000e710


	//   ....[2]....
        /*0074*/ 	.word	0x0000e970


	//   ....[3]....
        /*0078*/ 	.word	0x0000e990


	//   ....[4]....
        /*007c*/ 	.word	0x0000ebe0


	//   ....[5]....
        /*0080*/ 	.word	0x0000ec20


	//   ....[6]....
        /*0084*/ 	.word	0x0000ec50


	//   ....[7]....
        /*0088*/ 	.word	0x0000ec90


	//   ....[8]....
        /*008c*/ 	.word	0x0000ecd0


	//   ....[9]....
        /*0090*/ 	.word	0x0000ef30


	//   ....[10]....
        /*0094*/ 	.word	0x0000ef50


	//   ....[11]....
        /*0098*/ 	.word	0x0000f1a0


	//   ....[12]....
        /*009c*/ 	.word	0x0000f1c0


	//----- nvinfo : EIATTR_MAX_THREADS
	.align		4
.L_1368:
        /*00a0*/ 	.byte	0x04, 0x05
        /*00a2*/ 	.short	(.L_1370 - .L_1369)
.L_1369:
        /*00a4*/ 	.word	0x00000200
        /*00a8*/ 	.word	0x00000001
        /*00ac*/ 	.word	0x00000001


	//----- nvinfo : EIATTR_CRS_STACK_SIZE
	.align		4
.L_1370:
        /*00b0*/ 	.byte	0x04, 0x1e
        /*00b2*/ 	.short	(.L_1372 - .L_1371)
.L_1371:
        /*00b4*/ 	.word	0x00000000


	//----- nvinfo : EIATTR_CBANK_PARAM_SIZE
	.align		4
.L_1372:
        /*00b8*/ 	.byte	0x03, 0x19
        /*00ba*/ 	.short	0x0410


	//----- nvinfo : EIATTR_PARAM_CBANK
	.align		4
        /*00bc*/ 	.byte	0x04, 0x0a
        /*00be*/ 	.short	(.L_1374 - .L_1373)
	.align		4
.L_1373:
        /*00c0*/ 	.word	index@(.nv.constant0._ZN2at6native13reduce_kernelILi512ELi1ENS0_8ReduceOpIaNS0_14func_wrapper_tIbZZZNS0_14or_kernel_cudaERNS_14TensorIteratorEENKUlvE_clEvENKUlvE0_clEvEUlbaE_EEjbLi4ELi4EEEEEvT1_)
        /*00c4*/ 	.short	0x0210
        /*00c6*/ 	.short	0x0410


	//----- nvinfo : EIATTR_SW_WAR
	.align		4
.L_1374:
        /*00c8*/ 	.byte	0x04, 0x36
        /*00ca*/ 	.short	(.L_1376 - .L_1375)
.L_1375:
        /*00cc*/ 	.word	0x00000008
.L_1376:


//--------------------- .nv.info._ZN2at6native13reduce_kernelILi256ELi2ENS0_8ReduceOpIaNS0_14func_wrapper_tIbZZZNS0_14or_kernel_cudaERNS_14TensorIteratorEENKUlvE_clEvENKUlvE0_clEvEUlbaE_EEjbLi4ELi4EEEEEvT1_ --------------------------
	.section	.nv.info._ZN2at6native13reduce_kernelILi256ELi2ENS0_8ReduceOpIaNS0_14func_wrapper_tIbZZZNS0_14or_kernel_cudaERNS_14TensorIteratorEENKUlvE_clEvENKUlvE0_clEvEUlbaE_EEjbLi4ELi4EEEEEvT1_,"",@"SHT_CUDA_INFO"
	.sectionflags	@""
	.align	4


	//----- nvinfo : EIATTR_CUDA_API_VERSION
	.align		4
        /*0000*/ 	.byte	0x04, 0x37
        /*0002*/ 	.short	(.L_1378 - .L_1377)
.L_1377:
        /*0004*/ 	.word	0x00000082


	//----- nvinfo : EIATTR_KPARAM_INFO
	.align		4
.L_1378:
        /*0008*/ 	.byte	0x04, 0x17
        /*000a*/ 	.short	(.L_1380 - .L_1379)
.L_1379:
        /*000c*/ 	.word	0x00000000
        /*0010*/ 	.short	0x0000
        /*0012*/ 	.short	0x0000
        /*0014*/ 	.byte	0x00, 0xf0, 0x41, 0x10


	//----- nvinfo : EIATTR_SPARSE_MMA_MASK
	.align		4
.L_1380:
        /*0018*/ 	.byte	0x03, 0x50
        /*001a*/ 	.short	0x0000


	//----- nvinfo : EIATTR_MAXREG_COUNT
	.align		4
        /*001c*/ 	.byte	0x03, 0x1b
        /*001e*/ 	.short	0x0040


	//----- nvinfo : EIATTR_NUM_BARRIERS
	.align		4
        /*0020*/ 	.byte	0x02, 0x4c
        /*0022*/ 	.byte	0x01
	.zero		1


	//----- nvinfo : EIATTR_EXTERNS
	.align		4
        /*0024*/ 	.byte	0x04, 0x0f
        /*0026*/ 	.short	(.L_1382 - .L_1381)


	//   ....[0]....
	.align		4
.L_1381:
        /*0028*/ 	.word	index@(__assertfail)


	//----- nvinfo : EIATTR_MERCURY_ISA_VERSION
	.align		4
.L_1382:
        /*002c*/ 	.byte	0x03, 0x5f
        /*002e*/ 	.short	0x0101


	//----- nvinfo : EIATTR_INT_WARP_WIDE_INSTR_OFFSETS
	.align		4
        /*0030*/ 	.byte	0x04, 0x31
        /*0032*/ 	.short	(.L_1384 - .L_1383)


	//   ....[0]....
.L_1383:
        /*0034*/ 	.word	0x00010d00


	//   ....[1]....
        /*0038*/ 	.word	0x00010df0


	//----- nvinfo : EIATTR_COOP_GROUP_MASK_REGIDS
	.align		4
.L_1384:
        /*003c*/ 	.byte	0x04, 0x29
        /*003e*/ 	.short	(.L_1386 - .L_1385)


	//   ....[0]....
.L_1385:
        /*0040*/ 	.word	0xffffffff


	//   ....[1]....
        /*0044*/ 	.word	0xffffffff


	//   ....[2]....
        /*0048*/ 	.word	0xffffffff


	//   ....[3]....
        /*004c*/ 	.word	0xffffffff


	//----- nvinfo : EIATTR_COOP_GROUP_INSTR_OFFSETS
	.align		4
.L_1386:
        /*0050*/ 	.byte	0x04, 0x28
        /*0052*/ 	.short	(.L_1388 - .L_1387)


	//   ....[0]....
.L_1387:
        /*0054*/ 	.word	0x0000c330


	//   ....[1]....
        /*0058*/ 	.word	0x0000c340


	//   ....[2]....
        /*005c*/ 	.word	0x00011790


	//   ....[3]....
        /*0060*/ 	.word	0x000117a0


	//----- nvinfo : EIATTR_SYSCALL_OFFSETS
	.align		4
.L_1388:
        /*0064*/ 	.byte	0x04, 0x46
        /*0066*/ 	.short	(.L_1390 - .L_1389)


	//   ....[0]....
.L_1389:
        /*0068*/ 	.word	0x00001490


	//   ....[1]....
        /*006c*/ 	.word	0x00011a90


	//   ....[2]....
        /*0070*/ 	.word	0x00011c10


	//   ....[3]....
        /*0074*/ 	.word	0x00011f00


	//   ....[4]....
        /*0078*/ 	.word	0x00012080


	//   ....[5]....
        /*007c*/ 	.word	0x00012440


	//   ....[6]....
        /*0080*/ 	.word	0x000125c0


	//   ....[7]....
        /*0084*/ 	.word	0x000128b0


	//   ....[8]....
        /*0088*/ 	.word	0x00012a30


	//----- nvinfo : EIATTR_EXIT_INSTR_OFFSETS
	.align		4
.L_1390:
        /*008c*/ 	.byte	0x04, 0x1c
        /*008e*/ 	.short	(.L_1392 - .L_1391)


	//   ....[0]....
.L_1391:
        /*0090*/ 	.word	0x00010eb0


	//   ....[1]....
        /*0094*/ 	.word	0x00011860


	//   ....[2]....
        /*0098*/ 	.word	0x00011c80


	//   ....[3]....
        /*009c*/ 	.word	0x00011cb0


	//   ....[4]....
        /*00a0*/ 	.word	0x000120f0


	//   ....[5]....
        /*00a4*/ 	.word	0x00012160


	//   ....[6]....
        /*00a8*/ 	.word	0x00012190


	//   ....[7]....
        /*00ac*/ 	.word	0x000121d0


	//   ....[8]....
        /*00b0*/ 	.word	0x00012210


	//   ....[9]....
        /*00b4*/ 	.word	0x00012630


	//   ....[10]....
        /*00b8*/ 	.word	0x00012660


	//   ....[11]....
        /*00bc*/ 	.word	0x00012aa0


	//   ....[12]....
        /*00c0*/ 	.word	0x00012b10


	//----- nvinfo : EIATTR_MAX_THREADS
	.align		4
.L_1392:
        /*00c4*/ 	.byte	0x04, 0x05
        /*00c6*/ 	.short	(.L_1394 - .L_1393)
.L_1393:
        /*00c8*/ 	.word	0x00000100
        /*00cc*/ 	.word	0x00000001
        /*00d0*/ 	.word	0x00000001


	//----- nvinfo : EIATTR_CRS_STACK_SIZE
	.align		4
.L_1394:
        /*00d4*/ 	.byte	0x04, 0x1e
        /*00d6*/ 	.short	(.L_1396 - .L_1395)
.L_1395:
        /*00d8*/ 	.word	0x00000000


	//----- nvinfo : EIATTR_CBANK_PARAM_SIZE
	.align		4
.L_1396:
        /*00dc*/ 	.byte	0x03, 0x19
        /*00de*/ 	.short	0x0410


	//----- nvinfo : EIATTR_PARAM_CBANK
	.align		4
        /*00e0*/ 	.byte	0x04, 0x0a
        /*00e2*/ 	.short	(.L_1398 - .L_1397)
	.align		4
.L_1397:
        /*00e4*/ 	.word	index@(.nv.constant0._ZN2at6native13reduce_kernelILi256ELi2ENS0_8ReduceOpIaNS0_14func_wrapper_tIbZZZNS0_14or_kernel_cudaERNS_14TensorIteratorEENKUlvE_clEvENKUlvE0_clEvEUlbaE_EEjbLi4ELi4EEEEEvT1_)
        /*00e8*/ 	.short	0x0210
        /*00ea*/ 	.short	0x0410


	//----- nvinfo : EIATTR_SW_WAR
	.align		4
.L_1398:
        /*00ec*/ 	.byte	0x04, 0x36
        /*00ee*/ 	.short	(.L_1400 - .L_1399)
.L_1399:
        /*00f0*/ 	.word	0x00000008
.L_1400:


//--------------------- .nv.info._ZN2at6native13reduce_kernelILi128ELi4ENS0_8ReduceOpIaNS0_14func_wrapper_tIbZZZNS0_14or_kernel_cudaERNS_14TensorIteratorEENKUlvE_clEvENKUlvE0_clEvEUlbaE_EEjbLi4ELi4EEEEEvT1_ --------------------------
	.section	.nv.info._ZN2at6native13reduce_kernelILi128ELi4ENS0_8ReduceOpIaNS0_14func_wrapper_tIbZZZNS0_14or_kernel_cudaERNS_14TensorIteratorEENKUlvE_clEvENKUlvE0_clEvEUlbaE_EEjbLi4ELi4EEEEEvT1_,"",@"SHT_CUDA_INFO"
	.sectionflags	@""
	.align	4


	//----- nvinfo : EIATTR_CUDA_API_VERSION
	.align		4
        /*0000*/ 	.byte	0x04, 0x37
        /*0002*/ 	.short	(.L_1402 - .L_1401)
.L_1401:
        /*0004*/ 	.word	0x00000082


	//----- nvinfo : EIATTR_KPARAM_INFO
	.align		4
.L_1402:
        /*0008*/ 	.byte	0x04, 0x17
        /*000a*/ 	.short	(.L_1404 - .L_1403)
.L_1403:
        /*000c*/ 	.word	0x00000000
        /*0010*/ 	.short	0x0000
        /*0012*/ 	.short	0x0000
        /*0014*/ 	.byte	0x00, 0xf0, 0x41, 0x10


	//----- nvinfo : EIATTR_SPARSE_MMA_MASK
	.align		4
.L_1404:
        /*0018*/ 	.byte	0x03, 0x50
        /*001a*/ 	.short	0x0000


	//----- nvinfo : EIATTR_MAXREG_COUNT
	.align		4
        /*001c*/ 	.byte	0x03, 0x1b
        /*001e*/ 	.short	0x0080


	//----- nvinfo : EIATTR_NUM_BARRIERS
	.align		4
        /*0020*/ 	.byte	0x02, 0x4c
        /*0022*/ 	.byte	0x01
	.zero		1


	//----- nvinfo : EIATTR_EXTERNS
	.align		4
        /*0024*/ 	.byte	0x04, 0x0f
        /*0026*/ 	.short	(.L_1406 - .L_1405)


	//   ....[0]....
	.align		4
.L_1405:
        /*0028*/ 	.word	index@(__assertfail)


	//----- nvinfo : EIATTR_MERCURY_ISA_VERSION
	.align		4
.L_1406:
        /*002c*/ 	.byte	0x03, 0x5f
        /*002e*/ 	.short	0x0101


	//----- nvinfo : EIATTR_INT_WARP_WIDE_INSTR_OFFSETS
	.align		4
        /*0030*/ 	.byte	0x04, 0x31
        /*0032*/ 	.short	(.L_1408 - .L_1407)


	//   ....[0]....
.L_1407:
        /*0034*/ 	.word	0x00016430


	//   ....[1]....
        /*0038*/ 	.word	0x00016520


	//----- nvinfo : EIATTR_COOP_GROUP_MASK_REGIDS
	.align		4
.L_1408:
        /*003c*/ 	.byte	0x04, 0x29
        /*003e*/ 	.short	(.L_1410 - .L_1409)


	//   ....[0]....
.L_1409:
        /*0040*/ 	.word	0xffffffff


	//   ....[1]....
        /*0044*/ 	.word	0xffffffff


	//   ....[2]....
        /*0048*/ 	.word	0xffffffff


	//   ....[3]....
        /*004c*/ 	.word	0xffffffff


	//   ....[4]....
        /*0050*/ 	.word	0xffffffff


	//   ....[5]....
        /*0054*/ 	.word	0xffffffff


	//   ....[6]....
        /*0058*/ 	.word	0xffffffff


	//   ....[7]....
        /*005c*/ 	.word	0xffffffff


	//----- nvinfo : EIATTR_COOP_GROUP_INSTR_OFFSETS
	.align		4
.L_1410:
        /*0060*/ 	.byte	0x04, 0x28
        /*0062*/ 	.short	(.L_1412 - .L_1411)


	//   ....[0]....
.L_1411:
        /*0064*/ 	.word	0x0000d460


	//   ....[1]....
        /*0068*/ 	.word	0x0000d4a0


	//   ....[2]....
        /*006c*/ 	.word	0x0000d4b0


	//   ....[3]....
        /*0070*/ 	.word	0x0000d4c0


	//   ....[4]....
        /*0074*/ 	.word	0x00017150


	//   ....[5]....
        /*0078*/ 	.word	0x00017190


	//   ....[6]....
        /*007c*/ 	.word	0x000171a0


	//   ....[7]....
        /*0080*/ 	.word	0x000171b0


	//----- nvinfo : EIATTR_SYSCALL_OFFSETS
	.align		4
.L_1412:
        /*0084*/ 	.byte	0x04, 0x46
        /*0086*/ 	.short	(.L_1414 - .L_1413)


	//   ....[0]....
.L_1413:
        /*0088*/ 	.word	0x00001410


	//   ....[1]....
        /*008c*/ 	.word	0x00017580


	//   ....[2]....
        /*0090*/ 	.word	0x00017700


	//   ....[3]....
        /*0094*/ 	.word	0x00017880


	//   ....[4]....
        /*0098*/ 	.word	0x00017a00


	//   ....[5]....
        /*009c*/ 	.word	0x00017dd0


	//   ....[6]....
        /*00a0*/ 	.word	0x00017f50


	//   ....[7]....
        /*00a4*/ 	.word	0x000180d0


	//   ....[8]....
        /*00a8*/ 	.word	0x00018250


	//   ....[9]....
        /*00ac*/ 	.word	0x000186d0


	//   ....[10]....
        /*00b0*/ 	.word	0x00018850


	//   ....[11]....
        /*00b4*/ 	.word	0x000189d0


	//   ....[12]....
        /*00b8*/ 	.word	0x00018b50


	//   ....[13]....
        /*00bc*/ 	.word	0x00018f20


	//   ....[14]....
        /*00c0*/ 	.word	0x000190a0


	//   ....[15]....
        /*00c4*/ 	.word	0x00019220


	//   ....[16]....
        /*00c8*/ 	.word	0x000193a0


	//----- nvinfo : EIATTR_EXIT_INSTR_OFFSETS
	.align		4
.L_1414:
        /*00cc*/ 	.byte	0x04, 0x1c
        /*00ce*/ 	.short	(.L_1416 - .L_1415)


	//   ....[0]....
.L_1415:
        /*00d0*/ 	.word	0x000165e0


	//   ....[1]....
        /*00d4*/ 	.word	0x000172f0


	//   ....[2]....
        /*00d8*/ 	.word	0x00017a70


	//   ....[3]....
        /*00dc*/ 	.word	0x00017ac0


	//   ....[4]....
        /*00e0*/ 	.word	0x000182c0


	//   ....[5]....
        /*00e4*/ 	.word	0x00018390


	//   ....[6]....
        /*00e8*/ 	.word	0x000183c0


	//   ....[7]....
        /*00ec*/ 	.word	0x00018400


	//   ....[8]....
        /*00f0*/ 	.word	0x00018440


	//   ....[9]....
        /*00f4*/ 	.word	0x00018bc0


	//   ....[10]....
        /*00f8*/ 	.word	0x00018c10


	//   ....[11]....
        /*00fc*/ 	.word	0x00019410


	//   ....[12]....
        /*0100*/ 	.word	0x000194e0


	//----- nvinfo : EIATTR_MAX_THREADS
	.align		4
.L_1416:
        /*0104*/ 	.byte	0x04, 0x05
        /*0106*/ 	.short	(.L_1418 - .L_1417)
.L_1417:
        /*0108*/ 	.word	0x00000080
        /*010c*/ 	.word	0x00000001
        /*0110*/ 	.word	0x00000001


	//----- nvinfo : EIATTR_CRS_STACK_SIZE
	.align		4
.L_1418:
        /*0114*/ 	.byte	0x04, 0x1e
        /*0116*/ 	.short	(.L_1420 - .L_1419)
.L_1419:
        /*0118*/ 	.word	0x00000000


	//----- nvinfo : EIATTR_CBANK_PARAM_SIZE
	.align		4
.L_1420:
        /*011c*/ 	.byte	0x03, 0x19
        /*011e*/ 	.short	0x0410


	//----- nvinfo : EIATTR_PARAM_CBANK
	.align		4
        /*0120*/ 	.byte	0x04, 0x0a
        /*0122*/ 	.short	(.L_1422 - .L_1421)
	.align		4
.L_1421:
        /*0124*/ 	.word	index@(.nv.constant0._ZN2at6native13reduce_kernelILi128ELi4ENS0_8ReduceOpIaNS0_14func_wrapper_tIbZZZNS0_14or_kernel_cudaERNS_14TensorIteratorEENKUlvE_clEvENKUlvE0_clEvEUlbaE_EEjbLi4ELi4EEEEEvT1_)
        /*0128*/ 	.short	0x0210
        /*012a*/ 	.short	0x0410


	//----- nvinfo : EIATTR_SW_WAR
	.align		4
.L_1422:
        /*012c*/ 	.byte	0x04, 0x36
        /*012e*/ 	.short	(.L_1424 - .L_1423)
.L_1423:
        /*0130*/ 	.word	0x00000008
.L_1424:


//--------------------- .nv.info._ZN2at6native13reduce_kernelILi512ELi1ENS0_8ReduceOpIhNS0_14func_wrapper_tIbZZZNS0_14or_kernel_cudaERNS_14TensorIteratorEENKUlvE_clEvENKUlvE_clEvEUlbhE_EEjbLi4ELi4EEEEEvT1_ --------------------------
	.section	.nv.info._ZN2at6native13reduce_kernelILi512ELi1ENS0_8ReduceOpIhNS0_14func_wrapper_tIbZZZNS0_14or_kernel_cudaERNS_14TensorIteratorEENKUlvE_clEvENKUlvE_clEvEUlbhE_EEjbLi4ELi4EEEEEvT1_,"",@"SHT_CUDA_INFO"
	.sectionflags	@""
	.align	4


	//----- nvinfo : EIATTR_CUDA_API_VERSION
	.align		4
        /*0000*/ 	.byte	0x04, 0x37
        /*0002*/ 	.short	(.L_1426 - .L_1425)
.L_1425:
        /*0004*/ 	.word	0x00000082


	//----- nvinfo : EIATTR_KPARAM_INFO
	.align		4
.L_1426:
        /*0008*/ 	.byte	0x04, 0x17
        /*000a*/ 	.short	(.L_1428 - .L_1427)
.L_1427:
        /*000c*/ 	.word	0x00000000
        /*0010*/ 	.short	0x0000
        /*0012*/ 	.short	0x0000
        /*0014*/ 	.byte	0x00, 0xf0, 0x41, 0x10


	//----- nvinfo : EIATTR_SPARSE_MMA_MASK
	.align		4
.L_1428:
        /*0018*/ 	.byte	0x03, 0x50
        /*001a*/ 	.short	0x0000


	//----- nvinfo : EIATTR_MAXREG_COUNT
	.align		4
        /*001c*/ 	.byte	0x03, 0x1b
        /*001e*/ 	.short	0x0020


	//----- nvinfo : EIATTR_NUM_BARRIERS
	.align		4
        /*0020*/ 	.byte	0x02, 0x4c
        /*0022*/ 	.byte	0x01
	.zero		1


	//----- nvinfo : EIATTR_EXTERNS
	.align		4
        /*0024*/ 	.byte	0x04, 0x0f
        /*0026*/ 	.short	(.L_1430 - .L_1429)


	//   ....[0]....
	.align		4
.L_1429:
        /*0028*/ 	.word	index@(__assertfail)


	//----- nvinfo : EIATTR_MERCURY_ISA_VERSION
	.align		4
.L_1430:
        /*002c*/ 	.byte	0x03, 0x5f
        /*002e*/ 	.short	0x0101


	//----- nvinfo : EIATTR_INT_WARP_WIDE_INSTR_OFFSETS
	.align		4
        /*0030*/ 	.byte	0x04, 0x31
        /*0032*/ 	.short	(.L_1432 - .L_1431)


	//   ....[0]....
.L_1431:
        /*0034*/ 	.word	0x0000dde0


	//   ....[1]....
        /*0038*/ 	.word	0x0000ded0


	//----- nvinfo : EIATTR_COOP_GROUP_MASK_REGIDS
	.align		4
.L_1432:
        /*003c*/ 	.byte	0x04, 0x29
        /*003e*/ 	.short	(.L_1434 - .L_1433)


	//   ....[0]....
.L_1433:
        /*0040*/ 	.word	0xffffffff


	//   ....[1]....
        /*0044*/ 	.word	0xffffffff


	//----- nvinfo : EIATTR_COOP_GROUP_INSTR_OFFSETS
	.align		4
.L_1434:
        /*0048*/ 	.byte	0x04, 0x28
        /*004a*/ 	.short	(.L_1436 - .L_1435)


	//   ....[0]....
.L_1435:
        /*004c*/ 	.word	0x0000b6e0


	//   ....[1]....
        /*0050*/ 	.word	0x0000e690


	//----- nvinfo : EIATTR_SYSCALL_OFFSETS
	.align		4
.L_1436:
        /*0054*/ 	.byte	0x04, 0x46
        /*0056*/ 	.short	(.L_1438 - .L_1437)


	//   ....[0]....
.L_1437:
        /*0058*/ 	.word	0x0000e900


	//   ....[1]....
        /*005c*/ 	.word	0x0000eb70


	//   ....[2]....
        /*0060*/ 	.word	0x0000eec0


	//   ....[3]....
        /*0064*/ 	.word	0x0000f150


	//----- nvinfo : EIATTR_EXIT_INSTR_OFFSETS
	.align		4
.L_1438:
        /*0068*/ 	.byte	0x04, 0x1c
        /*006a*/ 	.short	(.L_1440 - .L_1439)


	//   ....[0]....
.L_1439:
        /*006c*/ 	.word	0x0000df70


	//   ....[1]....
        /*0070*/ 	.word	0x0000e710


	//   ....[2]....
        /*0074*/ 	.word	0x0000e970


	//   ....[3]....
        /*0078*/ 	.word	0x0000e990


	//   ....[4]....
        /*007c*/ 	.word	0x0000ebe0


	//   ....[5]....
        /*0080*/ 	.word	0x0000ec20


	//   ....[6]....
        /*0084*/ 	.word	0x0000ec50


	//   ....[7]....
        /*0088*/ 	.word	0x0000ec90


	//   ....[8]....
        /*008c*/ 	.word	0x0000ecd0


	//   ....[9]....
        /*0090*/ 	.word	0x0000ef30


	//   ....[10]....
        /*0094*/ 	.word	0x0000ef50


	//   ....[11]....
        /*0098*/ 	.word	0x0000f1a0


	//   ....[12]....
        /*009c*/ 	.word	0x0000f1c0


	//----- nvinfo : EIATTR_MAX_THREADS
	.align		4
.L_1440:
        /*00a0*/ 	.byte	0x04, 0x05
        /*00a2*/ 	.short	(.L_1442 - .L_1441)
.L_1441:
        /*00a4*/ 	.word	0x00000200
        /*00a8*/ 	.word	0x00000001
        /*00ac*/ 	.word	0x00000001


	//----- nvinfo : EIATTR_CRS_STACK_SIZE
	.align		4
.L_1442:
        /*00b0*/ 	.byte	0x04, 0x1e
        /*00b2*/ 	.short	(.L_1444 - .L_1443)
.L_1443:
        /*00b4*/ 	.word	0x00000000


	//----- nvinfo : EIATTR_CBANK_PARAM_SIZE
	.align		4
.L_1444:
        /*00b8*/ 	.byte	0x03, 0x19
        /*00ba*/ 	.short	0x0410


	//----- nvinfo : EIATTR_PARAM_CBANK
	.align		4
        /*00bc*/ 	.byte	0x04, 0x0a
        /*00be*/ 	.short	(.L_1446 - .L_1445)
	.align		4
.L_1445:
        /*00c0*/ 	.word	index@(.nv.constant0._ZN2at6native13reduce_kernelILi512ELi1ENS0_8ReduceOpIhNS0_14func_wrapper_tIbZZZNS0_14or_kernel_cudaERNS_14TensorIteratorEENKUlvE_clEvENKUlvE_clEvEUlbhE_EEjbLi4ELi4EEEEEvT1_)
        /*00c4*/ 	.short	0x0210
        /*00c6*/ 	.short	0x0410


	//----- nvinfo : EIATTR_SW_WAR
	.align		4
.L_1446:
        /*00c8*/ 	.byte	0x04, 0x36
        /*00ca*/ 	.short	(.L_1448 - .L_1447)
.L_1447:
        /*00cc*/ 	.word	0x00000008
.L_1448:


//--------------------- .nv.info._ZN2at6native13reduce_kernelILi256ELi2ENS0_8ReduceOpIhNS0_14func_wrapper_tIbZZZNS0_14or_kernel_cudaERNS_14TensorIteratorEENKUlvE_clEvENKUlvE_clEvEUlbhE_EEjbLi4ELi4EEEEEvT1_ --------------------------
	.section	.nv.info._ZN2at6native13reduce_kernelILi256ELi2ENS0_8ReduceOpIhNS0_14func_wrapper_tIbZZZNS0_14or_kernel_cudaERNS_14TensorIteratorEENKUlvE_clEvENKUlvE_clEvEUlbhE_EEjbLi4ELi4EEEEEvT1_,"",@"SHT_CUDA_INFO"
	.sectionflags	@""
	.align	4


	//----- nvinfo : EIATTR_CUDA_API_VERSION
	.align		4
        /*0000*/ 	.byte	0x04, 0x37
        /*0002*/ 	.short	(.L_1450 - .L_1449)
.L_1449:
        /*0004*/ 	.word	0x00000082


	//----- nvinfo : EIATTR_KPARAM_INFO
	.align		4
.L_1450:
        /*0008*/ 	.byte	0x04, 0x17
        /*000a*/ 	.short	(.L_1452 - .L_1451)
.L_1451:
        /*000c*/ 	.word	0x00000000
        /*0010*/ 	.short	0x0000
        /*0012*/ 	.short	0x0000
        /*0014*/ 	.byte	0x00, 0xf0, 0x41, 0x10


	//----- nvinfo : EIATTR_SPARSE_MMA_MASK
	.align		4
.L_1452:
        /*0018*/ 	.byte	0x03, 0x50
        /*001a*/ 	.short	0x0000


	//----- nvinfo : EIATTR_MAXREG_COUNT
	.align		4
        /*001c*/ 	.byte	0x03, 0x1b
        /*001e*/ 	.short	0x0040


	//----- nvinfo : EIATTR_NUM_BARRIERS
	.align		4
        /*0020*/ 	.byte	0x02, 0x4c
        /*0022*/ 	.byte	0x01
	.zero		1


	//----- nvinfo : EIATTR_EXTERNS
	.align		4
        /*0024*/ 	.byte	0x04, 0x0f
        /*0026*/ 	.short	(.L_1454 - .L_1453)


	//   ....[0]....
	.align		4
.L_1453:
        /*0028*/ 	.word	index@(__assertfail)


	//----- nvinfo : EIATTR_MERCURY_ISA_VERSION
	.align		4
.L_1454:
        /*002c*/ 	.byte	0x03, 0x5f
        /*002e*/ 	.short	0x0101


	//----- nvinfo : EIATTR_INT_WARP_WIDE_INSTR_OFFSETS
	.align		4
        /*0030*/ 	.byte	0x04, 0x31
        /*0032*/ 	.short	(.L_1456 - .L_1455)


	//   ....[0]....
.L_1455:
        /*0034*/ 	.word	0x00010d00


	//   ....[1]....
        /*0038*/ 	.word	0x00010df0


	//----- nvinfo : EIATTR_COOP_GROUP_MASK_REGIDS
	.align		4
.L_1456:
        /*003c*/ 	.byte	0x04, 0x29
        /*003e*/ 	.short	(.L_1458 - .L_1457)


	//   ....[0]....
.L_1457:
        /*0040*/ 	.word	0xffffffff


	//   ....[1]....
        /*0044*/ 	.word	0xffffffff


	//   ....[2]....
        /*0048*/ 	.word	0xffffffff


	//   ....[3]....
        /*004c*/ 	.word	0xffffffff


	//----- nvinfo : EIATTR_COOP_GROUP_INSTR_OFFSETS
	.align		4
.L_1458:
        /*0050*/ 	.byte	0x04, 0x28
        /*0052*/ 	.short	(.L_1460 - .L_1459)


	//   ....[0]....
.L_1459:
        /*0054*/ 	.word	0x0000c330


	//   ....[1]....
        /*0058*/ 	.word	0x0000c340


	//   ....[2]....
        /*005c*/ 	.word	0x00011790


	//   ....[3]....
        /*0060*/ 	.word	0x000117a0


	//----- nvinfo : EIATTR_SYSCALL_OFFSETS
	.align		4
.L_1460:
        /*0064*/ 	.byte	0x04, 0x46
        /*0066*/ 	.short	(.L_1462 - .L_1461)


	//   ....[0]....
.L_1461:
        /*0068*/ 	.word	0x00001490


	//   ....[1]....
        /*006c*/ 	.word	0x00011a90


	//   ....[2]....
        /*0070*/ 	.word	0x00011c10


	//   ....[3]....
        /*0074*/ 	.word	0x00011f00


	//   ....[4]....
        /*0078*/ 	.word	0x00012080


	//   ....[5]....
        /*007c*/ 	.word	0x00012440


	//   ....[6]....
        /*0080*/ 	.word	0x000125c0


	//   ....[7]....
        /*0084*/ 	.word	0x000128b0


	//   ....[8]....
        /*0088*/ 	.word	0x00012a30


	//----- nvinfo : EIATTR_EXIT_INSTR_OFFSETS
	.align		4
.L_1462:
        /*008c*/ 	.byte	0x04, 0x1c
        /*008e*/ 	.short	(.L_1464 - .L_1463)


	//   ....[0]....
.L_1463:
        /*0090*/ 	.word	0x00010eb0


	//   ....[1]....
        /*0094*/ 	.word	0x00011860


	//   ....[2]....
        /*0098*/ 	.word	0x00011c80


	//   ....[3]....
        /*009c*/ 	.word	0x00011cb0


	//   ....[4]....
        /*00a0*/ 	.word	0x000120f0


	//   ....[5]....
        /*00a4*/ 	.word	0x00012160


	//   ....[6]....
        /*00a8*/ 	.word	0x00012190


	//   ....[7]....
        /*00ac*/ 	.word	0x000121d0


	//   ....[8]....
        /*00b0*/ 	.word	0x00012210


	//   ....[9]....
        /*00b4*/ 	.word	0x00012630


	//   ....[10]....
        /*00b8*/ 	.word	0x00012660


	//   ....[11]....
        /*00bc*/ 	.word	0x00012aa0


	//   ....[12]....
        /*00c0*/ 	.word	0x00012b10


	//----- nvinfo : EIATTR_MAX_THREADS
	.align		4
.L_1464:
        /*00c4*/ 	.byte	0x04, 0x05
        /*00c6*/ 	.short	(.L_1466 - .L_1465)
.L_1465:
        /*00c8*/ 	.word	0x00000100
        /*00cc*/ 	.word	0x00000001
        /*00d0*/ 	.word	0x00000001


	//----- nvinfo : EIATTR_CRS_STACK_SIZE
	.align		4
.L_1466:
        /*00d4*/ 	.byte	0x04, 0x1e
        /*00d6*/ 	.short	(.L_1468 - .L_1467)
.L_1467:
        /*00d8*/ 	.word	0x00000000


	//----- nvinfo : EIATTR_CBANK_PARAM_SIZE
	.align		4
.L_1468:
        /*00dc*/ 	.byte	0x03, 0x19
        /*00de*/ 	.short	0x0410


	//----- nvinfo : EIATTR_PARAM_CBANK
	.align		4
        /*00e0*/ 	.byte	0x04, 0x0a
        /*00e2*/ 	.short	(.L_1470 - .L_1469)
	.align		4
.L_1469:
        /*00e4*/ 	.word	index@(.nv.constant0._ZN2at6native13reduce_kernelILi256ELi2ENS0_8ReduceOpIhNS0_14func_wrapper_tIbZZZNS0_14or_kernel_cudaERNS_14TensorIteratorEENKUlvE_clEvENKUlvE_clEvEUlbhE_EEjbLi4ELi4EEEEEvT1_)
        /*00e8*/ 	.short	0x0210
        /*00ea*/ 	.short	0x0410


	//----- nvinfo : EIATTR_SW_WAR
	.align		4
.L_1470:
        /*00ec*/ 	.byte	0x04, 0x36
        /*00ee*/ 	.short	(.L_1472 - .L_1471)
.L_1471:
        /*00f0*/ 	.word	0x00000008
.L_1472:


//--------------------- .nv.info._ZN2at6native13reduce_kernelILi128ELi4ENS0_8ReduceOpIhNS0_14func_wrapper_tIbZZZNS0_14or_kernel_cudaERNS_14TensorIteratorEENKUlvE_clEvENKUlvE_clEvEUlbhE_EEjbLi4ELi4EEEEEvT1_ --------------------------
	.section	.nv.info._ZN2at6native13reduce_kernelILi128ELi4ENS0_8ReduceOpIhNS0_14func_wrapper_tIbZZZNS0_14or_kernel_cudaERNS_14TensorIteratorEENKUlvE_clEvENKUlvE_clEvEUlbhE_EEjbLi4ELi4EEEEEvT1_,"",@"SHT_CUDA_INFO"
	.sectionflags	@""
	.align	4


	//----- nvinfo : EIATTR_CUDA_API_VERSION
	.align		4
        /*0000*/ 	.byte	0x04, 0x37
        /*0002*/ 	.short	(.L_1474 - .L_1473)
.L_1473:
        /*0004*/ 	.word	0x00000082


	//----- nvinfo : EIATTR_KPARAM_INFO
	.align		4
.L_1474:
        /*0008*/ 	.byte	0x04, 0x17
        /*000a*/ 	.short	(.L_1476 - .L_1475)
.L_1475:
        /*000c*/ 	.word	0x00000000
        /*0010*/ 	.short	0x0000
        /*0012*/ 	.short	0x0000
        /*0014*/ 	.byte	0x00, 0xf0, 0x41, 0x10


	//----- nvinfo : EIATTR_SPARSE_MMA_MASK
	.align		4
.L_1476:
        /*0018*/ 	.byte	0x03, 0x50
        /*001a*/ 	.short	0x0000


	//----- nvinfo : EIATTR_MAXREG_COUNT
	.align		4
        /*001c*/ 	.byte	0x03, 0x1b
        /*001e*/ 	.short	0x0080


	//----- nvinfo : EIATTR_NUM_BARRIERS
	.align		4
        /*0020*/ 	.byte	0x02, 0x4c
        /*0022*/ 	.byte	0x01
	.zero		1


	//----- nvinfo : EIATTR_EXTERNS
	.align		4
        /*0024*/ 	.byte	0x04, 0x0f
        /*0026*/ 	.short	(.L_1478 - .L_1477)


	//   ....[0]....
	.align		4
.L_1477:
        /*0028*/ 	.word	index@(__assertfail)


	//----- nvinfo : EIATTR_MERCURY_ISA_VERSION
	.align		4
.L_1478:
        /*002c*/ 	.byte	0x03, 0x5f
        /*002e*/ 	.short	0x0101


	//----- nvinfo : EIATTR_INT_WARP_WIDE_INSTR_OFFSETS
	.align		4
        /*0030*/ 	.byte	0x04, 0x31
        /*0032*/ 	.short	(.L_1480 - .L_1479)


	//   ....[0]....
.L_1479:
        /*0034*/ 	.word	0x00016430


	//   ....[1]....
        /*0038*/ 	.word	0x00016520


	//----- nvinfo : EIATTR_COOP_GROUP_MASK_REGIDS
	.align		4
.L_1480:
        /*003c*/ 	.byte	0x04, 0x29
        /*003e*/ 	.short	(.L_1482 - .L_1481)


	//   ....[0]....
.L_1481:
        /*0040*/ 	.word	0xffffffff


	//   ....[1]....
        /*0044*/ 	.word	0xffffffff


	//   ....[2]....
        /*0048*/ 	.word	0xffffffff


	//   ....[3]....
        /*004c*/ 	.word	0xffffffff


	//   ....[4]....
        /*0050*/ 	.word	0xffffffff


	//   ....[5]....
        /*0054*/ 	.word	0xffffffff


	//   ....[6]....
        /*0058*/ 	.word	0xffffffff


	//   ....[7]....
        /*005c*/ 	.word	0xffffffff


	//----- nvinfo : EIATTR_COOP_GROUP_INSTR_OFFSETS
	.align		4
.L_1482:
        /*0060*/ 	.byte	0x04, 0x28
        /*0062*/ 	.short	(.L_1484 - .L_1483)


	//   ....[0]....
.L_1483:
        /*0064*/ 	.word	0x0000d460


	//   ....[1]....
        /*0068*/ 	.word	0x0000d4a0


	//   ....[2]....
        /*006c*/ 	.word	0x0000d4b0


	//   ....[3]....
        /*0070*/ 	.word	0x0000d4c0


	//   ....[4]....
        /*0074*/ 	.word	0x00017150


	//   ....[5]....
        /*0078*/ 	.word	0x00017190


	//   ....[6]....
        /*007c*/ 	.word	0x000171a0


	//   ....[7]....
        /*0080*/ 	.word	0x000171b0


	//----- nvinfo : EIATTR_SYSCALL_OFFSETS
	.align		4
.L_1484:
        /*0084*/ 	.byte	0x04, 0x46
        /*0086*/ 	.short	(.L_1486 - .L_1485)


	//   ....[0]....
.L_1485:
        /*0088*/ 	.word	0x00001410


	//   ....[1]....
        /*008c*/ 	.word	0x00017580


	//   ....[2]....
        /*0090*/ 	.word	0x00017700


	//   ....[3]....
        /*0094*/ 	.word	0x00017880


	//   ....[4]....
        /*0098*/ 	.word	0x00017a00


	//   ....[5]....
        /*009c*/ 	.word	0x00017dd0


	//   ....[6]....
        /*00a0*/ 	.word	0x00017f50


	//   ....[7]....
        /*00a4*/ 	.word	0x000180d0


	//   ....[8]....
        /*00a8*/ 	.word	0x00018250


	//   ....[9]....
        /*00ac*/ 	.word	0x000186d0


	//   ....[10]....
        /*00b0*/ 	.word	0x00018850


	//   ....[11]....
        /*00b4*/ 	.word	0x000189d0


	//   ....[12]....
        /*00b8*/ 	.word	0x00018b50


	//   ....[13]....
        /*00bc*/ 	.word	0x00018f20


	//   ....[14]....
        /*00c0*/ 	.word	0x000190a0


	//   ....[15]....
        /*00c4*/ 	.word	0x00019220


	//   ....[16]....
        /*00c8*/ 	.word	0x000193a0


	//----- nvinfo : EIATTR_EXIT_INSTR_OFFSETS
	.align		4
.L_1486:
        /*00cc*/ 	.byte	0x04, 0x1c
        /*00ce*/ 	.short	(.L_1488 - .L_1487)


	//   ....[0]....
.L_1487:
        /*00d0*/ 	.word	0x000165e0


	//   ....[1]....
        /*00d4*/ 	.word	0x000172f0


	//   ....[2]....
        /*00d8*/ 	.word	0x00017a70


	//   ....[3]....
        /*00dc*/ 	.word	0x00017ac0


	//   ....[4]....
        /*00e0*/ 	.word	0x000182c0


	//   ....[5]....
        /*00e4*/ 	.word	0x00018390


	//   ....[6]....
        /*00e8*/ 	.word	0x000183c0


	//   ....[7]....
        /*00ec*/ 	.word	0x00018400


	//   ....[8]....
        /*00f0*/ 	.word	0x00018440


	//   ....[9]....
        /*00f4*/ 	.word	0x00018bc0


	//   ....[10]....
        /*00f8*/ 	.word	0x00018c10


	//   ....[11]....
        /*00fc*/ 	.word	0x00019410


	//   ....[12]....
        /*0100*/ 	.word	0x000194e0


	//----- nvinfo : EIATTR_MAX_THREADS
	.align		4
.L_1488:
        /*0104*/ 	.byte	0x04, 0x05
        /*0106*/ 	.short	(.L_1490 - .L_1489)
.L_1489:
        /*0108*/ 	.word	0x00000080
        /*010c*/ 	.word	0x00000001
        /*0110*/ 	.word	0x00000001


	//----- nvinfo : EIATTR_CRS_STACK_SIZE
	.align		4
.L_1490:
        /*0114*/ 	.byte	0x04, 0x1e
        /*0116*/ 	.short	(.L_1492 - .L_1491)
.L_1491:
        /*0118*/ 	.word	0x00000000


	//----- nvinfo : EIATTR_CBANK_PARAM_SIZE
	.align		4
.L_1492:
        /*011c*/ 	.byte	0x03, 0x19
        /*011e*/ 	.short	0x0410


	//----- nvinfo : EIATTR_PARAM_CBANK
	.align		4
        /*0120*/ 	.byte	0x04, 0x0a
        /*0122*/ 	.short	(.L_1494 - .L_1493)
	.align		4
.L_1493:
        /*0124*/ 	.word	index@(.nv.constant0._ZN2at6native13reduce_kernelILi128ELi4ENS0_8ReduceOpIhNS0_14func_wrapper_tIbZZZNS0_14or_kernel_cudaERNS_14TensorIteratorEENKUlvE_clEvENKUlvE_clEvEUlbhE_EEjbLi4ELi4EEEEEvT1_)
        /*0128*/ 	.short	0x0210
        /*012a*/ 	.short	0x0410


	//----- nvinfo : EIATTR_SW_WAR
	.align		4
.L_1494:
        /*012c*/ 	.byte	0x04, 0x36
        /*012e*/ 	.short	(.L_1496 - .L_1495)
.L_1495:
        /*0130*/ 	.word	0x00000008
.L_1496:


//--------------------- .nv.info._ZN2at6native13reduce_kernelILi512ELi1ENS0_8ReduceOpIbNS0_14func_wrapper_tIbZZZNS0_15and_kernel_cudaERNS_14TensorIteratorEENKUlvE_clEvENKUlvE10_clEvEUlbbE_EEjbLi4ELi4EEEEEvT1_ --------------------------
	.section	.nv.info._ZN2at6native13reduce_kernelILi512ELi1ENS0_8ReduceOpIbNS0_14func_wrapper_tIbZZZNS0_15and_kernel_cudaERNS_14TensorIteratorEENKUlvE_clEvENKUlvE10_clEvEUlbbE_EEjbLi4ELi4EEEEEvT1_,"",@"SHT_CUDA_INFO"
	.sectionflags	@""
	.align	4


	//----- nvinfo : EIATTR_CUDA_API_VERSION
	.align		4
        /*0000*/ 	.byte	0x04, 0x37
        /*0002*/ 	.short	(.L_1498 - .L_1497)
.L_1497:
        /*0004*/ 	.word	0x00000082


	//----- nvinfo : EIATTR_KPARAM_INFO
	.align		4
.L_1498:
        /*0008*/ 	.byte	0x04, 0x17
        /*000a*/ 	.short	(.L_1500 - .L_1499)
.L_1499:
        /*000c*/ 	.word	0x00000000
        /*0010*/ 	.short	0x0000
        /*0012*/ 	.short	0x0000
        /*0014*/ 	.byte	0x00, 0xf0, 0x41, 0x10


	//----- nvinfo : EIATTR_SPARSE_MMA_MASK
	.align		4
.L_1500:
        /*0018*/ 	.byte	0x03, 0x50
        /*001a*/ 	.short	0x0000


	//----- nvinfo : EIATTR_MAXREG_COUNT
	.align		4
        /*001c*/ 	.byte	0x03, 0x1b
        /*001e*/ 	.short	0x0020


	//----- nvinfo : EIATTR_NUM_BARRIERS
	.align		4
        /*0020*/ 	.byte	0x02, 0x4c
        /*0022*/ 	.byte	0x01
	.zero		1


	//----- nvinfo : EIATTR_EXTERNS
	.align		4
        /*0024*/ 	.byte	0x04, 0x0f
        /*0026*/ 	.short	(.L_1502 - .L_1501)


	//   ....[0]....
	.align		4
.L_1501:
        /*0028*/ 	.word	index@(__assertfail)


	//----- nvinfo : EIATTR_MERCURY_ISA_VERSION
	.align		4
.L_1502:
        /*002c*/ 	.byte	0x03, 0x5f
        /*002e*/ 	.short	0x0101


	//----- nvinfo : EIATTR_INT_WARP_WIDE_INSTR_OFFSETS
	.align		4
        /*0030*/ 	.byte	0x04, 0x31
        /*0032*/ 	.short	(.L_1504 - .L_1503)


	//   ....[0]....
.L_1503:
        /*0034*/ 	.word	0x0000e1c0


	//   ....[1]....
        /*0038*/ 	.word	0x0000e2b0


	//----- nvinfo : EIATTR_COOP_GROUP_MASK_REGIDS
	.align		4
.L_1504:
        /*003c*/ 	.byte	0x04, 0x29
        /*003e*/ 	.short	(.L_1506 - .L_1505)


	//   ....[0]....
.L_1505:
        /*0040*/ 	.word	0xffffffff


	//   ....[1]....
        /*0044*/ 	.word	0xffffffff


	//----- nvinfo : EIATTR_COOP_GROUP_INSTR_OFFSETS
	.align		4
.L_1506:
        /*0048*/ 	.byte	0x04, 0x28
        /*004a*/ 	.short	(.L_1508 - .L_1507)


	//   ....[0]....
.L_1507:
        /*004c*/ 	.word	0x0000bae0


	//   ....[1]....
        /*0050*/ 	.word	0x0000eac0


	//----- nvinfo : EIATTR_SYSCALL_OFFSETS
	.align		4
.L_1508:
        /*0054*/ 	.byte	0x04, 0x46
        /*0056*/ 	.short	(.L_1510 - .L_1509)


	//   ....[0]....
.L_1509:
        /*0058*/ 	.word	0x0000ed20


	//   ....[1]....
        /*005c*/ 	.word	0x0000efa0


	//   ....[2]....
        /*0060*/ 	.word	0x0000f300


	//   ....[3]....
        /*0064*/ 	.word	0x0000f5a0


	//----- nvinfo : EIATTR_EXIT_INSTR_OFFSETS
	.align		4
.L_1510:
        /*0068*/ 	.byte	0x04, 0x1c
        /*006a*/ 	.short	(.L_1512 - .L_1511)


	//   ....[0]....
.L_1511:
        /*006c*/ 	.word	0x0000e350


	//   ....[1]....
        /*0070*/ 	.word	0x0000eb20


	//   ....[2]....
        /*0074*/ 	.word	0x0000ed90


	//   ....[3]....
        /*0078*/ 	.word	0x0000edb0


	//   ....[4]....
        /*007c*/ 	.word	0x0000f010


	//   ....[5]....
        /*0080*/ 	.word	0x0000f050


	//   ....[6]....
        /*0084*/ 	.word	0x0000f080


	//   ....[7]....
        /*0088*/ 	.word	0x0000f0c0


	//   ....[8]....
        /*008c*/ 	.word	0x0000f100


	//   ....[9]....
        /*0090*/ 	.word	0x0000f370


	//   ....[10]....
        /*0094*/ 	.word	0x0000f390


	//   ....[11]....
        /*0098*/ 	.word	0x0000f5f0


	//   ....[12]....
        /*009c*/ 	.word	0x0000f610


	//----- nvinfo : EIATTR_MAX_THREADS
	.align		4
.L_1512:
        /*00a0*/ 	.byte	0x04, 0x05
        /*00a2*/ 	.short	(.L_1514 - .L_1513)
.L_1513:
        /*00a4*/ 	.word	0x00000200
        /*00a8*/ 	.word	0x00000001
        /*00ac*/ 	.word	0x00000001


	//----- nvinfo : EIATTR_CRS_STACK_SIZE
	.align		4
.L_1514:
        /*00b0*/ 	.byte	0x04, 0x1e
        /*00b2*/ 	.short	(.L_1516 - .L_1515)
.L_1515:
        /*00b4*/ 	.word	0x00000000


	//----- nvinfo : EIATTR_CBANK_PARAM_SIZE
	.align		4
.L_1516:
        /*00b8*/ 	.byte	0x03, 0x19
        /*00ba*/ 	.short	0x0410


	//----- nvinfo : EIATTR_PARAM_CBANK
	.align		4
        /*00bc*/ 	.byte	0x04, 0x0a
        /*00be*/ 	.short	(.L_1518 - .L_1517)
	.align		4
.L_1517:
        /*00c0*/ 	.word	index@(.nv.constant0._ZN2at6native13reduce_kernelILi512ELi1ENS0_8ReduceOpIbNS0_14func_wrapper_tIbZZZNS0_15and_kernel_cudaERNS_14TensorIteratorEENKUlvE_clEvENKUlvE10_clEvEUlbbE_EEjbLi4ELi4EEEEEvT1_)
        /*00c4*/ 	.short	0x0210
        /*00c6*/ 	.short	0x0410


	//----- nvinfo : EIATTR_SW_WAR
	.align		4
.L_1518:
        /*00c8*/ 	.byte	0x04, 0x36
        /*00ca*/ 	.short	(.L_1520 - .L_1519)
.L_1519:
        /*00cc*/ 	.word	0x00000008
.L_1520:


//--------------------- .nv.info._ZN2at6native13reduce_kernelILi256ELi2ENS0_8ReduceOpIbNS0_14func_wrapper_tIbZZZNS0_15and_kernel_cudaERNS_14TensorIteratorEENKUlvE_clEvENKUlvE10_clEvEUlbbE_EEjbLi4ELi4EEEEEvT1_ --------------------------
	.section	.nv.info._ZN2at6native13reduce_kernelILi256ELi2ENS0_8ReduceOpIbNS0_14func_wrapper_tIbZZZNS0_15and_kernel_cudaERNS_14TensorIteratorEENKUlvE_clEvENKUlvE10_clEvEUlbbE_EEjbLi4ELi4EEEEEvT1_,"",@"SHT_CUDA_INFO"
	.sectionflags	@""
	.align	4


	//----- nvinfo : EIATTR_CUDA_API_VERSION
	.align		4
        /*0000*/ 	.byte	0x04, 0x37
        /*0002*/ 	.short	(.L_1522 - .L_1521)
.L_1521:
        /*0004*/ 	.word	0x00000082


	//----- nvinfo : EIATTR_KPARAM_INFO
	.align		4
.L_1522:
        /*0008*/ 	.byte	0x04, 0x17
        /*000a*/ 	.short	(.L_1524 - .L_1523)
.L_1523:
        /*000c*/ 	.word	0x00000000
        /*0010*/ 	.short	0x0000
        /*0012*/ 	.short	0x0000
        /*0014*/ 	.byte	0x00, 0xf0, 0x41, 0x10


	//----- nvinfo : EIATTR_SPARSE_MMA_MASK
	.align		4
.L_1524:
        /*0018*/ 	.byte	0x03, 0x50
        /*001a*/ 	.short	0x0000


	//----- nvinfo : EIATTR_MAXREG_COUNT
	.align		4
        /*001c*/ 	.byte	0x03, 0x1b
        /*001e*/ 	.short	0x0040


	//----- nvinfo : EIATTR_NUM_BARRIERS
	.align		4
        /*0020*/ 	.byte	0x02, 0x4c
        /*0022*/ 	.byte	0x01
	.zero		1


	//----- nvinfo : EIATTR_EXTERNS
	.align		4
        /*0024*/ 	.byte	0x04, 0x0f
        /*0026*/ 	.short	(.L_1526 - .L_1525)


	//   ....[0]....
	.align		4
.L_1525:
        /*0028*/ 	.word	index@(__assertfail)


	//----- nvinfo : EIATTR_MERCURY_ISA_VERSION
	.align		4
.L_1526:
        /*002c*/ 	.byte	0x03, 0x5f
        /*002e*/ 	.short	0x0101


	//----- nvinfo : EIATTR_INT_WARP_WIDE_INSTR_OFFSETS
	.align		4
        /*0030*/ 	.byte	0x04, 0x31
        /*0032*/ 	.short	(.L_1528 - .L_1527)


	//   ....[0]....
.L_1527:
        /*0034*/ 	.word	0x00011a20


	//   ....[1]....
        /*0038*/ 	.word	0x00011b10


	//----- nvinfo : EIATTR_COOP_GROUP_MASK_REGIDS
	.align		4
.L_1528:
        /*003c*/ 	.byte	0x04, 0x29
        /*003e*/ 	.short	(.L_1530 - .L_1529)


	//   ....[0]....
.L_1529:
        /*0040*/ 	.word	0xffffffff


	//   ....[1]....
        /*0044*/ 	.word	0xffffffff


	//   ....[2]....
        /*0048*/ 	.word	0xffffffff


	//   ....[3]....
        /*004c*/ 	.word	0xffffffff


	//----- nvinfo : EIATTR_COOP_GROUP_INSTR_OFFSETS
	.align		4
.L_1530:
        /*0050*/ 	.byte	0x04, 0x28
        /*0052*/ 	.short	(.L_1532 - .L_1531)


	//   ....[0]....
.L_1531:
        /*0054*/ 	.word	0x0000d080


	//   ....[1]....
        /*0058*/ 	.word	0x0000d0a0


	//   ....[2]....
        /*005c*/ 	.word	0x00012540


	//   ....[3]....
        /*0060*/ 	.word	0x00012560


	//----- nvinfo : EIATTR_SYSCALL_OFFSETS
	.align		4
.L_1532:
        /*0064*/ 	.byte	0x04, 0x46
        /*0066*/ 	.short	(.L_1534 - .L_1533)


	//   ....[0]....
.L_1533:
        /*0068*/ 	.word	0x00001490


	//   ....[1]....
        /*006c*/ 	.word	0x00012830


	//   ....[2]....
        /*0070*/ 	.word	0x000129b0


	//   ....[3]....
        /*0074*/ 	.word	0x00012cc0


	//   ....[4]....
        /*0078*/ 	.word	0x00012e40


	//   ....[5]....
        /*007c*/ 	.word	0x00013220


	//   ....[6]....
        /*0080*/ 	.word	0x000133a0


	//   ....[7]....
        /*0084*/ 	.word	0x000136b0


	//   ....[8]....
        /*0088*/ 	.word	0x00013830


	//----- nvinfo : EIATTR_EXIT_INSTR_OFFSETS
	.align		4
.L_1534:
        /*008c*/ 	.byte	0x04, 0x1c
        /*008e*/ 	.short	(.L_1536 - .L_1535)


	//   ....[0]....
.L_1535:
        /*0090*/ 	.word	0x00011bd0


	//   ....[1]....
        /*0094*/ 	.word	0x000125e0


	//   ....[2]....
        /*0098*/ 	.word	0x00012a20


	//   ....[3]....
        /*009c*/ 	.word	0x00012a50


	//   ....[4]....
        /*00a0*/ 	.word	0x00012eb0


	//   ....[5]....
        /*00a4*/ 	.word	0x00012f20


	//   ....[6]....
        /*00a8*/ 	.word	0x00012f50


	//   ....[7]....
        /*00ac*/ 	.word	0x00012f90


	//   ....[8]....
        /*00b0*/ 	.word	0x00012fd0


	//   ....[9]....
        /*00b4*/ 	.word	0x00013410


	//   ....[10]....
        /*00b8*/ 	.word	0x00013440


	//   ....[11]....
        /*00bc*/ 	.word	0x000138a0


	//   ....[12]....
        /*00c0*/ 	.word	0x00013910


	//----- nvinfo : EIATTR_MAX_THREADS
	.align		4
.L_1536:
        /*00c4*/ 	.byte	0x04, 0x05
        /*00c6*/ 	.short	(.L_1538 - .L_1537)
.L_1537:
        /*00c8*/ 	.word	0x00000100
        /*00cc*/ 	.word	0x00000001
        /*00d0*/ 	.word	0x00000001


	//----- nvinfo : EIATTR_CRS_STACK_SIZE
	.align		4
.L_1538:
        /*00d4*/ 	.byte	0x04, 0x1e
        /*00d6*/ 	.short	(.L_1540 - .L_1539)
.L_1539:
        /*00d8*/ 	.word	0x00000000


	//----- nvinfo : EIATTR_CBANK_PARAM_SIZE
	.align		4
.L_1540:
        /*00dc*/ 	.byte	0x03, 0x19
        /*00de*/ 	.short	0x0410


	//----- nvinfo : EIATTR_PARAM_CBANK
	.align		4
        /*00e0*/ 	.byte	0x04, 0x0a
        /*00e2*/ 	.short	(.L_1542 - .L_1541)
	.align		4
.L_1541:
        /*00e4*/ 	.word	index@(.nv.constant0._ZN2at6native13reduce_kernelILi256ELi2ENS0_8ReduceOpIbNS0_14func_wrapper_tIbZZZNS0_15and_kernel_cudaERNS_14TensorIteratorEENKUlvE_clEvENKUlvE10_clEvEUlbbE_EEjbLi4ELi4EEEEEvT1_)
        /*00e8*/ 	.short	0x0210
        /*00ea*/ 	.short	0x0410


	//----- nvinfo : EIATTR_SW_WAR
	.align		4
.L_1542:
        /*00ec*/ 	.byte	0x04, 0x36
        /*00ee*/ 	.short	(.L_1544 - .L_1543)
.L_1543:
        /*00f0*/ 	.word	0x00000008
.L_1544:


//--------------------- .nv.info._ZN2at6native13reduce_kernelILi128ELi4ENS0_8ReduceOpIbNS0_14func_wrapper_tIbZZZNS0_15and_kernel_cudaERNS_14TensorIteratorEENKUlvE_clEvENKUlvE10_clEvEUlbbE_EEjbLi4ELi4EEEEEvT1_ --------------------------
	.section	.nv.info._ZN2at6native13reduce_kernelILi128ELi4ENS0_8ReduceOpIbNS0_14func_wrapper_tIbZZZNS0_15and_kernel_cudaERNS_14TensorIteratorEENKUlvE_clEvENKUlvE10_clEvEUlbbE_EEjbLi4ELi4EEEEEvT1_,"",@"SHT_CUDA_INFO"
	.sectionflags	@""
	.align	4


	//----- nvinfo : EIATTR_CUDA_API_VERSION
	.align		4
        /*0000*/ 	.byte	0x04, 0x37
        /*0002*/ 	.short	(.L_1546 - .L_1545)
.L_1545:
        /*0004*/ 	.word	0x00000082


	//----- nvinfo : EIATTR_KPARAM_INFO
	.align		4
.L_1546:
        /*0008*/ 	.byte	0x04, 0x17
        /*000a*/ 	.short	(.L_1548 - .L_1547)
.L_1547:
        /*000c*/ 	.word	0x00000000
        /*0010*/ 	.short	0x0000
        /*0012*/ 	.short	0x0000
        /*0014*/ 	.byte	0x00, 0xf0, 0x41, 0x10


	//----- nvinfo : EIATTR_SPARSE_MMA_MASK
	.align		4
.L_1548:
        /*0018*/ 	.byte	0x03, 0x50
        /*001a*/ 	.short	0x0000


	//----- nvinfo : EIATTR_MAXREG_COUNT
	.align		4
        /*001c*/ 	.byte	0x03, 0x1b
        /*001e*/ 	.short	0x0080


	//----- nvinfo : EIATTR_NUM_BARRIERS
	.align		4
        /*0020*/ 	.byte	0x02, 0x4c
        /*0022*/ 	.byte	0x01
	.zero		1


	//----- nvinfo : EIATTR_EXTERNS
	.align		4
        /*0024*/ 	.byte	0x04, 0x0f
        /*0026*/ 	.short	(.L_1550 - .L_1549)


	//   ....[0]....
	.align		4
.L_1549:
        /*0028*/ 	.word	index@(__assertfail)


	//----- nvinfo : EIATTR_MERCURY_ISA_VERSION
	.align		4
.L_1550:
        /*002c*/ 	.byte	0x03, 0x5f
        /*002e*/ 	.short	0x0101


	//----- nvinfo : EIATTR_INT_WARP_WIDE_INSTR_OFFSETS
	.align		4
        /*0030*/ 	.byte	0x04, 0x31
        /*0032*/ 	.short	(.L_1552 - .L_1551)


	//   ....[0]....
.L_1551:
        /*0034*/ 	.word	0x00018180


	//   ....[1]....
        /*0038*/ 	.word	0x00018270


	//----- nvinfo : EIATTR_COOP_GROUP_MASK_REGIDS
	.align		4
.L_1552:
        /*003c*/ 	.byte	0x04, 0x29
        /*003e*/ 	.short	(.L_1554 - .L_1553)


	//   ....[0]....
.L_1553:
        /*0040*/ 	.word	0xffffffff


	//   ....[1]....
        /*0044*/ 	.word	0xffffffff


	//   ....[2]....
        /*0048*/ 	.word	0xffffffff


	//   ....[3]....
        /*004c*/ 	.word	0xffffffff


	//   ....[4]....
        /*0050*/ 	.word	0xffffffff


	//   ....[5]....
        /*0054*/ 	.word	0xffffffff


	//   ....[6]....
        /*0058*/ 	.word	0xffffffff


	//   ....[7]....
        /*005c*/ 	.word	0xffffffff


	//----- nvinfo : EIATTR_COOP_GROUP_INSTR_OFFSETS
	.align		4
.L_1554:
        /*0060*/ 	.byte	0x04, 0x28
        /*0062*/ 	.short	(.L_1556 - .L_1555)


	//   ....[0]....
.L_1555:
        /*0064*/ 	.word	0x0000f220


	//   ....[1]....
        /*0068*/ 	.word	0x0000f250


	//   ....[2]....
        /*006c*/ 	.word	0x0000f280


	//   ....[3]....
        /*0070*/ 	.word	0x0000f290


	//   ....[4]....
        /*0074*/ 	.word	0x00018fd0


	//   ....[5]....
        /*0078*/ 	.word	0x00019000


	//   ....[6]....
        /*007c*/ 	.word	0x00019030


	//   ....[7]....
        /*0080*/ 	.word	0x00019040


	//----- nvinfo : EIATTR_SYSCALL_OFFSETS
	.align		4
.L_1556:
        /*0084*/ 	.byte	0x04, 0x46
        /*0086*/ 	.short	(.L_1558 - .L_1557)


	//   ....[0]....
.L_1557:
        /*0088*/ 	.word	0x00001410


	//   ....[1]....
        /*008c*/ 	.word	0x000193d0


	//   ....[2]....
        /*0090*/ 	.word	0x00019550


	//   ....[3]....
        /*0094*/ 	.word	0x000196d0


	//   ....[4]....
        /*0098*/ 	.word	0x00019850


	//   ....[5]....
        /*009c*/ 	.word	0x00019c60


	//   ....[6]....
        /*00a0*/ 	.word	0x00019de0


	//   ....[7]....
        /*00a4*/ 	.word	0x00019f60


	//   ....[8]....
        /*00a8*/ 	.word	0x0001a0e0


	//   ....[9]....
        /*00ac*/ 	.word	0x0001a5a0


	//   ....[10]....
        /*00b0*/ 	.word	0x0001a720


	//   ....[11]....
        /*00b4*/ 	.word	0x0001a8a0


	//   ....[12]....
        /*00b8*/ 	.word	0x0001aa20


	//   ....[13]....
        /*00bc*/ 	.word	0x0001ae30


	//   ....[14]....
        /*00c0*/ 	.word	0x0001afb0


	//   ....[15]....
        /*00c4*/ 	.word	0x0001b130


	//   ....[16]....
        /*00c8*/ 	.word	0x0001b2b0


	//----- nvinfo : EIATTR_EXIT_INSTR_OFFSETS
	.align		4
.L_1558:
        /*00cc*/ 	.byte	0x04, 0x1c
        /*00ce*/ 	.short	(.L_1560 - .L_1559)


	//   ....[0]....
.L_1559:
        /*00d0*/ 	.word	0x00018330


	//   ....[1]....
        /*00d4*/ 	.word	0x00019100


	//   ....[2]....
        /*00d8*/ 	.word	0x000198c0


	//   ....[3]....
        /*00dc*/ 	.word	0x00019910


	//   ....[4]....
        /*00e0*/ 	.word	0x0001a150


	//   ....[5]....
        /*00e4*/ 	.word	0x0001a220


	//   ....[6]....
        /*00e8*/ 	.word	0x0001a250


	//   ....[7]....
        /*00ec*/ 	.word	0x0001a290


	//   ....[8]....
        /*00f0*/ 	.word	0x0001a2d0


	//   ....[9]....
        /*00f4*/ 	.word	0x0001aa90


	//   ....[10]....
        /*00f8*/ 	.word	0x0001aae0


	//   ....[11]....
        /*00fc*/ 	.word	0x0001b320


	//   ....[12]....
        /*0100*/ 	.word	0x0001b3f0


	//----- nvinfo : EIATTR_MAX_THREADS
	.align		4
.L_1560:
        /*0104*/ 	.byte	0x04, 0x05
        /*0106*/ 	.short	(.L_1562 - .L_1561)
.L_1561:
        /*0108*/ 	.word	0x00000080
        /*010c*/ 	.word	0x00000001
        /*0110*/ 	.word	0x00000001


	//----- nvinfo : EIATTR_CRS_STACK_SIZE
	.align		4
.L_1562:
        /*0114*/ 	.byte	0x04, 0x1e
        /*0116*/ 	.short	(.L_1564 - .L_1563)
.L_1563:
        /*0118*/ 	.word	0x00000000


	//----- nvinfo : EIATTR_CBANK_PARAM_SIZE
	.align		4
.L_1564:
        /*011c*/ 	.byte	0x03, 0x19
        /*011e*/ 	.short	0x0410


	//----- nvinfo : EIATTR_PARAM_CBANK
	.align		4
        /*0120*/ 	.byte	0x04, 0x0a
        /*0122*/ 	.short	(.L_1566 - .L_1565)
	.align		4
.L_1565:
        /*0124*/ 	.word	index@(.nv.constant0._ZN2at6native13reduce_kernelILi128ELi4ENS0_8ReduceOpIbNS0_14func_wrapper_tIbZZZNS0_15and_kernel_cudaERNS_14TensorIteratorEENKUlvE_clEvENKUlvE10_clEvEUlbbE_EEjbLi4ELi4EEEEEvT1_)
        /*0128*/ 	.short	0x0210
        /*012a*/ 	.short	0x0410


	//----- nvinfo : EIATTR_SW_WAR
	.align		4
.L_1566:
        /*012c*/ 	.byte	0x04, 0x36
        /*012e*/ 	.short	(.L_1568 - .L_1567)
.L_1567:
        /*0130*/ 	.word	0x00000008
.L_1568:


//--------------------- .nv.info._ZN2at6native13reduce_kernelILi512ELi1ENS0_8ReduceOpIN3c108BFloat16ENS0_14func_wrapper_tIbZZZNS0_15and_kernel_cudaERNS_14TensorIteratorEENKUlvE_clEvENKUlvE9_clEvEUlbS4_E_EEjbLi4ELi4EEEEEvT1_ --------------------------
	.section	.nv.info._ZN2at6native13reduce_kernelILi512ELi1ENS0_8ReduceOpIN3c108BFloat16ENS0_14func_wrapper_tIbZZZNS0_15and_kernel_cudaERNS_14TensorIteratorEENKUlvE_clEvENKUlvE9_clEvEUlbS4_E_EEjbLi4ELi4EEEEEvT1_,"",@"SHT_CUDA_INFO"
	.sectionflags	@""
	.align	4


	//----- nvinfo : EIATTR_CUDA_API_VERSION
	.align		4
        /*0000*/ 	.byte	0x04, 0x37
        /*0002*/ 	.short	(.L_1570 - .L_1569)
.L_1569:
        /*0004*/ 	.word	0x00000082


	//----- nvinfo : EIATTR_KPARAM_INFO
	.align		4
.L_1570:
        /*0008*/ 	.byte	0x04, 0x17
        /*000a*/ 	.short	(.L_1572 - .L_1571)
.L_1571:
        /*000c*/ 	.word	0x00000000
        /*0010*/ 	.short	0x0000
        /*0012*/ 	.short	0x0000
        /*0014*/ 	.byte	0x00, 0xf0, 0x41, 0x10


	//----- nvinfo : EIATTR_SPARSE_MMA_MASK
	.align		4
.L_1572:
        /*0018*/ 	.byte	0x03, 0x50
        /*001a*/ 	.short	0x0000


	//----- nvinfo : EIATTR_MAXREG_COUNT
	.align		4
        /*001c*/ 	.byte	0x03, 0x1b
        /*001e*/ 	.short	0x0020


	//----- nvinfo : EIATTR_NUM_BARRIERS
	.align		4
        /*0020*/ 	.byte	0x02, 0x4c
        /*0022*/ 	.byte	0x01
	.zero		1


	//----- nvinfo : EIATTR_EXTERNS
	.align		4
        /*0024*/ 	.byte	0x04, 0x0f
        /*0026*/ 	.short	(.L_1574 - .L_1573)


	//   ....[0]....
	.align		4
.L_1573:
        /*0028*/ 	.word	index@(__assertfail)


	//----- nvinfo : EIATTR_MERCURY_ISA_VERSION
	.align		4
.L_1574:
        /*002c*/ 	.byte	0x03, 0x5f
        /*002e*/ 	.short	0x0101


	//----- nvinfo : EIATTR_INT_WARP_WIDE_INSTR_OFFSETS
	.align		4
        /*0030*/ 	.byte	0x04, 0x31
        /*0032*/ 	.short	(.L_1576 - .L_1575)


	//   ....[0]....
.L_1575:
        /*0034*/ 	.word	0x0000ea30


	//   ....[1]....
        /*0038*/ 	.word	0x0000eb20


	//----- nvinfo : EIATTR_COOP_GROUP_MASK_REGIDS
	.align		4
.L_1576:
        /*003c*/ 	.byte	0x04, 0x29
        /*003e*/ 	.short	(.L_1578 - .L_1577)


	//   ....[0]....
.L_1577:
        /*0040*/ 	.word	0xffffffff


	//   ....[1]....
        /*0044*/ 	.word	0xffffffff


	//----- nvinfo : EIATTR_COOP_GROUP_INSTR_OFFSETS
	.align		4
.L_1578:
        /*0048*/ 	.byte	0x04, 0x28
        /*004a*/ 	.short	(.L_1580 - .L_1579)


	//   ....[0]....
.L_1579:
        /*004c*/ 	.word	0x0000c320


	//   ....[1]....
        /*0050*/ 	.word	0x0000f530


	//----- nvinfo : EIATTR_SYSCALL_OFFSETS
	.align		4
.L_1580:
        /*0054*/ 	.byte	0x04, 0x46
        /*0056*/ 	.short	(.L_1582 - .L_1581)


	//   ....[0]....
.L_1581:
        /*0058*/ 	.word	0x0000f830


	//   ....[1]....
        /*005c*/ 	.word	0x0000fb00


	//   ....[2]....
        /*0060*/ 	.word	0x0000feb0


	//   ....[3]....
        /*0064*/ 	.word	0x000101a0


	//----- nvinfo : EIATTR_EXIT_INSTR_OFFSETS
	.align		4
.L_1582:
        /*0068*/ 	.byte	0x04, 0x1c
        /*006a*/ 	.short	(.L_1584 - .L_1583)


	//   ....[0]....
.L_1583:
        /*006c*/ 	.word	0x0000ebe0


	//   ....[1]....
        /*0070*/ 	.word	0x0000f5e0


	//   ....[2]....
        /*0074*/ 	.word	0x0000f8a0


	//   ....[3]....
        /*0078*/ 	.word	0x0000f8c0


	//   ....[4]....
        /*007c*/ 	.word	0x0000fb70


	//   ....[5]....
        /*0080*/ 	.word	0x0000fbb0


	//   ....[6]....
        /*0084*/ 	.word	0x0000fbe0


	//   ....[7]....
        /*0088*/ 	.word	0x0000fc20


	//   ....[8]....
        /*008c*/ 	.word	0x0000fc60


	//   ....[9]....
        /*0090*/ 	.word	0x0000ff20


	//   ....[10]....
        /*0094*/ 	.word	0x0000ff40


	//   ....[11]....
        /*0098*/ 	.word	0x000101f0


	//   ....[12]....
        /*009c*/ 	.word	0x00010210


	//----- nvinfo : EIATTR_MAX_THREADS
	.align		4
.L_1584:
        /*00a0*/ 	.byte	0x04, 0x05
        /*00a2*/ 	.short	(.L_1586 - .L_1585)
.L_1585:
        /*00a4*/ 	.word	0x00000200
        /*00a8*/ 	.word	0x00000001
        /*00ac*/ 	.word	0x00000001


	//----- nvinfo : EIATTR_CRS_STACK_SIZE
	.align		4
.L_1586:
        /*00b0*/ 	.byte	0x04, 0x1e
        /*00b2*/ 	.short	(.L_1588 - .L_1587)
.L_1587:
        /*00b4*/ 	.word	0x00000000


	//----- nvinfo : EIATTR_CBANK_PARAM_SIZE
	.align		4
.L_1588:
        /*00b8*/ 	.byte	0x03, 0x19
        /*00ba*/ 	.short	0x0410


	//----- nvinfo : EIATTR_PARAM_CBANK
	.align		4
        /*00bc*/ 	.byte	0x04, 0x0a
        /*00be*/ 	.short	(.L_1590 - .L_1589)
	.align		4
.L_1589:
        /*00c0*/ 	.word	index@(.nv.constant0._ZN2at6native13reduce_kernelILi512ELi1ENS0_8ReduceOpIN3c108BFloat16ENS0_14func_wrapper_tIbZZZNS0_15and_kernel_cudaERNS_14TensorIteratorEENKUlvE_clEvENKUlvE9_clEvEUlbS4_E_EEjbLi4ELi4EEEEEvT1_)
        /*00c4*/ 	.short	0x0210
        /*00c6*/ 	.short	0x0410


	//----- nvinfo : EIATTR_SW_WAR
	.align		4
.L_1590:
        /*00c8*/ 	.byte	0x04, 0x36
        /*00ca*/ 	.short	(.L_1592 - .L_1591)
.L_1591:
        /*00cc*/ 	.word	0x00000008
.L_1592:


//--------------------- .nv.info._ZN2at6native13reduce_kernelILi256ELi2ENS0_8ReduceOpIN3c108BFloat16ENS0_14func_wrapper_tIbZZZNS0_15and_kernel_cudaERNS_14TensorIteratorEENKUlvE_clEvENKUlvE9_clEvEUlbS4_E_EEjbLi4ELi4EEEEEvT1_ --------------------------
	.section	.nv.info._ZN2at6native13reduce_kernelILi256ELi2ENS0_8ReduceOpIN3c108BFloat16ENS0_14func_wrapper_tIbZZZNS0_15and_kernel_cudaERNS_14TensorIteratorEENKUlvE_clEvENKUlvE9_clEvEUlbS4_E_EEjbLi4ELi4EEEEEvT1_,"",@"SHT_CUDA_INFO"
	.sectionflags	@""
	.align	4


	//----- nvinfo : EIATTR_CUDA_API_VERSION
	.align		4
        /*0000*/ 	.byte	0x04, 0x37
        /*0002*/ 	.short	(.L_1594 - .L_1593)
.L_1593:
        /*0004*/ 	.word	0x00000082


	//----- nvinfo : EIATTR_KPARAM_INFO
	.align		4
.L_1594:
        /*0008*/ 	.byte	0x04, 0x17
        /*000a*/ 	.short	(.L_1596 - .L_1595)
.L_1595:
        /*000c*/ 	.word	0x00000000
        /*0010*/ 	.short	0x0000
        /*0012*/ 	.short	0x0000
        /*0014*/ 	.byte	0x00, 0xf0, 0x41, 0x10


	//----- nvinfo : EIATTR_SPARSE_MMA_MASK
	.align		4
.L_1596:
        /*0018*/ 	.byte	0x03, 0x50
        /*001a*/ 	.short	0x0000


	//----- nvinfo : EIATTR_MAXREG_COUNT
	.align		4
        /*001c*/ 	.byte	0x03, 0x1b
        /*001e*/ 	.short	0x0040


	//----- nvinfo : EIATTR_NUM_BARRIERS
	.align		4
        /*0020*/ 	.byte	0x02, 0x4c
        /*0022*/ 	.byte	0x01
	.zero		1


	//----- nvinfo : EIATTR_EXTERNS
	.align		4
        /*0024*/ 	.byte	0x04, 0x0f
        /*0026*/ 	.short	(.L_1598 - .L_1597)


	//   ....[0]....
	.align		4
.L_1597:
        /*0028*/ 	.word	index@(__assertfail)


	//----- nvinfo : EIATTR_MERCURY_ISA_VERSION
	.align		4
.L_1598:
        /*002c*/ 	.byte	0x03, 0x5f
        /*002e*/ 	.short	0x0101


	//----- nvinfo : EIATTR_INT_WARP_WIDE_INSTR_OFFSETS
	.align		4
        /*0030*/ 	.byte	0x04, 0x31
        /*0032*/ 	.short	(.L_1600 - .L_1599)


	//   ....[0]....
.L_1599:
        /*0034*/ 	.word	0x00012580


	//   ....[1]....
        /*0038*/ 	.word	0x00012670


	//----- nvinfo : EIATTR_COOP_GROUP_MASK_REGIDS
	.align		4
.L_1600:
        /*003c*/ 	.byte	0x04, 0x29
        /*003e*/ 	.short	(.L_1602 - .L_1601)


	//   ....[0]....
.L_1601:
        /*0040*/ 	.word	0xffffffff


	//   ....[1]....
        /*0044*/ 	.word	0xffffffff


	//   ....[2]....
        /*0048*/ 	.word	0xffffffff


	//   ....[3]....
        /*004c*/ 	.word	0xffffffff


	//----- nvinfo : EIATTR_COOP_GROUP_INSTR_OFFSETS
	.align		4
.L_1602:
        /*0050*/ 	.byte	0x04, 0x28
        /*0052*/ 	.short	(.L_1604 - .L_1603)


	//   ....[0]....
.L_1603:
        /*0054*/ 	.word	0x0000db20


	//   ....[1]....
        /*0058*/ 	.word	0x0000db50


	//   ....[2]....
        /*005c*/ 	.word	0x00013340


	//   ....[3]....
        /*0060*/ 	.word	0x00013370


	//----- nvinfo : EIATTR_SYSCALL_OFFSETS
	.align		4
.L_1604:
        /*0064*/ 	.byte	0x04, 0x46
        /*0066*/ 	.short	(.L_1606 - .L_1605)


	//   ....[0]....
.L_1605:
        /*0068*/ 	.word	0x00001490


	//   ....[1]....
        /*006c*/ 	.word	0x000137b0


	//   ....[2]....
        /*0070*/ 	.word	0x00013930


	//   ....[3]....
        /*0074*/ 	.word	0x00013ce0


	//   ....[4]....
        /*0078*/ 	.word	0x00013e60


	//   ....[5]....
        /*007c*/ 	.word	0x000142f0


	//   ....[6]....
        /*0080*/ 	.word	0x00014470


	//   ....[7]....
        /*0084*/ 	.word	0x00014820


	//   ....[8]....
        /*0088*/ 	.word	0x000149a0


	//----- nvinfo : EIATTR_EXIT_INSTR_OFFSETS
	.align		4
.L_1606:
        /*008c*/ 	.byte	0x04, 0x1c
        /*008e*/ 	.short	(.L_1608 - .L_1607)


	//   ....[0]....
.L_1607:
        /*0090*/ 	.word	0x00012730


	//   ....[1]....
        /*0094*/ 	.word	0x000134b0


	//   ....[2]....
        /*0098*/ 	.word	0x000139a0


	//   ....[3]....
        /*009c*/ 	.word	0x000139d0


	//   ....[4]....
        /*00a0*/ 	.word	0x00013ed0


	//   ....[5]....
        /*00a4*/ 	.word	0x00013f40


	//   ....[6]....
        /*00a8*/ 	.word	0x00013f70


	//   ....[7]....
        /*00ac*/ 	.word	0x00013fb0


	//   ....[8]....
        /*00b0*/ 	.word	0x00013ff0


	//   ....[9]....
        /*00b4*/ 	.word	0x000144e0


	//   ....[10]....
        /*00b8*/ 	.word	0x00014510


	//   ....[11]....
        /*00bc*/ 	.word	0x00014a10


	//   ....[12]....
        /*00c0*/ 	.word	0x00014a80


	//----- nvinfo : EIATTR_MAX_THREADS
	.align		4
.L_1608:
        /*00c4*/ 	.byte	0x04, 0x05
        /*00c6*/ 	.short	(.L_1610 - .L_1609)
.L_1609:
        /*00c8*/ 	.word	0x00000100
        /*00cc*/ 	.word	0x00000001
        /*00d0*/ 	.word	0x00000001


	//----- nvinfo : EIATTR_CRS_STACK_SIZE
	.align		4
.L_1610:
        /*00d4*/ 	.byte	0x04, 0x1e
        /*00d6*/ 	.short	(.L_1612 - .L_1611)
.L_1611:
        /*00d8*/ 	.word	0x00000000


	//----- nvinfo : EIATTR_CBANK_PARAM_SIZE
	.align		4
.L_1612:
        /*00dc*/ 	.byte	0x03, 0x19
        /*00de*/ 	.short	0x0410


	//----- nvinfo : EIATTR_PARAM_CBANK
	.align		4
        /*00e0*/ 	.byte	0x04, 0x0a
        /*00e2*/ 	.short	(.L_1614 - .L_1613)
	.align		4
.L_1613:
        /*00e4*/ 	.word	index@(.nv.constant0._ZN2at6native13reduce_kernelILi256ELi2ENS0_8ReduceOpIN3c108BFloat16ENS0_14func_wrapper_tIbZZZNS0_15and_kernel_cudaERNS_14TensorIteratorEENKUlvE_clEvENKUlvE9_clEvEUlbS4_E_EEjbLi4ELi4EEEEEvT1_)
        /*00e8*/ 	.short	0x0210
        /*00ea*/ 	.short	0x0410


	//----- nvinfo : EIATTR_SW_WAR
	.align		4
.L_1614:
        /*00ec*/ 	.byte	0x04, 0x36
        /*00ee*/ 	.short	(.L_1616 - .L_1615)
.L_1615:
        /*00f0*/ 	.word	0x00000008
.L_1616:


//--------------------- .nv.info._ZN2at6native13reduce_kernelILi128ELi4ENS0_8ReduceOpIN3c108BFloat16ENS0_14func_wrapper_tIbZZZNS0_15and_kernel_cudaERNS_14TensorIteratorEENKUlvE_clEvENKUlvE9_clEvEUlbS4_E_EEjbLi4ELi4EEEEEvT1_ --------------------------
	.section	.nv.info._ZN2at6native13reduce_kernelILi128ELi4ENS0_8ReduceOpIN3c108BFloat16ENS0_14func_wrapper_tIbZZZNS0_15and_kernel_cudaERNS_14TensorIteratorEENKUlvE_clEvENKUlvE9_clEvEUlbS4_E_EEjbLi4ELi4EEEEEvT1_,"",@"SHT_CUDA_INFO"
	.sectionflags	@""
	.align	4


	//----- nvinfo : EIATTR_CUDA_API_VERSION
	.align		4
        /*0000*/ 	.byte	0x04, 0x37
        /*0002*/ 	.short	(.L_1618 - .L_1617)
.L_1617:
        /*0004*/ 	.word	0x00000082


	//----- nvinfo : EIATTR_KPARAM_INFO
	.align		4
.L_1618:
        /*0008*/ 	.byte	0x04, 0x17
        /*000a*/ 	.short	(.L_1620 - .L_1619)
.L_1619:
        /*000c*/ 	.word	0x00000000
        /*0010*/ 	.short	0x0000
        /*0012*/ 	.short	0x0000
        /*0014*/ 	.byte	0x00, 0xf0, 0x41, 0x10


	//----- nvinfo : EIATTR_SPARSE_MMA_MASK
	.align		4
.L_1620:
        /*0018*/ 	.byte	0x03, 0x50
        /*001a*/ 	.short	0x0000


	//----- nvinfo : EIATTR_MAXREG_COUNT
	.align		4
        /*001c*/ 	.byte	0x03, 0x1b
        /*001e*/ 	.short	0x0080


	//----- nvinfo : EIATTR_NUM_BARRIERS
	.align		4
        /*0020*/ 	.byte	0x02, 0x4c
        /*0022*/ 	.byte	0x01
	.zero		1


	//----- nvinfo : EIATTR_EXTERNS
	.align		4
        /*0024*/ 	.byte	0x04, 0x0f
        /*0026*/ 	.short	(.L_1622 - .L_1621)


	//   ....[0]....
	.align		4
.L_1621:
        /*0028*/ 	.word	index@(__assertfail)


	//----- nvinfo : EIATTR_MERCURY_ISA_VERSION
	.align		4
.L_1622:
        /*002c*/ 	.byte	0x03, 0x5f
        /*002e*/ 	.short	0x0101


	//----- nvinfo : EIATTR_INT_WARP_WIDE_INSTR_OFFSETS
	.align		4
        /*0030*/ 	.byte	0x04, 0x31
        /*0032*/ 	.short	(.L_1624 - .L_1623)


	//   ....[0]....
.L_1623:
        /*0034*/ 	.word	0x00019530


	//   ....[1]....
        /*0038*/ 	.word	0x00019620


	//----- nvinfo : EIATTR_COOP_GROUP_MASK_REGIDS
	.align		4
.L_1624:
        /*003c*/ 	.byte	0x04, 0x29
        /*003e*/ 	.short	(.L_1626 - .L_1625)


	//   ....[0]....
.L_1625:
        /*0040*/ 	.word	0xffffffff


	//   ....[1]....
        /*0044*/ 	.word	0xffffffff


	//   ....[2]....
        /*0048*/ 	.word	0xffffffff


	//   ....[3]....
        /*004c*/ 	.word	0xffffffff


	//   ....[4]....
        /*0050*/ 	.word	0xffffffff


	//   ....[5]....
        /*0054*/ 	.word	0xffffffff


	//   ....[6]....
        /*0058*/ 	.word	0xffffffff


	//   ....[7]....
        /*005c*/ 	.word	0xffffffff


	//----- nvinfo : EIATTR_COOP_GROUP_INSTR_OFFSETS
	.align		4
.L_1626:
        /*0060*/ 	.byte	0x04, 0x28
        /*0062*/ 	.short	(.L_1628 - .L_1627)


	//   ....[0]....
.L_1627:
        /*0064*/ 	.word	0x00010410


	//   ....[1]....
        /*0068*/ 	.word	0x00010440


	//   ....[2]....
        /*006c*/ 	.word	0x00010470


	//   ....[3]....
        /*0070*/ 	.word	0x000104a0


	//   ....[4]....
        /*0074*/ 	.word	0x0001a890


	//   ....[5]....
        /*0078*/ 	.word	0x0001a8c0


	//   ....[6]....
        /*007c*/ 	.word	0x0001a8f0


	//   ....[7]....
        /*0080*/ 	.word	0x0001a930


	//----- nvinfo : EIATTR_SYSCALL_OFFSETS
	.align		4
.L_1628:
        /*0084*/ 	.byte	0x04, 0x46
        /*0086*/ 	.short	(.L_1630 - .L_1629)


	//   ....[0]....
.L_1629:
        /*0088*/ 	.word	0x00001410


	//   ....[1]....
        /*008c*/ 	.word	0x0001afc0


	//   ....[2]....
        /*0090*/ 	.word	0x0001b140


	//   ....[3]....
        /*0094*/ 	.word	0x0001b2c0


	//   ....[4]....
        /*0098*/ 	.word	0x0001b440


	//   ....[5]....
        /*009c*/ 	.word	0x0001b980


	//   ....[6]....
        /*00a0*/ 	.word	0x0001bb00


	//   ....[7]....
        /*00a4*/ 	.word	0x0001bc80


	//   ....[8]....
        /*00a8*/ 	.word	0x0001be00


	//   ....[9]....
        /*00ac*/ 	.word	0x0001c420


	//   ....[10]....
        /*00b0*/ 	.word	0x0001c5a0


	//   ....[11]....
        /*00b4*/ 	.word	0x0001c720


	//   ....[12]....
        /*00b8*/ 	.word	0x0001c8a0


	//   ....[13]....
        /*00bc*/ 	.word	0x0001cde0


	//   ....[14]....
        /*00c0*/ 	.word	0x0001cf60


	//   ....[15]....
        /*00c4*/ 	.word	0x0001d0e0


	//   ....[16]....
        /*00c8*/ 	.word	0x0001d260


	//----- nvinfo : EIATTR_EXIT_INSTR_OFFSETS
	.align		4
.L_1630:
        /*00cc*/ 	.byte	0x04, 0x1c
        /*00ce*/ 	.short	(.L_1632 - .L_1631)


	//   ....[0]....
.L_1631:
        /*00d0*/ 	.word	0x000196e0


	//   ....[1]....
        /*00d4*/ 	.word	0x0001ab90


	//   ....[2]....
        /*00d8*/ 	.word	0x0001b4b0


	//   ....[3]....
        /*00dc*/ 	.word	0x0001b500


	//   ....[4]....
        /*00e0*/ 	.word	0x0001be70


	//   ....[5]....
        /*00e4*/ 	.word	0x0001bf40


	//   ....[6]....
        /*00e8*/ 	.word	0x0001bf70


	//   ....[7]....
        /*00ec*/ 	.word	0x0001bfb0


	//   ....[8]....
        /*00f0*/ 	.word	0x0001bff0


	//   ....[9]....
        /*00f4*/ 	.word	0x0001c910


	//   ....[10]....
        /*00f8*/ 	.word	0x0001c960


	//   ....[11]....
        /*00fc*/ 	.word	0x0001d2d0


	//   ....[12]....
        /*0100*/ 	.word	0x0001d3a0


	//----- nvinfo : EIATTR_MAX_THREADS
	.align		4
.L_1632:
        /*0104*/ 	.byte	0x04, 0x05
        /*0106*/ 	.short	(.L_1634 - .L_1633)
.L_1633:
        /*0108*/ 	.word	0x00000080
        /*010c*/ 	.word	0x00000001
        /*0110*/ 	.word	0x00000001


	//----- nvinfo : EIATTR_CRS_STACK_SIZE
	.align		4
.L_1634:
        /*0114*/ 	.byte	0x04, 0x1e
        /*0116*/ 	.short	(.L_1636 - .L_1635)
.L_1635:
        /*0118*/ 	.word	0x00000000


	//----- nvinfo : EIATTR_CBANK_PARAM_SIZE
	.align		4
.L_1636:
        /*011c*/ 	.byte	0x03, 0x19
        /*011e*/ 	.short	0x0410


	//----- nvinfo : EIATTR_PARAM_CBANK
	.align		4
        /*0120*/ 	.byte	0x04, 0x0a
        /*0122*/ 	.short	(.L_1638 - .L_1637)
	.align		4
.L_1637:
        /*0124*/ 	.word	index@(.nv.constant0._ZN2at6native13reduce_kernelILi128ELi4ENS0_8ReduceOpIN3c108BFloat16ENS0_14func_wrapper_tIbZZZNS0_15and_kernel_cudaERNS_14TensorIteratorEENKUlvE_clEvENKUlvE9_clEvEUlbS4_E_EEjbLi4ELi4EEEEEvT1_)
        /*0128*/ 	.short	0x0210
        /*012a*/ 	.short	0x0410


	//----- nvinfo : EIATTR_SW_WAR
	.align		4
.L_1638:
        /*012c*/ 	.byte	0x04, 0x36
        /*012e*/ 	.short	(.L_1640 - .L_1639)
.L_1639:
        /*0130*/ 	.word	0x00000008
.L_1640:


//--------------------- .nv.info._ZN2at6native13reduce_kernelILi512ELi1ENS0_8ReduceOpIN3c104HalfENS0_14func_wrapper_tIbZZZNS0_15and_kernel_cudaERNS_14TensorIteratorEENKUlvE_clEvENKUlvE8_clEvEUlbS4_E_EEjbLi4ELi4EEEEEvT1_ --------------------------
	.section	.nv.info._ZN2at6native13reduce_kernelILi512ELi1ENS0_8ReduceOpIN3c104HalfENS0_14func_wrapper_tIbZZZNS0_15and_kernel_cudaERNS_14TensorIteratorEENKUlvE_clEvENKUlvE8_clEvEUlbS4_E_EEjbLi4ELi4EEEEEvT1_,"",@"SHT_CUDA_INFO"
	.sectionflags	@""
	.align	4


	//----- nvinfo : EIATTR_CUDA_API_VERSION
	.align		4
        /*0000*/ 	.byte	0x04, 0x37
        /*0002*/ 	.short	(.L_1642 - .L_1641)
.L_1641:
        /*0004*/ 	.word	0x00000082


	//----- nvinfo : EIATTR_KPARAM_INFO
	.align		4
.L_1642:
        /*0008*/ 	.byte	0x04, 0x17
        /*000a*/ 	.short	(.L_1644 - .L_1643)
.L_1643:
        /*000c*/ 	.word	0x00000000
        /*0010*/ 	.short	0x0000
        /*0012*/ 	.short	0x0000
        /*0014*/ 	.byte	0x00, 0xf0, 0x41, 0x10


	//----- nvinfo : EIATTR_SPARSE_MMA_MASK
	.align		4
.L_1644:
        /*0018*/ 	.byte	0x03, 0x50
        /*001a*/ 	.short	0x0000


	//----- nvinfo : EIATTR_MAXREG_COUNT
	.align		4
        /*001c*/ 	.byte	0x03, 0x1b
        /*001e*/ 	.short	0x0020


	//----- nvinfo : EIATTR_NUM_BARRIERS
	.align		4
        /*0020*/ 	.byte	0x02, 0x4c
        /*0022*/ 	.byte	0x01
	.zero		1


	//----- nvinfo : EIATTR_EXTERNS
	.align		4
        /*0024*/ 	.byte	0x04, 0x0f
        /*0026*/ 	.short	(.L_1646 - .L_1645)


	//   ....[0]....
	.align		4
.L_1645:
        /*0028*/ 	.word	index@(__assertfail)


	//----- nvinfo : EIATTR_MERCURY_ISA_VERSION
	.align		4
.L_1646:
        /*002c*/ 	.byte	0x03, 0x5f
        /*002e*/ 	.short	0x0101


	//----- nvinfo : EIATTR_INT_WARP_WIDE_INSTR_OFFSETS
	.align		4
        /*0030*/ 	.byte	0x04, 0x31
        /*0032*/ 	.short	(.L_1648 - .L_1647)


	//   ....[0]....
.L_1647:
        /*0034*/ 	.word	0x0000ea00


	//   ....[1]....
        /*0038*/ 	.word	0x0000eaf0


	//----- nvinfo : EIATTR_COOP_GROUP_MASK_REGIDS
	.align		4
.L_1648:
        /*003c*/ 	.byte	0x04, 0x29
        /*003e*/ 	.short	(.L_1650 - .L_1649)


	//   ....[0]....
.L_1649:
        /*0040*/ 	.word	0xffffffff


	//   ....[1]....
        /*0044*/ 	.word	0xffffffff


	//----- nvinfo : EIATTR_COOP_GROUP_INSTR_OFFSETS
	.align		4
.L_1650:
        /*0048*/ 	.byte	0x04, 0x28
        /*004a*/ 	.short	(.L_1652 - .L_1651)


	//   ....[0]....
.L_1651:
        /*004c*/ 	.word	0x0000c2f0


	//   ....[1]....
        /*0050*/ 	.word	0x0000f500


	//----- nvinfo : EIATTR_SYSCALL_OFFSETS
	.align		4
.L_1652:
        /*0054*/ 	.byte	0x04, 0x46
        /*0056*/ 	.short	(.L_1654 - .L_1653)


	//   ....[0]....
.L_1653:
        /*0058*/ 	.word	0x0000f800


	//   ....[1]....
        /*005c*/ 	.word	0x0000fad0


	//   ....[2]....
        /*0060*/ 	.word	0x0000fe80


	//   ....[3]....
        /*0064*/ 	.word	0x00010170


	//----- nvinfo : EIATTR_EXIT_INSTR_OFFSETS
	.align		4
.L_1654:
        /*0068*/ 	.byte	0x04, 0x1c
        /*006a*/ 	.short	(.L_1656 - .L_1655)


	//   ....[0]....
.L_1655:
        /*006c*/ 	.word	0x0000ebb0


	//   ....[1]....
        /*0070*/ 	.word	0x0000f5b0


	//   ....[2]....
        /*0074*/ 	.word	0x0000f870


	//   ....[3]....
        /*0078*/ 	.word	0x0000f890


	//   ....[4]....
        /*007c*/ 	.word	0x0000fb40


	//   ....[5]....
        /*0080*/ 	.word	0x0000fb80


	//   ....[6]....
        /*0084*/ 	.word	0x0000fbb0


	//   ....[7]....
        /*0088*/ 	.word	0x0000fbf0


	//   ....[8]....
        /*008c*/ 	.word	0x0000fc30


	//   ....[9]....
        /*0090*/ 	.word	0x0000fef0


	//   ....[10]....
        /*0094*/ 	.word	0x0000ff10


	//   ....[11]....
        /*0098*/ 	.word	0x000101c0


	//   ....[12]....
        /*009c*/ 	.word	0x000101e0


	//----- nvinfo : EIATTR_MAX_THREADS
	.align		4
.L_1656:
        /*00a0*/ 	.byte	0x04, 0x05
        /*00a2*/ 	.short	(.L_1658 - .L_1657)
.L_1657:
        /*00a4*/ 	.word	0x00000200
        /*00a8*/ 	.word	0x00000001
        /*00ac*/ 	.word	0x00000001


	//----- nvinfo : EIATTR_CRS_STACK_SIZE
	.align		4
.L_1658:
        /*00b0*/ 	.byte	0x04, 0x1e
        /*00b2*/ 	.short	(.L_1660 - .L_1659)
.L_1659:
        /*00b4*/ 	.word	0x00000000


	//----- nvinfo : EIATTR_CBANK_PARAM_SIZE
	.align		4
.L_1660:
        /*00b8*/ 	.byte	0x03, 0x19
        /*00ba*/ 	.short	0x0410


	//----- nvinfo : EIATTR_PARAM_CBANK
	.align		4
        /*00bc*/ 	.byte	0x04, 0x0a
        /*00be*/ 	.short	(.L_1662 - .L_1661)
	.align		4
.L_1661:
        /*00c0*/ 	.word	index@(.nv.constant0._ZN2at6native13reduce_kernelILi512ELi1ENS0_8ReduceOpIN3c104HalfENS0_14func_wrapper_tIbZZZNS0_15and_kernel_cudaERNS_14TensorIteratorEENKUlvE_clEvENKUlvE8_clEvEUlbS4_E_EEjbLi4ELi4EEEEEvT1_)
        /*00c4*/ 	.short	0x0210
        /*00c6*/ 	.short	0x0410


	//----- nvinfo : EIATTR_SW_WAR
	.align		4
.L_1662:
        /*00c8*/ 	.byte	0x04, 0x36
        /*00ca*/ 	.short	(.L_1664 - .L_1663)
.L_1663:
        /*00cc*/ 	.word	0x00000008
.L_1664:


//--------------------- .nv.info._ZN2at6native13reduce_kernelILi256ELi2ENS0_8ReduceOpIN3c104HalfENS0_14func_wrapper_tIbZZZNS0_15and_kernel_cudaERNS_14TensorIteratorEENKUlvE_clEvENKUlvE8_clEvEUlbS4_E_EEjbLi4ELi4EEEEEvT1_ --------------------------
	.section	.nv.info._ZN2at6native13reduce_kernelILi256ELi2ENS0_8ReduceOpIN3c104HalfENS0_14func_wrapper_tIbZZZNS0_15and_kernel_cudaERNS_14TensorIteratorEENKUlvE_clEvENKUlvE8_clEvEUlbS4_E_EEjbLi4ELi4EEEEEvT1_,"",@"SHT_CUDA_INFO"
	.sectionflags	@""
	.align	4


	//----- nvinfo : EIATTR_CUDA_API_VERSION
	.align		4
        /*0000*/ 	.byte	0x04, 0x37
        /*0002*/ 	.short	(.L_1666 - .L_1665)
.L_1665:
        /*0004*/ 	.word	0x00000082


	//----- nvinfo : EIATTR_KPARAM_INFO
	.align		4
.L_1666:
        /*0008*/ 	.byte	0x04, 0x17
        /*000a*/ 	.short	(.L_1668 - .L_1667)
.L_1667:
        /*000c*/ 	.word	0x00000000
        /*0010*/ 	.short	0x0000
        /*0012*/ 	.short	0x0000
        /*0014*/ 	.byte	0x00, 0xf0, 0x41, 0x10


	//----- nvinfo : EIATTR_SPARSE_MMA_MASK
	.align		4
.L_1668:
        /*0018*/ 	.byte	0x03, 0x50
        /*001a*/ 	.short	0x0000


	//----- nvinfo : EIATTR_MAXREG_COUNT
	.align		4
        /*001c*/ 	.byte	0x03, 0x1b
        /*001e*/ 	.short	0x0040


	//----- nvinfo : EIATTR_NUM_BARRIERS
	.align		4
        /*0020*/ 	.byte	0x02, 0x4c
        /*0022*/ 	.byte	0x01
	.zero		1


	//----- nvinfo : EIATTR_EXTERNS
	.align		4
        /*0024*/ 	.byte	0x04, 0x0f
        /*0026*/ 	.short	(.L_1670 - .L_1669)


	//   ....[0]....
	.align		4
.L_1669:
        /*0028*/ 	.word	index@(__assertfail)


	//----- nvinfo : EIATTR_MERCURY_ISA_VERSION
	.align		4
.L_1670:
        /*002c*/ 	.byte	0x03, 0x5f
        /*002e*/ 	.short	0x0101


	//----- nvinfo : EIATTR_INT_WARP_WIDE_INSTR_OFFSETS
	.align		4
        /*0030*/ 	.byte	0x04, 0x31
        /*0032*/ 	.short	(.L_1672 - .L_1671)


	//   ....[0]....
.L_1671:
        /*0034*/ 	.word	0x000124b0


	//   ....[1]....
        /*0038*/ 	.word	0x000125a0


	//----- nvinfo : EIATTR_COOP_GROUP_MASK_REGIDS
	.align		4
.L_1672:
        /*003c*/ 	.byte	0x04, 0x29
        /*003e*/ 	.short	(.L_1674 - .L_1673)


	//   ....[0]....
.L_1673:
        /*0040*/ 	.word	0xffffffff


	//   ....[1]....
        /*0044*/ 	.word	0xffffffff


	//   ....[2]....
        /*0048*/ 	.word	0xffffffff


	//   ....[3]....
        /*004c*/ 	.word	0xffffffff


	//----- nvinfo : EIATTR_COOP_GROUP_INSTR_OFFSETS
	.align		4
.L_1674:
        /*0050*/ 	.byte	0x04, 0x28
        /*0052*/ 	.short	(.L_1676 - .L_1675)


	//   ....[0]....
.L_1675:
        /*0054*/ 	.word	0x0000da50


	//   ....[1]....
        /*0058*/ 	.word	0x0000da80


	//   ....[2]....
        /*005c*/ 	.word	0x00013270


	//   ....[3]....
        /*0060*/ 	.word	0x000132a0


	//----- nvinfo : EIATTR_SYSCALL_OFFSETS
	.align		4
.L_1676:
        /*0064*/ 	.byte	0x04, 0x46
        /*0066*/ 	.short	(.L_1678 - .L_1677)


	//   ....[0]....
.L_1677:
        /*0068*/ 	.word	0x00001490


	//   ....[1]....
        /*006c*/ 	.word	0x000136e0


	//   ....[2]....
        /*0070*/ 	.word	0x00013860


	//   ....[3]....
        /*0074*/ 	.word	0x00013c10


	//   ....[4]....
        /*0078*/ 	.word	0x00013d90


	//   ....[5]....
        /*007c*/ 	.word	0x00014220


	//   ....[6]....
        /*0080*/ 	.word	0x000143a0


	//   ....[7]....
        /*0084*/ 	.word	0x00014750


	//   ....[8]....
        /*0088*/ 	.word	0x000148d0


	//----- nvinfo : EIATTR_EXIT_INSTR_OFFSETS
	.align		4
.L_1678:
        /*008c*/ 	.byte	0x04, 0x1c
        /*008e*/ 	.short	(.L_1680 - .L_1679)


	//   ....[0]....
.L_1679:
        /*0090*/ 	.word	0x00012660


	//   ....[1]....
        /*0094*/ 	.word	0x000133e0


	//   ....[2]....
        /*0098*/ 	.word	0x000138d0


	//   ....[3]....
        /*009c*/ 	.word	0x00013900


	//   ....[4]....
        /*00a0*/ 	.word	0x00013e00


	//   ....[5]....
        /*00a4*/ 	.word	0x00013e70


	//   ....[6]....
        /*00a8*/ 	.word	0x00013ea0


	//   ....[7]....
        /*00ac*/ 	.word	0x00013ee0


	//   ....[8]....
        /*00b0*/ 	.word	0x00013f20


	//   ....[9]....
        /*00b4*/ 	.word	0x00014410


	//   ....[10]....
        /*00b8*/ 	.word	0x00014440


	//   ....[11]....
        /*00bc*/ 	.word	0x00014940


	//   ....[12]....
        /*00c0*/ 	.word	0x000149b0


	//----- nvinfo : EIATTR_MAX_THREADS
	.align		4
.L_1680:
        /*00c4*/ 	.byte	0x04, 0x05
        /*00c6*/ 	.short	(.L_1682 - .L_1681)
.L_1681:
        /*00c8*/ 	.word	0x00000100
        /*00cc*/ 	.word	0x00000001
        /*00d0*/ 	.word	0x00000001


	//----- nvinfo : EIATTR_CRS_STACK_SIZE
	.align		4
.L_1682:
        /*00d4*/ 	.byte	0x04, 0x1e
        /*00d6*/ 	.short	(.L_1684 - .L_1683)
.L_1683:
        /*00d8*/ 	.word	0x00000000


	//----- nvinfo : EIATTR_CBANK_PARAM_SIZE
	.align		4
.L_1684:
        /*00dc*/ 	.byte	0x03, 0x19
        /*00de*/ 	.short	0x0410


	//----- nvinfo : EIATTR_PARAM_CBANK
	.align		4
        /*00e0*/ 	.byte	0x04, 0x0a
        /*00e2*/ 	.short	(.L_1686 - .L_1685)
	.align		4
.L_1685:
        /*00e4*/ 	.word	index@(.nv.constant0._ZN2at6native13reduce_kernelILi256ELi2ENS0_8ReduceOpIN3c104HalfENS0_14func_wrapper_tIbZZZNS0_15and_kernel_cudaERNS_14TensorIteratorEENKUlvE_clEvENKUlvE8_clEvEUlbS4_E_EEjbLi4ELi4EEEEEvT1_)
        /*00e8*/ 	.short	0x0210
        /*00ea*/ 	.short	0x0410


	//----- nvinfo : EIATTR_SW_WAR
	.align		4
.L_1686:
        /*00ec*/ 	.byte	0x04, 0x36
        /*00ee*/ 	.short	(.L_1688 - .L_1687)
.L_1687:
        /*00f0*/ 	.word	0x00000008
.L_1688:


//--------------------- .nv.info._ZN2at6native13reduce_kernelILi128ELi4ENS0_8ReduceOpIN3c104HalfENS0_14func_wrapper_tIbZZZNS0_15and_kernel_cudaERNS_14TensorIteratorEENKUlvE_clEvENKUlvE8_clEvEUlbS4_E_EEjbLi4ELi4EEEEEvT1_ --------------------------
	.section	.nv.info._ZN2at6native13reduce_kernelILi128ELi4ENS0_8ReduceOpIN3c104HalfENS0_14func_wrapper_tIbZZZNS0_15and_kernel_cudaERNS_14TensorIteratorEENKUlvE_clEvENKUlvE8_clEvEUlbS4_E_EEjbLi4ELi4EEEEEvT1_,"",@"SHT_CUDA_INFO"
	.sectionflags	@""
	.align	4


	//----- nvinfo : EIATTR_CUDA_API_VERSION
	.align		4
        /*0000*/ 	.byte	0x04, 0x37
        /*0002*/ 	.short	(.L_1690 - .L_1689)
.L_1689:
        /*0004*/ 	.word	0x00000082


	//----- nvinfo : EIATTR_KPARAM_INFO
	.align		4
.L_1690:
        /*0008*/ 	.byte	0x04, 0x17
        /*000a*/ 	.short	(.L_1692 - .L_1691)
.L_1691:
        /*000c*/ 	.word	0x00000000
        /*0010*/ 	.short	0x0000
        /*0012*/ 	.short	0x0000
        /*0014*/ 	.byte	0x00, 0xf0, 0x41, 0x10


	//----- nvinfo : EIATTR_SPARSE_MMA_MASK
	.align		4
.L_1692:
        /*0018*/ 	.byte	0x03, 0x50
        /*001a*/ 	.short	0x0000


	//----- nvinfo : EIATTR_MAXREG_COUNT
	.align		4
        /*001c*/ 	.byte	0x03, 0x1b
        /*001e*/ 	.short	0x0080


	//----- nvinfo : EIATTR_NUM_BARRIERS
	.align		4
        /*0020*/ 	.byte	0x02, 0x4c
        /*0022*/ 	.byte	0x01
	.zero		1


	//----- nvinfo : EIATTR_EXTERNS
	.align		4
        /*0024*/ 	.byte	0x04, 0x0f
        /*0026*/ 	.short	(.L_1694 - .L_1693)


	//   ....[0]....
	.align		4
.L_1693:
        /*0028*/ 	.word	index@(__assertfail)


	//----- nvinfo : EIATTR_MERCURY_ISA_VERSION
	.align		4
.L_1694:
        /*002c*/ 	.byte	0x03, 0x5f
        /*002e*/ 	.short	0x0101


	//----- nvinfo : EIATTR_INT_WARP_WIDE_INSTR_OFFSETS
	.align		4
        /*0030*/ 	.byte	0x04, 0x31
        /*0032*/ 	.short	(.L_1696 - .L_1695)


	//   ....[0]....
.L_1695:
        /*0034*/ 	.word	0x00019260


	//   ....[1]....
        /*0038*/ 	.word	0x00019350


	//----- nvinfo : EIATTR_COOP_GROUP_MASK_REGIDS
	.align		4
.L_1696:
        /*003c*/ 	.byte	0x04, 0x29
        /*003e*/ 	.short	(.L_1698 - .L_1697)


	//   ....[0]....
.L_1697:
        /*0040*/ 	.word	0xffffffff


	//   ....[1]....
        /*0044*/ 	.word	0xffffffff


	//   ....[2]....
        /*0048*/ 	.word	0xffffffff


	//   ....[3]....
        /*004c*/ 	.word	0xffffffff


	//   ....[4]....
        /*0050*/ 	.word	0xffffffff


	//   ....[5]....
        /*0054*/ 	.word	0xffffffff


	//   ....[6]....
        /*0058*/ 	.word	0xffffffff


	//   ....[7]....
        /*005c*/ 	.word	0xffffffff


	//----- nvinfo : EIATTR_COOP_GROUP_INSTR_OFFSETS
	.align		4
.L_1698:
        /*0060*/ 	.byte	0x04, 0x28
        /*0062*/ 	.short	(.L_1700 - .L_1699)


	//   ....[0]....
.L_1699:
        /*0064*/ 	.word	0x00010160


	//   ....[1]....
        /*0068*/ 	.word	0x00010190


	//   ....[2]....
        /*006c*/ 	.word	0x000101c0


	//   ....[3]....
        /*0070*/ 	.word	0x000101f0


	//   ....[4]....
        /*0074*/ 	.word	0x0001a5e0


	//   ....[5]....
        /*0078*/ 	.word	0x0001a610


	//   ....[6]....
        /*007c*/ 	.word	0x0001a640


	//   ....[7]....
        /*0080*/ 	.word	0x0001a670


	//----- nvinfo : EIATTR_SYSCALL_OFFSETS
	.align		4
.L_1700:
        /*0084*/ 	.byte	0x04, 0x46
        /*0086*/ 	.short	(.L_1702 - .L_1701)


	//   ....[0]....
.L_1701:
        /*0088*/ 	.word	0x00001410


	//   ....[1]....
        /*008c*/ 	.word	0x0001acf0


	//   ....[2]....
        /*0090*/ 	.word	0x0001ae70


	//   ....[3]....
        /*0094*/ 	.word	0x0001aff0


	//   ....[4]....
        /*0098*/ 	.word	0x0001b170


	//   ....[5]....
        /*009c*/ 	.word	0x0001b6b0


	//   ....[6]....
        /*00a0*/ 	.word	0x0001b830


	//   ....[7]....
        /*00a4*/ 	.word	0x0001b9b0


	//   ....[8]....
        /*00a8*/ 	.word	0x0001bb30


	//   ....[9]....
        /*00ac*/ 	.word	0x0001c150


	//   ....[10]....
        /*00b0*/ 	.word	0x0001c2d0


	//   ....[11]....
        /*00b4*/ 	.word	0x0001c450


	//   ....[12]....
        /*00b8*/ 	.word	0x0001c5d0


	//   ....[13]....
        /*00bc*/ 	.word	0x0001cb10


	//   ....[14]....
        /*00c0*/ 	.word	0x0001cc90


	//   ....[15]....
        /*00c4*/ 	.word	0x0001ce10


	//   ....[16]....
        /*00c8*/ 	.word	0x0001cf90


	//----- nvinfo : EIATTR_EXIT_INSTR_OFFSETS
	.align		4
.L_1702:
        /*00cc*/ 	.byte	0x04, 0x1c
        /*00ce*/ 	.short	(.L_1704 - .L_1703)


	//   ....[0]....
.L_1703:
        /*00d0*/ 	.word	0x00019410


	//   ....[1]....
        /*00d4*/ 	.word	0x0001a8c0


	//   ....[2]....
        /*00d8*/ 	.word	0x0001b1e0


	//   ....[3]....
        /*00dc*/ 	.word	0x0001b230


	//   ....[4]....
        /*00e0*/ 	.word	0x0001bba0


	//   ....[5]....
        /*00e4*/ 	.word	0x0001bc70


	//   ....[6]....
        /*00e8*/ 	.word	0x0001bca0


	//   ....[7]....
        /*00ec*/ 	.word	0x0001bce0


	//   ....[8]....
        /*00f0*/ 	.word	0x0001bd20


	//   ....[9]....
        /*00f4*/ 	.word	0x0001c640


	//   ....[10]....
        /*00f8*/ 	.word	0x0001c690


	//   ....[11]....
        /*00fc*/ 	.word	0x0001d000


	//   ....[12]....
        /*0100*/ 	.word	0x0001d0d0


	//----- nvinfo : EIATTR_MAX_THREADS
	.align		4
.L_1704:
        /*0104*/ 	.byte	0x04, 0x05
        /*0106*/ 	.short	(.L_1706 - .L_1705)
.L_1705:
        /*0108*/ 	.word	0x00000080
        /*010c*/ 	.word	0x00000001
        /*0110*/ 	.word	0x00000001


	//----- nvinfo : EIATTR_CRS_STACK_SIZE
	.align		4
.L_1706:
        /*0114*/ 	.byte	0x04, 0x1e
        /*0116*/ 	.short	(.L_1708 - .L_1707)
.L_1707:
        /*0118*/ 	.word	0x00000000


	//----- nvinfo : EIATTR_CBANK_PARAM_SIZE
	.align		4
.L_1708:
        /*011c*/ 	.byte	0x03, 0x19
        /*011e*/ 	.short	0x0410


	//----- nvinfo : EIATTR_PARAM_CBANK
	.align		4
        /*0120*/ 	.byte	0x04, 0x0a
        /*0122*/ 	.short	(.L_1710 - .L_1709)
	.align		4
.L_1709:
        /*0124*/ 	.word	index@(.nv.constant0._ZN2at6native13reduce_kernelILi128ELi4ENS0_8ReduceOpIN3c104HalfENS0_14func_wrapper_tIbZZZNS0_15and_kernel_cudaERNS_14TensorIteratorEENKUlvE_clEvENKUlvE8_clEvEUlbS4_E_EEjbLi4ELi4EEEEEvT1_)
        /*0128*/ 	.short	0x0210
        /*012a*/ 	.short	0x0410


	//----- nvinfo : EIATTR_SW_WAR
	.align		4
.L_1710:
        /*012c*/ 	.byte	0x04, 0x36
        /*012e*/ 	.short	(.L_1712 - .L_1711)
.L_1711:
        /*0130*/ 	.word	0x00000008
.L_1712:


//--------------------- .nv.info._ZN2at6native13reduce_kernelILi512ELi1ENS0_8ReduceOpIN3c107complexIfEENS0_14func_wrapper_tIbZZZNS0_15and_kernel_cudaERNS_14TensorIteratorEENKUlvE_clEvENKUlvE7_clEvEUlbS5_E_EEjbLi4ELi4EEEEEvT1_ --------------------------
	.section	.nv.info._ZN2at6native13reduce_kernelILi512ELi1ENS0_8ReduceOpIN3c107complexIfEENS0_14func_wrapper_tIbZZZNS0_15and_kernel_cudaERNS_14TensorIteratorEENKUlvE_clEvENKUlvE7_clEvEUlbS5_E_EEjbLi4ELi4EEEEEvT1_,"",@"SHT_CUDA_INFO"
	.sectionflags	@""
	.align	4


	//----- nvinfo : EIATTR_CUDA_API_VERSION
	.align		4
        /*0000*/ 	.byte	0x04, 0x37
        /*0002*/ 	.short	(.L_1714 - .L_1713)
.L_1713:
        /*0004*/ 	.word	0x00000082


	//----- nvinfo : EIATTR_KPARAM_INFO
	.align		4
.L_1714:
        /*0008*/ 	.byte	0x04, 0x17
        /*000a*/ 	.short	(.L_1716 - .L_1715)
.L_1715:
        /*000c*/ 	.word	0x00000000
        /*0010*/ 	.short	0x0000
        /*0012*/ 	.short	0x0000
        /*0014*/ 	.byte	0x00, 0xf0, 0x41, 0x10


	//----- nvinfo : EIATTR_SPARSE_MMA_MASK
	.align		4
.L_1716:
        /*0018*/ 	.byte	0x03, 0x50
        /*001a*/ 	.short	0x0000


	//----- nvinfo : EIATTR_MAXREG_COUNT
	.align		4
        /*001c*/ 	.byte	0x03, 0x1b
        /*001e*/ 	.short	0x0020


	//----- nvinfo : EIATTR_NUM_BARRIERS
	.align		4
        /*0020*/ 	.byte	0x02, 0x4c
        /*0022*/ 	.byte	0x01
	.zero		1


	//----- nvinfo : EIATTR_EXTERNS
	.align		4
        /*0024*/ 	.byte	0x04, 0x0f
        /*0026*/ 	.short	(.L_1718 - .L_1717)


	//   ....[0]....
	.align		4
.L_1717:
        /*0028*/ 	.word	index@(__assertfail)


	//----- nvinfo : EIATTR_MERCURY_ISA_VERSION
	.align		4
.L_1718:
        /*002c*/ 	.byte	0x03, 0x5f
        /*002e*/ 	.short	0x0101


	//----- nvinfo : EIATTR_INT_WARP_WIDE_INSTR_OFFSETS
	.align		4
        /*0030*/ 	.byte	0x04, 0x31
        /*0032*/ 	.short	(.L_1720 - .L_1719)


	//   ....[0]....
.L_1719:
        /*0034*/ 	.word	0x0000e250


	//   ....[1]....
        /*0038*/ 	.word	0x0000e340


	//----- nvinfo : EIATTR_COOP_GROUP_MASK_REGIDS
	.align		4
.L_1720:
        /*003c*/ 	.byte	0x04, 0x29
        /*003e*/ 	.short	(.L_1722 - .L_1721)


	//   ....[0]....
.L_1721:
        /*0040*/ 	.word	0xffffffff


	//   ....[1]....
        /*0044*/ 	.word	0xffffffff


	//----- nvinfo : EIATTR_COOP_GROUP_INSTR_OFFSETS
	.align		4
.L_1722:
        /*0048*/ 	.byte	0x04, 0x28
        /*004a*/ 	.short	(.L_1724 - .L_1723)


	//   ....[0]....
.L_1723:
        /*004c*/ 	.word	0x0000bb70


	//   ....[1]....
        /*0050*/ 	.word	0x0000eb50


	//----- nvinfo : EIATTR_SYSCALL_OFFSETS
	.align		4
.L_1724:
        /*0054*/ 	.byte	0x04, 0x46
        /*0056*/ 	.short	(.L_1726 - .L_1725)


	//   ....[0]....
.L_1725:
        /*0058*/ 	.word	0x0000edb0


	//   ....[1]....
        /*005c*/ 	.word	0x0000f030


	//   ....[2]....
        /*0060*/ 	.word	0x0000f390


	//   ....[3]....
        /*0064*/ 	.word	0x0000f630


	//----- nvinfo : EIATTR_EXIT_INSTR_OFFSETS
	.align		4
.L_1726:
        /*0068*/ 	.byte	0x04, 0x1c
        /*006a*/ 	.short	(.L_1728 - .L_1727)


	//   ....[0]....
.L_1727:
        /*006c*/ 	.word	0x0000e3e0


	//   ....[1]....
        /*0070*/ 	.word	0x0000ebb0


	//   ....[2]....
        /*0074*/ 	.word	0x0000ee20


	//   ....[3]....
        /*0078*/ 	.word	0x0000ee40


	//   ....[4]....
        /*007c*/ 	.word	0x0000f0a0


	//   ....[5]....
        /*0080*/ 	.word	0x0000f0e0


	//   ....[6]....
        /*0084*/ 	.word	0x0000f110


	//   ....[7]....
        /*0088*/ 	.word	0x0000f150


	//   ....[8]....
        /*008c*/ 	.word	0x0000f190


	//   ....[9]....
        /*0090*/ 	.word	0x0000f400


	//   ....[10]....
        /*0094*/ 	.word	0x0000f420


	//   ....[11]....
        /*0098*/ 	.word	0x0000f680


	//   ....[12]....
        /*009c*/ 	.word	0x0000f6a0


	//----- nvinfo : EIATTR_MAX_THREADS
	.align		4
.L_1728:
        /*00a0*/ 	.byte	0x04, 0x05
        /*00a2*/ 	.short	(.L_1730 - .L_1729)
.L_1729:
        /*00a4*/ 	.word	0x00000200
        /*00a8*/ 	.word	0x00000001
        /*00ac*/ 	.word	0x00000001


	//----- nvinfo : EIATTR_CRS_STACK_SIZE
	.align		4
.L_1730:
        /*00b0*/ 	.byte	0x04, 0x1e
        /*00b2*/ 	.short	(.L_1732 - .L_1731)
.L_1731:
        /*00b4*/ 	.word	0x00000000


	//----- nvinfo : EIATTR_CBANK_PARAM_SIZE
	.align		4
.L_1732:
        /*00b8*/ 	.byte	0x03, 0x19
        /*00ba*/ 	.short	0x0410


	//----- nvinfo : EIATTR_PARAM_CBANK
	.align		4
        /*00bc*/ 	.byte	0x04, 0x0a
        /*00be*/ 	.short	(.L_1734 - .L_1733)
	.align		4
.L_1733:
        /*00c0*/ 	.word	index@(.nv.constant0._ZN2at6native13reduce_kernelILi512ELi1ENS0_8ReduceOpIN3c107complexIfEENS0_14func_wrapper_tIbZZZNS0_15and_kernel_cudaERNS_14TensorIteratorEENKUlvE_clEvENKUlvE7_clEvEUlbS5_E_EEjbLi4ELi4EEEEEvT1_)
        /*00c4*/ 	.short	0x0210
        /*00c6*/ 	.short	0x0410


	//----- nvinfo : EIATTR_SW_WAR
	.align		4
.L_1734:
        /*00c8*/ 	.byte	0x04, 0x36
        /*00ca*/ 	.short	(.L_1736 - .L_1735)
.L_1735:
        /*00cc*/ 	.word	0x00000008
.L_1736:


//--------------------- .nv.info._ZN2at6native13reduce_kernelILi256ELi2ENS0_8ReduceOpIN3c107complexIfEENS0_14func_wrapper_tIbZZZNS0_15and_kernel_cudaERNS_14TensorIteratorEENKUlvE_clEvENKUlvE7_clEvEUlbS5_E_EEjbLi4ELi4EEEEEvT1_ --------------------------
	.section	.nv.info._ZN2at6native13reduce_kernelILi256ELi2ENS0_8ReduceOpIN3c107complexIfEENS0_14func_wrapper_tIbZZZNS0_15and_kernel_cudaERNS_14TensorIteratorEENKUlvE_clEvENKUlvE7_clEvEUlbS5_E_EEjbLi4ELi4EEEEEvT1_,"",@"SHT_CUDA_INFO"
	.sectionflags	@""
	.align	4


	//----- nvinfo : EIATTR_CUDA_API_VERSION
	.align		4
        /*0000*/ 	.byte	0x04, 0x37
        /*0002*/ 	.short	(.L_1738 - .L_1737)
.L_1737:
        /*0004*/ 	.word	0x00000082


	//----- nvinfo : EIATTR_KPARAM_INFO
	.align		4
.L_1738:
        /*0008*/ 	.byte	0x04, 0x17
        /*000a*/ 	.short	(.L_1740 - .L_1739)
.L_1739:
        /*000c*/ 	.word	0x00000000
        /*0010*/ 	.short	0x0000
        /*0012*/ 	.short	0x0000
        /*0014*/ 	.byte	0x00, 0xf0, 0x41, 0x10


	//----- nvinfo : EIATTR_SPARSE_MMA_MASK
	.align		4
.L_1740:
        /*0018*/ 	.byte	0x03, 0x50
        /*001a*/ 	.short	0x0000


	//----- nvinfo : EIATTR_MAXREG_COUNT
	.align		4
        /*001c*/ 	.byte	0x03, 0x1b
        /*001e*/ 	.short	0x0040


	//----- nvinfo : EIATTR_NUM_BARRIERS
	.align		4
        /*0020*/ 	.byte	0x02, 0x4c
        /*0022*/ 	.byte	0x01
	.zero		1


	//----- nvinfo : EIATTR_EXTERNS
	.align		4
        /*0024*/ 	.byte	0x04, 0x0f
        /*0026*/ 	.short	(.L_1742 - .L_1741)


	//   ....[0]....
	.align		4
.L_1741:
        /*0028*/ 	.word	index@(__assertfail)


	//----- nvinfo : EIATTR_MERCURY_ISA_VERSION
	.align		4
.L_1742:
        /*002c*/ 	.byte	0x03, 0x5f
        /*002e*/ 	.short	0x0101


	//----- nvinfo : EIATTR_INT_WARP_WIDE_INSTR_OFFSETS
	.align		4
        /*0030*/ 	.byte	0x04, 0x31
        /*0032*/ 	.short	(.L_1744 - .L_1743)


	//   ....[0]....
.L_1743:
        /*0034*/ 	.word	0x00011570


	//   ....[1]....
        /*0038*/ 	.word	0x00011660


	//----- nvinfo : EIATTR_COOP_GROUP_MASK_REGIDS
	.align		4
.L_1744:
        /*003c*/ 	.byte	0x04, 0x29
        /*003e*/ 	.short	(.L_1746 - .L_1745)


	//   ....[0]....
.L_1745:
        /*0040*/ 	.word	0xffffffff


	//   ....[1]....
        /*0044*/ 	.word	0xffffffff


	//   ....[2]....
        /*0048*/ 	.word	0xffffffff


	//   ....[3]....
        /*004c*/ 	.word	0xffffffff


	//----- nvinfo : EIATTR_COOP_GROUP_INSTR_OFFSETS
	.align		4
.L_1746:
        /*0050*/ 	.byte	0x04, 0x28
        /*0052*/ 	.short	(.L_1748 - .L_1747)


	//   ....[0]....
.L_1747:
        /*0054*/ 	.word	0x0000cbe0


	//   ....[1]....
        /*0058*/ 	.word	0x0000cc00


	//   ....[2]....
        /*005c*/ 	.word	0x00012080


	//   ....[3]....
        /*0060*/ 	.word	0x000120a0


	//----- nvinfo : EIATTR_SYSCALL_OFFSETS
	.align		4
.L_1748:
        /*0064*/ 	.byte	0x04, 0x46
        /*0066*/ 	.short	(.L_1750 - .L_1749)


	//   ....[0]....
.L_1749:
        /*0068*/ 	.word	0x00001490


	//   ....[1]....
        /*006c*/ 	.word	0x00012370


	//   ....[2]....
        /*0070*/ 	.word	0x000124f0


	//   ....[3]....
        /*0074*/ 	.word	0x00012800


	//   ....[4]....
        /*0078*/ 	.word	0x00012980


	//   ....[5]....
        /*007c*/ 	.word	0x00012d60


	//   ....[6]....
        /*0080*/ 	.word	0x00012ee0


	//   ....[7]....
        /*0084*/ 	.word	0x000131f0


	//   ....[8]....
        /*0088*/ 	.word	0x00013370


	//----- nvinfo : EIATTR_EXIT_INSTR_OFFSETS
	.align		4
.L_1750:
        /*008c*/ 	.byte	0x04, 0x1c
        /*008e*/ 	.short	(.L_1752 - .L_1751)


	//   ....[0]....
.L_1751:
        /*0090*/ 	.word	0x00011720


	//   ....[1]....
        /*0094*/ 	.word	0x00012120


	//   ....[2]....
        /*0098*/ 	.word	0x00012560


	//   ....[3]....
        /*009c*/ 	.word	0x00012590


	//   ....[4]....
        /*00a0*/ 	.word	0x000129f0


	//   ....[5]....
        /*00a4*/ 	.word	0x00012a60


	//   ....[6]....
        /*00a8*/ 	.word	0x00012a90


	//   ....[7]....
        /*00ac*/ 	.word	0x00012ad0


	//   ....[8]....
        /*00b0*/ 	.word	0x00012b10


	//   ....[9]....
        /*00b4*/ 	.word	0x00012f50


	//   ....[10]....
        /*00b8*/ 	.word	0x00012f80


	//   ....[11]....
        /*00bc*/ 	.word	0x000133e0


	//   ....[12]....
        /*00c0*/ 	.word	0x00013450


	//----- nvinfo : EIATTR_MAX_THREADS
	.align		4
.L_1752:
        /*00c4*/ 	.byte	0x04, 0x05
        /*00c6*/ 	.short	(.L_1754 - .L_1753)
.L_1753:
        /*00c8*/ 	.word	0x00000100
        /*00cc*/ 	.word	0x00000001
        /*00d0*/ 	.word	0x00000001


	//----- nvinfo : EIATTR_CRS_STACK_SIZE
	.align		4
.L_1754:
        /*00d4*/ 	.byte	0x04, 0x1e
        /*00d6*/ 	.short	(.L_1756 - .L_1755)
.L_1755:
        /*00d8*/ 	.word	0x00000000


	//----- nvinfo : EIATTR_CBANK_PARAM_SIZE
	.align		4
.L_1756:
        /*00dc*/ 	.byte	0x03, 0x19
        /*00de*/ 	.short	0x0410


	//----- nvinfo : EIATTR_PARAM_CBANK
	.align		4
        /*00e0*/ 	.byte	0x04, 0x0a
        /*00e2*/ 	.short	(.L_1758 - .L_1757)
	.align		4
.L_1757:
        /*00e4*/ 	.word	index@(.nv.constant0._ZN2at6native13reduce_kernelILi256ELi2ENS0_8ReduceOpIN3c107complexIfEENS0_14func_wrapper_tIbZZZNS0_15and_kernel_cudaERNS_14TensorIteratorEENKUlvE_clEvENKUlvE7_clEvEUlbS5_E_EEjbLi4ELi4EEEEEvT1_)
        /*00e8*/ 	.short	0x0210
        /*00ea*/ 	.short	0x0410


	//----- nvinfo : EIATTR_SW_WAR
	.align		4
.L_1758:
        /*00ec*/ 	.byte	0x04, 0x36
        /*00ee*/ 	.short	(.L_1760 - .L_1759)
.L_1759:
        /*00f0*/ 	.word	0x00000008
.L_1760:


//--------------------- .nv.info._ZN2at6native13reduce_kernelILi128ELi4ENS0_8ReduceOpIN3c107complexIfEENS0_14func_wrapper_tIbZZZNS0_15and_kernel_cudaERNS_14TensorIteratorEENKUlvE_clEvENKUlvE7_clEvEUlbS5_E_EEjbLi4ELi4EEEEEvT1_ --------------------------
	.section	.nv.info._ZN2at6native13reduce_kernelILi128ELi4ENS0_8ReduceOpIN3c107complexIfEENS0_14func_wrapper_tIbZZZNS0_15and_kernel_cudaERNS_14TensorIteratorEENKUlvE_clEvENKUlvE7_clEvEUlbS5_E_EEjbLi4ELi4EEEEEvT1_,"",@"SHT_CUDA_INFO"
	.sectionflags	@""
	.align	4


	//----- nvinfo : EIATTR_CUDA_API_VERSION
	.align		4
        /*0000*/ 	.byte	0x04, 0x37
        /*0002*/ 	.short	(.L_1762 - .L_1761)
.L_1761:
        /*0004*/ 	.word	0x00000082


	//----- nvinfo : EIATTR_KPARAM_INFO
	.align		4
.L_1762:
        /*0008*/ 	.byte	0x04, 0x17
        /*000a*/ 	.short	(.L_1764 - .L_1763)
.L_1763:
        /*000c*/ 	.word	0x00000000
        /*0010*/ 	.short	0x0000
        /*0012*/ 	.short	0x0000
        /*0014*/ 	.byte	0x00, 0xf0, 0x41, 0x10


	//----- nvinfo : EIATTR_SPARSE_MMA_MASK
	.align		4
.L_1764:
        /*0018*/ 	.byte	0x03, 0x50
        /*001a*/ 	.short	0x0000


	//----- nvinfo : EIATTR_MAXREG_COUNT
	.align		4
        /*001c*/ 	.byte	0x03, 0x1b
        /*001e*/ 	.short	0x0080


	//----- nvinfo : EIATTR_NUM_BARRIERS
	.align		4
        /*0020*/ 	.byte	0x02, 0x4c
        /*0022*/ 	.byte	0x01
	.zero		1


	//----- nvinfo : EIATTR_EXTERNS
	.align		4
        /*0024*/ 	.byte	0x04, 0x0f
        /*0026*/ 	.short	(.L_1766 - .L_1765)


	//   ....[0]....
	.align		4
.L_1765:
        /*0028*/ 	.word	index@(__assertfail)


	//----- nvinfo : EIATTR_MERCURY_ISA_VERSION
	.align		4
.L_1766:
        /*002c*/ 	.byte	0x03, 0x5f
        /*002e*/ 	.short	0x0101


	//----- nvinfo : EIATTR_INT_WARP_WIDE_INSTR_OFFSETS
	.align		4
        /*0030*/ 	.byte	0x04, 0x31
        /*0032*/ 	.short	(.L_1768 - .L_1767)


	//   ....[0]....
.L_1767:
        /*0034*/ 	.word	0x00017be0


	//   ....[1]....
        /*0038*/ 	.word	0x00017cd0


	//----- nvinfo : EIATTR_COOP_GROUP_MASK_REGIDS
	.align		4
.L_1768:
        /*003c*/ 	.byte	0x04, 0x29
        /*003e*/ 	.short	(.L_1770 - .L_1769)


	//   ....[0]....
.L_1769:
        /*0040*/ 	.word	0xffffffff


	//   ....[1]....
        /*0044*/ 	.word	0xffffffff


	//   ....[2]....
        /*0048*/ 	.word	0xffffffff


	//   ....[3]....
        /*004c*/ 	.word	0xffffffff


	//   ....[4]....
        /*0050*/ 	.word	0xffffffff


	//   ....[5]....
        /*0054*/ 	.word	0xffffffff


	//   ....[6]....
        /*0058*/ 	.word	0xffffffff


	//   ....[7]....
        /*005c*/ 	.word	0xffffffff


	//----- nvinfo : EIATTR_COOP_GROUP_INSTR_OFFSETS
	.align		4
.L_1770:
        /*0060*/ 	.byte	0x04, 0x28
        /*0062*/ 	.short	(.L_1772 - .L_1771)


	//   ....[0]....
.L_1771:
        /*0064*/ 	.word	0x0000ec90


	//   ....[1]....
        /*0068*/ 	.word	0x0000ecc0


	//   ....[2]....
        /*006c*/ 	.word	0x0000ecf0


	//   ....[3]....
        /*0070*/ 	.word	0x0000ed00


	//   ....[4]....
        /*0074*/ 	.word	0x00018a30


	//   ....[5]....
        /*0078*/ 	.word	0x00018a60


	//   ....[6]....
        /*007c*/ 	.word	0x00018a90


	//   ....[7]....
        /*0080*/ 	.word	0x00018aa0


	//----- nvinfo : EIATTR_SYSCALL_OFFSETS
	.align		4
.L_1772:
        /*0084*/ 	.byte	0x04, 0x46
        /*0086*/ 	.short	(.L_1774 - .L_1773)


	//   ....[0]....
.L_1773:
        /*0088*/ 	.word	0x00001410


	//   ....[1]....
        /*008c*/ 	.word	0x00018e30


	//   ....[2]....
        /*0090*/ 	.word	0x00018fb0


	//   ....[3]....
        /*0094*/ 	.word	0x00019130


	//   ....[4]....
        /*0098*/ 	.word	0x000192b0


	//   ....[5]....
        /*009c*/ 	.word	0x000196c0


	//   ....[6]....
        /*00a0*/ 	.word	0x00019840


	//   ....[7]....
        /*00a4*/ 	.word	0x000199c0


	//   ....[8]....
        /*00a8*/ 	.word	0x00019b40


	//   ....[9]....
        /*00ac*/ 	.word	0x0001a000


	//   ....[10]....
        /*00b0*/ 	.word	0x0001a180


	//   ....[11]....
        /*00b4*/ 	.word	0x0001a300


	//   ....[12]....
        /*00b8*/ 	.word	0x0001a480


	//   ....[13]....
        /*00bc*/ 	.word	0x0001a890


	//   ....[14]....
        /*00c0*/ 	.word	0x0001aa10


	//   ....[15]....
        /*00c4*/ 	.word	0x0001ab90


	//   ....[16]....
        /*00c8*/ 	.word	0x0001ad10


	//----- nvinfo : EIATTR_EXIT_INSTR_OFFSETS
	.align		4
.L_1774:
        /*00cc*/ 	.byte	0x04, 0x1c
        /*00ce*/ 	.short	(.L_1776 - .L_1775)


	//   ....[0]....
.L_1775:
        /*00d0*/ 	.word	0x00017d90


	//   ....[1]....
        /*00d4*/ 	.word	0x00018b60


	//   ....[2]....
        /*00d8*/ 	.word	0x00019320


	//   ....[3]....
        /*00dc*/ 	.word	0x00019370


	//   ....[4]....
        /*00e0*/ 	.word	0x00019bb0


	//   ....[5]....
        /*00e4*/ 	.word	0x00019c80


	//   ....[6]....
        /*00e8*/ 	.word	0x00019cb0


	//   ....[7]....
        /*00ec*/ 	.word	0x00019cf0


	//   ....[8]....
        /*00f0*/ 	.word	0x00019d30


	//   ....[9]....
        /*00f4*/ 	.word	0x0001a4f0


	//   ....[10]....
        /*00f8*/ 	.word	0x0001a540


	//   ....[11]....
        /*00fc*/ 	.word	0x0001ad80


	//   ....[12]....
        /*0100*/ 	.word	0x0001ae50


	//----- nvinfo : EIATTR_MAX_THREADS
	.align		4
.L_1776:
        /*0104*/ 	.byte	0x04, 0x05
        /*0106*/ 	.short	(.L_1778 - .L_1777)
.L_1777:
        /*0108*/ 	.word	0x00000080
        /*010c*/ 	.word	0x00000001
        /*0110*/ 	.word	0x00000001


	//----- nvinfo : EIATTR_CRS_STACK_SIZE
	.align		4
.L_1778:
        /*0114*/ 	.byte	0x04, 0x1e
        /*0116*/ 	.short	(.L_1780 - .L_1779)
.L_1779:
        /*0118*/ 	.word	0x00000000


	//----- nvinfo : EIATTR_CBANK_PARAM_SIZE
	.align		4
.L_1780:
        /*011c*/ 	.byte	0x03, 0x19
        /*011e*/ 	.short	0x0410


	//----- nvinfo : EIATTR_PARAM_CBANK
	.align		4
        /*0120*/ 	.byte	0x04, 0x0a
        /*0122*/ 	.short	(.L_1782 - .L_1781)
	.align		4
.L_1781:
        /*0124*/ 	.word	index@(.nv.constant0._ZN2at6native13reduce_kernelILi128ELi4ENS0_8ReduceOpIN3c107complexIfEENS0_14func_wrapper_tIbZZZNS0_15and_kernel_cudaERNS_14TensorIteratorEENKUlvE_clEvENKUlvE7_clEvEUlbS5_E_EEjbLi4ELi4EEEEEvT1_)
        /*0128*/ 	.short	0x0210
        /*012a*/ 	.short	0x0410


	//----- nvinfo : EIATTR_SW_WAR
	.align		4
.L_1782:
        /*012c*/ 	.byte	0x04, 0x36
        /*012e*/ 	.short	(.L_1784 - .L_1783)
.L_1783:
        /*0130*/ 	.word	0x00000008
.L_1784:


//--------------------- .nv.info._ZN2at6native13reduce_kernelILi256ELi1ENS0_8ReduceOpIN3c107complexIdEENS0_14func_wrapper_tIbZZZNS0_15and_kernel_cudaERNS_14TensorIteratorEENKUlvE_clEvENKUlvE6_clEvEUlbS5_E_EEjbLi4ELi4EEEEEvT1_ --------------------------
	.section	.nv.info._ZN2at6native13reduce_kernelILi256ELi1ENS0_8ReduceOpIN3c107complexIdEENS0_14func_wrapper_tIbZZZNS0_15and_kernel_cudaERNS_14TensorIteratorEENKUlvE_clEvENKUlvE6_clEvEUlbS5_E_EEjbLi4ELi4EEEEEvT1_,"",@"SHT_CUDA_INFO"
	.sectionflags	@""
	.align	4


	//----- nvinfo : EIATTR_CUDA_API_VERSION
	.align		4
        /*0000*/ 	.byte	0x04, 0x37
        /*0002*/ 	.short	(.L_1786 - .L_1785)
.L_1785:
        /*0004*/ 	.word	0x00000082


	//----- nvinfo : EIATTR_KPARAM_INFO
	.align		4
.L_1786:
        /*0008*/ 	.byte	0x04, 0x17
        /*000a*/ 	.short	(.L_1788 - .L_1787)
.L_1787:
        /*000c*/ 	.word	0x00000000
        /*0010*/ 	.short	0x0000
        /*0012*/ 	.short	0x0000
        /*0014*/ 	.byte	0x00, 0xf0, 0x41, 0x10


	//----- nvinfo : EIATTR_SPARSE_MMA_MASK
	.align		4
.L_1788:
        /*0018*/ 	.byte	0x03, 0x50
        /*001a*/ 	.short	0x0000


	//----- nvinfo : EIATTR_MAXREG_COUNT
	.align		4
        /*001c*/ 	.byte	0x03, 0x1b
        /*001e*/ 	.short	0x0040


	//----- nvinfo : EIATTR_NUM_BARRIERS
	.align		4
        /*0020*/ 	.byte	0x02, 0x4c
        /*0022*/ 	.byte	0x01
	.zero		1


	//----- nvinfo : EIATTR_EXTERNS
	.align		4
        /*0024*/ 	.byte	0x04, 0x0f
        /*0026*/ 	.short	(.L_1790 - .L_1789)


	//   ....[0]....
	.align		4
.L_1789:
        /*0028*/ 	.word	index@(__assertfail)


	//----- nvinfo : EIATTR_MERCURY_ISA_VERSION
	.align		4
.L_1790:
        /*002c*/ 	.byte	0x03, 0x5f
        /*002e*/ 	.short	0x0101


	//----- nvinfo : EIATTR_INT_WARP_WIDE_INSTR_OFFSETS
	.align		4
        /*0030*/ 	.byte	0x04, 0x31
        /*0032*/ 	.short	(.L_1792 - .L_1791)


	//   ....[0]....
.L_1791:
        /*0034*/ 	.word	0x0000e3e0


	//   ....[1]....
        /*0038*/ 	.word	0x0000e4d0


	//----- nvinfo : EIATTR_COOP_GROUP_MASK_REGIDS
	.align		4
.L_1792:
        /*003c*/ 	.byte	0x04, 0x29
        /*003e*/ 	.short	(.L_1794 - .L_1793)


	//   ....[0]....
.L_1793:
        /*0040*/ 	.word	0xffffffff


	//   ....[1]....
        /*0044*/ 	.word	0xffffffff


	//----- nvinfo : EIATTR_COOP_GROUP_INSTR_OFFSETS
	.align		4
.L_1794:
        /*0048*/ 	.byte	0x04, 0x28
        /*004a*/ 	.short	(.L_1796 - .L_1795)


	//   ....[0]....
.L_1795:
        /*004c*/ 	.word	0x0000bd00


	//   ....[1]....
        /*0050*/ 	.word	0x0000ecd0


	//----- nvinfo : EIATTR_SYSCALL_OFFSETS
	.align		4
.L_1796:
        /*0054*/ 	.byte	0x04, 0x46
        /*0056*/ 	.short	(.L_1798 - .L_1797)


	//   ....[0]....
.L_1797:
        /*0058*/ 	.word	0x0000ef30


	//   ....[1]....
        /*005c*/ 	.word	0x0000f1b0


	//   ....[2]....
        /*0060*/ 	.word	0x0000f510


	//   ....[3]....
        /*0064*/ 	.word	0x0000f7b0


	//----- nvinfo : EIATTR_EXIT_INSTR_OFFSETS
	.align		4
.L_1798:
        /*0068*/ 	.byte	0x04, 0x1c
        /*006a*/ 	.short	(.L_1800 - .L_1799)


	//   ....[0]....
.L_1799:
        /*006c*/ 	.word	0x0000e570


	//   ....[1]....
        /*0070*/ 	.word	0x0000ed30


	//   ....[2]....
        /*0074*/ 	.word	0x0000efa0


	//   ....[3]....
        /*0078*/ 	.word	0x0000efc0


	//   ....[4]....
        /*007c*/ 	.word	0x0000f220


	//   ....[5]....
        /*0080*/ 	.word	0x0000f260


	//   ....[6]....
        /*0084*/ 	.word	0x0000f290


	//   ....[7]....
        /*0088*/ 	.word	0x0000f2d0


	//   ....[8]....
        /*008c*/ 	.word	0x0000f310


	//   ....[9]....
        /*0090*/ 	.word	0x0000f580


	//   ....[10]....
        /*0094*/ 	.word	0x0000f5a0


	//   ....[11]....
        /*0098*/ 	.word	0x0000f800


	//   ....[12]....
        /*009c*/ 	.word	0x0000f820


	//----- nvinfo : EIATTR_MAX_THREADS
	.align		4
.L_1800:
        /*00a0*/ 	.byte	0x04, 0x05
        /*00a2*/ 	.short	(.L_1802 - .L_1801)
.L_1801:
        /*00a4*/ 	.word	0x00000100
        /*00a8*/ 	.word	0x00000001
        /*00ac*/ 	.word	0x00000001


	//----- nvinfo : EIATTR_CRS_STACK_SIZE
	.align		4
.L_1802:
        /*00b0*/ 	.byte	0x04, 0x1e
        /*00b2*/ 	.short	(.L_1804 - .L_1803)
.L_1803:
        /*00b4*/ 	.word	0x00000000


	//----- nvinfo : EIATTR_CBANK_PARAM_SIZE
	.align		4
.L_1804:
        /*00b8*/ 	.byte	0x03, 0x19
        /*00ba*/ 	.short	0x0410


	//----- nvinfo : EIATTR_PARAM_CBANK
	.align		4
        /*00bc*/ 	.byte	0x04, 0x0a
        /*00be*/ 	.short	(.L_1806 - .L_1805)
	.align		4
.L_1805:
        /*00c0*/ 	.word	index@(.nv.constant0._ZN2at6native13reduce_kernelILi256ELi1ENS0_8ReduceOpIN3c107complexIdEENS0_14func_wrapper_tIbZZZNS0_15and_kernel_cudaERNS_14TensorIteratorEENKUlvE_clEvENKUlvE6_clEvEUlbS5_E_EEjbLi4ELi4EEEEEvT1_)
        /*00c4*/ 	.short	0x0210
        /*00c6*/ 	.short	0x0410


	//----- nvinfo : EIATTR_SW_WAR
	.align		4
.L_1806:
        /*00c8*/ 	.byte	0x04, 0x36
        /*00ca*/ 	.short	(.L_1808 - .L_1807)
.L_1807:
        /*00cc*/ 	.word	0x00000008
.L_1808:


//--------------------- .nv.info._ZN2at6native13reduce_kernelILi128ELi2ENS0_8ReduceOpIN3c107complexIdEENS0_14func_wrapper_tIbZZZNS0_15and_kernel_cudaERNS_14TensorIteratorEENKUlvE_clEvENKUlvE6_clEvEUlbS5_E_EEjbLi4ELi4EEEEEvT1_ --------------------------
	.section	.nv.info._ZN2at6native13reduce_kernelILi128ELi2ENS0_8ReduceOpIN3c107complexIdEENS0_14func_wrapper_tIbZZZNS0_15and_kernel_cudaERNS_14TensorIteratorEENKUlvE_clEvENKUlvE6_clEvEUlbS5_E_EEjbLi4ELi4EEEEEvT1_,"",@"SHT_CUDA_INFO"
	.sectionflags	@""
	.align	4


	//----- nvinfo : EIATTR_CUDA_API_VERSION
	.align		4
        /*0000*/ 	.byte	0x04, 0x37
        /*0002*/ 	.short	(.L_1810 - .L_1809)
.L_1809:
        /*0004*/ 	.word	0x00000082


	//----- nvinfo : EIATTR_KPARAM_INFO
	.align		4
.L_1810:
        /*0008*/ 	.byte	0x04, 0x17
        /*000a*/ 	.short	(.L_1812 - .L_1811)
.L_1811:
        /*000c*/ 	.word	0x00000000
        /*0010*/ 	.short	0x0000
        /*0012*/ 	.short	0x0000
        /*0014*/ 	.byte	0x00, 0xf0, 0x41, 0x10


	//----- nvinfo : EIATTR_SPARSE_MMA_MASK
	.align		4
.L_1812:
        /*0018*/ 	.byte	0x03, 0x50
        /*001a*/ 	.short	0x0000


	//----- nvinfo : EIATTR_MAXREG_COUNT
	.align		4
        /*001c*/ 	.byte	0x03, 0x1b
        /*001e*/ 	.short	0x0080


	//----- nvinfo : EIATTR_NUM_BARRIERS
	.align		4
        /*0020*/ 	.byte	0x02, 0x4c
        /*0022*/ 	.byte	0x01
	.zero		1


	//----- nvinfo : EIATTR_EXTERNS
	.align		4
        /*0024*/ 	.byte	0x04, 0x0f
        /*0026*/ 	.short	(.L_1814 - .L_1813)


	//   ....[0]....
	.align		4
.L_1813:
        /*0028*/ 	.word	index@(__assertfail)


	//----- nvinfo : EIATTR_MERCURY_ISA_VERSION
	.align		4
.L_1814:
        /*002c*/ 	.byte	0x03, 0x5f
        /*002e*/ 	.short	0x0101


	//----- nvinfo : EIATTR_INT_WARP_WIDE_INSTR_OFFSETS
	.align		4
        /*0030*/ 	.byte	0x04, 0x31
        /*0032*/ 	.short	(.L_1816 - .L_1815)


	//   ....[0]....
.L_1815:
        /*0034*/ 	.word	0x00011680


	//   ....[1]....
        /*0038*/ 	.word	0x00011770


	//----- nvinfo : EIATTR_COOP_GROUP_MASK_REGIDS
	.align		4
.L_1816:
        /*003c*/ 	.byte	0x04, 0x29
        /*003e*/ 	.short	(.L_1818 - .L_1817)


	//   ....[0]....
.L_1817:
        /*0040*/ 	.word	0xffffffff


	//   ....[1]....
        /*0044*/ 	.word	0xffffffff


	//   ....[2]....
        /*0048*/ 	.word	0xffffffff


	//   ....[3]....
        /*004c*/ 	.word	0xffffffff


	//----- nvinfo : EIATTR_COOP_GROUP_INSTR_OFFSETS
	.align		4
.L_1818:
        /*0050*/ 	.byte	0x04, 0x28
        /*0052*/ 	.short	(.L_1820 - .L_1819)


	//   ....[0]....
.L_1819:
        /*0054*/ 	.word	0x0000ccd0


	//   ....[1]....
        /*0058*/ 	.word	0x0000ccf0


	//   ....[2]....
        /*005c*/ 	.word	0x00012190


	//   ....[3]....
        /*0060*/ 	.word	0x000121b0


	//----- nvinfo : EIATTR_SYSCALL_OFFSETS
	.align		4
.L_1820:
        /*0064*/ 	.byte	0x04, 0x46
        /*0066*/ 	.short	(.L_1822 - .L_1821)


	//   ....[0]....
.L_1821:
        /*0068*/ 	.word	0x00001410


	//   ....[1]....
        /*006c*/ 	.word	0x00012480


	//   ....[2]....
        /*0070*/ 	.word	0x00012600


	//   ....[3]....
        /*0074*/ 	.word	0x00012910


	//   ....[4]....
        /*0078*/ 	.word	0x00012a90


	//   ....[5]....
        /*007c*/ 	.word	0x00012e70


	//   ....[6]....
        /*0080*/ 	.word	0x00012ff0


	//   ....[7]....
        /*0084*/ 	.word	0x00013300


	//   ....[8]....
        /*0088*/ 	.word	0x00013480


	//----- nvinfo : EIATTR_EXIT_INSTR_OFFSETS
	.align		4
.L_1822:
        /*008c*/ 	.byte	0x04, 0x1c
        /*008e*/ 	.short	(.L_1824 - .L_1823)


	//   ....[0]....
.L_1823:
        /*0090*/ 	.word	0x00011830


	//   ....[1]....
        /*0094*/ 	.word	0x00012230


	//   ....[2]....
        /*0098*/ 	.word	0x00012670


	//   ....[3]....
        /*009c*/ 	.word	0x000126a0


	//   ....[4]....
        /*00a0*/ 	.word	0x00012b00


	//   ....[5]....
        /*00a4*/ 	.word	0x00012b70


	//   ....[6]....
        /*00a8*/ 	.word	0x00012ba0


	//   ....[7]....
        /*00ac*/ 	.word	0x00012be0


	//   ....[8]....
        /*00b0*/ 	.word	0x00012c20


	//   ....[9]....
        /*00b4*/ 	.word	0x00013060


	//   ....[10]....
        /*00b8*/ 	.word	0x00013090


	//   ....[11]....
        /*00bc*/ 	.word	0x000134f0


	//   ....[12]....
        /*00c0*/ 	.word	0x00013560


	//----- nvinfo : EIATTR_MAX_THREADS
	.align		4
.L_1824:
        /*00c4*/ 	.byte	0x04, 0x05
        /*00c6*/ 	.short	(.L_1826 - .L_1825)
.L_1825:
        /*00c8*/ 	.word	0x00000080
        /*00cc*/ 	.word	0x00000001
        /*00d0*/ 	.word	0x00000001


	//----- nvinfo : EIATTR_CRS_STACK_SIZE
	.align		4
.L_1826:
        /*00d4*/ 	.byte	0x04, 0x1e
        /*00d6*/ 	.short	(.L_1828 - .L_1827)
.L_1827:
        /*00d8*/ 	.word	0x00000000


	//----- nvinfo : EIATTR_CBANK_PARAM_SIZE
	.align		4
.L_1828:
        /*00dc*/ 	.byte	0x03, 0x19
        /*00de*/ 	.short	0x0410


	//----- nvinfo : EIATTR_PARAM_CBANK
	.align		4
        /*00e0*/ 	.byte	0x04, 0x0a
        /*00e2*/ 	.short	(.L_1830 - .L_1829)
	.align		4
.L_1829:
        /*00e4*/ 	.word	index@(.nv.constant0._ZN2at6native13reduce_kernelILi128ELi2ENS0_8ReduceOpIN3c107complexIdEENS0_14func_wrapper_tIbZZZNS0_15and_kernel_cudaERNS_14TensorIteratorEENKUlvE_clEvENKUlvE6_clEvEUlbS5_E_EEjbLi4ELi4EEEEEvT1_)
        /*00e8*/ 	.short	0x0210
        /*00ea*/ 	.short	0x0410


	//----- nvinfo : EIATTR_SW_WAR
	.align		4
.L_1830:
        /*00ec*/ 	.byte	0x04, 0x36
        /*00ee*/ 	.short	(.L_1832 - .L_1831)
.L_1831:
        /*00f0*/ 	.word	0x00000008
.L_1832:


//--------------------- .nv.info._ZN2at6native13reduce_kernelILi64ELi4ENS0_8ReduceOpIN3c107complexIdEENS0_14func_wrapper_tIbZZZNS0_15and_kernel_cudaERNS_14TensorIteratorEENKUlvE_clEvENKUlvE6_clEvEUlbS5_E_EEjbLi4ELi4EEEEEvT1_ --------------------------
	.section	.nv.info._ZN2at6native13reduce_kernelILi64ELi4ENS0_8ReduceOpIN3c107complexIdEENS0_14func_wrapper_tIbZZZNS0_15and_kernel_cudaERNS_14TensorIteratorEENKUlvE_clEvENKUlvE6_clEvEUlbS5_E_EEjbLi4ELi4EEEEEvT1_,"",@"SHT_CUDA_INFO"
	.sectionflags	@""
	.align	4


	//----- nvinfo : EIATTR_CUDA_API_VERSION
	.align		4
        /*0000*/ 	.byte	0x04, 0x37
        /*0002*/ 	.short	(.L_1834 - .L_1833)
.L_1833:
        /*0004*/ 	.word	0x00000082


	//----- nvinfo : EIATTR_KPARAM_INFO
	.align		4
.L_1834:
        /*0008*/ 	.byte	0x04, 0x17
        /*000a*/ 	.short	(.L_1836 - .L_1835)
.L_1835:
        /*000c*/ 	.word	0x00000000
        /*0010*/ 	.short	0x0000
        /*0012*/ 	.short	0x0000
        /*0014*/ 	.byte	0x00, 0xf0, 0x41, 0x10


	//----- nvinfo : EIATTR_SPARSE_MMA_MASK
	.align		4
.L_1836:
        /*0018*/ 	.byte	0x03, 0x50
        /*001a*/ 	.short	0x0000


	//----- nvinfo : EIATTR_MAXREG_COUNT
	.align		4
        /*001c*/ 	.byte	0x03, 0x1b
        /*001e*/ 	.short	0x00ff


	//----- nvinfo : EIATTR_NUM_BARRIERS
	.align		4
        /*0020*/ 	.byte	0x02, 0x4c
        /*0022*/ 	.byte	0x01
	.zero		1


	//----- nvinfo : EIATTR_EXTERNS
	.align		4
        /*0024*/ 	.byte	0x04, 0x0f
        /*0026*/ 	.short	(.L_1838 - .L_1837)


	//   ....[0]....
	.align		4
.L_1837:
        /*0028*/ 	.word	index@(__assertfail)


	//----- nvinfo : EIATTR_MERCURY_ISA_VERSION
	.align		4
.L_1838:
        /*002c*/ 	.byte	0x03, 0x5f
        /*002e*/ 	.short	0x0101


	//----- nvinfo : EIATTR_INT_WARP_WIDE_INSTR_OFFSETS
	.align		4
        /*0030*/ 	.byte	0x04, 0x31
        /*0032*/ 	.short	(.L_1840 - .L_1839)


	//   ....[0]....
.L_1839:
        /*0034*/ 	.word	0x000177e0


	//   ....[1]....
        /*0038*/ 	.word	0x000178d0


	//----- nvinfo : EIATTR_COOP_GROUP_MASK_REGIDS
	.align		4
.L_1840:
        /*003c*/ 	.byte	0x04, 0x29
        /*003e*/ 	.short	(.L_1842 - .L_1841)


	//   ....[0]....
.L_1841:
        /*0040*/ 	.word	0xffffffff


	//   ....[1]....
        /*0044*/ 	.word	0xffffffff


	//   ....[2]....
        /*0048*/ 	.word	0xffffffff


	//   ....[3]....
        /*004c*/ 	.word	0xffffffff


	//   ....[4]....
        /*0050*/ 	.word	0xffffffff


	//   ....[5]....
        /*0054*/ 	.word	0xffffffff


	//   ....[6]....
        /*0058*/ 	.word	0xffffffff


	//   ....[7]....
        /*005c*/ 	.word	0xffffffff


	//----- nvinfo : EIATTR_COOP_GROUP_INSTR_OFFSETS
	.align		4
.L_1842:
        /*0060*/ 	.byte	0x04, 0x28
        /*0062*/ 	.short	(.L_1844 - .L_1843)


	//   ....[0]....
.L_1843:
        /*0064*/ 	.word	0x0000e890


	//   ....[1]....
        /*0068*/ 	.word	0x0000e8c0


	//   ....[2]....
        /*006c*/ 	.word	0x0000e8f0


	//   ....[3]....
        /*0070*/ 	.word	0x0000e900


	//   ....[4]....
        /*0074*/ 	.word	0x00018630


	//   ....[5]....
        /*0078*/ 	.word	0x00018660


	//   ....[6]....
        /*007c*/ 	.word	0x00018690


	//   ....[7]....
        /*0080*/ 	.word	0x000186a0


	//----- nvinfo : EIATTR_SYSCALL_OFFSETS
	.align		4
.L_1844:
        /*0084*/ 	.byte	0x04, 0x46
        /*0086*/ 	.short	(.L_1846 - .L_1845)


	//   ....[0]....
.L_1845:
        /*0088*/ 	.word	0x00001410


	//   ....[1]....
        /*008c*/ 	.word	0x00018a30


	//   ....[2]....
        /*0090*/ 	.word	0x00018bb0


	//   ....[3]....
        /*0094*/ 	.word	0x00018d30


	//   ....[4]....
        /*0098*/ 	.word	0x00018eb0


	//   ....[5]....
        /*009c*/ 	.word	0x000192c0


	//   ....[6]....
        /*00a0*/ 	.word	0x00019440


	//   ....[7]....
        /*00a4*/ 	.word	0x000195c0


	//   ....[8]....
        /*00a8*/ 	.word	0x00019740


	//   ....[9]....
        /*00ac*/ 	.word	0x00019c00


	//   ....[10]....
        /*00b0*/ 	.word	0x00019d80


	//   ....[11]....
        /*00b4*/ 	.word	0x00019f00


	//   ....[12]....
        /*00b8*/ 	.word	0x0001a080


	//   ....[13]....
        /*00bc*/ 	.word	0x0001a490


	//   ....[14]....
        /*00c0*/ 	.word	0x0001a610


	//   ....[15]....
        /*00c4*/ 	.word	0x0001a790


	//   ....[16]....
        /*00c8*/ 	.word	0x0001a910


	//----- nvinfo : EIATTR_EXIT_INSTR_OFFSETS
	.align		4
.L_1846:
        /*00cc*/ 	.byte	0x04, 0x1c
        /*00ce*/ 	.short	(.L_1848 - .L_1847)


	//   ....[0]....
.L_1847:
        /*00d0*/ 	.word	0x00017990


	//   ....[1]....
        /*00d4*/ 	.word	0x00018760


	//   ....[2]....
        /*00d8*/ 	.word	0x00018f20


	//   ....[3]....
        /*00dc*/ 	.word	0x00018f70


	//   ....[4]....
        /*00e0*/ 	.word	0x000197b0


	//   ....[5]....
        /*00e4*/ 	.word	0x00019880


	//   ....[6]....
        /*00e8*/ 	.word	0x000198b0


	//   ....[7]....
        /*00ec*/ 	.word	0x000198f0


	//   ....[8]....
        /*00f0*/ 	.word	0x00019930


	//   ....[9]....
        /*00f4*/ 	.word	0x0001a0f0


	//   ....[10]....
        /*00f8*/ 	.word	0x0001a140


	//   ....[11]....
        /*00fc*/ 	.word	0x0001a980


	//   ....[12]....
        /*0100*/ 	.word	0x0001aa50


	//----- nvinfo : EIATTR_MAX_THREADS
	.align		4
.L_1848:
        /*0104*/ 	.byte	0x04, 0x05
        /*0106*/ 	.short	(.L_1850 - .L_1849)
.L_1849:
        /*0108*/ 	.word	0x00000040
        /*010c*/ 	.word	0x00000001
        /*0110*/ 	.word	0x00000001


	//----- nvinfo : EIATTR_CRS_STACK_SIZE
	.align		4
.L_1850:
        /*0114*/ 	.byte	0x04, 0x1e
        /*0116*/ 	.short	(.L_1852 - .L_1851)
.L_1851:
        /*0118*/ 	.word	0x00000000


	//----- nvinfo : EIATTR_CBANK_PARAM_SIZE
	.align		4
.L_1852:
        /*011c*/ 	.byte	0x03, 0x19
        /*011e*/ 	.short	0x0410


	//----- nvinfo : EIATTR_PARAM_CBANK
	.align		4
        /*0120*/ 	.byte	0x04, 0x0a
        /*0122*/ 	.short	(.L_1854 - .L_1853)
	.align		4
.L_1853:
        /*0124*/ 	.word	index@(.nv.constant0._ZN2at6native13reduce_kernelILi64ELi4ENS0_8ReduceOpIN3c107complexIdEENS0_14func_wrapper_tIbZZZNS0_15and_kernel_cudaERNS_14TensorIteratorEENKUlvE_clEvENKUlvE6_clEvEUlbS5_E_EEjbLi4ELi4EEEEEvT1_)
        /*0128*/ 	.short	0x0210
        /*012a*/ 	.short	0x0410


	//----- nvinfo : EIATTR_SW_WAR
	.align		4
.L_1854:
        /*012c*/ 	.byte	0x04, 0x36
        /*012e*/ 	.short	(.L_1856 - .L_1855)
.L_1855:
        /*0130*/ 	.word	0x00000008
.L_1856:


//--------------------- .nv.info._ZN2at6native13reduce_kernelILi512ELi1ENS0_8ReduceOpIfNS0_14func_wrapper_tIbZZZNS0_15and_kernel_cudaERNS_14TensorIteratorEENKUlvE_clEvENKUlvE5_clEvEUlbfE_EEjbLi4ELi4EEEEEvT1_ --------------------------
	.section	.nv.info._ZN2at6native13reduce_kernelILi512ELi1ENS0_8ReduceOpIfNS0_14func_wrapper_tIbZZZNS0_15and_kernel_cudaERNS_14TensorIteratorEENKUlvE_clEvENKUlvE5_clEvEUlbfE_EEjbLi4ELi4EEEEEvT1_,"",@"SHT_CUDA_INFO"
	.sectionflags	@""
	.align	4


	//----- nvinfo : EIATTR_CUDA_API_VERSION
	.align		4
        /*0000*/ 	.byte	0x04, 0x37
        /*0002*/ 	.short	(.L_1858 - .L_1857)
.L_1857:
        /*0004*/ 	.word	0x00000082


	//----- nvinfo : EIATTR_KPARAM_INFO
	.align		4
.L_1858:
        /*0008*/ 	.byte	0x04, 0x17
        /*000a*/ 	.short	(.L_1860 - .L_1859)
.L_1859:
        /*000c*/ 	.word	0x00000000
        /*0010*/ 	.short	0x0000
        /*0012*/ 	.short	0x0000
        /*0014*/ 	.byte	0x00, 0xf0, 0x41, 0x10


	//----- nvinfo : EIATTR_SPARSE_MMA_MASK
	.align		4
.L_1860:
        /*0018*/ 	.byte	0x03, 0x50
        /*001a*/ 	.short	0x0000


	//----- nvinfo : EIATTR_MAXREG_COUNT
	.align		4
        /*001c*/ 	.byte	0x03, 0x1b
        /*001e*/ 	.short	0x0020


	//----- nvinfo : EIATTR_NUM_BARRIERS
	.align		4
        /*0020*/ 	.byte	0x02, 0x4c
        /*0022*/ 	.byte	0x01
	.zero		1


	//----- nvinfo : EIATTR_EXTERNS
	.align		4
        /*0024*/ 	.byte	0x04, 0x0f
        /*0026*/ 	.short	(.L_1862 - .L_1861)


	//   ....[0]....
	.align		4
.L_1861:
        /*0028*/ 	.word	index@(__assertfail)


	//----- nvinfo : EIATTR_MERCURY_ISA_VERSION
	.align		4
.L_1862:
        /*002c*/ 	.byte	0x03, 0x5f
        /*002e*/ 	.short	0x0101


	//----- nvinfo : EIATTR_INT_WARP_WIDE_INSTR_OFFSETS
	.align		4
        /*0030*/ 	.byte	0x04, 0x31
        /*0032*/ 	.short	(.L_1864 - .L_1863)


	//   ....[0]....
.L_1863:
        /*0034*/ 	.word	0x0000e090


	//   ....[1]....
        /*0038*/ 	.word	0x0000e180


	//----- nvinfo : EIATTR_COOP_GROUP_MASK_REGIDS
	.align		4
.L_1864:
        /*003c*/ 	.byte	0x04, 0x29
        /*003e*/ 	.short	(.L_1866 - .L_1865)


	//   ....[0]....
.L_1865:
        /*0040*/ 	.word	0xffffffff


	//   ....[1]....
        /*0044*/ 	.word	0xffffffff


	//----- nvinfo : EIATTR_COOP_GROUP_INSTR_OFFSETS
	.align		4
.L_1866:
        /*0048*/ 	.byte	0x04, 0x28
        /*004a*/ 	.short	(.L_1868 - .L_1867)


	//   ....[0]....
.L_1867:
        /*004c*/ 	.word	0x0000b9b0


	//   ....[1]....
        /*0050*/ 	.word	0x0000e990


	//----- nvinfo : EIATTR_SYSCALL_OFFSETS
	.align		4
.L_1868:
        /*0054*/ 	.byte	0x04, 0x46
        /*0056*/ 	.short	(.L_1870 - .L_1869)


	//   ....[0]....
.L_1869:
        /*0058*/ 	.word	0x0000ebf0


	//   ....[1]....
        /*005c*/ 	.word	0x0000ee70


	//   ....[2]....
        /*0060*/ 	.word	0x0000f1d0


	//   ....[3]....
        /*0064*/ 	.word	0x0000f470


	//----- nvinfo : EIATTR_EXIT_INSTR_OFFSETS
	.align		4
.L_1870:
        /*0068*/ 	.byte	0x04, 0x1c
        /*006a*/ 	.short	(.L_1872 - .L_1871)


	//   ....[0]....
.L_1871:
        /*006c*/ 	.word	0x0000e220


	//   ....[1]....
        /*0070*/ 	.word	0x0000e9f0


	//   ....[2]....
        /*0074*/ 	.word	0x0000ec60


	//   ....[3]....
        /*0078*/ 	.word	0x0000ec80


	//   ....[4]....
        /*007c*/ 	.word	0x0000eee0


	//   ....[5]....
        /*0080*/ 	.word	0x0000ef20


	//   ....[6]....
        /*0084*/ 	.word	0x0000ef50


	//   ....[7]....
        /*0088*/ 	.word	0x0000ef90


	//   ....[8]....
        /*008c*/ 	.word	0x0000efd0


	//   ....[9]....
        /*0090*/ 	.word	0x0000f240


	//   ....[10]....
        /*0094*/ 	.word	0x0000f260


	//   ....[11]....
        /*0098*/ 	.word	0x0000f4c0


	//   ....[12]....
        /*009c*/ 	.word	0x0000f4e0


	//----- nvinfo : EIATTR_MAX_THREADS
	.align		4
.L_1872:
        /*00a0*/ 	.byte	0x04, 0x05
        /*00a2*/ 	.short	(.L_1874 - .L_1873)
.L_1873:
        /*00a4*/ 	.word	0x00000200
        /*00a8*/ 	.word	0x00000001
        /*00ac*/ 	.word	0x00000001


	//----- nvinfo : EIATTR_CRS_STACK_SIZE
	.align		4
.L_1874:
        /*00b0*/ 	.byte	0x04, 0x1e
        /*00b2*/ 	.short	(.L_1876 - .L_1875)
.L_1875:
        /*00b4*/ 	.word	0x00000000


	//----- nvinfo : EIATTR_CBANK_PARAM_SIZE
	.align		4
.L_1876:
        /*00b8*/ 	.byte	0x03, 0x19
        /*00ba*/ 	.short	0x0410


	//----- nvinfo : EIATTR_PARAM_CBANK
	.align		4
        /*00bc*/ 	.byte	0x04, 0x0a
        /*00be*/ 	.short	(.L_1878 - .L_1877)
	.align		4
.L_1877:
        /*00c0*/ 	.word	index@(.nv.constant0._ZN2at6native13reduce_kernelILi512ELi1ENS0_8ReduceOpIfNS0_14func_wrapper_tIbZZZNS0_15and_kernel_cudaERNS_14TensorIteratorEENKUlvE_clEvENKUlvE5_clEvEUlbfE_EEjbLi4ELi4EEEEEvT1_)
        /*00c4*/ 	.short	0x0210
        /*00c6*/ 	.short	0x0410


	//----- nvinfo : EIATTR_SW_WAR
	.align		4
.L_1878:
        /*00c8*/ 	.byte	0x04, 0x36
        /*00ca*/ 	.short	(.L_1880 - .L_1879)
.L_1879:
        /*00cc*/ 	.word	0x00000008
.L_1880:


//--------------------- .nv.info._ZN2at6native13reduce_kernelILi256ELi2ENS0_8ReduceOpIfNS0_14func_wrapper_tIbZZZNS0_15and_kernel_cudaERNS_14TensorIteratorEENKUlvE_clEvENKUlvE5_clEvEUlbfE_EEjbLi4ELi4EEEEEvT1_ --------------------------
	.section	.nv.info._ZN2at6native13reduce_kernelILi256ELi2ENS0_8ReduceOpIfNS0_14func_wrapper_tIbZZZNS0_15and_kernel_cudaERNS_14TensorIteratorEENKUlvE_clEvENKUlvE5_clEvEUlbfE_EEjbLi4ELi4EEEEEvT1_,"",@"SHT_CUDA_INFO"
	.sectionflags	@""
	.align	4


	//----- nvinfo : EIATTR_CUDA_API_VERSION
	.align		4
        /*0000*/ 	.byte	0x04, 0x37
        /*0002*/ 	.short	(.L_1882 - .L_1881)
.L_1881:
        /*0004*/ 	.word	0x00000082


	//----- nvinfo : EIATTR_KPARAM_INFO
	.align		4
.L_1882:
        /*0008*/ 	.byte	0x04, 0x17
        /*000a*/ 	.short	(.L_1884 - .L_1883)
.L_1883:
        /*000c*/ 	.word	0x00000000
        /*0010*/ 	.short	0x0000
        /*0012*/ 	.short	0x0000
        /*0014*/ 	.byte	0x00, 0xf0, 0x41, 0x10


	//----- nvinfo : EIATTR_SPARSE_MMA_MASK
	.align		4
.L_1884:
        /*0018*/ 	.byte	0x03, 0x50
        /*001a*/ 	.short	0x0000


	//----- nvinfo : EIATTR_MAXREG_COUNT
	.align		4
        /*001c*/ 	.byte	0x03, 0x1b
        /*001e*/ 	.short	0x0040


	//----- nvinfo : EIATTR_NUM_BARRIERS
	.align		4
        /*0020*/ 	.byte	0x02, 0x4c
        /*0022*/ 	.byte	0x01
	.zero		1


	//----- nvinfo : EIATTR_EXTERNS
	.align		4
        /*0024*/ 	.byte	0x04, 0x0f
        /*0026*/ 	.short	(.L_1886 - .L_1885)


	//   ....[0]....
	.align		4
.L_1885:
        /*0028*/ 	.word	index@(__assertfail)


	//----- nvinfo : EIATTR_MERCURY_ISA_VERSION
	.align		4
.L_1886:
        /*002c*/ 	.byte	0x03, 0x5f
        /*002e*/ 	.short	0x0101


	//----- nvinfo : EIATTR_INT_WARP_WIDE_INSTR_OFFSETS
	.align		4
        /*0030*/ 	.byte	0x04, 0x31
        /*0032*/ 	.short	(.L_1888 - .L_1887)


	//   ....[0]....
.L_1887:
        /*0034*/ 	.word	0x00011030


	//   ....[1]....
        /*0038*/ 	.word	0x00011120


	//----- nvinfo : EIATTR_COOP_GROUP_MASK_REGIDS
	.align		4
.L_1888:
        /*003c*/ 	.byte	0x04, 0x29
        /*003e*/ 	.short	(.L_1890 - .L_1889)


	//   ....[0]....
.L_1889:
        /*0040*/ 	.word	0xffffffff


	//   ....[1]....
        /*0044*/ 	.word	0xffffffff


	//   ....[2]....
        /*0048*/ 	.word	0xffffffff


	//   ....[3]....
        /*004c*/ 	.word	0xffffffff


	//----- nvinfo : EIATTR_COOP_GROUP_INSTR_OFFSETS
	.align		4
.L_1890:
        /*0050*/ 	.byte	0x04, 0x28
        /*0052*/ 	.short	(.L_1892 - .L_1891)


	//   ....[0]....
.L_1891:
        /*0054*/ 	.word	0x0000c690


	//   ....[1]....
        /*0058*/ 	.word	0x0000c6b0


	//   ....[2]....
        /*005c*/ 	.word	0x00011b50


	//   ....[3]....
        /*0060*/ 	.word	0x00011b70


	//----- nvinfo : EIATTR_SYSCALL_OFFSETS
	.align		4
.L_1892:
        /*0064*/ 	.byte	0x04, 0x46
        /*0066*/ 	.short	(.L_1894 - .L_1893)


	//   ....[0]....
.L_1893:
        /*0068*/ 	.word	0x00001490


	//   ....[1]....
        /*006c*/ 	.word	0x00011e40


	//   ....[2]....
        /*0070*/ 	.word	0x00011fc0


	//   ....[3]....
        /*0074*/ 	.word	0x000122d0


	//   ....[4]....
        /*0078*/ 	.word	0x00012450


	//   ....[5]....
        /*007c*/ 	.word	0x00012830


	//   ....[6]....
        /*0080*/ 	.word	0x000129b0


	//   ....[7]....
        /*0084*/ 	.word	0x00012cc0


	//   ....[8]....
        /*0088*/ 	.word	0x00012e40


	//----- nvinfo : EIATTR_EXIT_INSTR_OFFSETS
	.align		4
.L_1894:
        /*008c*/ 	.byte	0x04, 0x1c
        /*008e*/ 	.short	(.L_1896 - .L_1895)


	//   ....[0]....
.L_1895:
        /*0090*/ 	.word	0x000111e0


	//   ....[1]....
        /*0094*/ 	.word	0x00011bf0


	//   ....[2]....
        /*0098*/ 	.word	0x00012030


	//   ....[3]....
        /*009c*/ 	.word	0x00012060


	//   ....[4]....
        /*00a0*/ 	.word	0x000124c0


	//   ....[5]....
        /*00a4*/ 	.word	0x00012530


	//   ....[6]....
        /*00a8*/ 	.word	0x00012560


	//   ....[7]....
        /*00ac*/ 	.word	0x000125a0


	//   ....[8]....
        /*00b0*/ 	.word	0x000125e0


	//   ....[9]....
        /*00b4*/ 	.word	0x00012a20


	//   ....[10]....
        /*00b8*/ 	.word	0x00012a50


	//   ....[11]....
        /*00bc*/ 	.word	0x00012eb0


	//   ....[12]....
        /*00c0*/ 	.word	0x00012f20


	//----- nvinfo : EIATTR_MAX_THREADS
	.align		4
.L_1896:
        /*00c4*/ 	.byte	0x04, 0x05
        /*00c6*/ 	.short	(.L_1898 - .L_1897)
.L_1897:
        /*00c8*/ 	.word	0x00000100
        /*00cc*/ 	.word	0x00000001
        /*00d0*/ 	.word	0x00000001


	//----- nvinfo : EIATTR_CRS_STACK_SIZE
	.align		4
.L_1898:
        /*00d4*/ 	.byte	0x04, 0x1e
        /*00d6*/ 	.short	(.L_1900 - .L_1899)
.L_1899:
        /*00d8*/ 	.word	0x00000000


	//----- nvinfo : EIATTR_CBANK_PARAM_SIZE
	.align		4
.L_1900:
        /*00dc*/ 	.byte	0x03, 0x19
        /*00de*/ 	.short	0x0410


	//----- nvinfo : EIATTR_PARAM_CBANK
	.align		4
        /*00e0*/ 	.byte	0x04, 0x0a
        /*00e2*/ 	.short	(.L_1902 - .L_1901)
	.align		4
.L_1901:
        /*00e4*/ 	.word	index@(.nv.constant0._ZN2at6native13reduce_kernelILi256ELi2ENS0_8ReduceOpIfNS0_14func_wrapper_tIbZZZNS0_15and_kernel_cudaERNS_14TensorIteratorEENKUlvE_clEvENKUlvE5_clEvEUlbfE_EEjbLi4ELi4EEEEEvT1_)
        /*00e8*/ 	.short	0x0210
        /*00ea*/ 	.short	0x0410


	//----- nvinfo : EIATTR_SW_WAR
	.align		4
.L_1902:
        /*00ec*/ 	.byte	0x04, 0x36
        /*00ee*/ 	.short	(.L_1904 - .L_1903)
.L_1903:
        /*00f0*/ 	.word	0x00000008
.L_1904:


//--------------------- .nv.info._ZN2at6native13reduce_kernelILi128ELi4ENS0_8ReduceOpIfNS0_14func_wrapper_tIbZZZNS0_15and_kernel_cudaERNS_14TensorIteratorEENKUlvE_clEvENKUlvE5_clEvEUlbfE_EEjbLi4ELi4EEEEEvT1_ --------------------------
	.section	.nv.info._ZN2at6native13reduce_kernelILi128ELi4ENS0_8ReduceOpIfNS0_14func_wrapper_tIbZZZNS0_15and_kernel_cudaERNS_14TensorIteratorEENKUlvE_clEvENKUlvE5_clEvEUlbfE_EEjbLi4ELi4EEEEEvT1_,"",@"SHT_CUDA_INFO"
	.sectionflags	@""
	.align	4


	//----- nvinfo : EIATTR_CUDA_API_VERSION
	.align		4
        /*0000*/ 	.byte	0x04, 0x37
        /*0002*/ 	.short	(.L_1906 - .L_1905)
.L_1905:
        /*0004*/ 	.word	0x00000082


	//----- nvinfo : EIATTR_KPARAM_INFO
	.align		4
.L_1906:
        /*0008*/ 	.byte	0x04, 0x17
        /*000a*/ 	.short	(.L_1908 - .L_1907)
.L_1907:
        /*000c*/ 	.word	0x00000000
        /*0010*/ 	.short	0x0000
        /*0012*/ 	.short	0x0000
        /*0014*/ 	.byte	0x00, 0xf0, 0x41, 0x10


	//----- nvinfo : EIATTR_SPARSE_MMA_MASK
	.align		4
.L_1908:
        /*0018*/ 	.byte	0x03, 0x50
        /*001a*/ 	.short	0x0000


	//----- nvinfo : EIATTR_MAXREG_COUNT
	.align		4
        /*001c*/ 	.byte	0x03, 0x1b
        /*001e*/ 	.short	0x0080


	//----- nvinfo : EIATTR_NUM_BARRIERS
	.align		4
        /*0020*/ 	.byte	0x02, 0x4c
        /*0022*/ 	.byte	0x01
	.zero		1


	//----- nvinfo : EIATTR_EXTERNS
	.align		4
        /*0024*/ 	.byte	0x04, 0x0f
        /*0026*/ 	.short	(.L_1910 - .L_1909)


	//   ....[0]....
	.align		4
.L_1909:
        /*0028*/ 	.word	index@(__assertfail)


	//----- nvinfo : EIATTR_MERCURY_ISA_VERSION
	.align		4
.L_1910:
        /*002c*/ 	.byte	0x03, 0x5f
        /*002e*/ 	.short	0x0101


	//----- nvinfo : EIATTR_INT_WARP_WIDE_INSTR_OFFSETS
	.align		4
        /*0030*/ 	.byte	0x04, 0x31
        /*0032*/ 	.short	(.L_1912 - .L_1911)


	//   ....[0]....
.L_1911:
        /*0034*/ 	.word	0x00016750


	//   ....[1]....
        /*0038*/ 	.word	0x00016840


	//----- nvinfo : EIATTR_COOP_GROUP_MASK_REGIDS
	.align		4
.L_1912:
        /*003c*/ 	.byte	0x04, 0x29
        /*003e*/ 	.short	(.L_1914 - .L_1913)


	//   ....[0]....
.L_1913:
        /*0040*/ 	.word	0xffffffff


	//   ....[1]....
        /*0044*/ 	.word	0xffffffff


	//   ....[2]....
        /*0048*/ 	.word	0xffffffff


	//   ....[3]....
        /*004c*/ 	.word	0xffffffff


	//   ....[4]....
        /*0050*/ 	.word	0xffffffff


	//   ....[5]....
        /*0054*/ 	.word	0xffffffff


	//   ....[6]....
        /*0058*/ 	.word	0xffffffff


	//   ....[7]....
        /*005c*/ 	.word	0xffffffff


	//----- nvinfo : EIATTR_COOP_GROUP_INSTR_OFFSETS
	.align		4
.L_1914:
        /*0060*/ 	.byte	0x04, 0x28
        /*0062*/ 	.short	(.L_1916 - .L_1915)


	//   ....[0]....
.L_1915:
        /*0064*/ 	.word	0x0000d810


	//   ....[1]....
        /*0068*/ 	.word	0x0000d840


	//   ....[2]....
        /*006c*/ 	.word	0x0000d870


	//   ....[3]....
        /*0070*/ 	.word	0x0000d880


	//   ....[4]....
        /*0074*/ 	.word	0x000175a0


	//   ....[5]....
        /*0078*/ 	.word	0x000175d0


	//   ....[6]....
        /*007c*/ 	.word	0x00017600


	//   ....[7]....
        /*0080*/ 	.word	0x00017610


	//----- nvinfo : EIATTR_SYSCALL_OFFSETS
	.align		4
.L_1916:
        /*0084*/ 	.byte	0x04, 0x46
        /*0086*/ 	.short	(.L_1918 - .L_1917)


	//   ....[0]....
.L_1917:
        /*0088*/ 	.word	0x00001410


	//   ....[1]....
        /*008c*/ 	.word	0x000179a0


	//   ....[2]....
        /*0090*/ 	.word	0x00017b20


	//   ....[3]....
        /*0094*/ 	.word	0x00017ca0


	//   ....[4]....
        /*0098*/ 	.word	0x00017e20


	//   ....[5]....
        /*009c*/ 	.word	0x00018230


	//   ....[6]....
        /*00a0*/ 	.word	0x000183b0


	//   ....[7]....
        /*00a4*/ 	.word	0x00018530


	//   ....[8]....
        /*00a8*/ 	.word	0x000186b0


	//   ....[9]....
        /*00ac*/ 	.word	0x00018b70


	//   ....[10]....
        /*00b0*/ 	.word	0x00018cf0


	//   ....[11]....
        /*00b4*/ 	.word	0x00018e70


	//   ....[12]....
        /*00b8*/ 	.word	0x00018ff0


	//   ....[13]....
        /*00bc*/ 	.word	0x00019400


	//   ....[14]....
        /*00c0*/ 	.word	0x00019580


	//   ....[15]....
        /*00c4*/ 	.word	0x00019700


	//   ....[16]....
        /*00c8*/ 	.word	0x00019880


	//----- nvinfo : EIATTR_EXIT_INSTR_OFFSETS
	.align		4
.L_1918:
        /*00cc*/ 	.byte	0x04, 0x1c
        /*00ce*/ 	.short	(.L_1920 - .L_1919)


	//   ....[0]....
.L_1919:
        /*00d0*/ 	.word	0x00016900


	//   ....[1]....
        /*00d4*/ 	.word	0x000176d0


	//   ....[2]....
        /*00d8*/ 	.word	0x00017e90


	//   ....[3]....
        /*00dc*/ 	.word	0x00017ee0


	//   ....[4]....
        /*00e0*/ 	.word	0x00018720


	//   ....[5]....
        /*00e4*/ 	.word	0x000187f0


	//   ....[6]....
        /*00e8*/ 	.word	0x00018820


	//   ....[7]....
        /*00ec*/ 	.word	0x00018860


	//   ....[8]....
        /*00f0*/ 	.word	0x000188a0


	//   ....[9]....
        /*00f4*/ 	.word	0x00019060


	//   ....[10]....
        /*00f8*/ 	.word	0x000190b0


	//   ....[11]....
        /*00fc*/ 	.word	0x000198f0


	//   ....[12]....
        /*0100*/ 	.word	0x000199c0


	//----- nvinfo : EIATTR_MAX_THREADS
	.align		4
.L_1920:
        /*0104*/ 	.byte	0x04, 0x05
        /*0106*/ 	.short	(.L_1922 - .L_1921)
.L_1921:
        /*0108*/ 	.word	0x00000080
        /*010c*/ 	.word	0x00000001
        /*0110*/ 	.word	0x00000001


	//----- nvinfo : EIATTR_CRS_STACK_SIZE
	.align		4
.L_1922:
        /*0114*/ 	.byte	0x04, 0x1e
        /*0116*/ 	.short	(.L_1924 - .L_1923)
.L_1923:
        /*0118*/ 	.word	0x00000000


	//----- nvinfo : EIATTR_CBANK_PARAM_SIZE
	.align		4
.L_1924:
        /*011c*/ 	.byte	0x03, 0x19
        /*011e*/ 	.short	0x0410


	//----- nvinfo : EIATTR_PARAM_CBANK
	.align		4
        /*0120*/ 	.byte	0x04, 0x0a
        /*0122*/ 	.short	(.L_1926 - .L_1925)
	.align		4
.L_1925:
        /*0124*/ 	.word	index@(.nv.constant0._ZN2at6native13reduce_kernelILi128ELi4ENS0_8ReduceOpIfNS0_14func_wrapper_tIbZZZNS0_15and_kernel_cudaERNS_14TensorIteratorEENKUlvE_clEvENKUlvE5_clEvEUlbfE_EEjbLi4ELi4EEEEEvT1_)
        /*0128*/ 	.short	0x0210
        /*012a*/ 	.short	0x0410


	//----- nvinfo : EIATTR_SW_WAR
	.align		4
.L_1926:
        /*012c*/ 	.byte	0x04, 0x36
        /*012e*/ 	.short	(.L_1928 - .L_1927)
.L_1927:
        /*0130*/ 	.word	0x00000008
.L_1928:


//--------------------- .nv.info._ZN2at6native13reduce_kernelILi512ELi1ENS0_8ReduceOpIdNS0_14func_wrapper_tIbZZZNS0_15and_kernel_cudaERNS_14TensorIteratorEENKUlvE_clEvENKUlvE4_clEvEUlbdE_EEjbLi4ELi4EEEEEvT1_ --------------------------
	.section	.nv.info._ZN2at6native13reduce_kernelILi512ELi1ENS0_8ReduceOpIdNS0_14func_wrapper_tIbZZZNS0_15and_kernel_cudaERNS_14TensorIteratorEENKUlvE_clEvENKUlvE4_clEvEUlbdE_EEjbLi4ELi4EEEEEvT1_,"",@"SHT_CUDA_INFO"
	.sectionflags	@""
	.align	4


	//----- nvinfo : EIATTR_CUDA_API_VERSION
	.align		4
        /*0000*/ 	.byte	0x04, 0x37
        /*0002*/ 	.short	(.L_1930 - .L_1929)
.L_1929:
        /*0004*/ 	.word	0x00000082


	//----- nvinfo : EIATTR_KPARAM_INFO
	.align		4
.L_1930:
        /*0008*/ 	.byte	0x04, 0x17
        /*000a*/ 	.short	(.L_1932 - .L_1931)
.L_1931:
        /*000c*/ 	.word	0x00000000
        /*0010*/ 	.short	0x0000
        /*0012*/ 	.short	0x0000
        /*0014*/ 	.byte	0x00, 0xf0, 0x41, 0x10


	//----- nvinfo : EIATTR_SPARSE_MMA_MASK
	.align		4
.L_1932:
        /*0018*/ 	.byte	0x03, 0x50
        /*001a*/ 	.short	0x0000


	//----- nvinfo : EIATTR_MAXREG_COUNT
	.align		4
        /*001c*/ 	.byte	0x03, 0x1b
        /*001e*/ 	.short	0x0020


	//----- nvinfo : EIATTR_NUM_BARRIERS
	.align		4
        /*0020*/ 	.byte	0x02, 0x4c
        /*0022*/ 	.byte	0x01
	.zero		1


	//----- nvinfo : EIATTR_EXTERNS
	.align		4
        /*0024*/ 	.byte	0x04, 0x0f
        /*0026*/ 	.short	(.L_1934 - .L_1933)


	//   ....[0]....
	.align		4
.L_1933:
        /*0028*/ 	.word	index@(__assertfail)


	//----- nvinfo : EIATTR_MERCURY_ISA_VERSION
	.align		4
.L_1934:
        /*002c*/ 	.byte	0x03, 0x5f
        /*002e*/ 	.short	0x0101


	//----- nvinfo : EIATTR_INT_WARP_WIDE_INSTR_OFFSETS
	.align		4
        /*0030*/ 	.byte	0x04, 0x31
        /*0032*/ 	.short	(.L_1936 - .L_1935)


	//   ....[0]....
.L_1935:
        /*0034*/ 	.word	0x0000dec0


	//   ....[1]....
        /*0038*/ 	.word	0x0000dfb0


	//----- nvinfo : EIATTR_COOP_GROUP_MASK_REGIDS
	.align		4
.L_1936:
        /*003c*/ 	.byte	0x04, 0x29
        /*003e*/ 	.short	(.L_1938 - .L_1937)


	//   ....[0]....
.L_1937:
        /*0040*/ 	.word	0xffffffff


	//   ....[1]....
        /*0044*/ 	.word	0xffffffff


	//----- nvinfo : EIATTR_COOP_GROUP_INSTR_OFFSETS
	.align		4
.L_1938:
        /*0048*/ 	.byte	0x04, 0x28
        /*004a*/ 	.short	(.L_1940 - .L_1939)


	//   ....[0]....
.L_1939:
        /*004c*/ 	.word	0x0000b7e0


	//   ....[1]....
        /*0050*/ 	.word	0x0000e7c0


	//----- nvinfo : EIATTR_SYSCALL_OFFSETS
	.align		4
.L_1940:
        /*0054*/ 	.byte	0x04, 0x46
        /*0056*/ 	.short	(.L_1942 - .L_1941)


	//   ....[0]....
.L_1941:
        /*0058*/ 	.word	0x0000ea20


	//   ....[1]....
        /*005c*/ 	.word	0x0000eca0


	//   ....[2]....
        /*0060*/ 	.word	0x0000f000


	//   ....[3]....
        /*0064*/ 	.word	0x0000f2a0


	//----- nvinfo : EIATTR_EXIT_INSTR_OFFSETS
	.align		4
.L_1942:
        /*0068*/ 	.byte	0x04, 0x1c
        /*006a*/ 	.short	(.L_1944 - .L_1943)


	//   ....[0]....
.L_1943:
        /*006c*/ 	.word	0x0000e050


	//   ....[1]....
        /*0070*/ 	.word	0x0000e820


	//   ....[2]....
        /*0074*/ 	.word	0x0000ea90


	//   ....[3]....
        /*0078*/ 	.word	0x0000eab0


	//   ....[4]....
        /*007c*/ 	.word	0x0000ed10


	//   ....[5]....
        /*0080*/ 	.word	0x0000ed50


	//   ....[6]....
        /*0084*/ 	.word	0x0000ed80


	//   ....[7]....
        /*0088*/ 	.word	0x0000edc0


	//   ....[8]....
        /*008c*/ 	.word	0x0000ee00


	//   ....[9]....
        /*0090*/ 	.word	0x0000f070


	//   ....[10]....
        /*0094*/ 	.word	0x0000f090


	//   ....[11]....
        /*0098*/ 	.word	0x0000f2f0


	//   ....[12]....
        /*009c*/ 	.word	0x0000f310


	//----- nvinfo : EIATTR_MAX_THREADS
	.align		4
.L_1944:
        /*00a0*/ 	.byte	0x04, 0x05
        /*00a2*/ 	.short	(.L_1946 - .L_1945)
.L_1945:
        /*00a4*/ 	.word	0x00000200
        /*00a8*/ 	.word	0x00000001
        /*00ac*/ 	.word	0x00000001


	//----- nvinfo : EIATTR_CRS_STACK_SIZE
	.align		4
.L_1946:
        /*00b0*/ 	.byte	0x04, 0x1e
        /*00b2*/ 	.short	(.L_1948 - .L_1947)
.L_1947:
        /*00b4*/ 	.word	0x00000000


	//----- nvinfo : EIATTR_CBANK_PARAM_SIZE
	.align		4
.L_1948:
        /*00b8*/ 	.byte	0x03, 0x19
        /*00ba*/ 	.short	0x0410


	//----- nvinfo : EIATTR_PARAM_CBANK
	.align		4
        /*00bc*/ 	.byte	0x04, 0x0a
        /*00be*/ 	.short	(.L_1950 - .L_1949)
	.align		4
.L_1949:
        /*00c0*/ 	.word	index@(.nv.constant0._ZN2at6native13reduce_kernelILi512ELi1ENS0_8ReduceOpIdNS0_14func_wrapper_tIbZZZNS0_15and_kernel_cudaERNS_14TensorIteratorEENKUlvE_clEvENKUlvE4_clEvEUlbdE_EEjbLi4ELi4EEEEEvT1_)
        /*00c4*/ 	.short	0x0210
        /*00c6*/ 	.short	0x0410


	//----- nvinfo : EIATTR_SW_WAR
	.align		4
.L_1950:
        /*00c8*/ 	.byte	0x04, 0x36
        /*00ca*/ 	.short	(.L_1952 - .L_1951)
.L_1951:
        /*00cc*/ 	.word	0x00000008
.L_1952:


//--------------------- .nv.info._ZN2at6native13reduce_kernelILi256ELi2ENS0_8ReduceOpIdNS0_14func_wrapper_tIbZZZNS0_15and_kernel_cudaERNS_14TensorIteratorEENKUlvE_clEvENKUlvE4_clEvEUlbdE_EEjbLi4ELi4EEEEEvT1_ --------------------------
	.section	.nv.info._ZN2at6native13reduce_kernelILi256ELi2ENS0_8ReduceOpIdNS0_14func_wrapper_tIbZZZNS0_15and_kernel_cudaERNS_14TensorIteratorEENKUlvE_clEvENKUlvE4_clEvEUlbdE_EEjbLi4ELi4EEEEEvT1_,"",@"SHT_CUDA_INFO"
	.sectionflags	@""
	.align	4


	//----- nvinfo : EIATTR_CUDA_API_VERSION
	.align		4
        /*0000*/ 	.byte	0x04, 0x37
        /*0002*/ 	.short	(.L_1954 - .L_1953)
.L_1953:
        /*0004*/ 	.word	0x00000082


	//----- nvinfo : EIATTR_KPARAM_INFO
	.align		4
.L_1954:
        /*0008*/ 	.byte	0x04, 0x17
        /*000a*/ 	.short	(.L_1956 - .L_1955)
.L_1955:
        /*000c*/ 	.word	0x00000000
        /*0010*/ 	.short	0x0000
        /*0012*/ 	.short	0x0000
        /*0014*/ 	.byte	0x00, 0xf0, 0x41, 0x10


	//----- nvinfo : EIATTR_SPARSE_MMA_MASK
	.align		4
.L_1956:
        /*0018*/ 	.byte	0x03, 0x50
        /*001a*/ 	.short	0x0000


	//----- nvinfo : EIATTR_MAXREG_COUNT
	.align		4
        /*001c*/ 	.byte	0x03, 0x1b
        /*001e*/ 	.short	0x0040


	//----- nvinfo : EIATTR_NUM_BARRIERS
	.align		4
        /*0020*/ 	.byte	0x02, 0x4c
        /*0022*/ 	.byte	0x01
	.zero		1


	//----- nvinfo : EIATTR_EXTERNS
	.align		4
        /*0024*/ 	.byte	0x04, 0x0f
        /*0026*/ 	.short	(.L_1958 - .L_1957)


	//   ....[0]....
	.align		4
.L_1957:
        /*0028*/ 	.word	index@(__assertfail)


	//----- nvinfo : EIATTR_MERCURY_ISA_VERSION
	.align		4
.L_1958:
        /*002c*/ 	.byte	0x03, 0x5f
        /*002e*/ 	.short	0x0101


	//----- nvinfo : EIATTR_INT_WARP_WIDE_INSTR_OFFSETS
	.align		4
        /*0030*/ 	.byte	0x04, 0x31
        /*0032*/ 	.short	(.L_1960 - .L_1959)


	//   ....[0]....
.L_1959:
        /*0034*/ 	.word	0x00011040


	//   ....[1]....
        /*0038*/ 	.word	0x00011130


	//----- nvinfo : EIATTR_COOP_GROUP_MASK_REGIDS
	.align		4
.L_1960:
        /*003c*/ 	.byte	0x04, 0x29
        /*003e*/ 	.short	(.L_1962 - .L_1961)


	//   ....[0]....
.L_1961:
        /*0040*/ 	.word	0xffffffff


	//   ....[1]....
        /*0044*/ 	.word	0xffffffff


	//   ....[2]....
        /*0048*/ 	.word	0xffffffff


	//   ....[3]....
        /*004c*/ 	.word	0xffffffff


	//----- nvinfo : EIATTR_COOP_GROUP_INSTR_OFFSETS
	.align		4
.L_1962:
        /*0050*/ 	.byte	0x04, 0x28
        /*0052*/ 	.short	(.L_1964 - .L_1963)


	//   ....[0]....
.L_1963:
        /*0054*/ 	.word	0x0000c6b0


	//   ....[1]....
        /*0058*/ 	.word	0x0000c6d0


	//   ....[2]....
        /*005c*/ 	.word	0x00011b50


	//   ....[3]....
        /*0060*/ 	.word	0x00011b70


	//----- nvinfo : EIATTR_SYSCALL_OFFSETS
	.align		4
.L_1964:
        /*0064*/ 	.byte	0x04, 0x46
        /*0066*/ 	.short	(.L_1966 - .L_1965)


	//   ....[0]....
.L_1965:
        /*0068*/ 	.word	0x00001490


	//   ....[1]....
        /*006c*/ 	.word	0x00011e40


	//   ....[2]....
        /*0070*/ 	.word	0x00011fc0


	//   ....[3]....
        /*0074*/ 	.word	0x000122d0


	//   ....[4]....
        /*0078*/ 	.word	0x00012450


	//   ....[5]....
        /*007c*/ 	.word	0x00012830


	//   ....[6]....
        /*0080*/ 	.word	0x000129b0


	//   ....[7]....
        /*0084*/ 	.word	0x00012cc0


	//   ....[8]....
        /*0088*/ 	.word	0x00012e40


	//----- nvinfo : EIATTR_EXIT_INSTR_OFFSETS
	.align		4
.L_1966:
        /*008c*/ 	.byte	0x04, 0x1c
        /*008e*/ 	.short	(.L_1968 - .L_1967)


	//   ....[0]....
.L_1967:
        /*0090*/ 	.word	0x000111f0


	//   ....[1]....
        /*0094*/ 	.word	0x00011bf0


	//   ....[2]....
        /*0098*/ 	.word	0x00012030


	//   ....[3]....
        /*009c*/ 	.word	0x00012060


	//   ....[4]....
        /*00a0*/ 	.word	0x000124c0


	//   ....[5]....
        /*00a4*/ 	.word	0x00012530


	//   ....[6]....
        /*00a8*/ 	.word	0x00012560


	//   ....[7]....
        /*00ac*/ 	.word	0x000125a0


	//   ....[8]....
        /*00b0*/ 	.word	0x000125e0


	//   ....[9]....
        /*00b4*/ 	.word	0x00012a20


	//   ....[10]....
        /*00b8*/ 	.word	0x00012a50


	//   ....[11]....
        /*00bc*/ 	.word	0x00012eb0


	//   ....[12]....
        /*00c0*/ 	.word	0x00012f20


	//----- nvinfo : EIATTR_MAX_THREADS
	.align		4
.L_1968:
        /*00c4*/ 	.byte	0x04, 0x05
        /*00c6*/ 	.short	(.L_1970 - .L_1969)
.L_1969:
        /*00c8*/ 	.word	0x00000100
        /*00cc*/ 	.word	0x00000001
        /*00d0*/ 	.word	0x00000001


	//----- nvinfo : EIATTR_CRS_STACK_SIZE
	.align		4
.L_1970:
        /*00d4*/ 	.byte	0x04, 0x1e
        /*00d6*/ 	.short	(.L_1972 - .L_1971)
.L_1971:
        /*00d8*/ 	.word	0x00000000


	//----- nvinfo : EIATTR_CBANK_PARAM_SIZE
	.align		4
.L_1972:
        /*00dc*/ 	.byte	0x03, 0x19
        /*00de*/ 	.short	0x0410


	//----- nvinfo : EIATTR_PARAM_CBANK
	.align		4
        /*00e0*/ 	.byte	0x04, 0x0a
        /*00e2*/ 	.short	(.L_1974 - .L_1973)
	.align		4
.L_1973:
        /*00e4*/ 	.word	index@(.nv.constant0._ZN2at6native13reduce_kernelILi256ELi2ENS0_8ReduceOpIdNS0_14func_wrapper_tIbZZZNS0_15and_kernel_cudaERNS_14TensorIteratorEENKUlvE_clEvENKUlvE4_clEvEUlbdE_EEjbLi4ELi4EEEEEvT1_)
        /*00e8*/ 	.short	0x0210
        /*00ea*/ 	.short	0x0410


	//----- nvinfo : EIATTR_SW_WAR
	.align		4
.L_1974:
        /*00ec*/ 	.byte	0x04, 0x36
        /*00ee*/ 	.short	(.L_1976 - .L_1975)
.L_1975:
        /*00f0*/ 	.word	0x00000008
.L_1976:


//--------------------- .nv.info._ZN2at6native13reduce_kernelILi128ELi4ENS0_8ReduceOpIdNS0_14func_wrapper_tIbZZZNS0_15and_kernel_cudaERNS_14TensorIteratorEENKUlvE_clEvENKUlvE4_clEvEUlbdE_EEjbLi4ELi4EEEEEvT1_ --------------------------
	.section	.nv.info._ZN2at6native13reduce_kernelILi128ELi4ENS0_8ReduceOpIdNS0_14func_wrapper_tIbZZZNS0_15and_kernel_cudaERNS_14TensorIteratorEENKUlvE_clEvENKUlvE4_clEvEUlbdE_EEjbLi4ELi4EEEEEvT1_,"",@"SHT_CUDA_INFO"
	.sectionflags	@""
	.align	4


	//----- nvinfo : EIATTR_CUDA_API_VERSION
	.align		4
        /*0000*/ 	.byte	0x04, 0x37
        /*0002*/ 	.short	(.L_1978 - .L_1977)
.L_1977:
        /*0004*/ 	.word	0x00000082


	//----- nvinfo : EIATTR_KPARAM_INFO
	.align		4
.L_1978:
        /*0008*/ 	.byte	0x04, 0x17
        /*000a*/ 	.short	(.L_1980 - .L_1979)
.L_1979:
        /*000c*/ 	.word	0x00000000
        /*0010*/ 	.short	0x0000
        /*0012*/ 	.short	0x0000
        /*0014*/ 	.byte	0x00, 0xf0, 0x41, 0x10


	//----- nvinfo : EIATTR_SPARSE_MMA_MASK
	.align		4
.L_1980:
        /*0018*/ 	.byte	0x03, 0x50
        /*001a*/ 	.short	0x0000


	//----- nvinfo : EIATTR_MAXREG_COUNT
	.align		4
        /*001c*/ 	.byte	0x03, 0x1b
        /*001e*/ 	.short	0x0080


	//----- nvinfo : EIATTR_NUM_BARRIERS
	.align		4
        /*0020*/ 	.byte	0x02, 0x4c
        /*0022*/ 	.byte	0x01
	.zero		1


	//----- nvinfo : EIATTR_EXTERNS
	.align		4
        /*0024*/ 	.byte	0x04, 0x0f
        /*0026*/ 	.short	(.L_1982 - .L_1981)


	//   ....[0]....
	.align		4
.L_1981:
        /*0028*/ 	.word	index@(__assertfail)


	//----- nvinfo : EIATTR_MERCURY_ISA_VERSION
	.align		4
.L_1982:
        /*002c*/ 	.byte	0x03, 0x5f
        /*002e*/ 	.short	0x0101


	//----- nvinfo : EIATTR_INT_WARP_WIDE_INSTR_OFFSETS
	.align		4
        /*0030*/ 	.byte	0x04, 0x31
        /*0032*/ 	.short	(.L_1984 - .L_1983)


	//   ....[0]....
.L_1983:
        /*0034*/ 	.word	0x000172a0


	//   ....[1]....
        /*0038*/ 	.word	0x00017390


	//----- nvinfo : EIATTR_COOP_GROUP_MASK_REGIDS
	.align		4
.L_1984:
        /*003c*/ 	.byte	0x04, 0x29
        /*003e*/ 	.short	(.L_1986 - .L_1985)


	//   ....[0]....
.L_1985:
        /*0040*/ 	.word	0xffffffff


	//   ....[1]....
        /*0044*/ 	.word	0xffffffff


	//   ....[2]....
        /*0048*/ 	.word	0xffffffff


	//   ....[3]....
        /*004c*/ 	.word	0xffffffff


	//   ....[4]....
        /*0050*/ 	.word	0xffffffff


	//   ....[5]....
        /*0054*/ 	.word	0xffffffff


	//   ....[6]....
        /*0058*/ 	.word	0xffffffff


	//   ....[7]....
        /*005c*/ 	.word	0xffffffff


	//----- nvinfo : EIATTR_COOP_GROUP_INSTR_OFFSETS
	.align		4
.L_1986:
        /*0060*/ 	.byte	0x04, 0x28
        /*0062*/ 	.short	(.L_1988 - .L_1987)


	//   ....[0]....
.L_1987:
        /*0064*/ 	.word	0x0000e350


	//   ....[1]....
        /*0068*/ 	.word	0x0000e380


	//   ....[2]....
        /*006c*/ 	.word	0x0000e3b0


	//   ....[3]....
        /*0070*/ 	.word	0x0000e3c0


	//   ....[4]....
        /*0074*/ 	.word	0x000180f0


	//   ....[5]....
        /*0078*/ 	.word	0x00018120


	//   ....[6]....
        /*007c*/ 	.word	0x00018150


	//   ....[7]....
        /*0080*/ 	.word	0x00018160


	//----- nvinfo : EIATTR_SYSCALL_OFFSETS
	.align		4
.L_1988:
        /*0084*/ 	.byte	0x04, 0x46
        /*0086*/ 	.short	(.L_1990 - .L_1989)


	//   ....[0]....
.L_1989:
        /*0088*/ 	.word	0x00001410


	//   ....[1]....
        /*008c*/ 	.word	0x000184f0


	//   ....[2]....
        /*0090*/ 	.word	0x00018670


	//   ....[3]....
        /*0094*/ 	.word	0x000187f0


	//   ....[4]....
        /*0098*/ 	.word	0x00018970


	//   ....[5]....
        /*009c*/ 	.word	0x00018d80


	//   ....[6]....
        /*00a0*/ 	.word	0x00018f00


	//   ....[7]....
        /*00a4*/ 	.word	0x00019080


	//   ....[8]....
        /*00a8*/ 	.word	0x00019200


	//   ....[9]....
        /*00ac*/ 	.word	0x000196c0


	//   ....[10]....
        /*00b0*/ 	.word	0x00019840


	//   ....[11]....
        /*00b4*/ 	.word	0x000199c0


	//   ....[12]....
        /*00b8*/ 	.word	0x00019b40


	//   ....[13]....
        /*00bc*/ 	.word	0x00019f50


	//   ....[14]....
        /*00c0*/ 	.word	0x0001a0d0


	//   ....[15]....
        /*00c4*/ 	.word	0x0001a250


	//   ....[16]....
        /*00c8*/ 	.word	0x0001a3d0


	//----- nvinfo : EIATTR_EXIT_INSTR_OFFSETS
	.align		4
.L_1990:
        /*00cc*/ 	.byte	0x04, 0x1c
        /*00ce*/ 	.short	(.L_1992 - .L_1991)


	//   ....[0]....
.L_1991:
        /*00d0*/ 	.word	0x00017450


	//   ....[1]....
        /*00d4*/ 	.word	0x00018220


	//   ....[2]....
        /*00d8*/ 	.word	0x000189e0


	//   ....[3]....
        /*00dc*/ 	.word	0x00018a30


	//   ....[4]....
        /*00e0*/ 	.word	0x00019270


	//   ....[5]....
        /*00e4*/ 	.word	0x00019340


	//   ....[6]....
        /*00e8*/ 	.word	0x00019370


	//   ....[7]....
        /*00ec*/ 	.word	0x000193b0


	//   ....[8]....
        /*00f0*/ 	.word	0x000193f0


	//   ....[9]....
        /*00f4*/ 	.word	0x00019bb0


	//   ....[10]....
        /*00f8*/ 	.word	0x00019c00


	//   ....[11]....
        /*00fc*/ 	.word	0x0001a440


	//   ....[12]....
        /*0100*/ 	.word	0x0001a510


	//----- nvinfo : EIATTR_MAX_THREADS
	.align		4
.L_1992:
        /*0104*/ 	.byte	0x04, 0x05
        /*0106*/ 	.short	(.L_1994 - .L_1993)
.L_1993:
        /*0108*/ 	.word	0x00000080
        /*010c*/ 	.word	0x00000001
        /*0110*/ 	.word	0x00000001


	//----- nvinfo : EIATTR_CRS_STACK_SIZE
	.align		4
.L_1994:
        /*0114*/ 	.byte	0x04, 0x1e
        /*0116*/ 	.short	(.L_1996 - .L_1995)
.L_1995:
        /*0118*/ 	.word	0x00000000


	//----- nvinfo : EIATTR_CBANK_PARAM_SIZE
	.align		4
.L_1996:
        /*011c*/ 	.byte	0x03, 0x19
        /*011e*/ 	.short	0x0410


	//----- nvinfo : EIATTR_PARAM_CBANK
	.align		4
        /*0120*/ 	.byte	0x04, 0x0a
        /*0122*/ 	.short	(.L_1998 - .L_1997)
	.align		4
.L_1997:
        /*0124*/ 	.word	index@(.nv.constant0._ZN2at6native13reduce_kernelILi128ELi4ENS0_8ReduceOpIdNS0_14func_wrapper_tIbZZZNS0_15and_kernel_cudaERNS_14TensorIteratorEENKUlvE_clEvENKUlvE4_clEvEUlbdE_EEjbLi4ELi4EEEEEvT1_)
        /*0128*/ 	.short	0x0210
        /*012a*/ 	.short	0x0410


	//----- nvinfo : EIATTR_SW_WAR
	.align		4
.L_1998:
        /*012c*/ 	.byte	0x04, 0x36
        /*012e*/ 	.short	(.L_2000 - .L_1999)
.L_1999:
        /*0130*/ 	.word	0x00000008
.L_2000:


//--------------------- .nv.info._ZN2at6native13reduce_kernelILi512ELi1ENS0_8ReduceOpIsNS0_14func_wrapper_tIbZZZNS0_15and_kernel_cudaERNS_14TensorIteratorEENKUlvE_clEvENKUlvE3_clEvEUlbsE_EEjbLi4ELi4EEEEEvT1_ --------------------------
	.section	.nv.info._ZN2at6native13reduce_kernelILi512ELi1ENS0_8ReduceOpIsNS0_14func_wrapper_tIbZZZNS0_15and_kernel_cudaERNS_14TensorIteratorEENKUlvE_clEvENKUlvE3_clEvEUlbsE_EEjbLi4ELi4EEEEEvT1_,"",@"SHT_CUDA_INFO"
	.sectionflags	@""
	.align	4


	//----- nvinfo : EIATTR_CUDA_API_VERSION
	.align		4
        /*0000*/ 	.byte	0x04, 0x37
        /*0002*/ 	.short	(.L_2002 - .L_2001)
.L_2001:
        /*0004*/ 	.word	0x00000082


	//----- nvinfo : EIATTR_KPARAM_INFO
	.align		4
.L_2002:
        /*0008*/ 	.byte	0x04, 0x17
        /*000a*/ 	.short	(.L_2004 - .L_2003)
.L_2003:
        /*000c*/ 	.word	0x00000000
        /*0010*/ 	.short	0x0000
        /*0012*/ 	.short	0x0000
        /*0014*/ 	.byte	0x00, 0xf0, 0x41, 0x10


	//----- nvinfo : EIATTR_SPARSE_MMA_MASK
	.align		4
.L_2004:
        /*0018*/ 	.byte	0x03, 0x50
        /*001a*/ 	.short	0x0000


	//----- nvinfo : EIATTR_MAXREG_COUNT
	.align		4
        /*001c*/ 	.byte	0x03, 0x1b
        /*001e*/ 	.short	0x0020


	//----- nvinfo : EIATTR_NUM_BARRIERS
	.align		4
        /*0020*/ 	.byte	0x02, 0x4c
        /*0022*/ 	.byte	0x01
	.zero		1


	//----- nvinfo : EIATTR_EXTERNS
	.align		4
        /*0024*/ 	.byte	0x04, 0x0f
        /*0026*/ 	.short	(.L_2006 - .L_2005)


	//   ....[0]....
	.align		4
.L_2005:
        /*0028*/ 	.word	index@(__assertfail)


	//----- nvinfo : EIATTR_MERCURY_ISA_VERSION
	.align		4
.L_2006:
        /*002c*/ 	.byte	0x03, 0x5f
        /*002e*/ 	.short	0x0101


	//----- nvinfo : EIATTR_INT_WARP_WIDE_INSTR_OFFSETS
	.align		4
        /*0030*/ 	.byte	0x04, 0x31
        /*0032*/ 	.short	(.L_2008 - .L_2007)


	//   ....[0]....
.L_2007:
        /*0034*/ 	.word	0x0000e050


	//   ....[1]....
        /*0038*/ 	.word	0x0000e140


	//----- nvinfo : EIATTR_COOP_GROUP_MASK_REGIDS
	.align		4
.L_2008:
        /*003c*/ 	.byte	0x04, 0x29
        /*003e*/ 	.short	(.L_2010 - .L_2009)


	//   ....[0]....
.L_2009:
        /*0040*/ 	.word	0xffffffff


	//   ....[1]....
        /*0044*/ 	.word	0xffffffff


	//----- nvinfo : EIATTR_COOP_GROUP_INSTR_OFFSETS
	.align		4
.L_2010:
        /*0048*/ 	.byte	0x04, 0x28
        /*004a*/ 	.short	(.L_2012 - .L_2011)


	//   ....[0]....
.L_2011:
        /*004c*/ 	.word	0x0000b970


	//   ....[1]....
        /*0050*/ 	.word	0x0000e950


	//----- nvinfo : EIATTR_SYSCALL_OFFSETS
	.align		4
.L_2012:
        /*0054*/ 	.byte	0x04, 0x46
        /*0056*/ 	.short	(.L_2014 - .L_2013)


	//   ....[0]....
.L_2013:
        /*0058*/ 	.word	0x0000ebb0


	//   ....[1]....
        /*005c*/ 	.word	0x0000ee30


	//   ....[2]....
        /*0060*/ 	.word	0x0000f190


	//   ....[3]....
        /*0064*/ 	.word	0x0000f430


	//----- nvinfo : EIATTR_EXIT_INSTR_OFFSETS
	.align		4
.L_2014:
        /*0068*/ 	.byte	0x04, 0x1c
        /*006a*/ 	.short	(.L_2016 - .L_2015)


	//   ....[0]....
.L_2015:
        /*006c*/ 	.word	0x0000e1e0


	//   ....[1]....
        /*0070*/ 	.word	0x0000e9b0


	//   ....[2]....
        /*0074*/ 	.word	0x0000ec20


	//   ....[3]....
        /*0078*/ 	.word	0x0000ec40


	//   ....[4]....
        /*007c*/ 	.word	0x0000eea0


	//   ....[5]....
        /*0080*/ 	.word	0x0000eee0


	//   ....[6]....
        /*0084*/ 	.word	0x0000ef10


	//   ....[7]....
        /*0088*/ 	.word	0x0000ef50


	//   ....[8]....
        /*008c*/ 	.word	0x0000ef90


	//   ....[9]....
        /*0090*/ 	.word	0x0000f200


	//   ....[10]....
        /*0094*/ 	.word	0x0000f220


	//   ....[11]....
        /*0098*/ 	.word	0x0000f480


	//   ....[12]....
        /*009c*/ 	.word	0x0000f4a0


	//----- nvinfo : EIATTR_MAX_THREADS
	.align		4
.L_2016:
        /*00a0*/ 	.byte	0x04, 0x05
        /*00a2*/ 	.short	(.L_2018 - .L_2017)
.L_2017:
        /*00a4*/ 	.word	0x00000200
        /*00a8*/ 	.word	0x00000001
        /*00ac*/ 	.word	0x00000001


	//----- nvinfo : EIATTR_CRS_STACK_SIZE
	.align		4
.L_2018:
        /*00b0*/ 	.byte	0x04, 0x1e
        /*00b2*/ 	.short	(.L_2020 - .L_2019)
.L_2019:
        /*00b4*/ 	.word	0x00000000


	//----- nvinfo : EIATTR_CBANK_PARAM_SIZE
	.align		4
.L_2020:
        /*00b8*/ 	.byte	0x03, 0x19
        /*00ba*/ 	.short	0x0410


	//----- nvinfo : EIATTR_PARAM_CBANK
	.align		4
        /*00bc*/ 	.byte	0x04, 0x0a
        /*00be*/ 	.short	(.L_2022 - .L_2021)
	.align		4
.L_2021:
        /*00c0*/ 	.word	index@(.nv.constant0._ZN2at6native13reduce_kernelILi512ELi1ENS0_8ReduceOpIsNS0_14func_wrapper_tIbZZZNS0_15and_kernel_cudaERNS_14TensorIteratorEENKUlvE_clEvENKUlvE3_clEvEUlbsE_EEjbLi4ELi4EEEEEvT1_)
        /*00c4*/ 	.short	0x0210
        /*00c6*/ 	.short	0x0410


	//----- nvinfo : EIATTR_SW_WAR
	.align		4
.L_2022:
        /*00c8*/ 	.byte	0x04, 0x36
        /*00ca*/ 	.short	(.L_2024 - .L_2023)
.L_2023:
        /*00cc*/ 	.word	0x00000008
.L_2024:


//--------------------- .nv.info._ZN2at6native13reduce_kernelILi256ELi2ENS0_8ReduceOpIsNS0_14func_wrapper_tIbZZZNS0_15and_kernel_cudaERNS_14TensorIteratorEENKUlvE_clEvENKUlvE3_clEvEUlbsE_EEjbLi4ELi4EEEEEvT1_ --------------------------
	.section	.nv.info._ZN2at6native13reduce_kernelILi256ELi2ENS0_8ReduceOpIsNS0_14func_wrapper_tIbZZZNS0_15and_kernel_cudaERNS_14TensorIteratorEENKUlvE_clEvENKUlvE3_clEvEUlbsE_EEjbLi4ELi4EEEEEvT1_,"",@"SHT_CUDA_INFO"
	.sectionflags	@""
	.align	4


	//----- nvinfo : EIATTR_CUDA_API_VERSION
	.align		4
        /*0000*/ 	.byte	0x04, 0x37
        /*0002*/ 	.short	(.L_2026 - .L_2025)
.L_2025:
        /*0004*/ 	.word	0x00000082


	//----- nvinfo : EIATTR_KPARAM_INFO
	.align		4
.L_2026:
        /*0008*/ 	.byte	0x04, 0x17
        /*000a*/ 	.short	(.L_2028 - .L_2027)
.L_2027:
        /*000c*/ 	.word	0x00000000
        /*0010*/ 	.short	0x0000
        /*0012*/ 	.short	0x0000
        /*0014*/ 	.byte	0x00, 0xf0, 0x41, 0x10


	//----- nvinfo : EIATTR_SPARSE_MMA_MASK
	.align		4
.L_2028:
        /*0018*/ 	.byte	0x03, 0x50
        /*001a*/ 	.short	0x0000


	//----- nvinfo : EIATTR_MAXREG_COUNT
	.align		4
        /*001c*/ 	.byte	0x03, 0x1b
        /*001e*/ 	.short	0x0040


	//----- nvinfo : EIATTR_NUM_BARRIERS
	.align		4
        /*0020*/ 	.byte	0x02, 0x4c
        /*0022*/ 	.byte	0x01
	.zero		1


	//----- nvinfo : EIATTR_EXTERNS
	.align		4
        /*0024*/ 	.byte	0x04, 0x0f
        /*0026*/ 	.short	(.L_2030 - .L_2029)


	//   ....[0]....
	.align		4
.L_2029:
        /*0028*/ 	.word	index@(__assertfail)


	//----- nvinfo : EIATTR_MERCURY_ISA_VERSION
	.align		4
.L_2030:
        /*002c*/ 	.byte	0x03, 0x5f
        /*002e*/ 	.short	0x0101


	//----- nvinfo : EIATTR_INT_WARP_WIDE_INSTR_OFFSETS
	.align		4
        /*0030*/ 	.byte	0x04, 0x31
        /*0032*/ 	.short	(.L_2032 - .L_2031)


	//   ....[0]....
.L_2031:
        /*0034*/ 	.word	0x00011200


	//   ....[1]....
        /*0038*/ 	.word	0x000112f0


	//----- nvinfo : EIATTR_COOP_GROUP_MASK_REGIDS
	.align		4
.L_2032:
        /*003c*/ 	.byte	0x04, 0x29
        /*003e*/ 	.short	(.L_2034 - .L_2033)


	//   ....[0]....
.L_2033:
        /*0040*/ 	.word	0xffffffff


	//   ....[1]....
        /*0044*/ 	.word	0xffffffff


	//   ....[2]....
        /*0048*/ 	.word	0xffffffff


	//   ....[3]....
        /*004c*/ 	.word	0xffffffff


	//----- nvinfo : EIATTR_COOP_GROUP_INSTR_OFFSETS
	.align		4
.L_2034:
        /*0050*/ 	.byte	0x04, 0x28
        /*0052*/ 	.short	(.L_2036 - .L_2035)


	//   ....[0]....
.L_2035:
        /*0054*/ 	.word	0x0000c860


	//   ....[1]....
        /*0058*/ 	.word	0x0000c880


	//   ....[2]....
        /*005c*/ 	.word	0x00011d20


	//   ....[3]....
        /*0060*/ 	.word	0x00011d40


	//----- nvinfo : EIATTR_SYSCALL_OFFSETS
	.align		4
.L_2036:
        /*0064*/ 	.byte	0x04, 0x46
        /*0066*/ 	.short	(.L_2038 - .L_2037)


	//   ....[0]....
.L_2037:
        /*0068*/ 	.word	0x00001490


	//   ....[1]....
        /*006c*/ 	.word	0x00012010


	//   ....[2]....
        /*0070*/ 	.word	0x00012190


	//   ....[3]....
        /*0074*/ 	.word	0x000124a0


	//   ....[4]....
        /*0078*/ 	.word	0x00012620


	//   ....[5]....
        /*007c*/ 	.word	0x00012a00


	//   ....[6]....
        /*0080*/ 	.word	0x00012b80


	//   ....[7]....
        /*0084*/ 	.word	0x00012e90


	//   ....[8]....
        /*0088*/ 	.word	0x00013010


	//----- nvinfo : EIATTR_EXIT_INSTR_OFFSETS
	.align		4
.L_2038:
        /*008c*/ 	.byte	0x04, 0x1c
        /*008e*/ 	.short	(.L_2040 - .L_2039)


	//   ....[0]....
.L_2039:
        /*0090*/ 	.word	0x000113b0


	//   ....[1]....
        /*0094*/ 	.word	0x00011dc0


	//   ....[2]....
        /*0098*/ 	.word	0x00012200


	//   ....[3]....
        /*009c*/ 	.word	0x00012230


	//   ....[4]....
        /*00a0*/ 	.word	0x00012690


	//   ....[5]....
        /*00a4*/ 	.word	0x00012700


	//   ....[6]....
        /*00a8*/ 	.word	0x00012730


	//   ....[7]....
        /*00ac*/ 	.word	0x00012770


	//   ....[8]....
        /*00b0*/ 	.word	0x000127b0


	//   ....[9]....
        /*00b4*/ 	.word	0x00012bf0


	//   ....[10]....
        /*00b8*/ 	.word	0x00012c20


	//   ....[11]....
        /*00bc*/ 	.word	0x00013080


	//   ....[12]....
        /*00c0*/ 	.word	0x000130f0


	//----- nvinfo : EIATTR_MAX_THREADS
	.align		4
.L_2040:
        /*00c4*/ 	.byte	0x04, 0x05
        /*00c6*/ 	.short	(.L_2042 - .L_2041)
.L_2041:
        /*00c8*/ 	.word	0x00000100
        /*00cc*/ 	.word	0x00000001
        /*00d0*/ 	.word	0x00000001


	//----- nvinfo : EIATTR_CRS_STACK_SIZE
	.align		4
.L_2042:
        /*00d4*/ 	.byte	0x04, 0x1e
        /*00d6*/ 	.short	(.L_2044 - .L_2043)
.L_2043:
        /*00d8*/ 	.word	0x00000000


	//----- nvinfo : EIATTR_CBANK_PARAM_SIZE
	.align		4
.L_2044:
        /*00dc*/ 	.byte	0x03, 0x19
        /*00de*/ 	.short	0x0410


	//----- nvinfo : EIATTR_PARAM_CBANK
	.align		4
        /*00e0*/ 	.byte	0x04, 0x0a
        /*00e2*/ 	.short	(.L_2046 - .L_2045)
	.align		4
.L_2045:
        /*00e4*/ 	.word	index@(.nv.constant0._ZN2at6native13reduce_kernelILi256ELi2ENS0_8ReduceOpIsNS0_14func_wrapper_tIbZZZNS0_15and_kernel_cudaERNS_14TensorIteratorEENKUlvE_clEvENKUlvE3_clEvEUlbsE_EEjbLi4ELi4EEEEEvT1_)
        /*00e8*/ 	.short	0x0210
        /*00ea*/ 	.short	0x0410


	//----- nvinfo : EIATTR_SW_WAR
	.align		4
.L_2046:
        /*00ec*/ 	.byte	0x04, 0x36
        /*00ee*/ 	.short	(.L_2048 - .L_2047)
.L_2047:
        /*00f0*/ 	.word	0x00000008
.L_2048:


//--------------------- .nv.info._ZN2at6native13reduce_kernelILi128ELi4ENS0_8ReduceOpIsNS0_14func_wrapper_tIbZZZNS0_15and_kernel_cudaERNS_14TensorIteratorEENKUlvE_clEvENKUlvE3_clEvEUlbsE_EEjbLi4ELi4EEEEEvT1_ --------------------------
	.section	.nv.info._ZN2at6native13reduce_kernelILi128ELi4ENS0_8ReduceOpIsNS0_14func_wrapper_tIbZZZNS0_15and_kernel_cudaERNS_14TensorIteratorEENKUlvE_clEvENKUlvE3_clEvEUlbsE_EEjbLi4ELi4EEEEEvT1_,"",@"SHT_CUDA_INFO"
	.sectionflags	@""
	.align	4


	//----- nvinfo : EIATTR_CUDA_API_VERSION
	.align		4
        /*0000*/ 	.byte	0x04, 0x37
        /*0002*/ 	.short	(.L_2050 - .L_2049)
.L_2049:
        /*0004*/ 	.word	0x00000082


	//----- nvinfo : EIATTR_KPARAM_INFO
	.align		4
.L_2050:
        /*0008*/ 	.byte	0x04, 0x17
        /*000a*/ 	.short	(.L_2052 - .L_2051)
.L_2051:
        /*000c*/ 	.word	0x00000000
        /*0010*/ 	.short	0x0000
        /*0012*/ 	.short	0x0000
        /*0014*/ 	.byte	0x00, 0xf0, 0x41, 0x10


	//----- nvinfo : EIATTR_SPARSE_MMA_MASK
	.align		4
.L_2052:
        /*0018*/ 	.byte	0x03, 0x50
        /*001a*/ 	.short	0x0000


	//----- nvinfo : EIATTR_MAXREG_COUNT
	.align		4
        /*001c*/ 	.byte	0x03, 0x1b
        /*001e*/ 	.short	0x0080


	//----- nvinfo : EIATTR_NUM_BARRIERS
	.align		4
        /*0020*/ 	.byte	0x02, 0x4c
        /*0022*/ 	.byte	0x01
	.zero		1


	//----- nvinfo : EIATTR_EXTERNS
	.align		4
        /*0024*/ 	.byte	0x04, 0x0f
        /*0026*/ 	.short	(.L_2054 - .L_2053)


	//   ....[0]....
	.align		4
.L_2053:
        /*0028*/ 	.word	index@(__assertfail)


	//----- nvinfo : EIATTR_MERCURY_ISA_VERSION
	.align		4
.L_2054:
        /*002c*/ 	.byte	0x03, 0x5f
        /*002e*/ 	.short	0x0101


	//----- nvinfo : EIATTR_INT_WARP_WIDE_INSTR_OFFSETS
	.align		4
        /*0030*/ 	.byte	0x04, 0x31
        /*0032*/ 	.short	(.L_2056 - .L_2055)


	//   ....[0]....
.L_2055:
        /*0034*/ 	.word	0x00017020


	//   ....[1]....
        /*0038*/ 	.word	0x00017110


	//----- nvinfo : EIATTR_COOP_GROUP_MASK_REGIDS
	.align		4
.L_2056:
        /*003c*/ 	.byte	0x04, 0x29
        /*003e*/ 	.short	(.L_2058 - .L_2057)


	//   ....[0]....
.L_2057:
        /*0040*/ 	.word	0xffffffff


	//   ....[1]....
        /*0044*/ 	.word	0xffffffff


	//   ....[2]....
        /*0048*/ 	.word	0xffffffff


	//   ....[3]....
        /*004c*/ 	.word	0xffffffff


	//   ....[4]....
        /*0050*/ 	.word	0xffffffff


	//   ....[5]....
        /*0054*/ 	.word	0xffffffff


	//   ....[6]....
        /*0058*/ 	.word	0xffffffff


	//   ....[7]....
        /*005c*/ 	.word	0xffffffff


	//----- nvinfo : EIATTR_COOP_GROUP_INSTR_OFFSETS
	.align		4
.L_2058:
        /*0060*/ 	.byte	0x04, 0x28
        /*0062*/ 	.short	(.L_2060 - .L_2059)


	//   ....[0]....
.L_2059:
        /*0064*/ 	.word	0x0000e0c0


	//   ....[1]....
        /*0068*/ 	.word	0x0000e0f0


	//   ....[2]....
        /*006c*/ 	.word	0x0000e120


	//   ....[3]....
        /*0070*/ 	.word	0x0000e130


	//   ....[4]....
        /*0074*/ 	.word	0x00017e70


	//   ....[5]....
        /*0078*/ 	.word	0x00017ea0


	//   ....[6]....
        /*007c*/ 	.word	0x00017ed0


	//   ....[7]....
        /*0080*/ 	.word	0x00017ee0


	//----- nvinfo : EIATTR_SYSCALL_OFFSETS
	.align		4
.L_2060:
        /*0084*/ 	.byte	0x04, 0x46
        /*0086*/ 	.short	(.L_2062 - .L_2061)


	//   ....[0]....
.L_2061:
        /*0088*/ 	.word	0x00001410


	//   ....[1]....
        /*008c*/ 	.word	0x00018270


	//   ....[2]....
        /*0090*/ 	.word	0x000183f0


	//   ....[3]....
        /*0094*/ 	.word	0x00018570


	//   ....[4]....
        /*0098*/ 	.word	0x000186f0


	//   ....[5]....
        /*009c*/ 	.word	0x00018b00


	//   ....[6]....
        /*00a0*/ 	.word	0x00018c80


	//   ....[7]....
        /*00a4*/ 	.word	0x00018e00


	//   ....[8]....
        /*00a8*/ 	.word	0x00018f80


	//   ....[9]....
        /*00ac*/ 	.word	0x00019440


	//   ....[10]....
        /*00b0*/ 	.word	0x000195c0


	//   ....[11]....
        /*00b4*/ 	.word	0x00019740


	//   ....[12]....
        /*00b8*/ 	.word	0x000198c0


	//   ....[13]....
        /*00bc*/ 	.word	0x00019cd0


	//   ....[14]....
        /*00c0*/ 	.word	0x00019e50


	//   ....[15]....
        /*00c4*/ 	.word	0x00019fd0


	//   ....[16]....
        /*00c8*/ 	.word	0x0001a150


	//----- nvinfo : EIATTR_EXIT_INSTR_OFFSETS
	.align		4
.L_2062:
        /*00cc*/ 	.byte	0x04, 0x1c
        /*00ce*/ 	.short	(.L_2064 - .L_2063)


	//   ....[0]....
.L_2063:
        /*00d0*/ 	.word	0x000171d0


	//   ....[1]....
        /*00d4*/ 	.word	0x00017fa0


	//   ....[2]....
        /*00d8*/ 	.word	0x00018760


	//   ....[3]....
        /*00dc*/ 	.word	0x000187b0


	//   ....[4]....
        /*00e0*/ 	.word	0x00018ff0


	//   ....[5]....
        /*00e4*/ 	.word	0x000190c0


	//   ....[6]....
        /*00e8*/ 	.word	0x000190f0


	//   ....[7]....
        /*00ec*/ 	.word	0x00019130


	//   ....[8]....
        /*00f0*/ 	.word	0x00019170


	//   ....[9]....
        /*00f4*/ 	.word	0x00019930


	//   ....[10]....
        /*00f8*/ 	.word	0x00019980


	//   ....[11]....
        /*00fc*/ 	.word	0x0001a1c0


	//   ....[12]....
        /*0100*/ 	.word	0x0001a290


	//----- nvinfo : EIATTR_MAX_THREADS
	.align		4
.L_2064:
        /*0104*/ 	.byte	0x04, 0x05
        /*0106*/ 	.short	(.L_2066 - .L_2065)
.L_2065:
        /*0108*/ 	.word	0x00000080
        /*010c*/ 	.word	0x00000001
        /*0110*/ 	.word	0x00000001


	//----- nvinfo : EIATTR_CRS_STACK_SIZE
	.align		4
.L_2066:
        /*0114*/ 	.byte	0x04, 0x1e
        /*0116*/ 	.short	(.L_2068 - .L_2067)
.L_2067:
        /*0118*/ 	.word	0x00000000


	//----- nvinfo : EIATTR_CBANK_PARAM_SIZE
	.align		4
.L_2068:
        /*011c*/ 	.byte	0x03, 0x19
        /*011e*/ 	.short	0x0410


	//----- nvinfo : EIATTR_PARAM_CBANK
	.align		4
        /*0120*/ 	.byte	0x04, 0x0a
        /*0122*/ 	.short	(.L_2070 - .L_2069)
	.align		4
.L_2069:
        /*0124*/ 	.word	index@(.nv.constant0._ZN2at6native13reduce_kernelILi128ELi4ENS0_8ReduceOpIsNS0_14func_wrapper_tIbZZZNS0_15and_kernel_cudaERNS_14TensorIteratorEENKUlvE_clEvENKUlvE3_clEvEUlbsE_EEjbLi4ELi4EEEEEvT1_)
        /*0128*/ 	.short	0x0210
        /*012a*/ 	.short	0x0410


	//----- nvinfo : EIATTR_SW_WAR
	.align		4
.L_2070:
        /*012c*/ 	.byte	0x04, 0x36
        /*012e*/ 	.short	(.L_2072 - .L_2071)
.L_2071:
        /*0130*/ 	.word	0x00000008
.L_2072:


//--------------------- .nv.info._ZN2at6native13reduce_kernelILi512ELi1ENS0_8ReduceOpIlNS0_14func_wrapper_tIbZZZNS0_15and_kernel_cudaERNS_14TensorIteratorEENKUlvE_clEvENKUlvE2_clEvEUlblE_EEjbLi4ELi4EEEEEvT1_ --------------------------
	.section	.nv.info._ZN2at6native13reduce_kernelILi512ELi1ENS0_8ReduceOpIlNS0_14func_wrapper_tIbZZZNS0_15and_kernel_cudaERNS_14TensorIteratorEENKUlvE_clEvENKUlvE2_clEvEUlblE_EEjbLi4ELi4EEEEEvT1_,"",@"SHT_CUDA_INFO"
	.sectionflags	@""
	.align	4


	//----- nvinfo : EIATTR_CUDA_API_VERSION
	.align		4
        /*0000*/ 	.byte	0x04, 0x37
        /*0002*/ 	.short	(.L_2074 - .L_2073)
.L_2073:
        /*0004*/ 	.word	0x00000082


	//----- nvinfo : EIATTR_KPARAM_INFO
	.align		4
.L_2074:
        /*0008*/ 	.byte	0x04, 0x17
        /*000a*/ 	.short	(.L_2076 - .L_2075)
.L_2075:
        /*000c*/ 	.word	0x00000000
        /*0010*/ 	.short	0x0000
        /*0012*/ 	.short	0x0000
        /*0014*/ 	.byte	0x00, 0xf0, 0x41, 0x10


	//----- nvinfo : EIATTR_SPARSE_MMA_MASK
	.align		4
.L_2076:
        /*0018*/ 	.byte	0x03, 0x50
        /*001a*/ 	.short	0x0000


	//----- nvinfo : EIATTR_MAXREG_COUNT
	.align		4
        /*001c*/ 	.byte	0x03, 0x1b
        /*001e*/ 	.short	0x0020


	//----- nvinfo : EIATTR_NUM_BARRIERS
	.align		4
        /*0020*/ 	.byte	0x02, 0x4c
        /*0022*/ 	.byte	0x01
	.zero		1


	//----- nvinfo : EIATTR_EXTERNS
	.align		4
        /*0024*/ 	.byte	0x04, 0x0f
        /*0026*/ 	.short	(.L_2078 - .L_2077)


	//   ....[0]....
	.align		4
.L_2077:
        /*0028*/ 	.word	index@(__assertfail)


	//----- nvinfo : EIATTR_MERCURY_ISA_VERSION
	.align		4
.L_2078:
        /*002c*/ 	.byte	0x03, 0x5f
        /*002e*/ 	.short	0x0101


	//----- nvinfo : EIATTR_INT_WARP_WIDE_INSTR_OFFSETS
	.align		4
        /*0030*/ 	.byte	0x04, 0x31
        /*0032*/ 	.short	(.L_2080 - .L_2079)


	//   ....[0]....
.L_2079:
        /*0034*/ 	.word	0x0000e090


	//   ....[1]....
        /*0038*/ 	.word	0x0000e180


	//----- nvinfo : EIATTR_COOP_GROUP_MASK_REGIDS
	.align		4
.L_2080:
        /*003c*/ 	.byte	0x04, 0x29
        /*003e*/ 	.short	(.L_2082 - .L_2081)


	//   ....[0]....
.L_2081:
        /*0040*/ 	.word	0xffffffff


	//   ....[1]....
        /*0044*/ 	.word	0xffffffff


	//----- nvinfo : EIATTR_COOP_GROUP_INSTR_OFFSETS
	.align		4
.L_2082:
        /*0048*/ 	.byte	0x04, 0x28
        /*004a*/ 	.short	(.L_2084 - .L_2083)


	//   ....[0]....
.L_2083:
        /*004c*/ 	.word	0x0000b9b0


	//   ....[1]....
        /*0050*/ 	.word	0x0000e990


	//----- nvinfo : EIATTR_SYSCALL_OFFSETS
	.align		4
.L_2084:
        /*0054*/ 	.byte	0x04, 0x46
        /*0056*/ 	.short	(.L_2086 - .L_2085)


	//   ....[0]....
.L_2085:
        /*0058*/ 	.word	0x0000ebf0


	//   ....[1]....
        /*005c*/ 	.word	0x0000ee70


	//   ....[2]....
        /*0060*/ 	.word	0x0000f1d0


	//   ....[3]....
        /*0064*/ 	.word	0x0000f470


	//----- nvinfo : EIATTR_EXIT_INSTR_OFFSETS
	.align		4
.L_2086:
        /*0068*/ 	.byte	0x04, 0x1c
        /*006a*/ 	.short	(.L_2088 - .L_2087)


	//   ....[0]....
.L_2087:
        /*006c*/ 	.word	0x0000e220


	//   ....[1]....
        /*0070*/ 	.word	0x0000e9f0


	//   ....[2]....
        /*0074*/ 	.word	0x0000ec60


	//   ....[3]....
        /*0078*/ 	.word	0x0000ec80


	//   ....[4]....
        /*007c*/ 	.word	0x0000eee0


	//   ....[5]....
        /*0080*/ 	.word	0x0000ef20


	//   ....[6]....
        /*0084*/ 	.word	0x0000ef50


	//   ....[7]....
        /*0088*/ 	.word	0x0000ef90


	//   ....[8]....
        /*008c*/ 	.word	0x0000efd0


	//   ....[9]....
        /*0090*/ 	.word	0x0000f240


	//   ....[10]....
        /*0094*/ 	.word	0x0000f260


	//   ....[11]....
        /*0098*/ 	.word	0x0000f4c0


	//   ....[12]....
        /*009c*/ 	.word	0x0000f4e0


	//----- nvinfo : EIATTR_MAX_THREADS
	.align		4
.L_2088:
        /*00a0*/ 	.byte	0x04, 0x05
        /*00a2*/ 	.short	(.L_2090 - .L_2089)
.L_2089:
        /*00a4*/ 	.word	0x00000200
        /*00a8*/ 	.word	0x00000001
        /*00ac*/ 	.word	0x00000001


	//----- nvinfo : EIATTR_CRS_STACK_SIZE
	.align		4
.L_2090:
        /*00b0*/ 	.byte	0x04, 0x1e
        /*00b2*/ 	.short	(.L_2092 - .L_2091)
.L_2091:
        /*00b4*/ 	.word	0x00000000


	//----- nvinfo : EIATTR_CBANK_PARAM_SIZE
	.align		4
.L_2092:
        /*00b8*/ 	.byte	0x03, 0x19
        /*00ba*/ 	.short	0x0410


	//----- nvinfo : EIATTR_PARAM_CBANK
	.align		4
        /*00bc*/ 	.byte	0x04, 0x0a
        /*00be*/ 	.short	(.L_2094 - .L_2093)
	.align		4
.L_2093:
        /*00c0*/ 	.word	index@(.nv.constant0._ZN2at6native13reduce_kernelILi512ELi1ENS0_8ReduceOpIlNS0_14func_wrapper_tIbZZZNS0_15and_kernel_cudaERNS_14TensorIteratorEENKUlvE_clEvENKUlvE2_clEvEUlblE_EEjbLi4ELi4EEEEEvT1_)
        /*00c4*/ 	.short	0x0210
        /*00c6*/ 	.short	0x0410


	//----- nvinfo : EIATTR_SW_WAR
	.align		4
.L_2094:
        /*00c8*/ 	.byte	0x04, 0x36
        /*00ca*/ 	.short	(.L_2096 - .L_2095)
.L_2095:
        /*00cc*/ 	.word	0x00000008
.L_2096:


//--------------------- .nv.info._ZN2at6native13reduce_kernelILi256ELi2ENS0_8ReduceOpIlNS0_14func_wrapper_tIbZZZNS0_15and_kernel_cudaERNS_14TensorIteratorEENKUlvE_clEvENKUlvE2_clEvEUlblE_EEjbLi4ELi4EEEEEvT1_ --------------------------
	.section	.nv.info._ZN2at6native13reduce_kernelILi256ELi2ENS0_8ReduceOpIlNS0_14func_wrapper_tIbZZZNS0_15and_kernel_cudaERNS_14TensorIteratorEENKUlvE_clEvENKUlvE2_clEvEUlblE_EEjbLi4ELi4EEEEEvT1_,"",@"SHT_CUDA_INFO"
	.sectionflags	@""
	.align	4


	//----- nvinfo : EIATTR_CUDA_API_VERSION
	.align		4
        /*0000*/ 	.byte	0x04, 0x37
        /*0002*/ 	.short	(.L_2098 - .L_2097)
.L_2097:
        /*0004*/ 	.word	0x00000082


	//----- nvinfo : EIATTR_KPARAM_INFO
	.align		4
.L_2098:
        /*0008*/ 	.byte	0x04, 0x17
        /*000a*/ 	.short	(.L_2100 - .L_2099)
.L_2099:
        /*000c*/ 	.word	0x00000000
        /*0010*/ 	.short	0x0000
        /*0012*/ 	.short	0x0000
        /*0014*/ 	.byte	0x00, 0xf0, 0x41, 0x10


	//----- nvinfo : EIATTR_SPARSE_MMA_MASK
	.align		4
.L_2100:
        /*0018*/ 	.byte	0x03, 0x50
        /*001a*/ 	.short	0x0000


	//----- nvinfo : EIATTR_MAXREG_COUNT
	.align		4
        /*001c*/ 	.byte	0x03, 0x1b
        /*001e*/ 	.short	0x0040


	//----- nvinfo : EIATTR_NUM_BARRIERS
	.align		4
        /*0020*/ 	.byte	0x02, 0x4c
        /*0022*/ 	.byte	0x01
	.zero		1


	//----- nvinfo : EIATTR_EXTERNS
	.align		4
        /*0024*/ 	.byte	0x04, 0x0f
        /*0026*/ 	.short	(.L_2102 - .L_2101)


	//   ....[0]....
	.align		4
.L_2101:
        /*0028*/ 	.word	index@(__assertfail)


	//----- nvinfo : EIATTR_MERCURY_ISA_VERSION
	.align		4
.L_2102:
        /*002c*/ 	.byte	0x03, 0x5f
        /*002e*/ 	.short	0x0101


	//----- nvinfo : EIATTR_INT_WARP_WIDE_INSTR_OFFSETS
	.align		4
        /*0030*/ 	.byte	0x04, 0x31
        /*0032*/ 	.short	(.L_2104 - .L_2103)


	//   ....[0]....
.L_2103:
        /*0034*/ 	.word	0x00011420


	//   ....[1]....
        /*0038*/ 	.word	0x00011510


	//----- nvinfo : EIATTR_COOP_GROUP_MASK_REGIDS
	.align		4
.L_2104:
        /*003c*/ 	.byte	0x04, 0x29
        /*003e*/ 	.short	(.L_2106 - .L_2105)


	//   ....[0]....
.L_2105:
        /*0040*/ 	.word	0xffffffff


	//   ....[1]....
        /*0044*/ 	.word	0xffffffff


	//   ....[2]....
        /*0048*/ 	.word	0xffffffff


	//   ....[3]....
        /*004c*/ 	.word	0xffffffff


	//----- nvinfo : EIATTR_COOP_GROUP_INSTR_OFFSETS
	.align		4
.L_2106:
        /*0050*/ 	.byte	0x04, 0x28
        /*0052*/ 	.short	(.L_2108 - .L_2107)


	//   ....[0]....
.L_2107:
        /*0054*/ 	.word	0x0000ca90


	//   ....[1]....
        /*0058*/ 	.word	0x0000cab0


	//   ....[2]....
        /*005c*/ 	.word	0x00011f30


	//   ....[3]....
        /*0060*/ 	.word	0x00011f50


	//----- nvinfo : EIATTR_SYSCALL_OFFSETS
	.align		4
.L_2108:
        /*0064*/ 	.byte	0x04, 0x46
        /*0066*/ 	.short	(.L_2110 - .L_2109)


	//   ....[0]....
.L_2109:
        /*0068*/ 	.word	0x00001490


	//   ....[1]....
        /*006c*/ 	.word	0x00012220


	//   ....[2]....
        /*0070*/ 	.word	0x000123a0


	//   ....[3]....
        /*0074*/ 	.word	0x000126b0


	//   ....[4]....
        /*0078*/ 	.word	0x00012830


	//   ....[5]....
        /*007c*/ 	.word	0x00012c10


	//   ....[6]....
        /*0080*/ 	.word	0x00012d90


	//   ....[7]....
        /*0084*/ 	.word	0x000130a0


	//   ....[8]....
        /*0088*/ 	.word	0x00013220


	//----- nvinfo : EIATTR_EXIT_INSTR_OFFSETS
	.align		4
.L_2110:
        /*008c*/ 	.byte	0x04, 0x1c
        /*008e*/ 	.short	(.L_2112 - .L_2111)


	//   ....[0]....
.L_2111:
        /*0090*/ 	.word	0x000115d0


	//   ....[1]....
        /*0094*/ 	.word	0x00011fd0


	//   ....[2]....
        /*0098*/ 	.word	0x00012410


	//   ....[3]....
        /*009c*/ 	.word	0x00012440


	//   ....[4]....
        /*00a0*/ 	.word	0x000128a0


	//   ....[5]....
        /*00a4*/ 	.word	0x00012910


	//   ....[6]....
        /*00a8*/ 	.word	0x00012940


	//   ....[7]....
        /*00ac*/ 	.word	0x00012980


	//   ....[8]....
        /*00b0*/ 	.word	0x000129c0


	//   ....[9]....
        /*00b4*/ 	.word	0x00012e00


	//   ....[10]....
        /*00b8*/ 	.word	0x00012e30


	//   ....[11]....
        /*00bc*/ 	.word	0x00013290


	//   ....[12]....
        /*00c0*/ 	.word	0x00013300


	//----- nvinfo : EIATTR_MAX_THREADS
	.align		4
.L_2112:
        /*00c4*/ 	.byte	0x04, 0x05
        /*00c6*/ 	.short	(.L_2114 - .L_2113)
.L_2113:
        /*00c8*/ 	.word	0x00000100
        /*00cc*/ 	.word	0x00000001
        /*00d0*/ 	.word	0x00000001


	//----- nvinfo : EIATTR_CRS_STACK_SIZE
	.align		4
.L_2114:
        /*00d4*/ 	.byte	0x04, 0x1e
        /*00d6*/ 	.short	(.L_2116 - .L_2115)
.L_2115:
        /*00d8*/ 	.word	0x00000000


	//----- nvinfo : EIATTR_CBANK_PARAM_SIZE
	.align		4
.L_2116:
        /*00dc*/ 	.byte	0x03, 0x19
        /*00de*/ 	.short	0x0410


	//----- nvinfo : EIATTR_PARAM_CBANK
	.align		4
        /*00e0*/ 	.byte	0x04, 0x0a
        /*00e2*/ 	.short	(.L_2118 - .L_2117)
	.align		4
.L_2117:
        /*00e4*/ 	.word	index@(.nv.constant0._ZN2at6native13reduce_kernelILi256ELi2ENS0_8ReduceOpIlNS0_14func_wrapper_tIbZZZNS0_15and_kernel_cudaERNS_14TensorIteratorEENKUlvE_clEvENKUlvE2_clEvEUlblE_EEjbLi4ELi4EEEEEvT1_)
        /*00e8*/ 	.short	0x0210
        /*00ea*/ 	.short	0x0410


	//----- nvinfo : EIATTR_SW_WAR
	.align		4
.L_2118:
        /*00ec*/ 	.byte	0x04, 0x36
        /*00ee*/ 	.short	(.L_2120 - .L_2119)
.L_2119:
        /*00f0*/ 	.word	0x00000008
.L_2120:


//--------------------- .nv.info._ZN2at6native13reduce_kernelILi128ELi4ENS0_8ReduceOpIlNS0_14func_wrapper_tIbZZZNS0_15and_kernel_cudaERNS_14TensorIteratorEENKUlvE_clEvENKUlvE2_clEvEUlblE_EEjbLi4ELi4EEEEEvT1_ --------------------------
	.section	.nv.info._ZN2at6native13reduce_kernelILi128ELi4ENS0_8ReduceOpIlNS0_14func_wrapper_tIbZZZNS0_15and_kernel_cudaERNS_14TensorIteratorEENKUlvE_clEvENKUlvE2_clEvEUlblE_EEjbLi4ELi4EEEEEvT1_,"",@"SHT_CUDA_INFO"
	.sectionflags	@""
	.align	4


	//----- nvinfo : EIATTR_CUDA_API_VERSION
	.align		4
        /*0000*/ 	.byte	0x04, 0x37
        /*0002*/ 	.short	(.L_2122 - .L_2121)
.L_2121:
        /*0004*/ 	.word	0x00000082


	//----- nvinfo : EIATTR_KPARAM_INFO
	.align		4
.L_2122:
        /*0008*/ 	.byte	0x04, 0x17
        /*000a*/ 	.short	(.L_2124 - .L_2123)
.L_2123:
        /*000c*/ 	.word	0x00000000
        /*0010*/ 	.short	0x0000
        /*0012*/ 	.short	0x0000
        /*0014*/ 	.byte	0x00, 0xf0, 0x41, 0x10


	//----- nvinfo : EIATTR_SPARSE_MMA_MASK
	.align		4
.L_2124:
        /*0018*/ 	.byte	0x03, 0x50
        /*001a*/ 	.short	0x0000


	//----- nvinfo : EIATTR_MAXREG_COUNT
	.align		4
        /*001c*/ 	.byte	0x03, 0x1b
        /*001e*/ 	.short	0x0080


	//----- nvinfo : EIATTR_NUM_BARRIERS
	.align		4
        /*0020*/ 	.byte	0x02, 0x4c
        /*0022*/ 	.byte	0x01
	.zero		1


	//----- nvinfo : EIATTR_EXTERNS
	.align		4
        /*0024*/ 	.byte	0x04, 0x0f
        /*0026*/ 	.short	(.L_2126 - .L_2125)


	//   ....[0]....
	.align		4
.L_2125:
        /*0028*/ 	.word	index@(__assertfail)


	//----- nvinfo : EIATTR_MERCURY_ISA_VERSION
	.align		4
.L_2126:
        /*002c*/ 	.byte	0x03, 0x5f
        /*002e*/ 	.short	0x0101


	//----- nvinfo : EIATTR_INT_WARP_WIDE_INSTR_OFFSETS
	.align		4
        /*0030*/ 	.byte	0x04, 0x31
        /*0032*/ 	.short	(.L_2128 - .L_2127)


	//   ....[0]....
.L_2127:
        /*0034*/ 	.word	0x00017da0


	//   ....[1]....
        /*0038*/ 	.word	0x00017e90


	//----- nvinfo : EIATTR_COOP_GROUP_MASK_REGIDS
	.align		4
.L_2128:
        /*003c*/ 	.byte	0x04, 0x29
        /*003e*/ 	.short	(.L_2130 - .L_2129)


	//   ....[0]....
.L_2129:
        /*0040*/ 	.word	0xffffffff


	//   ....[1]....
        /*0044*/ 	.word	0xffffffff


	//   ....[2]....
        /*0048*/ 	.word	0xffffffff


	//   ....[3]....
        /*004c*/ 	.word	0xffffffff


	//   ....[4]....
        /*0050*/ 	.word	0xffffffff


	//   ....[5]....
        /*0054*/ 	.word	0xffffffff


	//   ....[6]....
        /*0058*/ 	.word	0xffffffff


	//   ....[7]....
        /*005c*/ 	.word	0xffffffff


	//----- nvinfo : EIATTR_COOP_GROUP_INSTR_OFFSETS
	.align		4
.L_2130:
        /*0060*/ 	.byte	0x04, 0x28
        /*0062*/ 	.short	(.L_2132 - .L_2131)


	//   ....[0]....
.L_2131:
        /*0064*/ 	.word	0x0000ee50


	//   ....[1]....
        /*0068*/ 	.word	0x0000ee80


	//   ....[2]....
        /*006c*/ 	.word	0x0000eeb0


	//   ....[3]....
        /*0070*/ 	.word	0x0000eec0


	//   ....[4]....
        /*0074*/ 	.word	0x00018bf0


	//   ....[5]....
        /*0078*/ 	.word	0x00018c20


	//   ....[6]....
        /*007c*/ 	.word	0x00018c50


	//   ....[7]....
        /*0080*/ 	.word	0x00018c60


	//----- nvinfo : EIATTR_SYSCALL_OFFSETS
	.align		4
.L_2132:
        /*0084*/ 	.byte	0x04, 0x46
        /*0086*/ 	.short	(.L_2134 - .L_2133)


	//   ....[0]....
.L_2133:
        /*0088*/ 	.word	0x00001410


	//   ....[1]....
        /*008c*/ 	.word	0x00018ff0


	//   ....[2]....
        /*0090*/ 	.word	0x00019170


	//   ....[3]....
        /*0094*/ 	.word	0x000192f0


	//   ....[4]....
        /*0098*/ 	.word	0x00019470


	//   ....[5]....
        /*009c*/ 	.word	0x00019880


	//   ....[6]....
        /*00a0*/ 	.word	0x00019a00


	//   ....[7]....
        /*00a4*/ 	.word	0x00019b80


	//   ....[8]....
        /*00a8*/ 	.word	0x00019d00


	//   ....[9]....
        /*00ac*/ 	.word	0x0001a1c0


	//   ....[10]....
        /*00b0*/ 	.word	0x0001a340


	//   ....[11]....
        /*00b4*/ 	.word	0x0001a4c0


	//   ....[12]....
        /*00b8*/ 	.word	0x0001a640


	//   ....[13]....
        /*00bc*/ 	.word	0x0001aa50


	//   ....[14]....
        /*00c0*/ 	.word	0x0001abd0


	//   ....[15]....
        /*00c4*/ 	.word	0x0001ad50


	//   ....[16]....
        /*00c8*/ 	.word	0x0001aed0


	//----- nvinfo : EIATTR_EXIT_INSTR_OFFSETS
	.align		4
.L_2134:
        /*00cc*/ 	.byte	0x04, 0x1c
        /*00ce*/ 	.short	(.L_2136 - .L_2135)


	//   ....[0]....
.L_2135:
        /*00d0*/ 	.word	0x00017f50


	//   ....[1]....
        /*00d4*/ 	.word	0x00018d20


	//   ....[2]....
        /*00d8*/ 	.word	0x000194e0


	//   ....[3]....
        /*00dc*/ 	.word	0x00019530


	//   ....[4]....
        /*00e0*/ 	.word	0x00019d70


	//   ....[5]....
        /*00e4*/ 	.word	0x00019e40


	//   ....[6]....
        /*00e8*/ 	.word	0x00019e70


	//   ....[7]....
        /*00ec*/ 	.word	0x00019eb0


	//   ....[8]....
        /*00f0*/ 	.word	0x00019ef0


	//   ....[9]....
        /*00f4*/ 	.word	0x0001a6b0


	//   ....[10]....
        /*00f8*/ 	.word	0x0001a700


	//   ....[11]....
        /*00fc*/ 	.word	0x0001af40


	//   ....[12]....
        /*0100*/ 	.word	0x0001b010


	//----- nvinfo : EIATTR_MAX_THREADS
	.align		4
.L_2136:
        /*0104*/ 	.byte	0x04, 0x05
        /*0106*/ 	.short	(.L_2138 - .L_2137)
.L_2137:
        /*0108*/ 	.word	0x00000080
        /*010c*/ 	.word	0x00000001
        /*0110*/ 	.word	0x00000001


	//----- nvinfo : EIATTR_CRS_STACK_SIZE
	.align		4
.L_2138:
        /*0114*/ 	.byte	0x04, 0x1e
        /*0116*/ 	.short	(.L_2140 - .L_2139)
.L_2139:
        /*0118*/ 	.word	0x00000000


	//----- nvinfo : EIATTR_CBANK_PARAM_SIZE
	.align		4
.L_2140:
        /*011c*/ 	.byte	0x03, 0x19
        /*011e*/ 	.short	0x0410


	//----- nvinfo : EIATTR_PARAM_CBANK
	.align		4
        /*0120*/ 	.byte	0x04, 0x0a
        /*0122*/ 	.short	(.L_2142 - .L_2141)
	.align		4
.L_2141:
        /*0124*/ 	.word	index@(.nv.constant0._ZN2at6native13reduce_kernelILi128ELi4ENS0_8ReduceOpIlNS0_14func_wrapper_tIbZZZNS0_15and_kernel_cudaERNS_14TensorIteratorEENKUlvE_clEvENKUlvE2_clEvEUlblE_EEjbLi4ELi4EEEEEvT1_)
        /*0128*/ 	.short	0x0210
        /*012a*/ 	.short	0x0410


	//----- nvinfo : EIATTR_SW_WAR
	.align		4
.L_2142:
        /*012c*/ 	.byte	0x04, 0x36
        /*012e*/ 	.short	(.L_2144 - .L_2143)
.L_2143:
        /*0130*/ 	.word	0x00000008
.L_2144:


//--------------------- .nv.info._ZN2at6native13reduce_kernelILi512ELi1ENS0_8ReduceOpIiNS0_14func_wrapper_tIbZZZNS0_15and_kernel_cudaERNS_14TensorIteratorEENKUlvE_clEvENKUlvE1_clEvEUlbiE_EEjbLi4ELi4EEEEEvT1_ --------------------------
	.section	.nv.info._ZN2at6native13reduce_kernelILi512ELi1ENS0_8ReduceOpIiNS0_14func_wrapper_tIbZZZNS0_15and_kernel_cudaERNS_14TensorIteratorEENKUlvE_clEvENKUlvE1_clEvEUlbiE_EEjbLi4ELi4EEEEEvT1_,"",@"SHT_CUDA_INFO"
	.sectionflags	@""
	.align	4


	//----- nvinfo : EIATTR_CUDA_API_VERSION
	.align		4
        /*0000*/ 	.byte	0x04, 0x37
        /*0002*/ 	.short	(.L_2146 - .L_2145)
.L_2145:
        /*0004*/ 	.word	0x00000082


	//----- nvinfo : EIATTR_KPARAM_INFO
	.align		4
.L_2146:
        /*0008*/ 	.byte	0x04, 0x17
        /*000a*/ 	.short	(.L_2148 - .L_2147)
.L_2147:
        /*000c*/ 	.word	0x00000000
        /*0010*/ 	.short	0x0000
        /*0012*/ 	.short	0x0000
        /*0014*/ 	.byte	0x00, 0xf0, 0x41, 0x10


	//----- nvinfo : EIATTR_SPARSE_MMA_MASK
	.align		4
.L_2148:
        /*0018*/ 	.byte	0x03, 0x50
        /*001a*/ 	.short	0x0000


	//----- nvinfo : EIATTR_MAXREG_COUNT
	.align		4
        /*001c*/ 	.byte	0x03, 0x1b
        /*001e*/ 	.short	0x0020


	//----- nvinfo : EIATTR_NUM_BARRIERS
	.align		4
        /*0020*/ 	.byte	0x02, 0x4c
        /*0022*/ 	.byte	0x01
	.zero		1


	//----- nvinfo : EIATTR_EXTERNS
	.align		4
        /*0024*/ 	.byte	0x04, 0x0f
        /*0026*/ 	.short	(.L_2150 - .L_2149)


	//   ....[0]....
	.align		4
.L_2149:
        /*0028*/ 	.word	index@(__assertfail)


	//----- nvinfo : EIATTR_MERCURY_ISA_VERSION
	.align		4
.L_2150:
        /*002c*/ 	.byte	0x03, 0x5f
        /*002e*/ 	.short	0x0101


	//----- nvinfo : EIATTR_INT_WARP_WIDE_INSTR_OFFSETS
	.align		4
        /*0030*/ 	.byte	0x04, 0x31
        /*0032*/ 	.short	(.L_2152 - .L_2151)


	//   ....[0]....
.L_2151:
        /*0034*/ 	.word	0x0000df50


	//   ....[1]....
        /*0038*/ 	.word	0x0000e040


	//----- nvinfo : EIATTR_COOP_GROUP_MASK_REGIDS
	.align		4
.L_2152:
        /*003c*/ 	.byte	0x04, 0x29
        /*003e*/ 	.short	(.L_2154 - .L_2153)


	//   ....[0]....
.L_2153:
        /*0040*/ 	.word	0xffffffff


	//   ....[1]....
        /*0044*/ 	.word	0xffffffff


	//----- nvinfo : EIATTR_COOP_GROUP_INSTR_OFFSETS
	.align		4
.L_2154:
        /*0048*/ 	.byte	0x04, 0x28
        /*004a*/ 	.short	(.L_2156 - .L_2155)


	//   ....[0]....
.L_2155:
        /*004c*/ 	.word	0x0000b870


	//   ....[1]....
        /*0050*/ 	.word	0x0000e850


	//----- nvinfo : EIATTR_SYSCALL_OFFSETS
	.align		4
.L_2156:
        /*0054*/ 	.byte	0x04, 0x46
        /*0056*/ 	.short	(.L_2158 - .L_2157)


	//   ....[0]....
.L_2157:
        /*0058*/ 	.word	0x0000eab0


	//   ....[1]....
        /*005c*/ 	.word	0x0000ed30


	//   ....[2]....
        /*0060*/ 	.word	0x0000f090


	//   ....[3]....
        /*0064*/ 	.word	0x0000f330


	//----- nvinfo : EIATTR_EXIT_INSTR_OFFSETS
	.align		4
.L_2158:
        /*0068*/ 	.byte	0x04, 0x1c
        /*006a*/ 	.short	(.L_2160 - .L_2159)


	//   ....[0]....
.L_2159:
        /*006c*/ 	.word	0x0000e0e0


	//   ....[1]....
        /*0070*/ 	.word	0x0000e8b0


	//   ....[2]....
        /*0074*/ 	.word	0x0000eb20


	//   ....[3]....
        /*0078*/ 	.word	0x0000eb40


	//   ....[4]....
        /*007c*/ 	.word	0x0000eda0


	//   ....[5]....
        /*0080*/ 	.word	0x0000ede0


	//   ....[6]....
        /*0084*/ 	.word	0x0000ee10


	//   ....[7]....
        /*0088*/ 	.word	0x0000ee50


	//   ....[8]....
        /*008c*/ 	.word	0x0000ee90


	//   ....[9]....
        /*0090*/ 	.word	0x0000f100


	//   ....[10]....
        /*0094*/ 	.word	0x0000f120


	//   ....[11]....
        /*0098*/ 	.word	0x0000f380


	//   ....[12]....
        /*009c*/ 	.word	0x0000f3a0


	//----- nvinfo : EIATTR_MAX_THREADS
	.align		4
.L_2160:
        /*00a0*/ 	.byte	0x04, 0x05
        /*00a2*/ 	.short	(.L_2162 - .L_2161)
.L_2161:
        /*00a4*/ 	.word	0x00000200
        /*00a8*/ 	.word	0x00000001
        /*00ac*/ 	.word	0x00000001


	//----- nvinfo : EIATTR_CRS_STACK_SIZE
	.align		4
.L_2162:
        /*00b0*/ 	.byte	0x04, 0x1e
        /*00b2*/ 	.short	(.L_2164 - .L_2163)
.L_2163:
        /*00b4*/ 	.word	0x00000000


	//----- nvinfo : EIATTR_CBANK_PARAM_SIZE
	.align		4
.L_2164:
        /*00b8*/ 	.byte	0x03, 0x19
        /*00ba*/ 	.short	0x0410


	//----- nvinfo : EIATTR_PARAM_CBANK
	.align		4
        /*00bc*/ 	.byte	0x04, 0x0a
        /*00be*/ 	.short	(.L_2166 - .L_2165)
	.align		4
.L_2165:
        /*00c0*/ 	.word	index@(.nv.constant0._ZN2at6native13reduce_kernelILi512ELi1ENS0_8ReduceOpIiNS0_14func_wrapper_tIbZZZNS0_15and_kernel_cudaERNS_14TensorIteratorEENKUlvE_clEvENKUlvE1_clEvEUlbiE_EEjbLi4ELi4EEEEEvT1_)
        /*00c4*/ 	.short	0x0210
        /*00c6*/ 	.short	0x0410


	//----- nvinfo : EIATTR_SW_WAR
	.align		4
.L_2166:
        /*00c8*/ 	.byte	0x04, 0x36
        /*00ca*/ 	.short	(.L_2168 - .L_2167)
.L_2167:
        /*00cc*/ 	.word	0x00000008
.L_2168:


//--------------------- .nv.info._ZN2at6native13reduce_kernelILi256ELi2ENS0_8ReduceOpIiNS0_14func_wrapper_tIbZZZNS0_15and_kernel_cudaERNS_14TensorIteratorEENKUlvE_clEvENKUlvE1_clEvEUlbiE_EEjbLi4ELi4EEEEEvT1_ --------------------------
	.section	.nv.info._ZN2at6native13reduce_kernelILi256ELi2ENS0_8ReduceOpIiNS0_14func_wrapper_tIbZZZNS0_15and_kernel_cudaERNS_14TensorIteratorEENKUlvE_clEvENKUlvE1_clEvEUlbiE_EEjbLi4ELi4EEEEEvT1_,"",@"SHT_CUDA_INFO"
	.sectionflags	@""
	.align	4


	//----- nvinfo : EIATTR_CUDA_API_VERSION
	.align		4
        /*0000*/ 	.byte	0x04, 0x37
        /*0002*/ 	.short	(.L_2170 - .L_2169)
.L_2169:
        /*0004*/ 	.word	0x00000082


	//----- nvinfo : EIATTR_KPARAM_INFO
	.align		4
.L_2170:
        /*0008*/ 	.byte	0x04, 0x17
        /*000a*/ 	.short	(.L_2172 - .L_2171)
.L_2171:
        /*000c*/ 	.word	0x00000000
        /*0010*/ 	.short	0x0000
        /*0012*/ 	.short	0x0000
        /*0014*/ 	.byte	0x00, 0xf0, 0x41, 0x10


	//----- nvinfo : EIATTR_SPARSE_MMA_MASK
	.align		4
.L_2172:
        /*0018*/ 	.byte	0x03, 0x50
        /*001a*/ 	.short	0x0000


	//----- nvinfo : EIATTR_MAXREG_COUNT
	.align		4
        /*001c*/ 	.byte	0x03, 0x1b
        /*001e*/ 	.short	0x0040


	//----- nvinfo : EIATTR_NUM_BARRIERS
	.align		4
        /*0020*/ 	.byte	0x02, 0x4c
        /*0022*/ 	.byte	0x01
	.zero		1


	//----- nvinfo : EIATTR_EXTERNS
	.align		4
        /*0024*/ 	.byte	0x04, 0x0f
        /*0026*/ 	.short	(.L_2174 - .L_2173)


	//   ....[0]....
	.align		4
.L_2173:
        /*0028*/ 	.word	index@(__assertfail)


	//----- nvinfo : EIATTR_MERCURY_ISA_VERSION
	.align		4
.L_2174:
        /*002c*/ 	.byte	0x03, 0x5f
        /*002e*/ 	.short	0x0101


	//----- nvinfo : EIATTR_INT_WARP_WIDE_INSTR_OFFSETS
	.align		4
        /*0030*/ 	.byte	0x04, 0x31
        /*0032*/ 	.short	(.L_2176 - .L_2175)


	//   ....[0]....
.L_2175:
        /*0034*/ 	.word	0x00011210


	//   ....[1]....
        /*0038*/ 	.word	0x00011300


	//----- nvinfo : EIATTR_COOP_GROUP_MASK_REGIDS
	.align		4
.L_2176:
        /*003c*/ 	.byte	0x04, 0x29
        /*003e*/ 	.short	(.L_2178 - .L_2177)


	//   ....[0]....
.L_2177:
        /*0040*/ 	.word	0xffffffff


	//   ....[1]....
        /*0044*/ 	.word	0xffffffff


	//   ....[2]....
        /*0048*/ 	.word	0xffffffff


	//   ....[3]....
        /*004c*/ 	.word	0xffffffff


	//----- nvinfo : EIATTR_COOP_GROUP_INSTR_OFFSETS
	.align		4
.L_2178:
        /*0050*/ 	.byte	0x04, 0x28
        /*0052*/ 	.short	(.L_2180 - .L_2179)


	//   ....[0]....
.L_2179:
        /*0054*/ 	.word	0x0000c870


	//   ....[1]....
        /*0058*/ 	.word	0x0000c890


	//   ....[2]....
        /*005c*/ 	.word	0x00011d30


	//   ....[3]....
        /*0060*/ 	.word	0x00011d50


	//----- nvinfo : EIATTR_SYSCALL_OFFSETS
	.align		4
.L_2180:
        /*0064*/ 	.byte	0x04, 0x46
        /*0066*/ 	.short	(.L_2182 - .L_2181)


	//   ....[0]....
.L_2181:
        /*0068*/ 	.word	0x00001490


	//   ....[1]....
        /*006c*/ 	.word	0x00012020


	//   ....[2]....
        /*0070*/ 	.word	0x000121a0


	//   ....[3]....
        /*0074*/ 	.word	0x000124b0


	//   ....[4]....
        /*0078*/ 	.word	0x00012630


	//   ....[5]....
        /*007c*/ 	.word	0x00012a10


	//   ....[6]....
        /*0080*/ 	.word	0x00012b90


	//   ....[7]....
        /*0084*/ 	.word	0x00012ea0


	//   ....[8]....
        /*0088*/ 	.word	0x00013020


	//----- nvinfo : EIATTR_EXIT_INSTR_OFFSETS
	.align		4
.L_2182:
        /*008c*/ 	.byte	0x04, 0x1c
        /*008e*/ 	.short	(.L_2184 - .L_2183)


	//   ....[0]....
.L_2183:
        /*0090*/ 	.word	0x000113c0


	//   ....[1]....
        /*0094*/ 	.word	0x00011dd0


	//   ....[2]....
        /*0098*/ 	.word	0x00012210


	//   ....[3]....
        /*009c*/ 	.word	0x00012240


	//   ....[4]....
        /*00a0*/ 	.word	0x000126a0


	//   ....[5]....
        /*00a4*/ 	.word	0x00012710


	//   ....[6]....
        /*00a8*/ 	.word	0x00012740


	//   ....[7]....
        /*00ac*/ 	.word	0x00012780


	//   ....[8]....
        /*00b0*/ 	.word	0x000127c0


	//   ....[9]....
        /*00b4*/ 	.word	0x00012c00


	//   ....[10]....
        /*00b8*/ 	.word	0x00012c30


	//   ....[11]....
        /*00bc*/ 	.word	0x00013090


	//   ....[12]....
        /*00c0*/ 	.word	0x00013100


	//----- nvinfo : EIATTR_MAX_THREADS
	.align		4
.L_2184:
        /*00c4*/ 	.byte	0x04, 0x05
        /*00c6*/ 	.short	(.L_2186 - .L_2185)
.L_2185:
        /*00c8*/ 	.word	0x00000100
        /*00cc*/ 	.word	0x00000001
        /*00d0*/ 	.word	0x00000001


	//----- nvinfo : EIATTR_CRS_STACK_SIZE
	.align		4
.L_2186:
        /*00d4*/ 	.byte	0x04, 0x1e
        /*00d6*/ 	.short	(.L_2188 - .L_2187)
.L_2187:
        /*00d8*/ 	.word	0x00000000


	//----- nvinfo : EIATTR_CBANK_PARAM_SIZE
	.align		4
.L_2188:
        /*00dc*/ 	.byte	0x03, 0x19
        /*00de*/ 	.short	0x0410


	//----- nvinfo : EIATTR_PARAM_CBANK
	.align		4
        /*00e0*/ 	.byte	0x04, 0x0a
        /*00e2*/ 	.short	(.L_2190 - .L_2189)
	.align		4
.L_2189:
        /*00e4*/ 	.word	index@(.nv.constant0._ZN2at6native13reduce_kernelILi256ELi2ENS0_8ReduceOpIiNS0_14func_wrapper_tIbZZZNS0_15and_kernel_cudaERNS_14TensorIteratorEENKUlvE_clEvENKUlvE1_clEvEUlbiE_EEjbLi4ELi4EEEEEvT1_)
        /*00e8*/ 	.short	0x0210
        /*00ea*/ 	.short	0x0410


	//----- nvinfo : EIATTR_SW_WAR
	.align		4
.L_2190:
        /*00ec*/ 	.byte	0x04, 0x36
        /*00ee*/ 	.short	(.L_2192 - .L_2191)
.L_2191:
        /*00f0*/ 	.word	0x00000008
.L_2192:


//--------------------- .nv.info._ZN2at6native13reduce_kernelILi128ELi4ENS0_8ReduceOpIiNS0_14func_wrapper_tIbZZZNS0_15and_kernel_cudaERNS_14TensorIteratorEENKUlvE_clEvENKUlvE1_clEvEUlbiE_EEjbLi4ELi4EEEEEvT1_ --------------------------
	.section	.nv.info._ZN2at6native13reduce_kernelILi128ELi4ENS0_8ReduceOpIiNS0_14func_wrapper_tIbZZZNS0_15and_kernel_cudaERNS_14TensorIteratorEENKUlvE_clEvENKUlvE1_clEvEUlbiE_EEjbLi4ELi4EEEEEvT1_,"",@"SHT_CUDA_INFO"
	.sectionflags	@""
	.align	4


	//----- nvinfo : EIATTR_CUDA_API_VERSION
	.align		4
        /*0000*/ 	.byte	0x04, 0x37
        /*0002*/ 	.short	(.L_2194 - .L_2193)
.L_2193:
        /*0004*/ 	.word	0x00000082


	//----- nvinfo : EIATTR_KPARAM_INFO
	.align		4
.L_2194:
        /*0008*/ 	.byte	0x04, 0x17
        /*000a*/ 	.short	(.L_2196 - .L_2195)
.L_2195:
        /*000c*/ 	.word	0x00000000
        /*0010*/ 	.short	0x0000
        /*0012*/ 	.short	0x0000
        /*0014*/ 	.byte	0x00, 0xf0, 0x41, 0x10


	//----- nvinfo : EIATTR_SPARSE_MMA_MASK
	.align		4
.L_2196:
        /*0018*/ 	.byte	0x03, 0x50
        /*001a*/ 	.short	0x0000


	//----- nvinfo : EIATTR_MAXREG_COUNT
	.align		4
        /*001c*/ 	.byte	0x03, 0x1b
        /*001e*/ 	.short	0x0080


	//----- nvinfo : EIATTR_NUM_BARRIERS
	.align		4
        /*0020*/ 	.byte	0x02, 0x4c
        /*0022*/ 	.byte	0x01
	.zero		1


	//----- nvinfo : EIATTR_EXTERNS
	.align		4
        /*0024*/ 	.byte	0x04, 0x0f
        /*0026*/ 	.short	(.L_2198 - .L_2197)


	//   ....[0]....
	.align		4
.L_2197:
        /*0028*/ 	.word	index@(__assertfail)


	//----- nvinfo : EIATTR_MERCURY_ISA_VERSION
	.align		4
.L_2198:
        /*002c*/ 	.byte	0x03, 0x5f
        /*002e*/ 	.short	0x0101


	//----- nvinfo : EIATTR_INT_WARP_WIDE_INSTR_OFFSETS
	.align		4
        /*0030*/ 	.byte	0x04, 0x31
        /*0032*/ 	.short	(.L_2200 - .L_2199)


	//   ....[0]....
.L_2199:
        /*0034*/ 	.word	0x00017100


	//   ....[1]....
        /*0038*/ 	.word	0x000171f0


	//----- nvinfo : EIATTR_COOP_GROUP_MASK_REGIDS
	.align		4
.L_2200:
        /*003c*/ 	.byte	0x04, 0x29
        /*003e*/ 	.short	(.L_2202 - .L_2201)


	//   ....[0]....
.L_2201:
        /*0040*/ 	.word	0xffffffff


	//   ....[1]....
        /*0044*/ 	.word	0xffffffff


	//   ....[2]....
        /*0048*/ 	.word	0xffffffff


	//   ....[3]....
        /*004c*/ 	.word	0xffffffff


	//   ....[4]....
        /*0050*/ 	.word	0xffffffff


	//   ....[5]....
        /*0054*/ 	.word	0xffffffff


	//   ....[6]....
        /*0058*/ 	.word	0xffffffff


	//   ....[7]....
        /*005c*/ 	.word	0xffffffff


	//----- nvinfo : EIATTR_COOP_GROUP_INSTR_OFFSETS
	.align		4
.L_2202:
        /*0060*/ 	.byte	0x04, 0x28
        /*0062*/ 	.short	(.L_2204 - .L_2203)


	//   ....[0]....
.L_2203:
        /*0064*/ 	.word	0x0000e1c0


	//   ....[1]....
        /*0068*/ 	.word	0x0000e1f0


	//   ....[2]....
        /*006c*/ 	.word	0x0000e220


	//   ....[3]....
        /*0070*/ 	.word	0x0000e230


	//   ....[4]....
        /*0074*/ 	.word	0x00017f50


	//   ....[5]....
        /*0078*/ 	.word	0x00017f80


	//   ....[6]....
        /*007c*/ 	.word	0x00017fb0


	//   ....[7]....
        /*0080*/ 	.word	0x00017fc0


	//----- nvinfo : EIATTR_SYSCALL_OFFSETS
	.align		4
.L_2204:
        /*0084*/ 	.byte	0x04, 0x46
        /*0086*/ 	.short	(.L_2206 - .L_2205)


	//   ....[0]....
.L_2205:
        /*0088*/ 	.word	0x00001410


	//   ....[1]....
        /*008c*/ 	.word	0x00018350


	//   ....[2]....
        /*0090*/ 	.word	0x000184d0


	//   ....[3]....
        /*0094*/ 	.word	0x00018650


	//   ....[4]....
        /*0098*/ 	.word	0x000187d0


	//   ....[5]....
        /*009c*/ 	.word	0x00018be0


	//   ....[6]....
        /*00a0*/ 	.word	0x00018d60


	//   ....[7]....
        /*00a4*/ 	.word	0x00018ee0


	//   ....[8]....
        /*00a8*/ 	.word	0x00019060


	//   ....[9]....
        /*00ac*/ 	.word	0x00019520


	//   ....[10]....
        /*00b0*/ 	.word	0x000196a0


	//   ....[11]....
        /*00b4*/ 	.word	0x00019820


	//   ....[12]....
        /*00b8*/ 	.word	0x000199a0


	//   ....[13]....
        /*00bc*/ 	.word	0x00019db0


	//   ....[14]....
        /*00c0*/ 	.word	0x00019f30


	//   ....[15]....
        /*00c4*/ 	.word	0x0001a0b0


	//   ....[16]....
        /*00c8*/ 	.word	0x0001a230


	//----- nvinfo : EIATTR_EXIT_INSTR_OFFSETS
	.align		4
.L_2206:
        /*00cc*/ 	.byte	0x04, 0x1c
        /*00ce*/ 	.short	(.L_2208 - .L_2207)


	//   ....[0]....
.L_2207:
        /*00d0*/ 	.word	0x000172b0


	//   ....[1]....
        /*00d4*/ 	.word	0x00018080


	//   ....[2]....
        /*00d8*/ 	.word	0x00018840


	//   ....[3]....
        /*00dc*/ 	.word	0x00018890


	//   ....[4]....
        /*00e0*/ 	.word	0x000190d0


	//   ....[5]....
        /*00e4*/ 	.word	0x000191a0


	//   ....[6]....
        /*00e8*/ 	.word	0x000191d0


	//   ....[7]....
        /*00ec*/ 	.word	0x00019210


	//   ....[8]....
        /*00f0*/ 	.word	0x00019250


	//   ....[9]....
        /*00f4*/ 	.word	0x00019a10


	//   ....[10]....
        /*00f8*/ 	.word	0x00019a60


	//   ....[11]....
        /*00fc*/ 	.word	0x0001a2a0


	//   ....[12]....
        /*0100*/ 	.word	0x0001a370


	//----- nvinfo : EIATTR_MAX_THREADS
	.align		4
.L_2208:
        /*0104*/ 	.byte	0x04, 0x05
        /*0106*/ 	.short	(.L_2210 - .L_2209)
.L_2209:
        /*0108*/ 	.word	0x00000080
        /*010c*/ 	.word	0x00000001
        /*0110*/ 	.word	0x00000001


	//----- nvinfo : EIATTR_CRS_STACK_SIZE
	.align		4
.L_2210:
        /*0114*/ 	.byte	0x04, 0x1e
        /*0116*/ 	.short	(.L_2212 - .L_2211)
.L_2211:
        /*0118*/ 	.word	0x00000000


	//----- nvinfo : EIATTR_CBANK_PARAM_SIZE
	.align		4
.L_2212:
        /*011c*/ 	.byte	0x03, 0x19
        /*011e*/ 	.short	0x0410


	//----- nvinfo : EIATTR_PARAM_CBANK
	.align		4
        /*0120*/ 	.byte	0x04, 0x0a
        /*0122*/ 	.short	(.L_2214 - .L_2213)
	.align		4
.L_2213:
        /*0124*/ 	.word	index@(.nv.constant0._ZN2at6native13reduce_kernelILi128ELi4ENS0_8ReduceOpIiNS0_14func_wrapper_tIbZZZNS0_15and_kernel_cudaERNS_14TensorIteratorEENKUlvE_clEvENKUlvE1_clEvEUlbiE_EEjbLi4ELi4EEEEEvT1_)
        /*0128*/ 	.short	0x0210
        /*012a*/ 	.short	0x0410


	//----- nvinfo : EIATTR_SW_WAR
	.align		4
.L_2214:
        /*012c*/ 	.byte	0x04, 0x36
        /*012e*/ 	.short	(.L_2216 - .L_2215)
.L_2215:
        /*0130*/ 	.word	0x00000008
.L_2216:


//--------------------- .nv.info._ZN2at6native13reduce_kernelILi512ELi1ENS0_8ReduceOpIaNS0_14func_wrapper_tIbZZZNS0_15and_kernel_cudaERNS_14TensorIteratorEENKUlvE_clEvENKUlvE0_clEvEUlbaE_EEjbLi4ELi4EEEEEvT1_ --------------------------
	.section	.nv.info._ZN2at6native13reduce_kernelILi512ELi1ENS0_8ReduceOpIaNS0_14func_wrapper_tIbZZZNS0_15and_kernel_cudaERNS_14TensorIteratorEENKUlvE_clEvENKUlvE0_clEvEUlbaE_EEjbLi4ELi4EEEEEvT1_,"",@"SHT_CUDA_INFO"
	.sectionflags	@""
	.align	4


	//----- nvinfo : EIATTR_CUDA_API_VERSION
	.align		4
        /*0000*/ 	.byte	0x04, 0x37
        /*0002*/ 	.short	(.L_2218 - .L_2217)
.L_2217:
        /*0004*/ 	.word	0x00000082


	//----- nvinfo : EIATTR_KPARAM_INFO
	.align		4
.L_2218:
        /*0008*/ 	.byte	0x04, 0x17
        /*000a*/ 	.short	(.L_2220 - .L_2219)
.L_2219:
        /*000c*/ 	.word	0x00000000
        /*0010*/ 	.short	0x0000
        /*0012*/ 	.short	0x0000
        /*0014*/ 	.byte	0x00, 0xf0, 0x41, 0x10


	//----- nvinfo : EIATTR_SPARSE_MMA_MASK
	.align		4
.L_2220:
        /*0018*/ 	.byte	0x03, 0x50
        /*001a*/ 	.short	0x0000


	//----- nvinfo : EIATTR_MAXREG_COUNT
	.align		4
        /*001c*/ 	.byte	0x03, 0x1b
        /*001e*/ 	.short	0x0020


	//----- nvinfo : EIATTR_NUM_BARRIERS
	.align		4
        /*0020*/ 	.byte	0x02, 0x4c
        /*0022*/ 	.byte	0x01
	.zero		1


	//----- nvinfo : EIATTR_EXTERNS
	.align		4
        /*0024*/ 	.byte	0x04, 0x0f
        /*0026*/ 	.short	(.L_2222 - .L_2221)


	//   ....[0]....
	.align		4
.L_2221:
        /*0028*/ 	.word	index@(__assertfail)


	//----- nvinfo : EIATTR_MERCURY_ISA_VERSION
	.align		4
.L_2222:
        /*002c*/ 	.byte	0x03, 0x5f
        /*002e*/ 	.short	0x0101


	//----- nvinfo : EIATTR_INT_WARP_WIDE_INSTR_OFFSETS
	.align		4
        /*0030*/ 	.byte	0x04, 0x31
        /*0032*/ 	.short	(.L_2224 - .L_2223)


	//   ....[0]....
.L_2223:
        /*0034*/ 	.word	0x0000e120


	//   ....[1]....
        /*0038*/ 	.word	0x0000e210


	//----- nvinfo : EIATTR_COOP_GROUP_MASK_REGIDS
	.align		4
.L_2224:
        /*003c*/ 	.byte	0x04, 0x29
        /*003e*/ 	.short	(.L_2226 - .L_2225)


	//   ....[0]....
.L_2225:
        /*0040*/ 	.word	0xffffffff


	//   ....[1]....
        /*0044*/ 	.word	0xffffffff


	//----- nvinfo : EIATTR_COOP_GROUP_INSTR_OFFSETS
	.align		4
.L_2226:
        /*0048*/ 	.byte	0x04, 0x28
        /*004a*/ 	.short	(.L_2228 - .L_2227)


	//   ....[0]....
.L_2227:
        /*004c*/ 	.word	0x0000ba40


	//   ....[1]....
        /*0050*/ 	.word	0x0000ea20


	//----- nvinfo : EIATTR_SYSCALL_OFFSETS
	.align		4
.L_2228:
        /*0054*/ 	.byte	0x04, 0x46
        /*0056*/ 	.short	(.L_2230 - .L_2229)


	//   ....[0]....
.L_2229:
        /*0058*/ 	.word	0x0000ec80


	//   ....[1]....
        /*005c*/ 	.word	0x0000ef00


	//   ....[2]....
        /*0060*/ 	.word	0x0000f260


	//   ....[3]....
        /*0064*/ 	.word	0x0000f500


	//----- nvinfo : EIATTR_EXIT_INSTR_OFFSETS
	.align		4
.L_2230:
        /*0068*/ 	.byte	0x04, 0x1c
        /*006a*/ 	.short	(.L_2232 - .L_2231)


	//   ....[0]....
.L_2231:
        /*006c*/ 	.word	0x0000e2b0


	//   ....[1]....
        /*0070*/ 	.word	0x0000ea80


	//   ....[2]....
        /*0074*/ 	.word	0x0000ecf0


	//   ....[3]....
        /*0078*/ 	.word	0x0000ed10


	//   ....[4]....
        /*007c*/ 	.word	0x0000ef70


	//   ....[5]....
        /*0080*/ 	.word	0x0000efb0


	//   ....[6]....
        /*0084*/ 	.word	0x0000efe0


	//   ....[7]....
        /*0088*/ 	.word	0x0000f020


	//   ....[8]....
        /*008c*/ 	.word	0x0000f060


	//   ....[9]....
        /*0090*/ 	.word	0x0000f2d0


	//   ....[10]....
        /*0094*/ 	.word	0x0000f2f0


	//   ....[11]....
        /*0098*/ 	.word	0x0000f550


	//   ....[12]....
        /*009c*/ 	.word	0x0000f570


	//----- nvinfo : EIATTR_MAX_THREADS
	.align		4
.L_2232:
        /*00a0*/ 	.byte	0x04, 0x05
        /*00a2*/ 	.short	(.L_2234 - .L_2233)
.L_2233:
        /*00a4*/ 	.word	0x00000200
        /*00a8*/ 	.word	0x00000001
        /*00ac*/ 	.word	0x00000001


	//----- nvinfo : EIATTR_CRS_STACK_SIZE
	.align		4
.L_2234:
        /*00b0*/ 	.byte	0x04, 0x1e
        /*00b2*/ 	.short	(.L_2236 - .L_2235)
.L_2235:
        /*00b4*/ 	.word	0x00000000


	//----- nvinfo : EIATTR_CBANK_PARAM_SIZE
	.align		4
.L_2236:
        /*00b8*/ 	.byte	0x03, 0x19
        /*00ba*/ 	.short	0x0410


	//----- nvinfo : EIATTR_PARAM_CBANK
	.align		4
        /*00bc*/ 	.byte	0x04, 0x0a
        /*00be*/ 	.short	(.L_2238 - .L_2237)
	.align		4
.L_2237:
        /*00c0*/ 	.word	index@(.nv.constant0._ZN2at6native13reduce_kernelILi512ELi1ENS0_8ReduceOpIaNS0_14func_wrapper_tIbZZZNS0_15and_kernel_cudaERNS_14TensorIteratorEENKUlvE_clEvENKUlvE0_clEvEUlbaE_EEjbLi4ELi4EEEEEvT1_)
        /*00c4*/ 	.short	0x0210
        /*00c6*/ 	.short	0x0410


	//----- nvinfo : EIATTR_SW_WAR
	.align		4
.L_2238:
        /*00c8*/ 	.byte	0x04, 0x36
        /*00ca*/ 	.short	(.L_2240 - .L_2239)
.L_2239:
        /*00cc*/ 	.word	0x00000008
.L_2240:


//--------------------- .nv.info._ZN2at6native13reduce_kernelILi256ELi2ENS0_8ReduceOpIaNS0_14func_wrapper_tIbZZZNS0_15and_kernel_cudaERNS_14TensorIteratorEENKUlvE_clEvENKUlvE0_clEvEUlbaE_EEjbLi4ELi4EEEEEvT1_ --------------------------
	.section	.nv.info._ZN2at6native13reduce_kernelILi256ELi2ENS0_8ReduceOpIaNS0_14func_wrapper_tIbZZZNS0_15and_kernel_cudaERNS_14TensorIteratorEENKUlvE_clEvENKUlvE0_clEvEUlbaE_EEjbLi4ELi4EEEEEvT1_,"",@"SHT_CUDA_INFO"
	.sectionflags	@""
	.align	4


	//----- nvinfo : EIATTR_CUDA_API_VERSION
	.align		4
        /*0000*/ 	.byte	0x04, 0x37
        /*0002*/ 	.short	(.L_2242 - .L_2241)
.L_2241:
        /*0004*/ 	.word	0x00000082


	//----- nvinfo : EIATTR_KPARAM_INFO
	.align		4
.L_2242:
        /*0008*/ 	.byte	0x04, 0x17
        /*000a*/ 	.short	(.L_2244 - .L_2243)
.L_2243:
        /*000c*/ 	.word	0x00000000
        /*0010*/ 	.short	0x0000
        /*0012*/ 	.short	0x0000
        /*0014*/ 	.byte	0x00, 0xf0, 0x41, 0x10


	//----- nvinfo : EIATTR_SPARSE_MMA_MASK
	.align		4
.L_2244:
        /*0018*/ 	.byte	0x03, 0x50
        /*001a*/ 	.short	0x0000


	//----- nvinfo : EIATTR_MAXREG_COUNT
	.align		4
        /*001c*/ 	.byte	0x03, 0x1b
        /*001e*/ 	.short	0x0040


	//----- nvinfo : EIATTR_NUM_BARRIERS
	.align		4
        /*0020*/ 	.byte	0x02, 0x4c
        /*0022*/ 	.byte	0x01
	.zero		1


	//----- nvinfo : EIATTR_EXTERNS
	.align		4
        /*0024*/ 	.byte	0x04, 0x0f
        /*0026*/ 	.short	(.L_2246 - .L_2245)


	//   ....[0]....
	.align		4
.L_2245:
        /*0028*/ 	.word	index@(__assertfail)


	//----- nvinfo : EIATTR_MERCURY_ISA_VERSION
	.align		4
.L_2246:
        /*002c*/ 	.byte	0x03, 0x5f
        /*002e*/ 	.short	0x0101


	//----- nvinfo : EIATTR_INT_WARP_WIDE_INSTR_OFFSETS
	.align		4
        /*0030*/ 	.byte	0x04, 0x31
        /*0032*/ 	.short	(.L_2248 - .L_2247)


	//   ....[0]....
.L_2247:
        /*0034*/ 	.word	0x000112c0


	//   ....[1]....
        /*0038*/ 	.word	0x000113b0


	//----- nvinfo : EIATTR_COOP_GROUP_MASK_REGIDS
	.align		4
.L_2248:
        /*003c*/ 	.byte	0x04, 0x29
        /*003e*/ 	.short	(.L_2250 - .L_2249)


	//   ....[0]....
.L_2249:
        /*0040*/ 	.word	0xffffffff


	//   ....[1]....
        /*0044*/ 	.word	0xffffffff


	//   ....[2]....
        /*0048*/ 	.word	0xffffffff


	//   ....[3]....
        /*004c*/ 	.word	0xffffffff


	//----- nvinfo : EIATTR_COOP_GROUP_INSTR_OFFSETS
	.align		4
.L_2250:
        /*0050*/ 	.byte	0x04, 0x28
        /*0052*/ 	.short	(.L_2252 - .L_2251)


	//   ....[0]....
.L_2251:
        /*0054*/ 	.word	0x0000c920


	//   ....[1]....
        /*0058*/ 	.word	0x0000c940


	//   ....[2]....
        /*005c*/ 	.word	0x00011de0


	//   ....[3]....
        /*0060*/ 	.word	0x00011e00


	//----- nvinfo : EIATTR_SYSCALL_OFFSETS
	.align		4
.L_2252:
        /*0064*/ 	.byte	0x04, 0x46
        /*0066*/ 	.short	(.L_2254 - .L_2253)


	//   ....[0]....
.L_2253:
        /*0068*/ 	.word	0x00001490


	//   ....[1]....
        /*006c*/ 	.word	0x000120d0


	//   ....[2]....
        /*0070*/ 	.word	0x00012250


	//   ....[3]....
        /*0074*/ 	.word	0x00012560


	//   ....[4]....
        /*0078*/ 	.word	0x000126e0


	//   ....[5]....
        /*007c*/ 	.word	0x00012ac0


	//   ....[6]....
        /*0080*/ 	.word	0x00012c40


	//   ....[7]....
        /*0084*/ 	.word	0x00012f50


	//   ....[8]....
        /*0088*/ 	.word	0x000130d0


	//----- nvinfo : EIATTR_EXIT_INSTR_OFFSETS
	.align		4
.L_2254:
        /*008c*/ 	.byte	0x04, 0x1c
        /*008e*/ 	.short	(.L_2256 - .L_2255)


	//   ....[0]....
.L_2255:
        /*0090*/ 	.word	0x00011470


	//   ....[1]....
        /*0094*/ 	.word	0x00011e80


	//   ....[2]....
        /*0098*/ 	.word	0x000122c0


	//   ....[3]....
        /*009c*/ 	.word	0x000122f0


	//   ....[4]....
        /*00a0*/ 	.word	0x00012750


	//   ....[5]....
        /*00a4*/ 	.word	0x000127c0


	//   ....[6]....
        /*00a8*/ 	.word	0x000127f0


	//   ....[7]....
        /*00ac*/ 	.word	0x00012830


	//   ....[8]....
        /*00b0*/ 	.word	0x00012870


	//   ....[9]....
        /*00b4*/ 	.word	0x00012cb0


	//   ....[10]....
        /*00b8*/ 	.word	0x00012ce0


	//   ....[11]....
        /*00bc*/ 	.word	0x00013140


	//   ....[12]....
        /*00c0*/ 	.word	0x000131b0


	//----- nvinfo : EIATTR_MAX_THREADS
	.align		4
.L_2256:
        /*00c4*/ 	.byte	0x04, 0x05
        /*00c6*/ 	.short	(.L_2258 - .L_2257)
.L_2257:
        /*00c8*/ 	.word	0x00000100
        /*00cc*/ 	.word	0x00000001
        /*00d0*/ 	.word	0x00000001


	//----- nvinfo : EIATTR_CRS_STACK_SIZE
	.align		4
.L_2258:
        /*00d4*/ 	.byte	0x04, 0x1e
        /*00d6*/ 	.short	(.L_2260 - .L_2259)
.L_2259:
        /*00d8*/ 	.word	0x00000000


	//----- nvinfo : EIATTR_CBANK_PARAM_SIZE
	.align		4
.L_2260:
        /*00dc*/ 	.byte	0x03, 0x19
        /*00de*/ 	.short	0x0410


	//----- nvinfo : EIATTR_PARAM_CBANK
	.align		4
        /*00e0*/ 	.byte	0x04, 0x0a
        /*00e2*/ 	.short	(.L_2262 - .L_2261)
	.align		4
.L_2261:
        /*00e4*/ 	.word	index@(.nv.constant0._ZN2at6native13reduce_kernelILi256ELi2ENS0_8ReduceOpIaNS0_14func_wrapper_tIbZZZNS0_15and_kernel_cudaERNS_14TensorIteratorEENKUlvE_clEvENKUlvE0_clEvEUlbaE_EEjbLi4ELi4EEEEEvT1_)
        /*00e8*/ 	.short	0x0210
        /*00ea*/ 	.short	0x0410


	//----- nvinfo : EIATTR_SW_WAR
	.align		4
.L_2262:
        /*00ec*/ 	.byte	0x04, 0x36
        /*00ee*/ 	.short	(.L_2264 - .L_2263)
.L_2263:
        /*00f0*/ 	.word	0x00000008
.L_2264:


//--------------------- .nv.info._ZN2at6native13reduce_kernelILi128ELi4ENS0_8ReduceOpIaNS0_14func_wrapper_tIbZZZNS0_15and_kernel_cudaERNS_14TensorIteratorEENKUlvE_clEvENKUlvE0_clEvEUlbaE_EEjbLi4ELi4EEEEEvT1_ --------------------------
	.section	.nv.info._ZN2at6native13reduce_kernelILi128ELi4ENS0_8ReduceOpIaNS0_14func_wrapper_tIbZZZNS0_15and_kernel_cudaERNS_14TensorIteratorEENKUlvE_clEvENKUlvE0_clEvEUlbaE_EEjbLi4ELi4EEEEEvT1_,"",@"SHT_CUDA_INFO"
	.sectionflags	@""
	.align	4


	//----- nvinfo : EIATTR_CUDA_API_VERSION
	.align		4
        /*0000*/ 	.byte	0x04, 0x37
        /*0002*/ 	.short	(.L_2266 - .L_2265)
.L_2265:
        /*0004*/ 	.word	0x00000082


	//----- nvinfo : EIATTR_KPARAM_INFO
	.align		4
.L_2266:
        /*0008*/ 	.byte	0x04, 0x17
        /*000a*/ 	.short	(.L_2268 - .L_2267)
.L_2267:
        /*000c*/ 	.word	0x00000000
        /*0010*/ 	.short	0x0000
        /*0012*/ 	.short	0x0000
        /*0014*/ 	.byte	0x00, 0xf0, 0x41, 0x10


	//----- nvinfo : EIATTR_SPARSE_MMA_MASK
	.align		4
.L_2268:
        /*0018*/ 	.byte	0x03, 0x50
        /*001a*/ 	.short	0x0000


	//----- nvinfo : EIATTR_MAXREG_COUNT
	.align		4
        /*001c*/ 	.byte	0x03, 0x1b
        /*001e*/ 	.short	0x0080


	//----- nvinfo : EIATTR_NUM_BARRIERS
	.align		4
        /*0020*/ 	.byte	0x02, 0x4c
        /*0022*/ 	.byte	0x01
	.zero		1


	//----- nvinfo : EIATTR_EXTERNS
	.align		4
        /*0024*/ 	.byte	0x04, 0x0f
        /*0026*/ 	.short	(.L_2270 - .L_2269)


	//   ....[0]....
	.align		4
.L_2269:
        /*0028*/ 	.word	index@(__assertfail)


	//----- nvinfo : EIATTR_MERCURY_ISA_VERSION
	.align		4
.L_2270:
        /*002c*/ 	.byte	0x03, 0x5f
        /*002e*/ 	.short	0x0101


	//----- nvinfo : EIATTR_INT_WARP_WIDE_INSTR_OFFSETS
	.align		4
        /*0030*/ 	.byte	0x04, 0x31
        /*0032*/ 	.short	(.L_2272 - .L_2271)


	//   ....[0]....
.L_2271:
        /*0034*/ 	.word	0x00016f80


	//   ....[1]....
        /*0038*/ 	.word	0x00017070


	//----- nvinfo : EIATTR_COOP_GROUP_MASK_REGIDS
	.align		4
.L_2272:
        /*003c*/ 	.byte	0x04, 0x29
        /*003e*/ 	.short	(.L_2274 - .L_2273)


	//   ....[0]....
.L_2273:
        /*0040*/ 	.word	0xffffffff


	//   ....[1]....
        /*0044*/ 	.word	0xffffffff


	//   ....[2]....
        /*0048*/ 	.word	0xffffffff


	//   ....[3]....
        /*004c*/ 	.word	0xffffffff


	//   ....[4]....
        /*0050*/ 	.word	0xffffffff


	//   ....[5]....
        /*0054*/ 	.word	0xffffffff


	//   ....[6]....
        /*0058*/ 	.word	0xffffffff


	//   ....[7]....
        /*005c*/ 	.word	0xffffffff


	//----- nvinfo : EIATTR_COOP_GROUP_INSTR_OFFSETS
	.align		4
.L_2274:
        /*0060*/ 	.byte	0x04, 0x28
        /*0062*/ 	.short	(.L_2276 - .L_2275)


	//   ....[0]....
.L_2275:
        /*0064*/ 	.word	0x0000e020


	//   ....[1]....
        /*0068*/ 	.word	0x0000e050


	//   ....[2]....
        /*006c*/ 	.word	0x0000e080


	//   ....[3]....
        /*0070*/ 	.word	0x0000e090


	//   ....[4]....
        /*0074*/ 	.word	0x00017dd0


	//   ....[5]....
        /*0078*/ 	.word	0x00017e00


	//   ....[6]....
        /*007c*/ 	.word	0x00017e30


	//   ....[7]....
        /*0080*/ 	.word	0x00017e40


	//----- nvinfo : EIATTR_SYSCALL_OFFSETS
	.align		4
.L_2276:
        /*0084*/ 	.byte	0x04, 0x46
        /*0086*/ 	.short	(.L_2278 - .L_2277)


	//   ....[0]....
.L_2277:
        /*0088*/ 	.word	0x00001410


	//   ....[1]....
        /*008c*/ 	.word	0x000181d0


	//   ....[2]....
        /*0090*/ 	.word	0x00018350


	//   ....[3]....
        /*0094*/ 	.word	0x000184d0


	//   ....[4]....
        /*0098*/ 	.word	0x00018650


	//   ....[5]....
        /*009c*/ 	.word	0x00018a60


	//   ....[6]....
        /*00a0*/ 	.word	0x00018be0


	//   ....[7]....
        /*00a4*/ 	.word	0x00018d60


	//   ....[8]....
        /*00a8*/ 	.word	0x00018ee0


	//   ....[9]....
        /*00ac*/ 	.word	0x000193a0


	//   ....[10]....
        /*00b0*/ 	.word	0x00019520


	//   ....[11]....
        /*00b4*/ 	.word	0x000196a0


	//   ....[12]....
        /*00b8*/ 	.word	0x00019820


	//   ....[13]....
        /*00bc*/ 	.word	0x00019c30


	//   ....[14]....
        /*00c0*/ 	.word	0x00019db0


	//   ....[15]....
        /*00c4*/ 	.word	0x00019f30


	//   ....[16]....
        /*00c8*/ 	.word	0x0001a0b0


	//----- nvinfo : EIATTR_EXIT_INSTR_OFFSETS
	.align		4
.L_2278:
        /*00cc*/ 	.byte	0x04, 0x1c
        /*00ce*/ 	.short	(.L_2280 - .L_2279)


	//   ....[0]....
.L_2279:
        /*00d0*/ 	.word	0x00017130


	//   ....[1]....
        /*00d4*/ 	.word	0x00017f00


	//   ....[2]....
        /*00d8*/ 	.word	0x000186c0


	//   ....[3]....
        /*00dc*/ 	.word	0x00018710


	//   ....[4]....
        /*00e0*/ 	.word	0x00018f50


	//   ....[5]....
        /*00e4*/ 	.word	0x00019020


	//   ....[6]....
        /*00e8*/ 	.word	0x00019050


	//   ....[7]....
        /*00ec*/ 	.word	0x00019090


	//   ....[8]....
        /*00f0*/ 	.word	0x000190d0


	//   ....[9]....
        /*00f4*/ 	.word	0x00019890


	//   ....[10]....
        /*00f8*/ 	.word	0x000198e0


	//   ....[11]....
        /*00fc*/ 	.word	0x0001a120


	//   ....[12]....
        /*0100*/ 	.word	0x0001a1f0


	//----- nvinfo : EIATTR_MAX_THREADS
	.align		4
.L_2280:
        /*0104*/ 	.byte	0x04, 0x05
        /*0106*/ 	.short	(.L_2282 - .L_2281)
.L_2281:
        /*0108*/ 	.word	0x00000080
        /*010c*/ 	.word	0x00000001
        /*0110*/ 	.word	0x00000001


	//----- nvinfo : EIATTR_CRS_STACK_SIZE
	.align		4
.L_2282:
        /*0114*/ 	.byte	0x04, 0x1e
        /*0116*/ 	.short	(.L_2284 - .L_2283)
.L_2283:
        /*0118*/ 	.word	0x00000000


	//----- nvinfo : EIATTR_CBANK_PARAM_SIZE
	.align		4
.L_2284:
        /*011c*/ 	.byte	0x03, 0x19
        /*011e*/ 	.short	0x0410


	//----- nvinfo : EIATTR_PARAM_CBANK
	.align		4
        /*0120*/ 	.byte	0x04, 0x0a
        /*0122*/ 	.short	(.L_2286 - .L_2285)
	.align		4
.L_2285:
        /*0124*/ 	.word	index@(.nv.constant0._ZN2at6native13reduce_kernelILi128ELi4ENS0_8ReduceOpIaNS0_14func_wrapper_tIbZZZNS0_15and_kernel_cudaERNS_14TensorIteratorEENKUlvE_clEvENKUlvE0_clEvEUlbaE_EEjbLi4ELi4EEEEEvT1_)
        /*0128*/ 	.short	0x0210
        /*012a*/ 	.short	0x0410


	//----- nvinfo : EIATTR_SW_WAR
	.align		4
.L_2286:
        /*012c*/ 	.byte	0x04, 0x36
        /*012e*/ 	.short	(.L_2288 - .L_2287)
.L_2287:
        /*0130*/ 	.word	0x00000008
.L_2288:


//--------------------- .nv.info._ZN2at6native13reduce_kernelILi512ELi1ENS0_8ReduceOpIhNS0_14func_wrapper_tIbZZZNS0_15and_kernel_cudaERNS_14TensorIteratorEENKUlvE_clEvENKUlvE_clEvEUlbhE_EEjbLi4ELi4EEEEEvT1_ --------------------------
	.section	.nv.info._ZN2at6native13reduce_kernelILi512ELi1ENS0_8ReduceOpIhNS0_14func_wrapper_tIbZZZNS0_15and_kernel_cudaERNS_14TensorIteratorEENKUlvE_clEvENKUlvE_clEvEUlbhE_EEjbLi4ELi4EEEEEvT1_,"",@"SHT_CUDA_INFO"
	.sectionflags	@""
	.align	4


	//----- nvinfo : EIATTR_CUDA_API_VERSION
	.align		4
        /*0000*/ 	.byte	0x04, 0x37
        /*0002*/ 	.short	(.L_2290 - .L_2289)
.L_2289:
        /*0004*/ 	.word	0x00000082


	//----- nvinfo : EIATTR_KPARAM_INFO
	.align		4
.L_2290:
        /*0008*/ 	.byte	0x04, 0x17
        /*000a*/ 	.short	(.L_2292 - .L_2291)
.L_2291:
        /*000c*/ 	.word	0x00000000
        /*0010*/ 	.short	0x0000
        /*0012*/ 	.short	0x0000
        /*0014*/ 	.byte	0x00, 0xf0, 0x41, 0x10


	//----- nvinfo : EIATTR_SPARSE_MMA_MASK
	.align		4
.L_2292:
        /*0018*/ 	.byte	0x03, 0x50
        /*001a*/ 	.short	0x0000


	//----- nvinfo : EIATTR_MAXREG_COUNT
	.align		4
        /*001c*/ 	.byte	0x03, 0x1b
        /*001e*/ 	.short	0x0020


	//----- nvinfo : EIATTR_NUM_BARRIERS
	.align		4
        /*0020*/ 	.byte	0x02, 0x4c
        /*0022*/ 	.byte	0x01
	.zero		1


	//----- nvinfo : EIATTR_EXTERNS
	.align		4
        /*0024*/ 	.byte	0x04, 0x0f
        /*0026*/ 	.short	(.L_2294 - .L_2293)


	//   ....[0]....
	.align		4
.L_2293:
        /*0028*/ 	.word	index@(__assertfail)


	//----- nvinfo : EIATTR_MERCURY_ISA_VERSION
	.align		4
.L_2294:
        /*002c*/ 	.byte	0x03, 0x5f
        /*002e*/ 	.short	0x0101


	//----- nvinfo : EIATTR_INT_WARP_WIDE_INSTR_OFFSETS
	.align		4
        /*0030*/ 	.byte	0x04, 0x31
        /*0032*/ 	.short	(.L_2296 - .L_2295)


	//   ....[0]....
.L_2295:
        /*0034*/ 	.word	0x0000e120


	//   ....[1]....
        /*0038*/ 	.word	0x0000e210


	//----- nvinfo : EIATTR_COOP_GROUP_MASK_REGIDS
	.align		4
.L_2296:
        /*003c*/ 	.byte	0x04, 0x29
        /*003e*/ 	.short	(.L_2298 - .L_2297)


	//   ....[0]....
.L_2297:
        /*0040*/ 	.word	0xffffffff


	//   ....[1]....
        /*0044*/ 	.word	0xffffffff


	//----- nvinfo : EIATTR_COOP_GROUP_INSTR_OFFSETS
	.align		4
.L_2298:
        /*0048*/ 	.byte	0x04, 0x28
        /*004a*/ 	.short	(.L_2300 - .L_2299)


	//   ....[0]....
.L_2299:
        /*004c*/ 	.word	0x0000ba40


	//   ....[1]....
        /*0050*/ 	.word	0x0000ea20


	//----- nvinfo : EIATTR_SYSCALL_OFFSETS
	.align		4
.L_2300:
        /*0054*/ 	.byte	0x04, 0x46
        /*0056*/ 	.short	(.L_2302 - .L_2301)


	//   ....[0]....
.L_2301:
        /*0058*/ 	.word	0x0000ec80


	//   ....[1]....
        /*005c*/ 	.word	0x0000ef00


	//   ....[2]....
        /*0060*/ 	.word	0x0000f260


	//   ....[3]....
        /*0064*/ 	.word	0x0000f500


	//----- nvinfo : EIATTR_EXIT_INSTR_OFFSETS
	.align		4
.L_2302:
        /*0068*/ 	.byte	0x04, 0x1c
        /*006a*/ 	.short	(.L_2304 - .L_2303)


	//   ....[0]....
.L_2303:
        /*006c*/ 	.word	0x0000e2b0


	//   ....[1]....
        /*0070*/ 	.word	0x0000ea80


	//   ....[2]....
        /*0074*/ 	.word	0x0000ecf0


	//   ....[3]....
        /*0078*/ 	.word	0x0000ed10


	//   ....[4]....
        /*007c*/ 	.word	0x0000ef70


	//   ....[5]....
        /*0080*/ 	.word	0x0000efb0


	//   ....[6]....
        /*0084*/ 	.word	0x0000efe0


	//   ....[7]....
        /*0088*/ 	.word	0x0000f020


	//   ....[8]....
        /*008c*/ 	.word	0x0000f060


	//   ....[9]....
        /*0090*/ 	.word	0x0000f2d0


	//   ....[10]....
        /*0094*/ 	.word	0x0000f2f0


	//   ....[11]....
        /*0098*/ 	.word	0x0000f550


	//   ....[12]....
        /*009c*/ 	.word	0x0000f570


	//----- nvinfo : EIATTR_MAX_THREADS
	.align		4
.L_2304:
        /*00a0*/ 	.byte	0x04, 0x05
        /*00a2*/ 	.short	(.L_2306 - .L_2305)
.L_2305:
        /*00a4*/ 	.word	0x00000200
        /*00a8*/ 	.word	0x00000001
        /*00ac*/ 	.word	0x00000001


	//----- nvinfo : EIATTR_CRS_STACK_SIZE
	.align		4
.L_2306:
        /*00b0*/ 	.byte	0x04, 0x1e
        /*00b2*/ 	.short	(.L_2308 - .L_2307)
.L_2307:
        /*00b4*/ 	.word	0x00000000


	//----- nvinfo : EIATTR_CBANK_PARAM_SIZE
	.align		4
.L_2308:
        /*00b8*/ 	.byte	0x03, 0x19
        /*00ba*/ 	.short	0x0410


	//----- nvinfo : EIATTR_PARAM_CBANK
	.align		4
        /*00bc*/ 	.byte	0x04, 0x0a
        /*00be*/ 	.short	(.L_2310 - .L_2309)
	.align		4
.L_2309:
        /*00c0*/ 	.word	index@(.nv.constant0._ZN2at6native13reduce_kernelILi512ELi1ENS0_8ReduceOpIhNS0_14func_wrapper_tIbZZZNS0_15and_kernel_cudaERNS_14TensorIteratorEENKUlvE_clEvENKUlvE_clEvEUlbhE_EEjbLi4ELi4EEEEEvT1_)
        /*00c4*/ 	.short	0x0210
        /*00c6*/ 	.short	0x0410


	//----- nvinfo : EIATTR_SW_WAR
	.align		4
.L_2310:
        /*00c8*/ 	.byte	0x04, 0x36
        /*00ca*/ 	.short	(.L_2312 - .L_2311)
.L_2311:
        /*00cc*/ 	.word	0x00000008
.L_2312:


//--------------------- .nv.info._ZN2at6native13reduce_kernelILi256ELi2ENS0_8ReduceOpIhNS0_14func_wrapper_tIbZZZNS0_15and_kernel_cudaERNS_14TensorIteratorEENKUlvE_clEvENKUlvE_clEvEUlbhE_EEjbLi4ELi4EEEEEvT1_ --------------------------
	.section	.nv.info._ZN2at6native13reduce_kernelILi256ELi2ENS0_8ReduceOpIhNS0_14func_wrapper_tIbZZZNS0_15and_kernel_cudaERNS_14TensorIteratorEENKUlvE_clEvENKUlvE_clEvEUlbhE_EEjbLi4ELi4EEEEEvT1_,"",@"SHT_CUDA_INFO"
	.sectionflags	@""
	.align	4


	//----- nvinfo : EIATTR_CUDA_API_VERSION
	.align		4
        /*0000*/ 	.byte	0x04, 0x37
        /*0002*/ 	.short	(.L_2314 - .L_2313)
.L_2313:
        /*0004*/ 	.word	0x00000082


	//----- nvinfo : EIATTR_KPARAM_INFO
	.align		4
.L_2314:
        /*0008*/ 	.byte	0x04, 0x17
        /*000a*/ 	.short	(.L_2316 - .L_2315)
.L_2315:
        /*000c*/ 	.word	0x00000000
        /*0010*/ 	.short	0x0000
        /*0012*/ 	.short	0x0000
        /*0014*/ 	.byte	0x00, 0xf0, 0x41, 0x10


	//----- nvinfo : EIATTR_SPARSE_MMA_MASK
	.align		4
.L_2316:
        /*0018*/ 	.byte	0x03, 0x50
        /*001a*/ 	.short	0x0000


	//----- nvinfo : EIATTR_MAXREG_COUNT
	.align		4
        /*001c*/ 	.byte	0x03, 0x1b
        /*001e*/ 	.short	0x0040


	//----- nvinfo : EIATTR_NUM_BARRIERS
	.align		4
        /*0020*/ 	.byte	0x02, 0x4c
        /*0022*/ 	.byte	0x01
	.zero		1


	//----- nvinfo : EIATTR_EXTERNS
	.align		4
        /*0024*/ 	.byte	0x04, 0x0f
        /*0026*/ 	.short	(.L_2318 - .L_2317)


	//   ....[0]....
	.align		4
.L_2317:
        /*0028*/ 	.word	index@(__assertfail)


	//----- nvinfo : EIATTR_MERCURY_ISA_VERSION
	.align		4
.L_2318:
        /*002c*/ 	.byte	0x03, 0x5f
        /*002e*/ 	.short	0x0101


	//----- nvinfo : EIATTR_INT_WARP_WIDE_INSTR_OFFSETS
	.align		4
        /*0030*/ 	.byte	0x04, 0x31
        /*0032*/ 	.short	(.L_2320 - .L_2319)


	//   ....[0]....
.L_2319:
        /*0034*/ 	.word	0x000112c0


	//   ....[1]....
        /*0038*/ 	.word	0x000113b0


	//----- nvinfo : EIATTR_COOP_GROUP_MASK_REGIDS
	.align		4
.L_2320:
        /*003c*/ 	.byte	0x04, 0x29
        /*003e*/ 	.short	(.L_2322 - .L_2321)


	//   ....[0]....
.L_2321:
        /*0040*/ 	.word	0xffffffff


	//   ....[1]....
        /*0044*/ 	.word	0xffffffff


	//   ....[2]....
        /*0048*/ 	.word	0xffffffff


	//   ....[3]....
        /*004c*/ 	.word	0xffffffff


	//----- nvinfo : EIATTR_COOP_GROUP_INSTR_OFFSETS
	.align		4
.L_2322:
        /*0050*/ 	.byte	0x04, 0x28
        /*0052*/ 	.short	(.L_2324 - .L_2323)


	//   ....[0]....
.L_2323:
        /*0054*/ 	.word	0x0000c920


	//   ....[1]....
        /*0058*/ 	.word	0x0000c940


	//   ....[2]....
        /*005c*/ 	.word	0x00011de0


	//   ....[3]....
        /*0060*/ 	.word	0x00011e00


	//----- nvinfo : EIATTR_SYSCALL_OFFSETS
	.align		4
.L_2324:
        /*0064*/ 	.byte	0x04, 0x46
        /*0066*/ 	.short	(.L_2326 - .L_2325)


	//   ....[0]....
.L_2325:
        /*0068*/ 	.word	0x00001490


	//   ....[1]....
        /*006c*/ 	.word	0x000120d0


	//   ....[2]....
        /*0070*/ 	.word	0x00012250


	//   ....[3]....
        /*0074*/ 	.word	0x00012560


	//   ....[4]....
        /*0078*/ 	.word	0x000126e0


	//   ....[5]....
        /*007c*/ 	.word	0x00012ac0


	//   ....[6]....
        /*0080*/ 	.word	0x00012c40


	//   ....[7]....
        /*0084*/ 	.word	0x00012f50


	//   ....[8]....
        /*0088*/ 	.word	0x000130d0


	//----- nvinfo : EIATTR_EXIT_INSTR_OFFSETS
	.align		4
.L_2326:
        /*008c*/ 	.byte	0x04, 0x1c
        /*008e*/ 	.short	(.L_2328 - .L_2327)


	//   ....[0]....
.L_2327:
        /*0090*/ 	.word	0x00011470


	//   ....[1]....
        /*0094*/ 	.word	0x00011e80


	//   ....[2]....
        /*0098*/ 	.word	0x000122c0


	//   ....[3]....
        /*009c*/ 	.word	0x000122f0


	//   ....[4]....
        /*00a0*/ 	.word	0x00012750


	//   ....[5]....
        /*00a4*/ 	.word	0x000127c0


	//   ....[6]....
        /*00a8*/ 	.word	0x000127f0


	//   ....[7]....
        /*00ac*/ 	.word	0x00012830


	//   ....[8]....
        /*00b0*/ 	.word	0x00012870


	//   ....[9]....
        /*00b4*/ 	.word	0x00012cb0


	//   ....[10]....
        /*00b8*/ 	.word	0x00012ce0


	//   ....[11]....
        /*00bc*/ 	.word	0x00013140


	//   ....[12]....
        /*00c0*/ 	.word	0x000131b0


	//----- nvinfo : EIATTR_MAX_THREADS
	.align		4
.L_2328:
        /*00c4*/ 	.byte	0x04, 0x05
        /*00c6*/ 	.short	(.L_2330 - .L_2329)
.L_2329:
        /*00c8*/ 	.word	0x00000100
        /*00cc*/ 	.word	0x00000001
        /*00d0*/ 	.word	0x00000001


	//----- nvinfo : EIATTR_CRS_STACK_SIZE
	.align		4
.L_2330:
        /*00d4*/ 	.byte	0x04, 0x1e
        /*00d6*/ 	.short	(.L_2332 - .L_2331)
.L_2331:
        /*00d8*/ 	.word	0x00000000


	//----- nvinfo : EIATTR_CBANK_PARAM_SIZE
	.align		4
.L_2332:
        /*00dc*/ 	.byte	0x03, 0x19
        /*00de*/ 	.short	0x0410


	//----- nvinfo : EIATTR_PARAM_CBANK
	.align		4
        /*00e0*/ 	.byte	0x04, 0x0a
        /*00e2*/ 	.short	(.L_2334 - .L_2333)
	.align		4
.L_2333:
        /*00e4*/ 	.word	index@(.nv.constant0._ZN2at6native13reduce_kernelILi256ELi2ENS0_8ReduceOpIhNS0_14func_wrapper_tIbZZZNS0_15and_kernel_cudaERNS_14TensorIteratorEENKUlvE_clEvENKUlvE_clEvEUlbhE_EEjbLi4ELi4EEEEEvT1_)
        /*00e8*/ 	.short	0x0210
        /*00ea*/ 	.short	0x0410


	//----- nvinfo : EIATTR_SW_WAR
	.align		4
.L_2334:
        /*00ec*/ 	.byte	0x04, 0x36
        /*00ee*/ 	.short	(.L_2336 - .L_2335)
.L_2335:
        /*00f0*/ 	.word	0x00000008
.L_2336:


//--------------------- .nv.info._ZN2at6native13reduce_kernelILi128ELi4ENS0_8ReduceOpIhNS0_14func_wrapper_tIbZZZNS0_15and_kernel_cudaERNS_14TensorIteratorEENKUlvE_clEvENKUlvE_clEvEUlbhE_EEjbLi4ELi4EEEEEvT1_ --------------------------
	.section	.nv.info._ZN2at6native13reduce_kernelILi128ELi4ENS0_8ReduceOpIhNS0_14func_wrapper_tIbZZZNS0_15and_kernel_cudaERNS_14TensorIteratorEENKUlvE_clEvENKUlvE_clEvEUlbhE_EEjbLi4ELi4EEEEEvT1_,"",@"SHT_CUDA_INFO"
	.sectionflags	@""
	.align	4


	//----- nvinfo : EIATTR_CUDA_API_VERSION
	.align		4
        /*0000*/ 	.byte	0x04, 0x37
        /*0002*/ 	.short	(.L_2338 - .L_2337)
.L_2337:
        /*0004*/ 	.word	0x00000082


	//----- nvinfo : EIATTR_KPARAM_INFO
	.align		4
.L_2338:
        /*0008*/ 	.byte	0x04, 0x17
        /*000a*/ 	.short	(.L_2340 - .L_2339)
.L_2339:
        /*000c*/ 	.word	0x00000000
        /*0010*/ 	.short	0x0000
        /*0012*/ 	.short	0x0000
        /*0014*/ 	.byte	0x00, 0xf0, 0x41, 0x10


	//----- nvinfo : EIATTR_SPARSE_MMA_MASK
	.align		4
.L_2340:
        /*0018*/ 	.byte	0x03, 0x50
        /*001a*/ 	.short	0x0000


	//----- nvinfo : EIATTR_MAXREG_COUNT
	.align		4
        /*001c*/ 	.byte	0x03, 0x1b
        /*001e*/ 	.short	0x0080


	//----- nvinfo : EIATTR_NUM_BARRIERS
	.align		4
        /*0020*/ 	.byte	0x02, 0x4c
        /*0022*/ 	.byte	0x01
	.zero		1


	//----- nvinfo : EIATTR_EXTERNS
	.align		4
        /*0024*/ 	.byte	0x04, 0x0f
        /*0026*/ 	.short	(.L_2342 - .L_2341)


	//   ....[0]....
	.align		4
.L_2341:
        /*0028*/ 	.word	index@(__assertfail)


	//----- nvinfo : EIATTR_MERCURY_ISA_VERSION
	.align		4
.L_2342:
        /*002c*/ 	.byte	0x03, 0x5f
        /*002e*/ 	.short	0x0101


	//----- nvinfo : EIATTR_INT_WARP_WIDE_INSTR_OFFSETS
	.align		4
        /*0030*/ 	.byte	0x04, 0x31
        /*0032*/ 	.short	(.L_2344 - .L_2343)


	//   ....[0]....
.L_2343:
        /*0034*/ 	.word	0x00016f80


	//   ....[1]....
        /*0038*/ 	.word	0x00017070


	//----- nvinfo : EIATTR_COOP_GROUP_MASK_REGIDS
	.align		4
.L_2344:
        /*003c*/ 	.byte	0x04, 0x29
        /*003e*/ 	.short	(.L_2346 - .L_2345)


	//   ....[0]....
.L_2345:
        /*0040*/ 	.word	0xffffffff


	//   ....[1]....
        /*0044*/ 	.word	0xffffffff


	//   ....[2]....
        /*0048*/ 	.word	0xffffffff


	//   ....[3]....
        /*004c*/ 	.word	0xffffffff


	//   ....[4]....
        /*0050*/ 	.word	0xffffffff


	//   ....[5]....
        /*0054*/ 	.word	0xffffffff


	//   ....[6]....
        /*0058*/ 	.word	0xffffffff


	//   ....[7]....
        /*005c*/ 	.word	0xffffffff


	//----- nvinfo : EIATTR_COOP_GROUP_INSTR_OFFSETS
	.align		4
.L_2346:
        /*0060*/ 	.byte	0x04, 0x28
        /*0062*/ 	.short	(.L_2348 - .L_2347)


	//   ....[0]....
.L_2347:
        /*0064*/ 	.word	0x0000e020


	//   ....[1]....
        /*0068*/ 	.word	0x0000e050


	//   ....[2]....
        /*006c*/ 	.word	0x0000e080


	//   ....[3]....
        /*0070*/ 	.word	0x0000e090


	//   ....[4]....
        /*0074*/ 	.word	0x00017dd0


	//   ....[5]....
        /*0078*/ 	.word	0x00017e00


	//   ....[6]....
        /*007c*/ 	.word	0x00017e30


	//   ....[7]....
        /*0080*/ 	.word	0x00017e40


	//----- nvinfo : EIATTR_SYSCALL_OFFSETS
	.align		4
.L_2348:
        /*0084*/ 	.byte	0x04, 0x46
        /*0086*/ 	.short	(.L_2350 - .L_2349)


	//   ....[0]....
.L_2349:
        /*0088*/ 	.word	0x00001410


	//   ....[1]....
        /*008c*/ 	.word	0x000181d0


	//   ....[2]....
        /*0090*/ 	.word	0x00018350


	//   ....[3]....
        /*0094*/ 	.word	0x000184d0


	//   ....[4]....
        /*0098*/ 	.word	0x00018650


	//   ....[5]....
        /*009c*/ 	.word	0x00018a60


	//   ....[6]....
        /*00a0*/ 	.word	0x00018be0


	//   ....[7]....
        /*00a4*/ 	.word	0x00018d60


	//   ....[8]....
        /*00a8*/ 	.word	0x00018ee0


	//   ....[9]....
        /*00ac*/ 	.word	0x000193a0


	//   ....[10]....
        /*00b0*/ 	.word	0x00019520


	//   ....[11]....
        /*00b4*/ 	.word	0x000196a0


	//   ....[12]....
        /*00b8*/ 	.word	0x00019820


	//   ....[13]....
        /*00bc*/ 	.word	0x00019c30


	//   ....[14]....
        /*00c0*/ 	.word	0x00019db0


	//   ....[15]....
        /*00c4*/ 	.word	0x00019f30


	//   ....[16]....
        /*00c8*/ 	.word	0x0001a0b0


	//----- nvinfo : EIATTR_EXIT_INSTR_OFFSETS
	.align		4
.L_2350:
        /*00cc*/ 	.byte	0x04, 0x1c
        /*00ce*/ 	.short	(.L_2352 - .L_2351)


	//   ....[0]....
.L_2351:
        /*00d0*/ 	.word	0x00017130


	//   ....[1]....
        /*00d4*/ 	.word	0x00017f00


	//   ....[2]....
        /*00d8*/ 	.word	0x000186c0


	//   ....[3]....
        /*00dc*/ 	.word	0x00018710


	//   ....[4]....
        /*00e0*/ 	.word	0x00018f50


	//   ....[5]....
        /*00e4*/ 	.word	0x00019020


	//   ....[6]....
        /*00e8*/ 	.word	0x00019050


	//   ....[7]....
        /*00ec*/ 	.word	0x00019090


	//   ....[8]....
        /*00f0*/ 	.word	0x000190d0


	//   ....[9]....
        /*00f4*/ 	.word	0x00019890


	//   ....[10]....
        /*00f8*/ 	.word	0x000198e0


	//   ....[11]....
        /*00fc*/ 	.word	0x0001a120


	//   ....[12]....
        /*0100*/ 	.word	0x0001a1f0


	//----- nvinfo : EIATTR_MAX_THREADS
	.align		4
.L_2352:
        /*0104*/ 	.byte	0x04, 0x05
        /*0106*/ 	.short	(.L_2354 - .L_2353)
.L_2353:
        /*0108*/ 	.word	0x00000080
        /*010c*/ 	.word	0x00000001
        /*0110*/ 	.word	0x00000001


	//----- nvinfo : EIATTR_CRS_STACK_SIZE
	.align		4
.L_2354:
        /*0114*/ 	.byte	0x04, 0x1e
        /*0116*/ 	.short	(.L_2356 - .L_2355)
.L_2355:
        /*0118*/ 	.word	0x00000000


	//----- nvinfo : EIATTR_CBANK_PARAM_SIZE
	.align		4
.L_2356:
        /*011c*/ 	.byte	0x03, 0x19
        /*011e*/ 	.short	0x0410


	//----- nvinfo : EIATTR_PARAM_CBANK
	.align		4
        /*0120*/ 	.byte	0x04, 0x0a
        /*0122*/ 	.short	(.L_2358 - .L_2357)
	.align		4
.L_2357:
        /*0124*/ 	.word	index@(.nv.constant0._ZN2at6native13reduce_kernelILi128ELi4ENS0_8ReduceOpIhNS0_14func_wrapper_tIbZZZNS0_15and_kernel_cudaERNS_14TensorIteratorEENKUlvE_clEvENKUlvE_clEvEUlbhE_EEjbLi4ELi4EEEEEvT1_)
        /*0128*/ 	.short	0x0210
        /*012a*/ 	.short	0x0410


	//----- nvinfo : EIATTR_SW_WAR
	.align		4
.L_2358:
        /*012c*/ 	.byte	0x04, 0x36
        /*012e*/ 	.short	(.L_2360 - .L_2359)
.L_2359:
        /*0130*/ 	.word	0x00000008
.L_2360:


//--------------------- .nv.callgraph             --------------------------
	.section	.nv.callgraph,"",@"SHT_CUDA_CALLGRAPH"
	.align	4
	.sectionentsize	8
	.align		4
        /*0000*/ 	.word	0x00000000
	.align		4
        /*0004*/ 	.word	0xffffffff
	.align		4
        /*0008*/ 	.word	index@(_ZN2at6native13reduce_kernelILi512ELi1ENS0_8ReduceOpIbNS0_14func_wrapper_tIbZZZNS0_14or_kernel_cudaERNS_14TensorIteratorEENKUlvE_clEvENKUlvE10_clEvEUlbbE_EEjbLi4ELi4EEEEEvT1_)
	.align		4
        /*000c*/ 	.word	index@(__assertfail)
	.align		4
        /*0010*/ 	.word	index@(_ZN2at6native13reduce_kernelILi256ELi2ENS0_8ReduceOpIbNS0_14func_wrapper_tIbZZZNS0_14or_kernel_cudaERNS_14TensorIteratorEENKUlvE_clEvENKUlvE10_clEvEUlbbE_EEjbLi4ELi4EEEEEvT1_)
	.align		4
        /*0014*/ 	.word	index@(__assertfail)
	.align		4
        /*0018*/ 	.word	index@(_ZN2at6native13reduce_kernelILi128ELi4ENS0_8ReduceOpIbNS0_14func_wrapper_tIbZZZNS0_14or_kernel_cudaERNS_14TensorIteratorEENKUlvE_clEvENKUlvE10_clEvEUlbbE_EEjbLi4ELi4EEEEEvT1_)
	.align		4
        /*001c*/ 	.word	index@(__assertfail)
	.align		4
        /*0020*/ 	.word	index@(_ZN2at6native13reduce_kernelILi512ELi1ENS0_8ReduceOpIN3c108BFloat16ENS0_14func_wrapper_tIbZZZNS0_14or_kernel_cudaERNS_14TensorIteratorEENKUlvE_clEvENKUlvE9_clEvEUlbS4_E_EEjbLi4ELi4EEEEEvT1_)
	.align		4
        /*0024*/ 	.word	index@(__assertfail)
	.align		4
        /*0028*/ 	.word	index@(_ZN2at6native13reduce_kernelILi256ELi2ENS0_8ReduceOpIN3c108BFloat16ENS0_14func_wrapper_tIbZZZNS0_14or_kernel_cudaERNS_14TensorIteratorEENKUlvE_clEvENKUlvE9_clEvEUlbS4_E_EEjbLi4ELi4EEEEEvT1_)
	.align		4
        /*002c*/ 	.word	index@(__assertfail)
	.align		4
        /*0030*/ 	.word	index@(_ZN2at6native13reduce_kernelILi128ELi4ENS0_8ReduceOpIN3c108BFloat16ENS0_14func_wrapper_tIbZZZNS0_14or_kernel_cudaERNS_14TensorIteratorEENKUlvE_clEvENKUlvE9_clEvEUlbS4_E_EEjbLi4ELi4EEEEEvT1_)
	.align		4
        /*0034*/ 	.word	index@(__assertfail)
	.align		4
        /*0038*/ 	.word	index@(_ZN2at6native13reduce_kernelILi512ELi1ENS0_8ReduceOpIN3c104HalfENS0_14func_wrapper_tIbZZZNS0_14or_kernel_cudaERNS_14TensorIteratorEENKUlvE_clEvENKUlvE8_clEvEUlbS4_E_EEjbLi4ELi4EEEEEvT1_)
	.align		4
        /*003c*/ 	.word	index@(__assertfail)
	.align		4
        /*0040*/ 	.word	index@(_ZN2at6native13reduce_kernelILi256ELi2ENS0_8ReduceOpIN3c104HalfENS0_14func_wrapper_tIbZZZNS0_14or_kernel_cudaERNS_14TensorIteratorEENKUlvE_clEvENKUlvE8_clEvEUlbS4_E_EEjbLi4ELi4EEEEEvT1_)
	.align		4
        /*0044*/ 	.word	index@(__assertfail)
	.align		4
        /*0048*/ 	.word	index@(_ZN2at6native13reduce_kernelILi128ELi4ENS0_8ReduceOpIN3c104HalfENS0_14func_wrapper_tIbZZZNS0_14or_kernel_cudaERNS_14TensorIteratorEENKUlvE_clEvENKUlvE8_clEvEUlbS4_E_EEjbLi4ELi4EEEEEvT1_)
	.align		4
        /*004c*/ 	.word	index@(__assertfail)
	.align		4
        /*0050*/ 	.word	index@(_ZN2at6native13reduce_kernelILi512ELi1ENS0_8ReduceOpIN3c107complexIfEENS0_14func_wrapper_tIbZZZNS0_14or_kernel_cudaERNS_14TensorIteratorEENKUlvE_clEvENKUlvE7_clEvEUlbS5_E_EEjbLi4ELi4EEEEEvT1_)
	.align		4
        /*0054*/ 	.word	index@(__assertfail)
	.align		4
        /*0058*/ 	.word	index@(_ZN2at6native13reduce_kernelILi256ELi2ENS0_8ReduceOpIN3c107complexIfEENS0_14func_wrapper_tIbZZZNS0_14or_kernel_cudaERNS_14TensorIteratorEENKUlvE_clEvENKUlvE7_clEvEUlbS5_E_EEjbLi4ELi4EEEEEvT1_)
	.align		4
        /*005c*/ 	.word	index@(__assertfail)
	.align		4
        /*0060*/ 	.word	index@(_ZN2at6native13reduce_kernelILi128ELi4ENS0_8ReduceOpIN3c107complexIfEENS0_14func_wrapper_tIbZZZNS0_14or_kernel_cudaERNS_14TensorIteratorEENKUlvE_clEvENKUlvE7_clEvEUlbS5_E_EEjbLi4ELi4EEEEEvT1_)
	.align		4
        /*0064*/ 	.word	index@(__assertfail)
	.align		4
        /*0068*/ 	.word	index@(_ZN2at6native13reduce_kernelILi256ELi1ENS0_8ReduceOpIN3c107complexIdEENS0_14func_wrapper_tIbZZZNS0_14or_kernel_cudaERNS_14TensorIteratorEENKUlvE_clEvENKUlvE6_clEvEUlbS5_E_EEjbLi4ELi4EEEEEvT1_)
	.align		4
        /*006c*/ 	.word	index@(__assertfail)
	.align		4
        /*0070*/ 	.word	index@(_ZN2at6native13reduce_kernelILi128ELi2ENS0_8ReduceOpIN3c107complexIdEENS0_14func_wrapper_tIbZZZNS0_14or_kernel_cudaERNS_14TensorIteratorEENKUlvE_clEvENKUlvE6_clEvEUlbS5_E_EEjbLi4ELi4EEEEEvT1_)
	.align		4
        /*0074*/ 	.word	index@(__assertfail)
	.align		4
        /*0078*/ 	.word	index@(_ZN2at6native13reduce_kernelILi64ELi4ENS0_8ReduceOpIN3c107complexIdEENS0_14func_wrapper_tIbZZZNS0_14or_kernel_cudaERNS_14TensorIteratorEENKUlvE_clEvENKUlvE6_clEvEUlbS5_E_EEjbLi4ELi4EEEEEvT1_)
	.align		4
        /*007c*/ 	.word	index@(__assertfail)
	.align		4
        /*0080*/ 	.word	index@(_ZN2at6native13reduce_kernelILi512ELi1ENS0_8ReduceOpIfNS0_14func_wrapper_tIbZZZNS0_14or_kernel_cudaERNS_14TensorIteratorEENKUlvE_clEvENKUlvE5_clEvEUlbfE_EEjbLi4ELi4EEEEEvT1_)
	.align		4
        /*0084*/ 	.word	index@(__assertfail)
	.align		4
        /*0088*/ 	.word	index@(_ZN2at6native13reduce_kernelILi256ELi2ENS0_8ReduceOpIfNS0_14func_wrapper_tIbZZZNS0_14or_kernel_cudaERNS_14TensorIteratorEENKUlvE_clEvENKUlvE5_clEvEUlbfE_EEjbLi4ELi4EEEEEvT1_)
	.align		4
        /*008c*/ 	.word	index@(__assertfail)
	.align		4
        /*0090*/ 	.word	index@(_ZN2at6native13reduce_kernelILi128ELi4ENS0_8ReduceOpIfNS0_14func_wrapper_tIbZZZNS0_14or_kernel_cudaERNS_14TensorIteratorEENKUlvE_clEvENKUlvE5_clEvEUlbfE_EEjbLi4ELi4EEEEEvT1_)
	.align		4
        /*0094*/ 	.word	index@(__assertfail)
	.align		4
        /*0098*/ 	.word	index@(_ZN2at6native13reduce_kernelILi512ELi1ENS0_8ReduceOpIdNS0_14func_wrapper_tIbZZZNS0_14or_kernel_cudaERNS_14TensorIteratorEENKUlvE_clEvENKUlvE4_clEvEUlbdE_EEjbLi4ELi4EEEEEvT1_)
	.align		4
        /*009c*/ 	.word	index@(__assertfail)
	.align		4
        /*00a0*/ 	.word	index@(_ZN2at6native13reduce_kernelILi256ELi2ENS0_8ReduceOpIdNS0_14func_wrapper_tIbZZZNS0_14or_kernel_cudaERNS_14TensorIteratorEENKUlvE_clEvENKUlvE4_clEvEUlbdE_EEjbLi4ELi4EEEEEvT1_)
	.align		4
        /*00a4*/ 	.word	index@(__assertfail)
	.align		4
        /*00a8*/ 	.word	index@(_ZN2at6native13reduce_kernelILi128ELi4ENS0_8ReduceOpIdNS0_14func_wrapper_tIbZZZNS0_14or_kernel_cudaERNS_14TensorIteratorEENKUlvE_clEvENKUlvE4_clEvEUlbdE_EEjbLi4ELi4EEEEEvT1_)
	.align		4
        /*00ac*/ 	.word	index@(__assertfail)
	.align		4
        /*00b0*/ 	.word	index@(_ZN2at6native13reduce_kernelILi512ELi1ENS0_8ReduceOpIsNS0_14func_wrapper_tIbZZZNS0_14or_kernel_cudaERNS_14TensorIteratorEENKUlvE_clEvENKUlvE3_clEvEUlbsE_EEjbLi4ELi4EEEEEvT1_)
	.align		4
        /*00b4*/ 	.word	index@(__assertfail)
	.align		4
        /*00b8*/ 	.word	index@(_ZN2at6native13reduce_kernelILi256ELi2ENS0_8ReduceOpIsNS0_14func_wrapper_tIbZZZNS0_14or_kernel_cudaERNS_14TensorIteratorEENKUlvE_clEvENKUlvE3_clEvEUlbsE_EEjbLi4ELi4EEEEEvT1_)
	.align		4
        /*00bc*/ 	.word	index@(__assertfail)
	.align		4
        /*00c0*/ 	.word	index@(_ZN2at6native13reduce_kernelILi128ELi4ENS0_8ReduceOpIsNS0_14func_wrapper_tIbZZZNS0_14or_kernel_cudaERNS_14TensorIteratorEENKUlvE_clEvENKUlvE3_clEvEUlbsE_EEjbLi4ELi4EEEEEvT1_)
	.align		4
        /*00c4*/ 	.word	index@(__assertfail)
	.align		4
        /*00c8*/ 	.word	index@(_ZN2at6native13reduce_kernelILi512ELi1ENS0_8ReduceOpIlNS0_14func_wrapper_tIbZZZNS0_14or_kernel_cudaERNS_14TensorIteratorEENKUlvE_clEvENKUlvE2_clEvEUlblE_EEjbLi4ELi4EEEEEvT1_)
	.align		4
        /*00cc*/ 	.word	index@(__assertfail)
	.align		4
        /*00d0*/ 	.word	index@(_ZN2at6native13reduce_kernelILi256ELi2ENS0_8ReduceOpIlNS0_14func_wrapper_tIbZZZNS0_14or_kernel_cudaERNS_14TensorIteratorEENKUlvE_clEvENKUlvE2_clEvEUlblE_EEjbLi4ELi4EEEEEvT1_)
	.align		4
        /*00d4*/ 	.word	index@(__assertfail)
	.align		4
        /*00d8*/ 	.word	index@(_ZN2at6native13reduce_kernelILi128ELi4ENS0_8ReduceOpIlNS0_14func_wrapper_tIbZZZNS0_14or_kernel_cudaERNS_14TensorIteratorEENKUlvE_clEvENKUlvE2_clEvEUlblE_EEjbLi4ELi4EEEEEvT1_)
	.align		4
        /*00dc*/ 	.word	index@(__assertfail)
	.align		4
        /*00e0*/ 	.word	index@(_ZN2at6native13reduce_kernelILi512ELi1ENS0_8ReduceOpIiNS0_14func_wrapper_tIbZZZNS0_14or_kernel_cudaERNS_14TensorIteratorEENKUlvE_clEvENKUlvE1_clEvEUlbiE_EEjbLi4ELi4EEEEEvT1_)
	.align		4
        /*00e4*/ 	.word	index@(__assertfail)
	.align		4
        /*00e8*/ 	.word	index@(_ZN2at6native13reduce_kernelILi256ELi2ENS0_8ReduceOpIiNS0_14func_wrapper_tIbZZZNS0_14or_kernel_cudaERNS_14TensorIteratorEENKUlvE_clEvENKUlvE1_clEvEUlbiE_EEjbLi4ELi4EEEEEvT1_)
	.align		4
        /*00ec*/ 	.word	index@(__assertfail)
	.align		4
        /*00f0*/ 	.word	index@(_ZN2at6native13reduce_kernelILi128ELi4ENS0_8ReduceOpIiNS0_14func_wrapper_tIbZZZNS0_14or_kernel_cudaERNS_14TensorIteratorEENKUlvE_clEvENKUlvE1_clEvEUlbiE_EEjbLi4ELi4EEEEEvT1_)
	.align		4
        /*00f4*/ 	.word	index@(__assertfail)
	.align		4
        /*00f8*/ 	.word	index@(_ZN2at6native13reduce_kernelILi512ELi1ENS0_8ReduceOpIaNS0_14func_wrapper_tIbZZZNS0_14or_kernel_cudaERNS_14TensorIteratorEENKUlvE_clEvENKUlvE0_clEvEUlbaE_EEjbLi4ELi4EEEEEvT1_)
	.align		4
        /*00fc*/ 	.word	index@(__assertfail)
	.align		4
        /*0100*/ 	.word	index@(_ZN2at6native13reduce_kernelILi256ELi2ENS0_8ReduceOpIaNS0_14func_wrapper_tIbZZZNS0_14or_kernel_cudaERNS_14TensorIteratorEENKUlvE_clEvENKUlvE0_clEvEUlbaE_EEjbLi4ELi4EEEEEvT1_)
	.align		4
        /*0104*/ 	.word	index@(__assertfail)
	.align		4
        /*0108*/ 	.word	index@(_ZN2at6native13reduce_kernelILi128ELi4ENS0_8ReduceOpIaNS0_14func_wrapper_tIbZZZNS0_14or_kernel_cudaERNS_14TensorIteratorEENKUlvE_clEvENKUlvE0_clEvEUlbaE_EEjbLi4ELi4EEEEEvT1_)
	.align		4
        /*010c*/ 	.word	index@(__assertfail)
	.align		4
        /*0110*/ 	.word	index@(_ZN2at6native13reduce_kernelILi512ELi1ENS0_8ReduceOpIhNS0_14func_wrapper_tIbZZZNS0_14or_kernel_cudaERNS_14TensorIteratorEENKUlvE_clEvENKUlvE_clEvEUlbhE_EEjbLi4ELi4EEEEEvT1_)
	.align		4
        /*0114*/ 	.word	index@(__assertfail)
	.align		4
        /*0118*/ 	.word	index@(_ZN2at6native13reduce_kernelILi256ELi2ENS0_8ReduceOpIhNS0_14func_wrapper_tIbZZZNS0_14or_kernel_cudaERNS_14TensorIteratorEENKUlvE_clEvENKUlvE_clEvEUlbhE_EEjbLi4ELi4EEEEEvT1_)
	.align		4
        /*011c*/ 	.word	index@(__assertfail)
	.align		4
        /*0120*/ 	.word	index@(_ZN2at6native13reduce_kernelILi128ELi4ENS0_8ReduceOpIhNS0_14func_wrapper_tIbZZZNS0_14or_kernel_cudaERNS_14TensorIteratorEENKUlvE_clEvENKUlvE_clEvEUlbhE_EEjbLi4ELi4EEEEEvT1_)
	.align		4
        /*0124*/ 	.word	index@(__assertfail)
	.align		4
        /*0128*/ 	.word	index@(_ZN2at6native13reduce_kernelILi512ELi1ENS0_8ReduceOpIbNS0_14func_wrapper_tIbZZZNS0_15and_kernel_cudaERNS_14TensorIteratorEENKUlvE_clEvENKUlvE10_clEvEUlbbE_EEjbLi4ELi4EEEEEvT1_)
	.align		4
        /*012c*/ 	.word	index@(__assertfail)
	.align		4
        /*0130*/ 	.word	index@(_ZN2at6native13reduce_kernelILi256ELi2ENS0_8ReduceOpIbNS0_14func_wrapper_tIbZZZNS0_15and_kernel_cudaERNS_14TensorIteratorEENKUlvE_clEvENKUlvE10_clEvEUlbbE_EEjbLi4ELi4EEEEEvT1_)
	.align		4
        /*0134*/ 	.word	index@(__assertfail)
	.align		4
        /*0138*/ 	.word	index@(_ZN2at6native13reduce_kernelILi128ELi4ENS0_8ReduceOpIbNS0_14func_wrapper_tIbZZZNS0_15and_kernel_cudaERNS_14TensorIteratorEENKUlvE_clEvENKUlvE10_clEvEUlbbE_EEjbLi4ELi4EEEEEvT1_)
	.align		4
        /*013c*/ 	.word	index@(__assertfail)
	.align		4
        /*0140*/ 	.word	index@(_ZN2at6native13reduce_kernelILi512ELi1ENS0_8ReduceOpIN3c108BFloat16ENS0_14func_wrapper_tIbZZZNS0_15and_kernel_cudaERNS_14TensorIteratorEENKUlvE_clEvENKUlvE9_clEvEUlbS4_E_EEjbLi4ELi4EEEEEvT1_)
	.align		4
        /*0144*/ 	.word	index@(__assertfail)
	.align		4
        /*0148*/ 	.word	index@(_ZN2at6native13reduce_kernelILi256ELi2ENS0_8ReduceOpIN3c108BFloat16ENS0_14func_wrapper_tIbZZZNS0_15and_kernel_cudaERNS_14TensorIteratorEENKUlvE_clEvENKUlvE9_clEvEUlbS4_E_EEjbLi4ELi4EEEEEvT1_)
	.align		4
        /*014c*/ 	.word	index@(__assertfail)
	.align		4
        /*0150*/ 	.word	index@(_ZN2at6native13reduce_kernelILi128ELi4ENS0_8ReduceOpIN3c108BFloat16ENS0_14func_wrapper_tIbZZZNS0_15and_kernel_cudaERNS_14TensorIteratorEENKUlvE_clEvENKUlvE9_clEvEUlbS4_E_EEjbLi4ELi4EEEEEvT1_)
	.align		4
        /*0154*/ 	.word	index@(__assertfail)
	.align		4
        /*0158*/ 	.word	index@(_ZN2at6native13reduce_kernelILi512ELi1ENS0_8ReduceOpIN3c104HalfENS0_14func_wrapper_tIbZZZNS0_15and_kernel_cudaERNS_14TensorIteratorEENKUlvE_clEvENKUlvE8_clEvEUlbS4_E_EEjbLi4ELi4EEEEEvT1_)
	.align		4
        /*015c*/ 	.word	index@(__assertfail)
	.align		4
        /*0160*/ 	.word	index@(_ZN2at6native13reduce_kernelILi256ELi2ENS0_8ReduceOpIN3c104HalfENS0_14func_wrapper_tIbZZZNS0_15and_kernel_cudaERNS_14TensorIteratorEENKUlvE_clEvENKUlvE8_clEvEUlbS4_E_EEjbLi4ELi4EEEEEvT1_)
	.align		4
        /*0164*/ 	.word	index@(__assertfail)
	.align		4
        /*0168*/ 	.word	index@(_ZN2at6native13reduce_kernelILi128ELi4ENS0_8ReduceOpIN3c104HalfENS0_14func_wrapper_tIbZZZNS0_15and_kernel_cudaERNS_14TensorIteratorEENKUlvE_clEvENKUlvE8_clEvEUlbS4_E_EEjbLi4ELi4EEEEEvT1_)
	.align		4
        /*016c*/ 	.word	index@(__assertfail)
	.align		4
        /*0170*/ 	.word	index@(_ZN2at6native13reduce_kernelILi512ELi1ENS0_8ReduceOpIN3c107complexIfEENS0_14func_wrapper_tIbZZZNS0_15and_kernel_cudaERNS_14TensorIteratorEENKUlvE_clEvENKUlvE7_clEvEUlbS5_E_EEjbLi4ELi4EEEEEvT1_)
	.align		4
        /*0174*/ 	.word	index@(__assertfail)
	.align		4
        /*0178*/ 	.word	index@(_ZN2at6native13reduce_kernelILi256ELi2ENS0_8ReduceOpIN3c107complexIfEENS0_14func_wrapper_tIbZZZNS0_15and_kernel_cudaERNS_14TensorIteratorEENKUlvE_clEvENKUlvE7_clEvEUlbS5_E_EEjbLi4ELi4EEEEEvT1_)
	.align		4
        /*017c*/ 	.word	index@(__assertfail)
	.align		4
        /*0180*/ 	.word	index@(_ZN2at6native13reduce_kernelILi128ELi4ENS0_8ReduceOpIN3c107complexIfEENS0_14func_wrapper_tIbZZZNS0_15and_kernel_cudaERNS_14TensorIteratorEENKUlvE_clEvENKUlvE7_clEvEUlbS5_E_EEjbLi4ELi4EEEEEvT1_)
	.align		4
        /*0184*/ 	.word	index@(__assertfail)
	.align		4
        /*0188*/ 	.word	index@(_ZN2at6native13reduce_kernelILi256ELi1ENS0_8ReduceOpIN3c107complexIdEENS0_14func_wrapper_tIbZZZNS0_15and_kernel_cudaERNS_14TensorIteratorEENKUlvE_clEvENKUlvE6_clEvEUlbS5_E_EEjbLi4ELi4EEEEEvT1_)
	.align		4
        /*018c*/ 	.word	index@(__assertfail)
	.align		4
        /*0190*/ 	.word	index@(_ZN2at6native13reduce_kernelILi128ELi2ENS0_8ReduceOpIN3c107complexIdEENS0_14func_wrapper_tIbZZZNS0_15and_kernel_cudaERNS_14TensorIteratorEENKUlvE_clEvENKUlvE6_clEvEUlbS5_E_EEjbLi4ELi4EEEEEvT1_)
	.align		4
        /*0194*/ 	.word	index@(__assertfail)
	.align		4
        /*0198*/ 	.word	index@(_ZN2at6native13reduce_kernelILi64ELi4ENS0_8ReduceOpIN3c107complexIdEENS0_14func_wrapper_tIbZZZNS0_15and_kernel_cudaERNS_14TensorIteratorEENKUlvE_clEvENKUlvE6_clEvEUlbS5_E_EEjbLi4ELi4EEEEEvT1_)
	.align		4
        /*019c*/ 	.word	index@(__assertfail)
	.align		4
        /*01a0*/ 	.word	index@(_ZN2at6native13reduce_kernelILi512ELi1ENS0_8ReduceOpIfNS0_14func_wrapper_tIbZZZNS0_15and_kernel_cudaERNS_14TensorIteratorEENKUlvE_clEvENKUlvE5_clEvEUlbfE_EEjbLi4ELi4EEEEEvT1_)
	.align		4
        /*01a4*/ 	.word	index@(__assertfail)
	.align		4
        /*01a8*/ 	.word	index@(_ZN2at6native13reduce_kernelILi256ELi2ENS0_8ReduceOpIfNS0_14func_wrapper_tIbZZZNS0_15and_kernel_cudaERNS_14TensorIteratorEENKUlvE_clEvENKUlvE5_clEvEUlbfE_EEjbLi4ELi4EEEEEvT1_)
	.align		4
        /*01ac*/ 	.word	index@(__assertfail)
	.align		4
        /*01b0*/ 	.word	index@(_ZN2at6native13reduce_kernelILi128ELi4ENS0_8ReduceOpIfNS0_14func_wrapper_tIbZZZNS0_15and_kernel_cudaERNS_14TensorIteratorEENKUlvE_clEvENKUlvE5_clEvEUlbfE_EEjbLi4ELi4EEEEEvT1_)
	.align		4
        /*01b4*/ 	.word	index@(__assertfail)
	.align		4
        /*01b8*/ 	.word	index@(_ZN2at6native13reduce_kernelILi512ELi1ENS0_8ReduceOpIdNS0_14func_wrapper_tIbZZZNS0_15and_kernel_cudaERNS_14TensorIteratorEENKUlvE_clEvENKUlvE4_clEvEUlbdE_EEjbLi4ELi4EEEEEvT1_)
	.align		4
        /*01bc*/ 	.word	index@(__assertfail)
	.align		4
        /*01c0*/ 	.word	index@(_ZN2at6native13reduce_kernelILi256ELi2ENS0_8ReduceOpIdNS0_14func_wrapper_tIbZZZNS0_15and_kernel_cudaERNS_14TensorIteratorEENKUlvE_clEvENKUlvE4_clEvEUlbdE_EEjbLi4ELi4EEEEEvT1_)
	.align		4
        /*01c4*/ 	.word	index@(__assertfail)
	.align		4
        /*01c8*/ 	.word	index@(_ZN2at6native13reduce_kernelILi128ELi4ENS0_8ReduceOpIdNS0_14func_wrapper_tIbZZZNS0_15and_kernel_cudaERNS_14TensorIteratorEENKUlvE_clEvENKUlvE4_clEvEUlbdE_EEjbLi4ELi4EEEEEvT1_)
	.align		4
        /*01cc*/ 	.word	index@(__assertfail)
	.align		4
        /*01d0*/ 	.word	index@(_ZN2at6native13reduce_kernelILi512ELi1ENS0_8ReduceOpIsNS0_14func_wrapper_tIbZZZNS0_15and_kernel_cudaERNS_14TensorIteratorEENKUlvE_clEvENKUlvE3_clEvEUlbsE_EEjbLi4ELi4EEEEEvT1_)
	.align		4
        /*01d4*/ 	.word	index@(__assertfail)
	.align		4
        /*01d8*/ 	.word	index@(_ZN2at6native13reduce_kernelILi256ELi2ENS0_8ReduceOpIsNS0_14func_wrapper_tIbZZZNS0_15and_kernel_cudaERNS_14TensorIteratorEENKUlvE_clEvENKUlvE3_clEvEUlbsE_EEjbLi4ELi4EEEEEvT1_)
	.align		4
        /*01dc*/ 	.word	index@(__assertfail)
	.align		4
        /*01e0*/ 	.word	index@(_ZN2at6native13reduce_kernelILi128ELi4ENS0_8ReduceOpIsNS0_14func_wrapper_tIbZZZNS0_15and_kernel_cudaERNS_14TensorIteratorEENKUlvE_clEvENKUlvE3_clEvEUlbsE_EEjbLi4ELi4EEEEEvT1_)
	.align		4
        /*01e4*/ 	.word	index@(__assertfail)
	.align		4
        /*01e8*/ 	.word	index@(_ZN2at6native13reduce_kernelILi512ELi1ENS0_8ReduceOpIlNS0_14func_wrapper_tIbZZZNS0_15and_kernel_cudaERNS_14TensorIteratorEENKUlvE_clEvENKUlvE2_clEvEUlblE_EEjbLi4ELi4EEEEEvT1_)
	.align		4
        /*01ec*/ 	.word	index@(__assertfail)
	.align		4
        /*01f0*/ 	.word	index@(_ZN2at6native13reduce_kernelILi256ELi2ENS0_8ReduceOpIlNS0_14func_wrapper_tIbZZZNS0_15and_kernel_cudaERNS_14TensorIteratorEENKUlvE_clEvENKUlvE2_clEvEUlblE_EEjbLi4ELi4EEEEEvT1_)
	.align		4
        /*01f4*/ 	.word	index@(__assertfail)
	.align		4
        /*01f8*/ 	.word	index@(_ZN2at6native13reduce_kernelILi128ELi4ENS0_8ReduceOpIlNS0_14func_wrapper_tIbZZZNS0_15and_kernel_cudaERNS_14TensorIteratorEENKUlvE_clEvENKUlvE2_clEvEUlblE_EEjbLi4ELi4EEEEEvT1_)
	.align		4
        /*01fc*/ 	.word	index@(__assertfail)
	.align		4
        /*0200*/ 	.word	index@(_ZN2at6native13reduce_kernelILi512ELi1ENS0_8ReduceOpIiNS0_14func_wrapper_tIbZZZNS0_15and_kernel_cudaERNS_14TensorIteratorEENKUlvE_clEvENKUlvE1_clEvEUlbiE_EEjbLi4ELi4EEEEEvT1_)
	.align		4
        /*0204*/ 	.word	index@(__assertfail)
	.align		4
        /*0208*/ 	.word	index@(_ZN2at6native13reduce_kernelILi256ELi2ENS0_8ReduceOpIiNS0_14func_wrapper_tIbZZZNS0_15and_kernel_cudaERNS_14TensorIteratorEENKUlvE_clEvENKUlvE1_clEvEUlbiE_EEjbLi4ELi4EEEEEvT1_)
	.align		4
        /*020c*/ 	.word	index@(__assertfail)
	.align		4
        /*0210*/ 	.word	index@(_ZN2at6native13reduce_kernelILi128ELi4ENS0_8ReduceOpIiNS0_14func_wrapper_tIbZZZNS0_15and_kernel_cudaERNS_14TensorIteratorEENKUlvE_clEvENKUlvE1_clEvEUlbiE_EEjbLi4ELi4EEEEEvT1_)
	.align		4
        /*0214*/ 	.word	index@(__assertfail)
	.align		4
        /*0218*/ 	.word	index@(_ZN2at6native13reduce_kernelILi512ELi1ENS0_8ReduceOpIaNS0_14func_wrapper_tIbZZZNS0_15and_kernel_cudaERNS_14TensorIteratorEENKUlvE_clEvENKUlvE0_clEvEUlbaE_EEjbLi4ELi4EEEEEvT1_)
	.align		4
        /*021c*/ 	.word	index@(__assertfail)
	.align		4
        /*0220*/ 	.word	index@(_ZN2at6native13reduce_kernelILi256ELi2ENS0_8ReduceOpIaNS0_14func_wrapper_tIbZZZNS0_15and_kernel_cudaERNS_14TensorIteratorEENKUlvE_clEvENKUlvE0_clEvEUlbaE_EEjbLi4ELi4EEEEEvT1_)
	.align		4
        /*0224*/ 	.word	index@(__assertfail)
	.align		4
        /*0228*/ 	.word	index@(_ZN2at6native13reduce_kernelILi128ELi4ENS0_8ReduceOpIaNS0_14func_wrapper_tIbZZZNS0_15and_kernel_cudaERNS_14TensorIteratorEENKUlvE_clEvENKUlvE0_clEvEUlbaE_EEjbLi4ELi4EEEEEvT1_)
	.align		4
        /*022c*/ 	.word	index@(__assertfail)
	.align		4
        /*0230*/ 	.word	index@(_ZN2at6native13reduce_kernelILi512ELi1ENS0_8ReduceOpIhNS0_14func_wrapper_tIbZZZNS0_15and_kernel_cudaERNS_14TensorIteratorEENKUlvE_clEvENKUlvE_clEvEUlbhE_EEjbLi4ELi4EEEEEvT1_)
	.align		4
        /*0234*/ 	.word	index@(__assertfail)
	.align		4
        /*0238*/ 	.word	index@(_ZN2at6native13reduce_kernelILi256ELi2ENS0_8ReduceOpIhNS0_14func_wrapper_tIbZZZNS0_15and_kernel_cudaERNS_14TensorIteratorEENKUlvE_clEvENKUlvE_clEvEUlbhE_EEjbLi4ELi4EEEEEvT1_)
	.align		4
        /*023c*/ 	.word	index@(__assertfail)
	.align		4
        /*0240*/ 	.word	index@(_ZN2at6native13reduce_kernelILi128ELi4ENS0_8ReduceOpIhNS0_14func_wrapper_tIbZZZNS0_15and_kernel_cudaERNS_14TensorIteratorEENKUlvE_clEvENKUlvE_clEvEUlbhE_EEjbLi4ELi4EEEEEvT1_)
	.align		4
        /*0244*/ 	.word	index@(__assertfail)
	.align		4
        /*0248*/ 	.word	0x00000000
	.align		4
        /*024c*/ 	.word	0xfffffffe
	.align		4
        /*0250*/ 	.word	0x00000000
	.align		4
        /*0254*/ 	.word	0xfffffffd
	.align		4
        /*0258*/ 	.word	0x00000000
	.align		4
        /*025c*/ 	.word	0xfffffffc


//--------------------- .nv.constant4             --------------------------
	.section	.nv.constant4,"a",@progbits
	.align	8
	.align		8
.nv.constant4:
        /*0000*/ 	.dword	__assertfail
	.align		8
        /*0008*/ 	.dword	__unnamed_1
	.align		8
        /*0010*/ 	.dword	__unnamed_2
	.align		8
        /*0018*/ 	.dword	__unnamed_3
	.align		8
        /*0020*/ 	.dword	__unnamed_4
	.align		8
        /*0028*/ 	.dword	__unnamed_5
	.align		8
        /*0030*/ 	.dword	__unnamed_6
	.align		8
        /*0038*/ 	.dword	__unnamed_7
	.align		8
        /*0040*/ 	.dword	__unnamed_8
	.align		8
        /*0048*/ 	.dword	__unnamed_9
	.align		8
        /*0050*/ 	.dword	__unnamed_10
	.align		8
        /*0058*/ 	.dword	__unnamed_11
	.align		8
        /*0060*/ 	.dword	__unnamed_12
	.align		8
        /*0068*/ 	.dword	__unnamed_13
	.align		8
        /*0070*/ 	.dword	__unnamed_14
	.align		8
        /*0078*/ 	.dword	__unnamed_15
	.align		8
        /*0080*/ 	.dword	__unnamed_16
	.align		8
        /*0088*/ 	.dword	__unnamed_17
	.align		8
        /*0090*/ 	.dword	__unnamed_18
	.align		8
        /*0098*/ 	.dword	__unnamed_19
	.align		8
        /*00a0*/ 	.dword	__unnamed_20
	.align		8
        /*00a8*/ 	.dword	__unnamed_21
	.align		8
        /*00b0*/ 	.dword	__unnamed_22
	.align		8
        /*00b8*/ 	.dword	__unnamed_23
	.align		8
        /*00c0*/ 	.dword	__unnamed_24
	.align		8
        /*00c8*/ 	.dword	__unnamed_25
	.align		8
        /*00d0*/ 	.dword	__unnamed_26
	.align		8
        /*00d8*/ 	.dword	__unnamed_27
	.align		8
        /*00e0*/ 	.dword	__unnamed_28
	.align		8
        /*00e8*/ 	.dword	__unnamed_29
	.align		8
        /*00f0*/ 	.dword	__unnamed_30
	.align		8
        /*00f8*/ 	.dword	__unnamed_31
	.align		8
        /*0100*/ 	.dword	__unnamed_32
	.align		8
        /*0108*/ 	.dword	__unnamed_33
	.align		8
        /*0110*/ 	.dword	__unnamed_34
	.align		8
        /*0118*/ 	.dword	__unnamed_35
	.align		8
        /*0120*/ 	.dword	__unnamed_36
	.align		8
        /*0128*/ 	.dword	__unnamed_37
	.align		8
        /*0130*/ 	.dword	__unnamed_38
	.align		8
        /*0138*/ 	.dword	__unnamed_39
	.align		8
        /*0140*/ 	.dword	__unnamed_40
	.align		8
        /*0148*/ 	.dword	__unnamed_41
	.align		8
        /*0150*/ 	.dword	__unnamed_42
	.align		8
        /*0158*/ 	.dword	__unnamed_43
	.align		8
        /*0160*/ 	.dword	__unnamed_44
	.align		8
        /*0168*/ 	.dword	__unnamed_45
	.align		8
        /*0170*/ 	.dword	__unnamed_46
	.align		8
        /*0178*/ 	.dword	__unnamed_47
	.align		8
        /*0180*/ 	.dword	__unnamed_48
	.align		8
        /*0188*/ 	.dword	__unnamed_49
	.align		8
        /*0190*/ 	.dword	__unnamed_50
	.align		8
        /*0198*/ 	.dword	__unnamed_51
	.align		8
        /*01a0*/ 	.dword	__unnamed_52
	.align		8
        /*01a8*/ 	.dword	__unnamed_53
	.align		8
        /*01b0*/ 	.dword	__unnamed_54
	.align		8
        /*01b8*/ 	.dword	__unnamed_55
	.align		8
        /*01c0*/ 	.dword	__unnamed_56
	.align		8
        /*01c8*/ 	.dword	__unnamed_57
	.align		8
        /*01d0*/ 	.dword	__unnamed_58
	.align		8
        /*01d8*/ 	.dword	__unnamed_59
	.align		8
        /*01e0*/ 	.dword	__unnamed_60
	.align		8
        /*01e8*/ 	.dword	__unnamed_61
	.align		8
        /*01f0*/ 	.dword	__unnamed_62
	.align		8
        /*01f8*/ 	.dword	__unnamed_63
	.align		8
        /*0200*/ 	.dword	__unnamed_64
	.align		8
        /*0208*/ 	.dword	__unnamed_65
	.align		8
        /*0210*/ 	.dword	__unnamed_66
	.align		8
        /*0218*/ 	.dword	__unnamed_67
	.align		8
        /*0220*/ 	.dword	__unnamed_68
	.align		8
        /*0228*/ 	.dword	__unnamed_69
	.align		8
        /*0230*/ 	.dword	__unnamed_70
	.align		8
        /*0238*/ 	.dword	__unnamed_71
	.align		8
        /*0240*/ 	.dword	__unnamed_72
	.align		8
        /*0248*/ 	.dword	__unnamed_73
	.align		8
        /*0250*/ 	.dword	__unnamed_74
	.align		8
        /*0258*/ 	.dword	__unnamed_75
	.align		8
        /*0260*/ 	.dword	__unnamed_76
	.align		8
        /*0268*/ 	.dword	__unnamed_77
	.align		8
        /*0270*/ 	.dword	__unnamed_78
	.align		8
        /*0278*/ 	.dword	__unnamed_79
	.align		8
        /*0280*/ 	.dword	__unnamed_80
	.align		8
        /*0288*/ 	.dword	__unnamed_81
	.align		8
        /*0290*/ 	.dword	__unnamed_82
	.align		8
        /*0298*/ 	.dword	__unnamed_83
	.align		8
        /*02a0*/ 	.dword	__unnamed_84
	.align		8
        /*02a8*/ 	.dword	__unnamed_85
	.align		8
        /*02b0*/ 	.dword	__unnamed_86
	.align		8
        /*02b8*/ 	.dword	__unnamed_87
	.align		8
        /*02c0*/ 	.dword	__unnamed_88
	.align		8
        /*02c8*/ 	.dword	__unnamed_89
	.align		8
        /*02d0*/ 	.dword	__unnamed_90
	.align		8
        /*02d8*/ 	.dword	__unnamed_91
	.align		8
        /*02e0*/ 	.dword	__unnamed_92
	.align		8
        /*02e8*/ 	.dword	__unnamed_93
	.align		8
        /*02f0*/ 	.dword	__unnamed_94
	.align		8
        /*02f8*/ 	.dword	__unnamed_95
	.align		8
        /*0300*/ 	.dword	__unnamed_96
	.align		8
        /*0308*/ 	.dword	__unnamed_97
	.align		8
        /*0310*/ 	.dword	__unnamed_98
	.align		8
        /*0318*/ 	.dword	__unnamed_99
	.align		8
        /*0320*/ 	.dword	__unnamed_100
	.align		8
        /*0328*/ 	.dword	__unnamed_101
	.align		8
        /*0330*/ 	.dword	__unnamed_102
	.align		8
        /*0338*/ 	.dword	__unnamed_103
	.align		8
        /*0340*/ 	.dword	__unnamed_104
	.align		8
        /*0348*/ 	.dword	__unnamed_105
	.align		8
        /*0350*/ 	.dword	__unnamed_106
	.align		8
        /*0358*/ 	.dword	__unnamed_107
	.align		8
        /*0360*/ 	.dword	__unnamed_108
	.align		8
        /*0368*/ 	.dword	__unnamed_109
	.align		8
        /*0370*/ 	.dword	__unnamed_110
	.align		8
        /*0378*/ 	.dword	__unnamed_111
	.align		8
        /*0380*/ 	.dword	__unnamed_112
	.align		8
        /*0388*/ 	.dword	__unnamed_113
	.align		8
        /*0390*/ 	.dword	__unnamed_114
	.align		8
        /*0398*/ 	.dword	__unnamed_115
	.align		8
        /*03a0*/ 	.dword	__unnamed_116
	.align		8
        /*03a8*/ 	.dword	__unnamed_117
	.align		8
        /*03b0*/ 	.dword	__unnamed_118
	.align		8
        /*03b8*/ 	.dword	__unnamed_119
	.align		8
        /*03c0*/ 	.dword	__unnamed_120
	.align		8
        /*03c8*/ 	.dword	__unnamed_121
	.align		8
        /*03d0*/ 	.dword	__unnamed_122
	.align		8
        /*03d8*/ 	.dword	__unnamed_123
	.align		8
        /*03e0*/ 	.dword	__unnamed_124
	.align		8
        /*03e8*/ 	.dword	__unnamed_125
	.align		8
        /*03f0*/ 	.dword	__unnamed_126
	.align		8
        /*03f8*/ 	.dword	__unnamed_127
	.align		8
        /*0400*/ 	.dword	__unnamed_128
	.align		8
        /*0408*/ 	.dword	__unnamed_129
	.align		8
        /*0410*/ 	.dword	__unnamed_130
	.align		8
        /*0418*/ 	.dword	__unnamed_131
	.align		8
        /*0420*/ 	.dword	__unnamed_132
	.align		8
        /*0428*/ 	.dword	__unnamed_133
	.align		8
        /*0430*/ 	.dword	__unnamed_134
	.align		8
        /*0438*/ 	.dword	__unnamed_135
	.align		8
        /*0440*/ 	.dword	__unnamed_136
	.align		8
        /*0448*/ 	.dword	__unnamed_137
	.align		8
        /*0450*/ 	.dword	__unnamed_138
	.align		8
        /*0458*/ 	.dword	__unnamed_139
	.align		8
        /*0460*/ 	.dword	__unnamed_140
	.align		8
        /*0468*/ 	.dword	__unnamed_141
	.align		8
        /*0470*/ 	.dword	__unnamed_142
	.align		8
        /*0478*/ 	.dword	__unnamed_143
	.align		8
        /*0480*/ 	.dword	__unnamed_144
	.align		8
        /*0488*/ 	.dword	__unnamed_145
	.align		8
        /*0490*/ 	.dword	__unnamed_146
	.align		8
        /*0498*/ 	.dword	__unnamed_147
	.align		8
        /*04a0*/ 	.dword	__unnamed_148
	.align		8
        /*04a8*/ 	.dword	__unnamed_149
	.align		8
        /*04b0*/ 	.dword	__unnamed_150
	.align		8
        /*04b8*/ 	.dword	__unnamed_151
	.align		8
        /*04c0*/ 	.dword	__unnamed_152
	.align		8
        /*04c8*/ 	.dword	__unnamed_153
	.align		8
        /*04d0*/ 	.dword	__unnamed_154
	.align		8
        /*04d8*/ 	.dword	__unnamed_155
	.align		8
        /*04e0*/ 	.dword	__unnamed_156
	.align		8
        /*04e8*/ 	.dword	__unnamed_157
	.align		8
        /*04f0*/ 	.dword	__unnamed_158
	.align		8
        /*04f8*/ 	.dword	__unnamed_159
	.align		8
        /*0500*/ 	.dword	__unnamed_160
	.align		8
        /*0508*/ 	.dword	__unnamed_161
	.align		8
        /*0510*/ 	.dword	__unnamed_162
	.align		8
        /*0518*/ 	.dword	__unnamed_163
	.align		8
        /*0520*/ 	.dword	__unnamed_164
	.align		8
        /*0528*/ 	.dword	__unnamed_165
	.align		8
        /*0530*/ 	.dword	__unnamed_166
	.align		8
        /*0538*/ 	.dword	__unnamed_167
	.align		8
        /*0540*/ 	.dword	__unnamed_168
	.align		8
        /*0548*/ 	.dword	_ZN51_INTERNAL_e3e432fe_20_ReduceLogicKernel_cu_066a645d4cuda3std3__45__cpo5beginE
	.align		8
        /*0550*/ 	.dword	_ZN51_INTERNAL_e3e432fe_20_ReduceLogicKernel_cu_066a645d4cuda3std3__45__cpo3endE
	.align		8
        /*0558*/ 	.dword	_ZN51_INTERNAL_e3e432fe_20_ReduceLogicKernel_cu_066a645d4cuda3std3__45__cpo6cbeginE
	.align		8
        /*0560*/ 	.dword	_ZN51_INTERNAL_e3e432fe_20_ReduceLogicKernel_cu_066a645d4cuda3std3__45__cpo4cendE
	.align		8
        /*0568*/ 	.dword	_ZN51_INTERNAL_e3e432fe_20_ReduceLogicKernel_cu_066a645d4cuda3std3__45__cpo6rbeginE
	.align		8
        /*0570*/ 	.dword	_ZN51_INTERNAL_e3e432fe_20_ReduceLogicKernel_cu_066a645d4cuda3std3__45__cpo4rendE
	.align		8
        /*0578*/ 	.dword	_ZN51_INTERNAL_e3e432fe_20_ReduceLogicKernel_cu_066a645d4cuda3std3__45__cpo7crbeginE
	.align		8
        /*0580*/ 	.dword	_ZN51_INTERNAL_e3e432fe_20_ReduceLogicKernel_cu_066a645d4cuda3std3__45__cpo5crendE
	.align		8
        /*0588*/ 	.dword	_ZN51_INTERNAL_e3e432fe_20_ReduceLogicKernel_cu_066a645d4cuda3std3__453_GLOBAL__N__e3e432fe_20_ReduceLogicKernel_cu_066a645d6ignoreE
	.align		8
        /*0590*/ 	.dword	_ZN51_INTERNAL_e3e432fe_20_ReduceLogicKernel_cu_066a645d4cuda3std3__419piecewise_constructE
	.align		8
        /*0598*/ 	.dword	_ZN51_INTERNAL_e3e432fe_20_ReduceLogicKernel_cu_066a645d4cuda3std3__48in_placeE
	.align		8
        /*05a0*/ 	.dword	_ZN51_INTERNAL_e3e432fe_20_ReduceLogicKernel_cu_066a645d4cuda3std3__420unreachable_sentinelE
	.align		8
        /*05a8*/ 	.dword	_ZN51_INTERNAL_e3e432fe_20_ReduceLogicKernel_cu_066a645d4cuda3std6ranges3__45__cpo4swapE
	.align		8
        /*05b0*/ 	.dword	_ZN51_INTERNAL_e3e432fe_20_ReduceLogicKernel_cu_066a645d4cuda3std6ranges3__45__cpo9iter_moveE
	.align		8
        /*05b8*/ 	.dword	_ZN51_INTERNAL_e3e432fe_20_ReduceLogicKernel_cu_066a645d4cuda3std6ranges3__45__cpo5beginE
	.align		8
        /*05c0*/ 	.dword	_ZN51_INTERNAL_e3e432fe_20_ReduceLogicKernel_cu_066a645d4cuda3std6ranges3__45__cpo3endE
	.align		8
        /*05c8*/ 	.dword	_ZN51_INTERNAL_e3e432fe_20_ReduceLogicKernel_cu_066a645d4cuda3std6ranges3__45__cpo6cbeginE
	.align		8
        /*05d0*/ 	.dword	_ZN51_INTERNAL_e3e432fe_20_ReduceLogicKernel_cu_066a645d4cuda3std6ranges3__45__cpo4cendE
	.align		8
        /*05d8*/ 	.dword	_ZN51_INTERNAL_e3e432fe_20_ReduceLogicKernel_cu_066a645d4cuda3std6ranges3__45__cpo7advanceE
	.align		8
        /*05e0*/ 	.dword	_ZN51_INTERNAL_e3e432fe_20_ReduceLogicKernel_cu_066a645d4cuda3std6ranges3__45__cpo9iter_swapE
	.align		8
        /*05e8*/ 	.dword	_ZN51_INTERNAL_e3e432fe_20_ReduceLogicKernel_cu_066a645d4cuda3std6ranges3__45__cpo4nextE
	.align		8
        /*05f0*/ 	.dword	_ZN51_INTERNAL_e3e432fe_20_ReduceLogicKernel_cu_066a645d4cuda3std6ranges3__45__cpo4prevE
	.align		8
        /*05f8*/ 	.dword	_ZN51_INTERNAL_e3e432fe_20_ReduceLogicKernel_cu_066a645d4cuda3std6ranges3__45__cpo4dataE
	.align		8
        /*0600*/ 	.dword	_ZN51_INTERNAL_e3e432fe_20_ReduceLogicKernel_cu_066a645d4cuda3std6ranges3__45__cpo5cdataE
	.align		8
        /*0608*/ 	.dword	_ZN51_INTERNAL_e3e432fe_20_ReduceLogicKernel_cu_066a645d4cuda3std6ranges3__45__cpo4sizeE
	.align		8
        /*0610*/ 	.dword	_ZN51_INTERNAL_e3e432fe_20_ReduceLogicKernel_cu_066a645d4cuda3std6ranges3__45__cpo5ssizeE
	.align		8
        /*0618*/ 	.dword	_ZN51_INTERNAL_e3e432fe_20_ReduceLogicKernel_cu_066a645d4cuda3std6ranges3__45__cpo8distanceE
	.align		8
        /*0620*/ 	.dword	_ZN51_INTERNAL_e3e432fe_20_ReduceLogicKernel_cu_066a645d6thrust23THRUST_300001_SM_900_NS6system6detail10sequential3seqE
	.align		8
        /*0628*/ 	.dword	$str$6
	.align		8
        /*0630*/ 	.dword	$str$7
	.align		8
        /*0638*/ 	.dword	$str$8
	.align		8
        /*0640*/ 	.dword	$str$9
	.align		8
        /*0648*/ 	.dword	$str$10


//--------------------- .text._ZN2at6native13reduce_kernelILi512ELi1ENS0_8ReduceOpIbNS0_14func_wrapper_tIbZZZNS0_14or_kernel_cudaERNS_14TensorIteratorEENKUlvE_clEvENKUlvE10_clEvEUlbbE_EEjbLi4ELi4EEEEEvT1_ --------------------------
	.section	.text._ZN2at6native13reduce_kernelILi512ELi1ENS0_8ReduceOpIbNS0_14func_wrapper_tIbZZZNS0_14or_kernel_cudaERNS_14TensorIteratorEENKUlvE_clEvENKUlvE10_clEvEUlbbE_EEjbLi4ELi4EEEEEvT1_,"ax",@progbits
	.align	128
        .global         _ZN2at6native13reduce_kernelILi512ELi1ENS0_8ReduceOpIbNS0_14func_wrapper_tIbZZZNS0_14or_kernel_cudaERNS_14TensorIteratorEENKUlvE_clEvENKUlvE10_clEvEUlbbE_EEjbLi4ELi4EEEEEvT1_
        .type           _ZN2at6native13reduce_kernelILi512ELi1ENS0_8ReduceOpIbNS0_14func_wrapper_tIbZZZNS0_14or_kernel_cudaERNS_14TensorIteratorEENKUlvE_clEvENKUlvE10_clEvEUlbbE_EEjbLi4ELi4EEEEEvT1_,@function
        .size           _ZN2at6native13reduce_kernelILi512ELi1ENS0_8ReduceOpIbNS0_14func_wrapper_tIbZZZNS0_14or_kernel_cudaERNS_14TensorIteratorEENKUlvE_clEvENKUlvE10_clEvEUlbbE_EEjbLi4ELi4EEEEEvT1_,(.L_x_7536 - _ZN2at6native13reduce_kernelILi512ELi1ENS0_8ReduceOpIbNS0_14func_wrapper_tIbZZZNS0_14or_kernel_cudaERNS_14TensorIteratorEENKUlvE_clEvENKUlvE10_clEvEUlbbE_EEjbLi4ELi4EEEEEvT1_)
        .other          _ZN2at6native13reduce_kernelILi512ELi1ENS0_8ReduceOpIbNS0_14func_wrapper_tIbZZZNS0_14or_kernel_cudaERNS_14TensorIteratorEENKUlvE_clEvENKUlvE10_clEvEUlbbE_EEjbLi4ELi4EEEEEvT1_,@"STO_CUDA_ENTRY STV_DEFAULT"
_ZN2at6native13reduce_kernelILi512ELi1ENS0_8ReduceOpIbNS0_14func_wrapper_tIbZZZNS0_14or_kernel_cudaERNS_14TensorIteratorEENKUlvE_clEvENKUlvE10_clEvEUlbbE_EEjbLi4ELi4EEEEEvT1_:
.text._ZN2at6native13reduce_kernelILi512ELi1ENS0_8ReduceOpIbNS0_14func_wrapper_tIbZZZNS0_14or_kernel_cudaERNS_14TensorIteratorEENKUlvE_clEvENKUlvE10_clEvEUlbbE_EEjbLi4ELi4EEEEEvT1_:
[----:B------:R-:W0:Y:S08]  /*0000*/  LDC R1, c[0x0][0x28] ;  /* 0x00000a00ff017b82 */ /* 0x000e300000000800 */
[----:B------:R-:W1:Y:S01]  /*0010*/  LDC R0, c[0x0][0x3e8] ;  /* 0x0000fa00ff007b82 */ /* 0x000e620000000800 */
[----:B------:R-:W2:Y:S01]  /*0020*/  S2R R2, SR_TID.X ;  /* 0x0000000000027919 */ /* 0x000ea20000002100 */
[----:B------:R-:W-:Y:S01]  /*0030*/  IMAD.MOV.U32 R5, RZ, RZ, RZ ;  /* 0x000000ffff057224 */ /* 0x000fe200078e00ff */
[----:B-1----:R-:W-:-:S13]  /*0040*/  ISETP.NE.AND P0, PT, R0, RZ, PT ;  /* 0x000000ff0000720c */ /* 0x002fda0003f05270 */
[----:B0-2---:R-:W-:Y:S05]  /*0050*/  @!P0 BRA `(.L_x_0) ;  /* 0x0000001000608947 */ /* 0x005fea0003800000 */
[----:B------:R-:W0:Y:S01]  /*0060*/  S2R R4, SR_TID.Y ;  /* 0x0000000000047919 */ /* 0x000e220000002200 */
[----:B------:R-:W1:Y:S01]  /*0070*/  S2UR UR4, SR_CTAID.X ;  /* 0x00000000000479c3 */ /* 0x000e620000002500 */
[----:B------:R-:W-:Y:S01]  /*0080*/  ULDC.64 UR6, c[0x0][0x238] ;  /* 0x00008e0000067ab9 */ /* 0x000fe20000000a00 */
[----:B------:R-:W-:Y:S01]  /*0090*/  ISETP.NE.AND P0, PT, R0, 0x1, PT ;  /* 0x000000010000780c */ /* 0x000fe20003f05270 */
[----:B------:R-:W-:-:S05]  /*00a0*/  IMAD R3, R2, UR6, RZ ;  /* 0x0000000602037c24 */ /* 0x000fca000f8e02ff */
[----:B------:R-:W1:Y:S01]  /*00b0*/  LDC R6, c[0x0][0x224] ;  /* 0x00008900ff067b82 */ /* 0x000e620000000800 */
[----:B0-----:R-:W-:Y:S02]  /*00c0*/  IMAD R3, R4, UR7, R3 ;  /* 0x0000000704037c24 */ /* 0x001fe4000f8e0203 */
[----:B------:R-:W-:Y:S02]  /*00d0*/  IMAD.MOV.U32 R4, RZ, RZ, RZ ;  /* 0x000000ffff047224 */ /* 0x000fe400078e00ff */
[----:B-1----:R-:W-:Y:S01]  /*00e0*/  IMAD R5, R6, UR4, R3 ;  /* 0x0000000406057c24 */ /* 0x002fe2000f8e0203 */
[----:B------:R-:W-:-:S03]  /*00f0*/  ULDC.64 UR4, c[0x0][0x3f0] ;  /* 0x0000fc0000047ab9 */ /* 0x000fc60000000a00 */
[----:B------:R-:W-:Y:S01]  /*0100*/  IMAD.HI.U32 R6, R5, UR4, R4 ;  /* 0x0000000405067c27 */ /* 0x000fe2000f8e0004 */
[----:B------:R-:W-:-:S04]  /*0110*/  ULDC UR4, c[0x0][0x3ec] ;  /* 0x0000fb0000047ab9 */ /* 0x000fc80000000800 */
[----:B------:R-:W-:-:S04]  /*0120*/  SHF.R.U32.HI R7, RZ, UR5, R6 ;  /* 0x00000005ff077c19 */ /* 0x000fc80008011606 */
[----:B------:R-:W-:-:S05]  /*0130*/  IADD3 R3, -R7, RZ, RZ ;  /* 0x000000ff07037210 */ /* 0x000fca0007ffe1ff */
[----:B------:R-:W-:Y:S01]  /*0140*/  IMAD R5, R3, UR4, R5 ;  /* 0x0000000403057c24 */ /* 0x000fe2000f8e0205 */
[----:B------:R-:W-:-:S03]  /*0150*/  ULDC UR4, c[0x0][0x51c] ;  /* 0x0001470000047ab9 */ /* 0x000fc60000000800 */
[----:B------:R-:W-:Y:S01]  /*0160*/  IMAD R5, R5, UR4, RZ ;  /* 0x0000000405057c24 */ /* 0x000fe2000f8e02ff */
[----:B------:R-:W-:Y:S06]  /*0170*/  @!P0 BRA `(.L_x_0) ;  /* 0x0000001000188947 */ /* 0x000fec0003800000 */
[----:B------:R-:W-:Y:S01]  /*0180*/  IMAD.MOV.U32 R6, RZ, RZ, RZ ;  /* 0x000000ffff067224 */ /* 0x000fe200078e00ff */
[----:B------:R-:W-:Y:S01]  /*0190*/  ULDC.64 UR6, c[0x0][0x3f8] ;  /* 0x0000fe0000067ab9 */ /* 0x000fe20000000a00 */
[----:B------:R-:W-:Y:S01]  /*01a0*/  ULDC UR4, c[0x0][0x400] ;  /* 0x0001000000047ab9 */ /* 0x000fe20000000800 */
[----:B------:R-:W-:Y:S01]  /*01b0*/  ISETP.NE.AND P0, PT, R0, 0x2, PT ;  /* 0x000000020000780c */ /* 0x000fe20003f05270 */
[----:B------:R-:W-:-:S05]  /*01c0*/  IMAD.HI.U32 R8, R7, UR7, R6 ;  /* 0x0000000707087c27 */ /* 0x000fca000f8e0006 */
[----:B------:R-:W-:Y:S01]  /*01d0*/  SHF.R.U32.HI R9, RZ, UR4, R8 ;  /* 0x00000004ff097c19 */ /* 0x000fe20008011608 */
[----:B------:R-:W-:-:S04]  /*01e0*/  ULDC UR4, c[0x0][0x524] ;  /* 0x0001490000047ab9 */ /* 0x000fc80000000800 */
[----:B------:R-:W-:-:S04]  /*01f0*/  IMAD.MOV R6, RZ, RZ, -R9 ;  /* 0x000000ffff067224 */ /* 0x000fc800078e0a09 */
[----:B------:R-:W-:-:S04]  /*0200*/  IMAD R6, R6, UR6, R7 ;  /* 0x0000000606067c24 */ /* 0x000fc8000f8e0207 */
[----:B------:R-:W-:Y:S01]  /*0210*/  IMAD R5, R6, UR4, R5 ;  /* 0x0000000406057c24 */ /* 0x000fe2000f8e0205 */
[----:B------:R-:W-:Y:S06]  /*0220*/  @!P0 BRA `(.L_x_0) ;  /* 0x0000000c00ec8947 */ /* 0x000fec0003800000 */
[----:B------:R-:W-:Y:S01]  /*0230*/  HFMA2.MMA R8, -RZ, RZ, 0, 0 ;  /* 0x00000000ff087435 */ /* 0x000fe200000001ff */
[----:B------:R-:W-:Y:S01]  /*0240*/  ULDC.64 UR4, c[0x0][0x408] ;  /* 0x0001020000047ab9 */ /* 0x000fe20000000a00 */
[----:B------:R-:W-:-:S08]  /*0250*/  ISETP.NE.AND P0, PT, R0, 0x3, PT ;  /* 0x000000030000780c */ /* 0x000fd00003f05270 */
[----:B------:R-:W-:Y:S01]  /*0260*/  IMAD.HI.U32 R6, R9, UR4, R8 ;  /* 0x0000000409067c27 */ /* 0x000fe2000f8e0008 */
[----:B------:R-:W-:-:S04]  /*0270*/  ULDC UR4, c[0x0][0x404] ;  /* 0x0001010000047ab9 */ /* 0x000fc80000000800 */
[----:B------:R-:W-:-:S05]  /*0280*/  SHF.R.U32.HI R7, RZ, UR5, R6 ;  /* 0x00000005ff077c19 */ /* 0x000fca0008011606 */
[----:B------:R-:W-:-:S04]  /*0290*/  IMAD.MOV R8, RZ, RZ, -R7 ;  /* 0x000000ffff087224 */ /* 0x000fc800078e0a07 */
[----:B------:R-:W-:Y:S01]  /*02a0*/  IMAD R8, R8, UR4, R9 ;  /* 0x0000000408087c24 */ /* 0x000fe2000f8e0209 */
[----:B------:R-:W-:-:S03]  /*02b0*/  ULDC UR4, c[0x0][0x52c] ;  /* 0x00014b0000047ab9 */ /* 0x000fc60000000800 */
[----:B------:R-:W-:Y:S01]  /*02c0*/  IMAD R5, R8, UR4, R5 ;  /* 0x0000000408057c24 */ /* 0x000fe2000f8e0205 */
[----:B------:R-:W-:Y:S06]  /*02d0*/  @!P0 BRA `(.L_x_0) ;  /* 0x0000000c00c08947 */ /* 0x000fec0003800000 */
[----:B------:R-:W-:Y:S01]  /*02e0*/  IMAD.MOV.U32 R6, RZ, RZ, RZ ;  /* 0x000000ffff067224 */ /* 0x000fe200078e00ff */
[----:B------:R-:W-:Y:S01]  /*02f0*/  ULDC.64 UR6, c[0x0][0x410] ;  /* 0x0001040000067ab9 */ /* 0x000fe20000000a00 */
[----:B------:R-:W-:Y:S01]  /*0300*/  ULDC UR4, c[0x0][0x418] ;  /* 0x0001060000047ab9 */ /* 0x000fe20000000800 */
[----:B------:R-:W-:Y:S01]  /*0310*/  ISETP.NE.AND P0, PT, R0, 0x4, PT ;  /* 0x000000040000780c */ /* 0x000fe20003f05270 */
[----:B------:R-:W-:-:S05]  /*0320*/  IMAD.HI.U32 R8, R7, UR7, R6 ;  /* 0x0000000707087c27 */ /* 0x000fca000f8e0006 */
[----:B------:R-:W-:Y:S01]  /*0330*/  SHF.R.U32.HI R9, RZ, UR4, R8 ;  /* 0x00000004ff097c19 */ /* 0x000fe20008011608 */
[----:B------:R-:W-:-:S03]  /*0340*/  ULDC UR4, c[0x0][0x534] ;  /* 0x00014d0000047ab9 */ /* 0x000fc60000000800 */
[----:B------:R-:W-:-:S05]  /*0350*/  IADD3 R6, -R9, RZ, RZ ;  /* 0x000000ff09067210 */ /* 0x000fca0007ffe1ff */
[----:B------:R-:W-:-:S04]  /*0360*/  IMAD R6, R6, UR6, R7 ;  /* 0x0000000606067c24 */ /* 0x000fc8000f8e0207 */
[----:B------:R-:W-:Y:S01]  /*0370*/  IMAD R5, R6, UR4, R5 ;  /* 0x0000000406057c24 */ /* 0x000fe2000f8e0205 */
[----:B------:R-:W-:Y:S06]  /*0380*/  @!P0 BRA `(.L_x_0) ;  /* 0x0000000c00948947 */ /* 0x000fec0003800000 */
[----:B------:R-:W-:Y:S01]  /*0390*/  IMAD.MOV.U32 R8, RZ, RZ, RZ ;  /* 0x000000ffff087224 */ /* 0x000fe200078e00ff */
[----:B------:R-:W-:Y:S01]  /*03a0*/  ULDC.64 UR4, c[0x0][0x420] ;  /* 0x0001080000047ab9 */ /* 0x000fe20000000a00 */
[----:B------:R-:W-:Y:S02]  /*03b0*/  ISETP.NE.AND P0, PT, R0, 0x5, PT ;  /* 0x000000050000780c */ /* 0x000fe40003f05270 */
        /* <DEDUP_REMOVED lines=8> */
[----:B------:R-:W-:Y:S01]  /*0440*/  MOV R6, RZ ;  /* 0x000000ff00067202 */ /* 0x000fe20000000f00 */
[----:B------:R-:W-:Y:S01]  /*0450*/  ULDC.64 UR6, c[0x0][0x428] ;  /* 0x00010a0000067ab9 */ /* 0x000fe20000000a00 */
[----:B------:R-:W-:Y:S01]  /*0460*/  ULDC UR4, c[0x0][0x430] ;  /* 0x00010c0000047ab9 */ /* 0x000fe20000000800 */
[----:B------:R-:W-:Y:S02]  /*0470*/  ISETP.NE.AND P0, PT, R0, 0x6, PT ;  /* 0x000000060000780c */ /* 0x000fe40003f05270 */
[----:B------:R-:W-:-:S05]  /*0480*/  IMAD.HI.U32 R8, R7, UR7, R6 ;  /* 0x0000000707087c27 */ /* 0x000fca000f8e0006 */
[----:B------:R-:W-:Y:S01]  /*0490*/  SHF.R.U32.HI R9, RZ, UR4, R8 ;  /* 0x00000004ff097c19 */ /* 0x000fe20008011608 */
[----:B------:R-:W-:-:S04]  /*04a0*/  ULDC UR4, c[0x0][0x544] ;  /* 0x0001510000047ab9 */ /* 0x000fc80000000800 */
[----:B------:R-:W-:-:S04]  /*04b0*/  IMAD.MOV R6, RZ, RZ, -R9 ;  /* 0x000000ffff067224 */ /* 0x000fc800078e0a09 */
        /* <DEDUP_REMOVED lines=8> */
[----:B------:R-:W-:-:S04]  /*0540*/  SHF.R.U32.HI R7, RZ, UR5, R6 ;  /* 0x00000005ff077c19 */ /* 0x000fc80008011606 */
[----:B------:R-:W-:-:S05]  /*0550*/  IADD3 R8, -R7, RZ, RZ ;  /* 0x000000ff07087210 */ /* 0x000fca0007ffe1ff */
        /* <DEDUP_REMOVED lines=192> */
[----:B------:R-:W-:-:S03]  /*1160*/  ULDC.64 UR4, c[0x0][0x510] ;  /* 0x0001440000047ab9 */ /* 0x000fc60000000a00 */
[----:B------:R-:W-:Y:S01]  /*1170*/  IMAD.HI.U32 R0, R9, UR4, R8 ;  /* 0x0000000409007c27 */ /* 0x000fe2000f8e0008 */
[----:B------:R-:W-:-:S04]  /*1180*/  ULDC UR4, c[0x0][0x50c] ;  /* 0x0001430000047ab9 */ /* 0x000fc80000000800 */
[----:B------:R-:W-:-:S04]  /*1190*/  SHF.R.U32.HI R0, RZ, UR5, R0 ;  /* 0x00000005ff007c19 */ /* 0x000fc80008011600 */
[----:B------:R-:W-:-:S05]  /*11a0*/  IADD3 R8, -R0, RZ, RZ ;  /* 0x000000ff00087210 */ /* 0x000fca0007ffe1ff */
[----:B------:R-:W-:Y:S01]  /*11b0*/  IMAD R8, R8, UR4, R9 ;  /* 0x0000000408087c24 */ /* 0x000fe2000f8e0209 */
[----:B------:R-:W-:-:S03]  /*11c0*/  ULDC UR4, c[0x0][0x5dc] ;  /* 0x0001770000047ab9 */ /* 0x000fc60000000800 */
[----:B------:R-:W-:-:S07]  /*11d0*/  IMAD R5, R8, UR4, R5 ;  /* 0x0000000408057c24 */ /* 0x000fce000f8e0205 */
.L_x_0:
[----:B------:R-:W0:Y:S01]  /*11e0*/  S2R R3, SR_TID.Y ;  /* 0x0000000000037919 */ /* 0x000e220000002200 */
[----:B------:R-:W1:Y:S01]  /*11f0*/  S2UR UR5, SR_CTAID.X ;  /* 0x00000000000579c3 */ /* 0x000e620000002500 */
[----:B------:R-:W-:Y:S01]  /*1200*/  ULDC UR4, c[0x0][0x22c] ;  /* 0x00008b0000047ab9 */ /* 0x000fe20000000800 */
[----:B------:R-:W-:Y:S01]  /*1210*/  ULDC.64 UR6, c[0x0][0x238] ;  /* 0x00008e0000067ab9 */ /* 0x000fe20000000a00 */
[----:B------:R-:W2:Y:S01]  /*1220*/  S2R R0, SR_CTAID.Y ;  /* 0x0000000000007919 */ /* 0x000ea20000002600 */
[C---:B------:R-:W-:Y:S01]  /*1230*/  IMAD R4, R2.reuse, UR4, RZ ;  /* 0x0000000402047c24 */ /* 0x040fe2000f8e02ff */
[----:B------:R-:W-:Y:S01]  /*1240*/  ULDC.64 UR28, c[0x0][0x230] ;  /* 0x00008c00001c7ab9 */ /* 0x000fe20000000a00 */
[----:B------:R-:W-:Y:S01]  /*1250*/  IMAD R6, R2, UR6, RZ ;  /* 0x0000000602067c24 */ /* 0x000fe2000f8e02ff */
[----:B------:R-:W-:Y:S01]  /*1260*/  ULDC.64 UR36, c[0x0][0x208] ;  /* 0x0000820000247ab9 */ /* 0x000fe20000000a00 */
[----:B------:R-:W1:Y:S01]  /*1270*/  LDC R15, c[0x0][0x224] ;  /* 0x00008900ff0f7b82 */ /* 0x000e620000000800 */
[----:B------:R-:W-:Y:S01]  /*1280*/  BSSY B0, `(.L_x_1) ;  /* 0x0000a40000007945 */ /* 0x000fe20003800000 */
[----:B0-----:R-:W-:-:S02]  /*1290*/  IMAD R21, R3, UR28, R4 ;  /* 0x0000001c03157c24 */ /* 0x001fc4000f8e0204 */
[----:B------:R-:W-:Y:S01]  /*12a0*/  IMAD R6, R3, UR7, R6 ;  /* 0x0000000703067c24 */ /* 0x000fe2000f8e0206 */
[----:B------:R-:W-:Y:S01]  /*12b0*/  ULDC.64 UR6, c[0x0][0x218] ;  /* 0x0000860000067ab9 */ /* 0x000fe20000000a00 */
[----:B--2---:R-:W-:Y:S02]  /*12c0*/  IMAD R21, R0, UR29, R21 ;  /* 0x0000001d00157c24 */ /* 0x004fe4000f8e0215 */
[----:B------:R-:W-:Y:S02]  /*12d0*/  IMAD.U32 R10, RZ, RZ, UR6 ;  /* 0x00000006ff0a7e24 */ /* 0x000fe4000f8e00ff */
[----:B-1----:R-:W-:-:S03]  /*12e0*/  IMAD R15, R15, UR5, R6 ;  /* 0x000000050f0f7c24 */ /* 0x002fc6000f8e0206 */
[----:B------:R-:W-:-:S04]  /*12f0*/  ISETP.GE.U32.AND P0, PT, R21, R10, PT ;  /* 0x0000000a1500720c */ /* 0x000fc80003f06070 */
[----:B------:R-:W-:-:S13]  /*1300*/  ISETP.GE.U32.OR P0, PT, R15, UR7, P0 ;  /* 0x000000070f007c0c */ /* 0x000fda0008706470 */
[----:B------:R-:W-:Y:S05]  /*1310*/  @P0 BRA `(.L_x_2) ;  /* 0x000000a000d80947 */ /* 0x000fea0003800000 */
[----:B------:R-:W-:Y:S01]  /*1320*/  ULDC.U8 UR4, c[0x0][0x24c] ;  /* 0x0000930000047ab9 */ /* 0x000fe20000000000 */
[----:B------:R-:W-:Y:S01]  /*1330*/  IMAD.MOV.U32 R4, RZ, RZ, RZ ;  /* 0x000000ffff047224 */ /* 0x000fe200078e00ff */
[----:B------:R-:W-:-:S13]  /*1340*/  ISETP.NE.AND P0, PT, RZ, UR4, PT ;  /* 0x00000004ff007c0c */ /* 0x000fda000bf05270 */
[----:B------:R-:W-:Y:S05]  /*1350*/  @!P0 BRA `(.L_x_3) ;  /* 0x0000000400d88947 */ /* 0x000fea0003800000 */
[----:B------:R-:W0:Y:S01]  /*1360*/  LDC R6, c[0x0][0x5e0] ;  /* 0x00017800ff067b82 */ /* 0x000e220000000800 */
[----:B------:R-:W-:Y:S01]  /*1370*/  ULDC UR4, c[0x0][0x218] ;  /* 0x0000860000047ab9 */ /* 0x000fe20000000800 */
[----:B------:R-:W-:Y:S01]  /*1380*/  BSSY B1, `(.L_x_4) ;  /* 0x0000029000017945 */ /* 0x000fe20003800000 */
[----:B------:R-:W-:-:S05]  /*1390*/  IMAD.U32 R9, RZ, RZ, UR4 ;  /* 0x00000004ff097e24 */ /* 0x000fca000f8e00ff */
[----:B------:R-:W1:Y:S01]  /*13a0*/  LDC.U8 R7, c[0x0][0x211] ;  /* 0x00008440ff077b82 */ /* 0x000e620000000000 */
[----:B0-----:R-:W-:-:S04]  /*13b0*/  IADD3 R8, R5, R6, RZ ;  /* 0x0000000605087210 */ /* 0x001fc80007ffe0ff */
[----:B------:R-:W-:Y:S02]  /*13c0*/  LOP3.LUT P0, R11, R8, 0x3, RZ, 0xc0, !PT ;  /* 0x00000003080b7812 */ /* 0x000fe4000780c0ff */
[----:B-1----:R-:W-:-:S11]  /*13d0*/  PRMT R8, R7, 0x7610, R8 ;  /* 0x0000761007087816 */ /* 0x002fd60000000008 */
[----:B------:R-:W-:Y:S05]  /*13e0*/  @!P0 BRA `(.L_x_5) ;  /* 0x0000000000888947 */ /* 0x000fea0003800000 */
[C---:B------:R-:W-:Y:S01]  /*13f0*/  ISETP.GE.U32.AND P0, PT, R2.reuse, R11, PT ;  /* 0x0000000b0200720c */ /* 0x040fe20003f06070 */
[----:B------:R-:W-:Y:S01]  /*1400*/  IMAD.MOV R16, RZ, RZ, -R11 ;  /* 0x000000ffff107224 */ /* 0x000fe200078e0a0b */
[----:B------:R-:W-:Y:S02]  /*1410*/  BSSY B2, `(.L_x_6) ;  /* 0x000001c000027945 */ /* 0x000fe40003800000 */
[----:B------:R-:W-:Y:S02]  /*1420*/  ISETP.GT.U32.OR P0, PT, R2, 0x3, !P0 ;  /* 0x000000030200780c */ /* 0x000fe40004704470 */
[----:B------:R-:W-:-:S11]  /*1430*/  SHF.R.S32.HI R17, RZ, 0x1f, R16 ;  /* 0x0000001fff117819 */ /* 0x000fd60000011410 */
[----:B------:R-:W-:Y:S05]  /*1440*/  @P0 BRA `(.L_x_7) ;  /* 0x0000000000600947 */ /* 0x000fea0003800000 */
[----:B------:R-:W-:Y:S01]  /*1450*/  ISETP.NE.AND P0, PT, RZ, UR28, PT ;  /* 0x0000001cff007c0c */ /* 0x000fe2000bf05270 */
[----:B------:R-:W-:Y:S01]  /*1460*/  BSSY B3, `(.L_x_8) ;  /* 0x0000009000037945 */ /* 0x000fe20003800000 */
[----:B------:R-:W-:Y:S02]  /*1470*/  ISETP.NE.AND P1, PT, R3, RZ, PT ;  /* 0x000000ff0300720c */ /* 0x000fe40003f25270 */
[----:B------:R-:W-:-:S11]  /*1480*/  PRMT R9, RZ, 0x7610, R9 ;  /* 0x00007610ff097816 */ /* 0x000fd60000000009 */
[----:B------:R-:W-:Y:S05]  /*1490*/  @P0 BRA P1, `(.L_x_9) ;  /* 0x0000000000140947 */ /* 0x000fea0000800000 */
[----:B------:R-:W-:Y:S01]  /*14a0*/  ISETP.NE.AND P0, PT, RZ, UR29, PT ;  /* 0x0000001dff007c0c */ /* 0x000fe2000bf05270 */
[----:B------:R-:W-:-:S12]  /*14b0*/  HFMA2.MMA R9, -RZ, RZ, 0, 5.9604644775390625e-08 ;  /* 0x00000001ff097435 */ /* 0x000fd800000001ff */
[----:B------:R-:W-:-:S04]  /*14c0*/  @P0 ISETP.NE.AND P1, PT, R0, RZ, PT ;  /* 0x000000ff0000020c */ /* 0x000fc80003f25270 */
[----:B------:R-:W-:-:S04]  /*14d0*/  @P0 SEL R12, RZ, 0x1, P1 ;  /* 0x00000001ff0c0807 */ /* 0x000fc80000800000 */
[----:B------:R-:W-:-:S07]  /*14e0*/  @P0 PRMT R9, R12, 0x7610, R9 ;  /* 0x000076100c090816 */ /* 0x000fce0000000009 */
.L_x_9:
[----:B------:R-:W-:Y:S05]  /*14f0*/  BSYNC B3 ;  /* 0x0000000000037941 */ /* 0x000fea0003800000 */
.L_x_8:
[----:B------:R-:W-:-:S04]  /*1500*/  PRMT R9, R9, 0x9910, RZ ;  /* 0x0000991009097816 */ /* 0x000fc800000000ff */
[----:B------:R-:W-:-:S13]  /*1510*/  ISETP.NE.AND P0, PT, R9, RZ, PT ;  /* 0x000000ff0900720c */ /* 0x000fda0003f05270 */
[----:B------:R-:W-:Y:S05]  /*1520*/  @!P0 BRA `(.L_x_7) ;  /* 0x0000000000288947 */ /* 0x000fea0003800000 */
[----:B------:R-:W-:Y:S01]  /*1530*/  IADD3 R13, P0, P1, R16, R5, R2 ;  /* 0x00000005100d7210 */ /* 0x000fe2000791e002 */
[----:B------:R-:W-:-:S03]  /*1540*/  ULDC UR4, c[0x0][0x5e4] ;  /* 0x0001790000047ab9 */ /* 0x000fc60000000800 */
[----:B------:R-:W-:Y:S02]  /*1550*/  IADD3 R12, P2, R13, R6, RZ ;  /* 0x000000060d0c7210 */ /* 0x000fe40007f5e0ff */
[----:B------:R-:W-:-:S04]  /*1560*/  IADD3.X R9, R17, R4, RZ, P0, P1 ;  /* 0x0000000411097210 */ /* 0x000fc800007e24ff */
[----:B------:R-:W-:-:S05]  /*1570*/  IADD3.X R13, R9, UR4, RZ, P2, !PT ;  /* 0x00000004090d7c10 */ /* 0x000fca00097fe4ff */
[----:B------:R-:W2:Y:S02]  /*1580*/  LDG.E.U8 R12, desc[UR36][R12.64] ;  /* 0x000000240c0c7981 */ /* 0x000ea4000c1e1100 */
[----:B--2---:R-:W-:-:S04]  /*1590*/  ISETP.NE.AND P0, PT, R12, RZ, PT ;  /* 0x000000ff0c00720c */ /* 0x004fc80003f05270 */
[----:B------:R-:W-:-:S04]  /*15a0*/  SEL R9, RZ, 0x1, !P0 ;  /* 0x00000001ff097807 */ /* 0x000fc80004000000 */
[----:B------:R-:W-:-:S04]  /*15b0*/  LOP3.LUT P0, RZ, R8, 0xff, R9, 0xc8, !PT ;  /* 0x000000ff08ff7812 */ /* 0x000fc8000780c809 */
[----:B------:R-:W-:-:S09]  /*15c0*/  SEL R8, RZ, 0x1, !P0 ;  /* 0x00000001ff087807 */ /* 0x000fd20004000000 */
.L_x_7:
[----:B------:R-:W-:Y:S05]  /*15d0*/  BSYNC B2 ;  /* 0x0000000000027941 */ /* 0x000fea0003800000 */
.L_x_6:
[----:B------:R-:W-:Y:S02]  /*15e0*/  IADD3 R5, P0, P1, R5, 0x4, R16 ;  /* 0x0000000405057810 */ /* 0x000fe4000791e010 */
[----:B------:R-:W-:Y:S02]  /*15f0*/  IADD3 R9, R11, -0x4, R10 ;  /* 0xfffffffc0b097810 */ /* 0x000fe40007ffe00a */
[----:B------:R-:W-:-:S09]  /*1600*/  IADD3.X R4, R4, RZ, R17, P0, P1 ;  /* 0x000000ff04047210 */ /* 0x000fd200007e2411 */
.L_x_5:
[----:B------:R-:W-:Y:S05]  /*1610*/  BSYNC B1 ;  /* 0x0000000000017941 */ /* 0x000fea0003800000 */
.L_x_4:
[----:B------:R-:W-:Y:S01]  /*1620*/  LEA R10, R21, 0x3, 0x2 ;  /* 0x00000003150a7811 */ /* 0x000fe200078e10ff */
[----:B------:R-:W-:Y:S01]  /*1630*/  ULDC UR4, c[0x0][0x5e4] ;  /* 0x0001790000047ab9 */ /* 0x000fe20000000800 */
[----:B------:R-:W-:Y:S01]  /*1640*/  IADD3 R6, P3, R5, R6, RZ ;  /* 0x0000000605067210 */ /* 0x000fe20007f7e0ff */
[----:B------:R-:W-:Y:S01]  /*1650*/  BSSY B1, `(.L_x_10) ;  /* 0x0000026000017945 */ /* 0x000fe20003800000 */
[----:B------:R-:W-:Y:S02]  /*1660*/  ISETP.GE.U32.AND P2, PT, R10, R9, PT ;  /* 0x000000090a00720c */ /* 0x000fe40003f46070 */
[C---:B------:R-:W-:Y:S02]  /*1670*/  PRMT R11, R7.reuse, 0x7610, R11 ;  /* 0x00007610070b7816 */ /* 0x040fe4000000000b */
[C---:B------:R-:W-:Y:S02]  /*1680*/  PRMT R10, R7.reuse, 0x7610, R10 ;  /* 0x00007610070a7816 */ /* 0x040fe4000000000a */
[----:B------:R-:W-:-:S02]  /*1690*/  PRMT R5, R7, 0x7610, R5 ;  /* 0x0000761007057816 */ /* 0x000fc40000000005 */
[----:B------:R-:W-:Y:S02]  /*16a0*/  IADD3.X R7, R4, UR4, RZ, P3, !PT ;  /* 0x0000000404077c10 */ /* 0x000fe40009ffe4ff */
[----:B------:R-:W-:Y:S02]  /*16b0*/  ISETP.NE.AND P0, PT, RZ, UR28, PT ;  /* 0x0000001cff007c0c */ /* 0x000fe4000bf05270 */
[----:B------:R-:W-:Y:S01]  /*16c0*/  ISETP.NE.AND P1, PT, R3, RZ, PT ;  /* 0x000000ff0300720c */ /* 0x000fe20003f25270 */
[----:B------:R-:W-:-:S12]  /*16d0*/  @P2 BRA `(.L_x_11) ;  /* 0x0000000000742947 */ /* 0x000fd80003800000 */
[C---:B------:R-:W-:Y:S02]  /*16e0*/  PRMT R10, R11.reuse, 0x7610, R10 ;  /* 0x000076100b0a7816 */ /* 0x040fe4000000000a */
[----:B------:R-:W-:-:S07]  /*16f0*/  PRMT R5, R11, 0x7610, R5 ;  /* 0x000076100b057816 */ /* 0x000fce0000000005 */
.L_x_12:
[----:B------:R-:W-:Y:S01]  /*1700*/  IMAD.WIDE.U32 R12, R21, 0x4, R6 ;  /* 0x00000004150c7825 */ /* 0x000fe200078e0006 */
[----:B------:R-:W-:-:S05]  /*1710*/  ULDC UR4, c[0x0][0x220] ;  /* 0x0000880000047ab9 */ /* 0x000fca0000000800 */
[----:B------:R-:W2:Y:S01]  /*1720*/  LDG.E R12, desc[UR36][R12.64] ;  /* 0x000000240c0c7981 */ /* 0x000ea2000c1e1900 */
[----:B------:R-:W-:-:S05]  /*1730*/  VIADD R21, R21, UR4 ;  /* 0x0000000415157c36 */ /* 0x000fca0008000000 */
[----:B------:R-:W-:-:S04]  /*1740*/  LEA R18, R21, 0x3, 0x2 ;  /* 0x0000000315127811 */ /* 0x000fc800078e10ff */
[----:B------:R-:W-:Y:S02]  /*1750*/  ISETP.GE.U32.AND P2, PT, R18, R9, PT ;  /* 0x000000091200720c */ /* 0x000fe40003f46070 */
[C---:B--2---:R-:W-:Y:S02]  /*1760*/  PRMT R4, R12.reuse, 0x7770, RZ ;  /* 0x000077700c047816 */ /* 0x044fe400000000ff */
[C---:B------:R-:W-:Y:S02]  /*1770*/  PRMT R16, R12.reuse, 0x7771, RZ ;  /* 0x000077710c107816 */ /* 0x040fe400000000ff */
[C---:B------:R-:W-:Y:S02]  /*1780*/  PRMT R17, R12.reuse, 0x7772, RZ ;  /* 0x000077720c117816 */ /* 0x040fe400000000ff */
[----:B------:R-:W-:Y:S02]  /*1790*/  PRMT R18, R12, 0x7773, RZ ;  /* 0x000077730c127816 */ /* 0x000fe400000000ff */
[----:B------:R-:W-:-:S02]  /*17a0*/  ISETP.NE.AND P3, PT, R4, RZ, PT ;  /* 0x000000ff0400720c */ /* 0x000fc40003f65270 */
[----:B------:R-:W-:Y:S02]  /*17b0*/  ISETP.NE.AND P4, PT, R16, RZ, PT ;  /* 0x000000ff1000720c */ /* 0x000fe40003f85270 */
[----:B------:R-:W-:Y:S02]  /*17c0*/  ISETP.NE.AND P5, PT, R17, RZ, PT ;  /* 0x000000ff1100720c */ /* 0x000fe40003fa5270 */
[----:B------:R-:W-:Y:S02]  /*17d0*/  ISETP.NE.AND P6, PT, R18, RZ, PT ;  /* 0x000000ff1200720c */ /* 0x000fe40003fc5270 */
[----:B------:R-:W-:Y:S02]  /*17e0*/  SEL R13, RZ, 0x1, !P3 ;  /* 0x00000001ff0d7807 */ /* 0x000fe40005800000 */
[----:B------:R-:W-:Y:S02]  /*17f0*/  SEL R4, RZ, 0x1, !P4 ;  /* 0x00000001ff047807 */ /* 0x000fe40006000000 */
[----:B------:R-:W-:-:S02]  /*1800*/  SEL R17, RZ, 0x1, !P5 ;  /* 0x00000001ff117807 */ /* 0x000fc40006800000 */
[----:B------:R-:W-:Y:S02]  /*1810*/  SEL R12, RZ, 0x1, !P6 ;  /* 0x00000001ff0c7807 */ /* 0x000fe40007000000 */
[----:B------:R-:W-:Y:S02]  /*1820*/  LOP3.LUT P3, RZ, R8, 0xff, R13, 0xc8, !PT ;  /* 0x000000ff08ff7812 */ /* 0x000fe4000786c80d */
[----:B------:R-:W-:Y:S02]  /*1830*/  LOP3.LUT P4, RZ, R5, 0xff, R4, 0xc8, !PT ;  /* 0x000000ff05ff7812 */ /* 0x000fe4000788c804 */
[----:B------:R-:W-:Y:S02]  /*1840*/  LOP3.LUT P5, RZ, R10, 0xff, R17, 0xc8, !PT ;  /* 0x000000ff0aff7812 */ /* 0x000fe400078ac811 */
[----:B------:R-:W-:Y:S02]  /*1850*/  LOP3.LUT P6, RZ, R11, 0xff, R12, 0xc8, !PT ;  /* 0x000000ff0bff7812 */ /* 0x000fe400078cc80c */
[----:B------:R-:W-:-:S02]  /*1860*/  SEL R8, RZ, 0x1, !P3 ;  /* 0x00000001ff087807 */ /* 0x000fc40005800000 */
[----:B------:R-:W-:Y:S02]  /*1870*/  SEL R5, RZ, 0x1, !P4 ;  /* 0x00000001ff057807 */ /* 0x000fe40006000000 */
[----:B------:R-:W-:Y:S02]  /*1880*/  SEL R10, RZ, 0x1, !P5 ;  /* 0x00000001ff0a7807 */ /* 0x000fe40006800000 */
[----:B------:R-:W-:Y:S01]  /*1890*/  SEL R11, RZ, 0x1, !P6 ;  /* 0x00000001ff0b7807 */ /* 0x000fe20007000000 */
[----:B------:R-:W-:Y:S06]  /*18a0*/  @!P2 BRA `(.L_x_12) ;  /* 0xfffffffc0094a947 */ /* 0x000fec000383ffff */
.L_x_11:
[----:B------:R-:W-:Y:S05]  /*18b0*/  BSYNC B1 ;  /* 0x0000000000017941 */ /* 0x000fea0003800000 */
.L_x_10:
[----:B------:R-:W-:Y:S01]  /*18c0*/  BSSY B1, `(.L_x_13) ;  /* 0x0000008000017945 */ /* 0x000fe20003800000 */
[----:B------:R-:W-:-:S03]  /*18d0*/  PRMT R4, RZ, 0x7610, R4 ;  /* 0x00007610ff047816 */ /* 0x000fc60000000004 */
[----:B------:R-:W-:Y:S05]  /*18e0*/  @P0 BRA P1, `(.L_x_14) ;  /* 0x0000000000140947 */ /* 0x000fea0000800000 */
[----:B------:R-:W-:Y:S01]  /*18f0*/  ISETP.NE.AND P0, PT, RZ, UR29, PT ;  /* 0x0000001dff007c0c */ /* 0x000fe2000bf05270 */
[----:B------:R-:W-:-:S12]  /*1900*/  IMAD.MOV.U32 R4, RZ, RZ, 0x1 ;  /* 0x00000001ff047424 */ /* 0x000fd800078e00ff */
[----:B------:R-:W-:-:S04]  /*1910*/  @P0 ISETP.NE.AND P1, PT, R0, RZ, PT ;  /* 0x000000ff0000020c */ /* 0x000fc80003f25270 */
[----:B------:R-:W-:-:S04]  /*1920*/  @P0 SEL R0, RZ, 0x1, P1 ;  /* 0x00000001ff000807 */ /* 0x000fc80000800000 */
[----:B------:R-:W-:-:S07]  /*1930*/  @P0 PRMT R4, R0, 0x7610, R4 ;  /* 0x0000761000040816 */ /* 0x000fce0000000004 */
.L_x_14:
[----:B------:R-:W-:Y:S05]  /*1940*/  BSYNC B1 ;  /* 0x0000000000017941 */ /* 0x000fea0003800000 */
.L_x_13:
[----:B------:R-:W-:Y:S01]  /*1950*/  PRMT R0, R4, 0x9910, RZ ;  /* 0x0000991004007816 */ /* 0x000fe200000000ff */
[----:B------:R-:W-:Y:S03]  /*1960*/  BSSY B1, `(.L_x_15) ;  /* 0x000000e000017945 */ /* 0x000fe60003800000 */
[----:B------:R-:W-:-:S13]  /*1970*/  ISETP.NE.AND P0, PT, R0, RZ, PT ;  /* 0x000000ff0000720c */ /* 0x000fda0003f05270 */
[----:B------:R-:W-:Y:S05]  /*1980*/  @!P0 BRA `(.L_x_16) ;  /* 0x00000000002c8947 */ /* 0x000fea0003800000 */
[----:B------:R-:W-:-:S04]  /*1990*/  LOP3.LUT R13, R9, 0xfffffffc, RZ, 0xc0, !PT ;  /* 0xfffffffc090d7812 */ /* 0x000fc800078ec0ff */
[----:B------:R-:W-:-:S04]  /*19a0*/  IADD3 R13, R13, R2, RZ ;  /* 0x000000020d0d7210 */ /* 0x000fc80007ffe0ff */
[----:B------:R-:W-:-:S13]  /*19b0*/  ISETP.GE.U32.AND P0, PT, R13, R9, PT ;  /* 0x000000090d00720c */ /* 0x000fda0003f06070 */
[----:B------:R-:W-:Y:S05]  /*19c0*/  @P0 BRA `(.L_x_16) ;  /* 0x00000000001c0947 */ /* 0x000fea0003800000 */
[----:B------:R-:W-:-:S04]  /*19d0*/  IADD3 R6, P0, R13, R6, RZ ;  /* 0x000000060d067210 */ /* 0x000fc80007f1e0ff */
[----:B------:R-:W-:-:S05]  /*19e0*/  LEA.HI.X.SX32 R7, R13, R7, 0x1, P0 ;  /* 0x000000070d077211 */ /* 0x000fca00000f0eff */
[----:B------:R-:W2:Y:S02]  /*19f0*/  LDG.E.U8 R6, desc[UR36][R6.64] ;  /* 0x0000002406067981 */ /* 0x000ea4000c1e1100 */
[----:B--2---:R-:W-:-:S04]  /*1a00*/  ISETP.NE.AND P0, PT, R6, RZ, PT ;  /* 0x000000ff0600720c */ /* 0x004fc80003f05270 */
[----:B------:R-:W-:-:S04]  /*1a10*/  SEL R9, RZ, 0x1, !P0 ;  /* 0x00000001ff097807 */ /* 0x000fc80004000000 */
[----:B------:R-:W-:-:S04]  /*1a20*/  LOP3.LUT P0, RZ, R8, 0xff, R9, 0xc8, !PT ;  /* 0x000000ff08ff7812 */ /* 0x000fc8000780c809 */
[----:B------:R-:W-:-:S09]  /*1a30*/  SEL R8, RZ, 0x1, !P0 ;  /* 0x00000001ff087807 */ /* 0x000fd20004000000 */
.L_x_16:
[----:B------:R-:W-:Y:S05]  /*1a40*/  BSYNC B1 ;  /* 0x0000000000017941 */ /* 0x000fea0003800000 */
.L_x_15:
[----:B------:R-:W-:-:S04]  /*1a50*/  LOP3.LUT P0, RZ, R5, 0xff, R8, 0xc8, !PT ;  /* 0x000000ff05ff7812 */ /* 0x000fc8000780c808 */
[----:B------:R-:W-:-:S04]  /*1a60*/  SEL R5, RZ, 0x1, !P0 ;  /* 0x00000001ff057807 */ /* 0x000fc80004000000 */
[----:B------:R-:W-:-:S04]  /*1a70*/  LOP3.LUT P0, RZ, R10, 0xff, R5, 0xc8, !PT ;  /* 0x000000ff0aff7812 */ /* 0x000fc8000780c805 */
[----:B------:R-:W-:-:S04]  /*1a80*/  SEL R0, RZ, 0x1, !P0 ;  /* 0x00000001ff007807 */ /* 0x000fc80004000000 */
[----:B------:R-:W-:-:S04]  /*1a90*/  LOP3.LUT P0, RZ, R11, 0xff, R0, 0xc8, !PT ;  /* 0x000000ff0bff7812 */ /* 0x000fc8000780c800 */
[----:B------:R-:W-:Y:S01]  /*1aa0*/  SEL R17, RZ, 0x1, !P0 ;  /* 0x00000001ff117807 */ /* 0x000fe20004000000 */
[----:B------:R-:W-:Y:S08]  /*1ab0*/  BRA `(.L_x_2) ;  /* 0x0000009800f07947 */ /* 0x000ff00003800000 */
.L_x_3:
[----:B------:R-:W0:Y:S08]  /*1ac0*/  LDC R12, c[0x0][0x254] ;  /* 0x00009500ff0c7b82 */ /* 0x000e300000000800 */
[----:B------:R-:W1:Y:S01]  /*1ad0*/  LDC R22, c[0x0][0x384] ;  /* 0x0000e100ff167b82 */ /* 0x000e620000000800 */
[----:B0-----:R-:W-:Y:S02]  /*1ae0*/  ISETP.NE.AND P0, PT, R12, 0x1, PT ;  /* 0x000000010c00780c */ /* 0x001fe40003f05270 */
[----:B-1----:R-:W-:-:S13]  /*1af0*/  ISETP.EQ.AND P1, PT, R22, 0x1, PT ;  /* 0x000000011600780c */ /* 0x002fda0003f22270 */
[----:B------:R-:W-:Y:S05]  /*1b00*/  @!P0 BRA P1, `(.L_x_17) ;  /* 0x0000009400108947 */ /* 0x000fea0000800000 */
[----:B------:R-:W-:Y:S01]  /*1b10*/  ULDC UR5, c[0x0][0x220] ;  /* 0x0000880000057ab9 */ /* 0x000fe20000000800 */
[----:B------:R-:W-:Y:S01]  /*1b20*/  ULDC.U8 UR4, c[0x0][0x211] ;  /* 0x0000844000047ab9 */ /* 0x000fe20000000000 */
[----:B------:R-:W-:Y:S01]  /*1b30*/  IMAD.U32 R6, RZ, RZ, UR5 ;  /* 0x00000005ff067e24 */ /* 0x000fe2000f8e00ff */
[----:B------:R-:W-:Y:S01]  /*1b40*/  MOV R11, R21 ;  /* 0x00000015000b7202 */ /* 0x000fe20000000f00 */
[----:B------:R-:W-:Y:S02]  /*1b50*/  IMAD.U32 R0, RZ, RZ, UR4 ;  /* 0x00000004ff007e24 */ /* 0x000fe4000f8e00ff */
[----:B------:R-:W-:Y:S01]  /*1b60*/  IMAD R7, R6, 0x3, R21 ;  /* 0x0000000306077824 */ /* 0x000fe200078e0215 */
[----:B------:R-:W-:Y:S06]  /*1b70*/  @!P0 BRA `(.L_x_18) ;  /* 0x0000008c00148947 */ /* 0x000fec0003800000 */
[----:B------:R-:W-:Y:S01]  /*1b80*/  ISETP.GE.U32.AND P0, PT, R7, R10, PT ;  /* 0x0000000a0700720c */ /* 0x000fe20003f06070 */
[----:B------:R-:W-:Y:S01]  /*1b90*/  BSSY B1, `(.L_x_19) ;  /* 0x000043b000017945 */ /* 0x000fe20003800000 */
[C---:B------:R-:W-:Y:S02]  /*1ba0*/  PRMT R7, R0.reuse, 0x7610, R7 ;  /* 0x0000761000077816 */ /* 0x040fe40000000007 */
[C---:B------:R-:W-:Y:S02]  /*1bb0*/  PRMT R8, R0.reuse, 0x7610, R8 ;  /* 0x0000761000087816 */ /* 0x040fe40000000008 */
[----:B------:R-:W-:-:S07]  /*1bc0*/  PRMT R9, R0, 0x7610, R9 ;  /* 0x0000761000097816 */ /* 0x000fce0000000009 */
[----:B------:R-:W-:Y:S05]  /*1bd0*/  @P0 BRA `(.L_x_20) ;  /* 0x0000004000d80947 */ /* 0x000fea0003800000 */
[----:B------:R-:W0:Y:S01]  /*1be0*/  LDC R16, c[0x0][0x254] ;  /* 0x00009500ff107b82 */ /* 0x000e220000000800 */
[----:B------:R-:W-:Y:S01]  /*1bf0*/  BSSY B2, `(.L_x_21) ;  /* 0x0000433000027945 */ /* 0x000fe20003800000 */
[----:B------:R-:W-:Y:S02]  /*1c00*/  ISETP.NE.AND P0, PT, R12, RZ, PT ;  /* 0x000000ff0c00720c */ /* 0x000fe40003f05270 */
[C---:B------:R-:W-:Y:S02]  /*1c10*/  PRMT R7, R0.reuse, 0x7610, R7 ;  /* 0x0000761000077816 */ /* 0x040fe40000000007 */
[C---:B------:R-:W-:Y:S02]  /*1c20*/  PRMT R8, R0.reuse, 0x7610, R8 ;  /* 0x0000761000087816 */ /* 0x040fe40000000008 */
[----:B------:R-:W-:-:S07]  /*1c30*/  PRMT R9, R0, 0x7610, R9 ;  /* 0x0000761000097816 */ /* 0x000fce0000000009 */
.L_x_26:
[----:B------:R-:W-:Y:S01]  /*1c40*/  ULDC UR4, c[0x0][0x384] ;  /* 0x0000e10000047ab9 */ /* 0x000fe20000000800 */
        /* <DEDUP_REMOVED lines=45> */
[----:B------:R-:W-:Y:S01]  /*1f20*/  ULDC.64 UR30, c[0x0][0x258] ;  /* 0x00009600001e7ab9 */ /* 0x000fe20000000a00 */
[----:B------:R-:W-:Y:S01]  /*1f30*/  ULDC.64 UR32, c[0x0][0x268] ;  /* 0x00009a0000207ab9 */ /* 0x000fe20000000a00 */
[----:B------:R-:W-:Y:S01]  /*1f40*/  ULDC.64 UR34, c[0x0][0x260] ;  /* 0x0000980000227ab9 */ /* 0x000fe20000000a00 */
[----:B------:R-:W-:-:S02]  /*1f50*/  IMAD.MOV.U32 R18, RZ, RZ, RZ ;  /* 0x000000ffff127224 */ /* 0x000fc400078e00ff */
[----:B------:R-:W-:Y:S01]  /*1f60*/  IMAD.MOV.U32 R10, RZ, RZ, RZ ;  /* 0x000000ffff0a7224 */ /* 0x000fe200078e00ff */
[----:B------:R-:W-:Y:S06]  /*1f70*/  @!P0 BRA `(.L_x_22) ;  /* 0x0000000c00c88947 */ /* 0x000fec0003800000 */
[----:B------:R-:W-:Y:S01]  /*1f80*/  HFMA2.MMA R10, -RZ, RZ, 0, 0 ;  /* 0x00000000ff0a7435 */ /* 0x000fe200000001ff */
[----:B0-----:R-:W-:-:S09]  /*1f90*/  ISETP.NE.AND P1, PT, R16, 0x2, PT ;  /* 0x000000021000780c */ /* 0x001fd20003f25270 */
[----:B------:R-:W-:-:S05]  /*1fa0*/  IMAD.HI.U32 R12, R11, UR31, R10 ;  /* 0x0000001f0b0c7c27 */ /* 0x000fca000f8e000a */
[----:B------:R-:W-:Y:S01]  /*1fb0*/  SHF.R.U32.HI R13, RZ, UR34, R12 ;  /* 0x00000022ff0d7c19 */ /* 0x000fe2000801160c */
[----:B------:R-:W-:-:S04]  /*1fc0*/  IMAD.MOV.U32 R12, RZ, RZ, RZ ;  /* 0x000000ffff0c7224 */ /* 0x000fc800078e00ff */
[----:B------:R-:W-:-:S04]  /*1fd0*/  IMAD.HI.U32 R6, R13, UR32, R12 ;  /* 0x000000200d067c27 */ /* 0x000fc8000f8e000c */
[----:B------:R-:W-:Y:S01]  /*1fe0*/  IMAD.MOV R10, RZ, RZ, -R13 ;  /* 0x000000ffff0a7224 */ /* 0x000fe200078e0a0d */
[----:B------:R-:W-:-:S03]  /*1ff0*/  SHF.R.U32.HI R17, RZ, UR33, R6 ;  /* 0x00000021ff117c19 */ /* 0x000fc60008011606 */
[----:B------:R-:W-:Y:S01]  /*2000*/  IMAD R6, R10, UR30, R11 ;  /* 0x0000001e0a067c24 */ /* 0x000fe2000f8e020b */
[----:B------:R-:W-:-:S03]  /*2010*/  IADD3 R12, -R17, RZ, RZ ;  /* 0x000000ff110c7210 */ /* 0x000fc60007ffe1ff */
[----:B------:R-:W-:Y:S02]  /*2020*/  IMAD R6, R6, UR4, RZ ;  /* 0x0000000406067c24 */ /* 0x000fe4000f8e02ff */
[----:B------:R-:W-:-:S04]  /*2030*/  IMAD R13, R12, UR35, R13 ;  /* 0x000000230c0d7c24 */ /* 0x000fc8000f8e020d */
[----:B------:R-:W-:Y:S01]  /*2040*/  IMAD R10, R13, UR42, R6 ;  /* 0x0000002a0d0a7c24 */ /* 0x000fe2000f8e0206 */
[----:B------:R-:W-:Y:S06]  /*2050*/  @!P1 BRA `(.L_x_22) ;  /* 0x0000000c00909947 */ /* 0x000fec0003800000 */
[----:B------:R-:W-:Y:S01]  /*2060*/  IMAD.MOV.U32 R12, RZ, RZ, RZ ;  /* 0x000000ffff0c7224 */ /* 0x000fe200078e00ff */
[----:B------:R-:W-:Y:S01]  /*2070*/  ULDC.64 UR38, c[0x0][0x270] ;  /* 0x00009c0000267ab9 */ /* 0x000fe20000000a00 */
[----:B------:R-:W-:Y:S01]  /*2080*/  IMAD.MOV.U32 R13, RZ, RZ, R17 ;  /* 0x000000ffff0d7224 */ /* 0x000fe200078e0011 */
[----:B------:R-:W-:Y:S01]  /*2090*/  ISETP.NE.AND P1, PT, R16, 0x3, PT ;  /* 0x000000031000780c */ /* 0x000fe20003f25270 */
[----:B------:R-:W-:-:S05]  /*20a0*/  IMAD.HI.U32 R6, R17, UR39, R12 ;  /* 0x0000002711067c27 */ /* 0x000fca000f8e000c */
[----:B------:R-:W-:-:S04]  /*20b0*/  SHF.R.U32.HI R19, RZ, UR44, R6 ;  /* 0x0000002cff137c19 */ /* 0x000fc80008011606 */
[----:B------:R-:W-:-:S05]  /*20c0*/  IADD3 R13, -R19, RZ, RZ ;  /* 0x000000ff130d7210 */ /* 0x000fca0007ffe1ff */
        /* <DEDUP_REMOVED lines=203> */
[----:B------:R-:W-:Y:S01]  /*2d80*/  ISETP.NE.AND P1, PT, R16, 0x18, PT ;  /* 0x000000181000780c */ /* 0x000fe20003f25270 */
[----:B------:R-:W-:Y:S01]  /*2d90*/  IMAD.MOV.U32 R12, RZ, RZ, RZ ;  /* 0x000000ffff0c7224 */ /* 0x000fe200078e00ff */
[----:B------:R-:W-:Y:S01]  /*2da0*/  ULDC.64 UR38, c[0x0][0x370] ;  /* 0x0000dc0000267ab9 */ /* 0x000fe20000000a00 */
[----:B------:R-:W-:Y:S02]  /*2db0*/  IMAD.MOV.U32 R13, RZ, RZ, R17 ;  /* 0x000000ffff0d7224 */ /* 0x000fe400078e0011 */
[----:B------:R-:W-:-:S05]  /*2dc0*/  IMAD.HI.U32 R20, R17, UR38, R12 ;  /* 0x0000002611147c27 */ /* 0x000fca000f8e000c */
[----:B------:R-:W-:-:S03]  /*2dd0*/  SHF.R.U32.HI R21, RZ, UR39, R20 ;  /* 0x00000027ff157c19 */ /* 0x000fc60008011614 */
[----:B------:R-:W0:Y:S01]  /*2de0*/  @P1 LDC.64 R12, c[0x0][0x378] ;  /* 0x0000de00ff0c1b82 */ /* 0x000e220000000a00 */
[----:B------:R-:W-:Y:S01]  /*2df0*/  @P1 MOV R20, RZ ;  /* 0x000000ff00141202 */ /* 0x000fe20000000f00 */
[----:B------:R-:W-:-:S06]  /*2e00*/  IMAD.MOV R6, RZ, RZ, -R21 ;  /* 0x000000ffff067224 */ /* 0x000fcc00078e0a15 */
[----:B------:R-:W1:Y:S01]  /*2e10*/  @P1 LDC R22, c[0x0][0x380] ;  /* 0x0000e000ff161b82 */ /* 0x000e620000000800 */
[----:B------:R-:W-:-:S04]  /*2e20*/  IMAD R17, R6, UR25, R17 ;  /* 0x0000001906117c24 */ /* 0x000fc8000f8e0211 */
[----:B------:R-:W-:-:S03]  /*2e30*/  IMAD R10, R17, UR26, R10 ;  /* 0x0000001a110a7c24 */ /* 0x000fc6000f8e020a */
[----:B------:R-:W2:Y:S01]  /*2e40*/  @P1 LDC R19, c[0x0][0x3e4] ;  /* 0x0000f900ff131b82 */ /* 0x000ea20000000800 */
[----:B0-----:R-:W-:-:S05]  /*2e50*/  @P1 IMAD.HI.U32 R13, R21, R13, R20 ;  /* 0x0000000d150d1227 */ /* 0x001fca00078e0014 */
[----:B-1----:R-:W-:-:S05]  /*2e60*/  @P1 SHF.R.U32.HI R13, RZ, R22, R13 ;  /* 0x00000016ff0d1219 */ /* 0x002fca000001160d */
[----:B------:R-:W-:-:S04]  /*2e70*/  @P1 IMAD.MOV R13, RZ, RZ, -R13 ;  /* 0x000000ffff0d1224 */ /* 0x000fc800078e0a0d */
[----:B------:R-:W-:-:S04]  /*2e80*/  @P1 IMAD R21, R13, R12, R21 ;  /* 0x0000000c0d151224 */ /* 0x000fc800078e0215 */
[----:B--2---:R-:W-:-:S07]  /*2e90*/  @P1 IMAD R10, R21, R19, R10 ;  /* 0x00000013150a1224 */ /* 0x004fce00078e020a */
.L_x_22:
[----:B------:R-:W-:Y:S02]  /*2ea0*/  ULDC UR38, c[0x0][0x220] ;  /* 0x0000880000267ab9 */ /* 0x000fe40000000800 */
[----:B------:R-:W-:Y:S01]  /*2eb0*/  MOV R6, UR38 ;  /* 0x0000002600067c02 */ /* 0x000fe20008000f00 */
[----:B------:R-:W-:Y:S02]  /*2ec0*/  ULDC.64 UR38, c[0x0][0x5e0] ;  /* 0x0001780000267ab9 */ /* 0x000fe40000000a00 */
[----:B------:R-:W-:-:S04]  /*2ed0*/  IADD3 R12, P1, P2, R10, UR38, R5 ;  /* 0x000000260a0c7c10 */ /* 0x000fc8000fa3e005 */
[----:B------:R-:W-:-:S05]  /*2ee0*/  IADD3.X R13, RZ, UR39, R4, P1, P2 ;  /* 0x00000027ff0d7c10 */ /* 0x000fca0008fe4404 */
[----:B------:R-:W2:Y:S01]  /*2ef0*/  LDG.E.U8 R12, desc[UR36][R12.64] ;  /* 0x000000240c0c7981 */ /* 0x000ea2000c1e1100 */
[----:B------:R-:W-:Y:S01]  /*2f00*/  IMAD.IADD R17, R11, 0x1, R6 ;  /* 0x000000010b117824 */ /* 0x000fe200078e0206 */
[----:B--2---:R-:W-:-:S04]  /*2f10*/  ISETP.NE.AND P1, PT, R12, RZ, PT ;  /* 0x000000ff0c00720c */ /* 0x004fc80003f25270 */
[----:B------:R-:W-:Y:S01]  /*2f20*/  SEL R23, RZ, 0x1, !P1 ;  /* 0x00000001ff177807 */ /* 0x000fe20004800000 */
[----:B------:R-:W-:Y:S08]  /*2f30*/  @!P0 BRA `(.L_x_23) ;  /* 0x0000000c00cc8947 */ /* 0x000ff00003800000 */
[----:B------:R-:W-:Y:S01]  /*2f40*/  MOV R11, R17 ;  /* 0x00000011000b7202 */ /* 0x000fe20000000f00 */
[----:B------:R-:W-:Y:S01]  /*2f50*/  IMAD.MOV.U32 R10, RZ, RZ, RZ ;  /* 0x000000ffff0a7224 */ /* 0x000fe200078e00ff */
[----:B0-----:R-:W-:-:S03]  /*2f60*/  ISETP.NE.AND P1, PT, R16, 0x2, PT ;  /* 0x000000021000780c */ /* 0x001fc60003f25270 */
        /* <DEDUP_REMOVED lines=229> */
[----:B------:R-:W-:-:S07]  /*3dc0*/  @P1 MOV R12, RZ ;  /* 0x000000ff000c1202 */ /* 0x000fce0000000f00 */
[----:B------:R-:W1:Y:S08]  /*3dd0*/  @P1 LDC R20, c[0x0][0x380] ;  /* 0x0000e000ff141b82 */ /* 0x000e700000000800 */
[----:B------:R-:W2:Y:S01]  /*3de0*/  @P1 LDC R21, c[0x0][0x3e4] ;  /* 0x0000f900ff151b82 */ /* 0x000ea20000000800 */
[----:B0-----:R-:W-:-:S04]  /*3df0*/  @P1 IMAD.HI.U32 R11, R13, R11, R12 ;  /* 0x0000000b0d0b1227 */ /* 0x001fc800078e000c */
[----:B------:R-:W-:Y:S01]  /*3e00*/  IMAD.MOV R12, RZ, RZ, -R13 ;  /* 0x000000ffff0c7224 */ /* 0x000fe200078e0a0d */
[----:B-1----:R-:W-:-:S03]  /*3e10*/  @P1 SHF.R.U32.HI R11, RZ, R20, R11 ;  /* 0x00000014ff0b1219 */ /* 0x002fc6000001160b */
[----:B------:R-:W-:Y:S02]  /*3e20*/  IMAD R19, R12, UR25, R19 ;  /* 0x000000190c137c24 */ /* 0x000fe4000f8e0213 */
[----:B------:R-:W-:Y:S02]  /*3e30*/  @P1 IMAD.MOV R11, RZ, RZ, -R11 ;  /* 0x000000ffff0b1224 */ /* 0x000fe400078e0a0b */
[----:B------:R-:W-:Y:S02]  /*3e40*/  IMAD R18, R19, UR26, R18 ;  /* 0x0000001a13127c24 */ /* 0x000fe4000f8e0212 */
[----:B------:R-:W-:-:S04]  /*3e50*/  @P1 IMAD R13, R10, R11, R13 ;  /* 0x0000000b0a0d1224 */ /* 0x000fc800078e020d */
[----:B--2---:R-:W-:-:S07]  /*3e60*/  @P1 IMAD R18, R13, R21, R18 ;  /* 0x000000150d121224 */ /* 0x004fce00078e0212 */
.L_x_23:
[----:B------:R-:W-:-:S04]  /*3e70*/  IADD3 R10, P1, P2, R18, UR38, R5 ;  /* 0x00000026120a7c10 */ /* 0x000fc8000fa3e005 */
[----:B------:R-:W-:-:S05]  /*3e80*/  IADD3.X R11, RZ, UR39, R4, P1, P2 ;  /* 0x00000027ff0b7c10 */ /* 0x000fca0008fe4404 */
[----:B------:R-:W2:Y:S01]  /*3e90*/  LDG.E.U8 R10, desc[UR36][R10.64] ;  /* 0x000000240a0a7981 */ /* 0x000ea2000c1e1100 */
[----:B------:R-:W-:Y:S01]  /*3ea0*/  IADD3 R17, R17, R6, RZ ;  /* 0x0000000611117210 */ /* 0x000fe20007ffe0ff */
[----:B------:R-:W-:Y:S02]  /*3eb0*/  IMAD.MOV.U32 R18, RZ, RZ, RZ ;  /* 0x000000ffff127224 */ /* 0x000fe400078e00ff */
[----:B------:R-:W-:Y:S01]  /*3ec0*/  IMAD.MOV.U32 R20, RZ, RZ, RZ ;  /* 0x000000ffff147224 */ /* 0x000fe200078e00ff */
[----:B--2---:R-:W-:-:S04]  /*3ed0*/  ISETP.NE.AND P1, PT, R10, RZ, PT ;  /* 0x000000ff0a00720c */ /* 0x004fc80003f25270 */
[----:B------:R-:W-:Y:S01]  /*3ee0*/  SEL R22, RZ, 0x1, !P1 ;  /* 0x00000001ff167807 */ /* 0x000fe20004800000 */
[----:B------:R-:W-:Y:S08]  /*3ef0*/  @!P0 BRA `(.L_x_24) ;  /* 0x0000000c00d08947 */ /* 0x000ff00003800000 */
[----:B------:R-:W-:Y:S01]  /*3f00*/  HFMA2.MMA R10, -RZ, RZ, 0, 0 ;  /* 0x00000000ff0a7435 */ /* 0x000fe200000001ff */
[----:B------:R-:W-:Y:S01]  /*3f10*/  IMAD.MOV.U32 R11, RZ, RZ, R17 ;  /* 0x000000ffff0b7224 */ /* 0x000fe200078e0011 */
[----:B------:R-:W-:Y:S01]  /*3f20*/  ULDC.64 UR34, c[0x0][0x260] ;  /* 0x0000980000227ab9 */ /* 0x000fe20000000a00 */
[----:B0-----:R-:W-:-:S07]  /*3f30*/  ISETP.NE.AND P1, PT, R16, 0x2, PT ;  /* 0x000000021000780c */ /* 0x001fce0003f25270 */
[----:B------:R-:W-:-:S05]  /*3f40*/  IMAD.HI.U32 R10, R17, UR31, R10 ;  /* 0x0000001f110a7c27 */ /* 0x000fca000f8e000a */
[----:B------:R-:W-:Y:S01]  /*3f50*/  SHF.R.U32.HI R11, RZ, UR34, R10 ;  /* 0x00000022ff0b7c19 */ /* 0x000fe2000801160a */
[----:B------:R-:W-:-:S04]  /*3f60*/  IMAD.MOV.U32 R10, RZ, RZ, RZ ;  /* 0x000000ffff0a7224 */ /* 0x000fc800078e00ff */
[C---:B------:R-:W-:Y:S01]  /*3f70*/  IMAD.HI.U32 R13, R11.reuse, UR32, R10 ;  /* 0x000000200b0d7c27 */ /* 0x040fe2000f8e000a */
[----:B------:R-:W-:-:S04]  /*3f80*/  IADD3 R10, -R11, RZ, RZ ;  /* 0x000000ff0b0a7210 */ /* 0x000fc80007ffe1ff */
[----:B------:R-:W-:Y:S01]  /*3f90*/  SHF.R.U32.HI R13, RZ, UR33, R13 ;  /* 0x00000021ff0d7c19 */ /* 0x000fe2000801160d */
[----:B------:R-:W-:-:S04]  /*3fa0*/  IMAD R10, R10, UR30, R17 ;  /* 0x0000001e0a0a7c24 */ /* 0x000fc8000f8e0211 */
[----:B------:R-:W-:Y:S02]  /*3fb0*/  IMAD.MOV R19, RZ, RZ, -R13 ;  /* 0x000000ffff137224 */ /* 0x000fe400078e0a0d */
[----:B------:R-:W-:Y:S02]  /*3fc0*/  IMAD R10, R10, UR4, RZ ;  /* 0x000000040a0a7c24 */ /* 0x000fe4000f8e02ff */
[----:B------:R-:W-:-:S04]  /*3fd0*/  IMAD R11, R19, UR35, R11 ;  /* 0x00000023130b7c24 */ /* 0x000fc8000f8e020b */
[----:B------:R-:W-:Y:S01]  /*3fe0*/  IMAD R20, R11, UR42, R10 ;  /* 0x0000002a0b147c24 */ /* 0x000fe2000f8e020a */
[----:B------:R-:W-:Y:S06]  /*3ff0*/  @!P1 BRA `(.L_x_24) ;  /* 0x0000000c00909947 */ /* 0x000fec0003800000 */
[----:B------:R-:W-:Y:S01]  /*4000*/  MOV R11, R13 ;  /* 0x0000000d000b7202 */ /* 0x000fe20000000f00 */
[----:B------:R-:W-:Y:S01]  /*4010*/  IMAD.MOV.U32 R10, RZ, RZ, RZ ;  /* 0x000000ffff0a7224 */ /* 0x000fe200078e00ff */
[----:B------:R-:W-:Y:S01]  /*4020*/  ULDC.64 UR34, c[0x0][0x270] ;  /* 0x00009c0000227ab9 */ /* 0x000fe20000000a00 */
[----:B------:R-:W-:Y:S02]  /*4030*/  ISETP.NE.AND P1, PT, R16, 0x3, PT ;  /* 0x000000031000780c */ /* 0x000fe40003f25270 */
[----:B------:R-:W-:-:S05]  /*4040*/  IMAD.HI.U32 R10, R13, UR35, R10 ;  /* 0x000000230d0a7c27 */ /* 0x000fca000f8e000a */
[----:B------:R-:W-:-:S05]  /*4050*/  SHF.R.U32.HI R12, RZ, UR44, R10 ;  /* 0x0000002cff0c7c19 */ /* 0x000fca000801160a */
[----:B------:R-:W-:-:S04]  /*4060*/  IMAD.MOV R10, RZ, RZ, -R12 ;  /* 0x000000ffff0a7224 */ /* 0x000fc800078e0a0c */
        /* <DEDUP_REMOVED lines=203> */
[----:B------:R-:W-:Y:S01]  /*4d20*/  ISETP.NE.AND P1, PT, R16, 0x18, PT ;  /* 0x000000181000780c */ /* 0x000fe20003f25270 */
[----:B------:R-:W-:Y:S01]  /*4d30*/  IMAD.MOV.U32 R10, RZ, RZ, RZ ;  /* 0x000000ffff0a7224 */ /* 0x000fe200078e00ff */
[----:B------:R-:W-:Y:S01]  /*4d40*/  MOV R11, R19 ;  /* 0x00000013000b7202 */ /* 0x000fe20000000f00 */
[----:B------:R-:W-:Y:S02]  /*4d50*/  ULDC.64 UR34, c[0x0][0x370] ;  /* 0x0000dc0000227ab9 */ /* 0x000fe40000000a00 */
[----:B------:R-:W-:-:S05]  /*4d60*/  IMAD.HI.U32 R12, R19, UR34, R10 ;  /* 0x00000022130c7c27 */ /* 0x000fca000f8e000a */
[----:B------:R-:W-:-:S03]  /*4d70*/  SHF.R.U32.HI R13, RZ, UR35, R12 ;  /* 0x00000023ff0d7c19 */ /* 0x000fc6000801160c */
[----:B------:R-:W0:Y:S01]  /*4d80*/  @P1 LDC.64 R10, c[0x0][0x378] ;  /* 0x0000de00ff0a1b82 */ /* 0x000e220000000a00 */
[----:B------:R-:W-:-:S07]  /*4d90*/  @P1 IMAD.MOV.U32 R12, RZ, RZ, RZ ;  /* 0x000000ffff0c1224 */ /* 0x000fce00078e00ff */
[----:B------:R-:W1:Y:S08]  /*4da0*/  @P1 LDC R24, c[0x0][0x380] ;  /* 0x0000e000ff181b82 */ /* 0x000e700000000800 */
[----:B------:R-:W2:Y:S01]  /*4db0*/  @P1 LDC R21, c[0x0][0x3e4] ;  /* 0x0000f900ff151b82 */ /* 0x000ea20000000800 */
[----:B0-----:R-:W-:-:S04]  /*4dc0*/  @P1 IMAD.HI.U32 R11, R13, R11, R12 ;  /* 0x0000000b0d0b1227 */ /* 0x001fc800078e000c */
[----:B------:R-:W-:Y:S01]  /*4dd0*/  IMAD.MOV R12, RZ, RZ, -R13 ;  /* 0x000000ffff0c7224 */ /* 0x000fe200078e0a0d */
[----:B-1----:R-:W-:-:S03]  /*4de0*/  @P1 SHF.R.U32.HI R11, RZ, R24, R11 ;  /* 0x00000018ff0b1219 */ /* 0x002fc6000001160b */
[----:B------:R-:W-:Y:S01]  /*4df0*/  IMAD R19, R12, UR25, R19 ;  /* 0x000000190c137c24 */ /* 0x000fe2000f8e0213 */
[----:B------:R-:W-:-:S03]  /*4e00*/  @P1 IADD3 R11, -R11, RZ, RZ ;  /* 0x000000ff0b0b1210 */ /* 0x000fc60007ffe1ff */
[----:B------:R-:W-:Y:S02]  /*4e10*/  IMAD R20, R19, UR26, R20 ;  /* 0x0000001a13147c24 */ /* 0x000fe4000f8e0214 */
[----:B------:R-:W-:-:S04]  /*4e20*/  @P1 IMAD R10, R10, R11, R13 ;  /* 0x0000000b0a0a1224 */ /* 0x000fc800078e020d */
[----:B--2---:R-:W-:-:S07]  /*4e30*/  @P1 IMAD R20, R10, R21, R20 ;  /* 0x000000150a141224 */ /* 0x004fce00078e0214 */
.L_x_24:
        /* <DEDUP_REMOVED lines=9> */
[----:B------:R-:W-:Y:S01]  /*4ed0*/  ULDC.64 UR34, c[0x0][0x260] ;  /* 0x0000980000227ab9 */ /* 0x000fe20000000a00 */
[----:B0-----:R-:W-:Y:S02]  /*4ee0*/  ISETP.NE.AND P1, PT, R16, 0x2, PT ;  /* 0x000000021000780c */ /* 0x001fe40003f25270 */
        /* <DEDUP_REMOVED lines=202> */
[----:B------:R-:W-:Y:S01]  /*5b90*/  HFMA2.MMA R10, -RZ, RZ, 0, 0 ;  /* 0x00000000ff0a7435 */ /* 0x000fe200000001ff */
[----:B------:R-:W-:Y:S01]  /*5ba0*/  IMAD.MOV.U32 R11, RZ, RZ, R12 ;  /* 0x000000ffff0b7224 */ /* 0x000fe200078e000c */
[----:B------:R-:W-:Y:S01]  /*5bb0*/  ULDC.64 UR4, c[0x0][0x358] ;  /* 0x0000d60000047ab9 */ /* 0x000fe20000000a00 */
[----:B------:R-:W-:-:S07]  /*5bc0*/  ISETP.NE.AND P1, PT, R16, 0x16, PT ;  /* 0x000000161000780c */ /* 0x000fce0003f25270 */
        /* <DEDUP_REMOVED lines=17> */
[----:B------:R-:W-:Y:S01]  /*5ce0*/  IMAD.MOV.U32 R13, RZ, RZ, R19 ;  /* 0x000000ffff0d7224 */ /* 0x000fe200078e0013 */
[----:B------:R-:W-:Y:S01]  /*5cf0*/  MOV R12, RZ ;  /* 0x000000ff000c7202 */ /* 0x000fe20000000f00 */
[----:B------:R-:W-:-:S04]  /*5d00*/  ULDC.64 UR4, c[0x0][0x370] ;  /* 0x0000dc0000047ab9 */ /* 0x000fc80000000a00 */
[----:B------:R-:W-:-:S05]  /*5d10*/  IMAD.HI.U32 R12, R19, UR4, R12 ;  /* 0x00000004130c7c27 */ /* 0x000fca000f8e000c */
[----:B------:R-:W-:Y:S01]  /*5d20*/  SHF.R.U32.HI R13, RZ, UR5, R12 ;  /* 0x00000005ff0d7c19 */ /* 0x000fe2000801160c */
[----:B------:R-:W0:Y:S01]  /*5d30*/  @P1 LDC.64 R10, c[0x0][0x378] ;  /* 0x0000de00ff0a1b82 */ /* 0x000e220000000a00 */
[----:B------:R-:W-:-:S07]  /*5d40*/  @P1 MOV R12, RZ ;  /* 0x000000ff000c1202 */ /* 0x000fce0000000f00 */
        /* <DEDUP_REMOVED lines=10> */
.L_x_25:
[----:B------:R-:W-:Y:S01]  /*5df0*/  IADD3 R18, P1, P2, R18, UR38, R5 ;  /* 0x0000002612127c10 */ /* 0x000fe2000fa3e005 */
[----:B------:R-:W-:Y:S01]  /*5e00*/  IMAD.IADD R11, R17, 0x1, R6 ;  /* 0x00000001110b7824 */ /* 0x000fe200078e0206 */
[----:B------:R-:W-:Y:S02]  /*5e10*/  ULDC UR4, c[0x0][0x218] ;  /* 0x0000860000047ab9 */ /* 0x000fe40000000800 */
[----:B------:R-:W-:-:S05]  /*5e20*/  IADD3.X R19, RZ, UR39, R4, P1, P2 ;  /* 0x00000027ff137c10 */ /* 0x000fca0008fe4404 */
[----:B------:R-:W2:Y:S01]  /*5e30*/  LDG.E.U8 R18, desc[UR36][R18.64] ;  /* 0x0000002412127981 */ /* 0x000ea2000c1e1100 */
[----:B------:R-:W-:Y:S01]  /*5e40*/  IMAD R13, R6, 0x3, R11 ;  /* 0x00000003060d7824 */ /* 0x000fe200078e020b */
[----:B------:R-:W-:Y:S02]  /*5e50*/  MOV R10, UR4 ;  /* 0x00000004000a7c02 */ /* 0x000fe40008000f00 */
[----:B------:R-:W-:Y:S02]  /*5e60*/  LOP3.LUT P2, RZ, R0, 0xff, R23, 0xc8, !PT ;  /* 0x000000ff00ff7812 */ /* 0x000fe4000784c817 */
[----:B------:R-:W-:Y:S02]  /*5e70*/  ISETP.GE.U32.AND P5, PT, R13, R10, PT ;  /* 0x0000000a0d00720c */ /* 0x000fe40003fa6070 */
[----:B------:R-:W-:Y:S02]  /*5e80*/  LOP3.LUT P3, RZ, R8, 0xff, R21, 0xc8, !PT ;  /* 0x000000ff08ff7812 */ /* 0x000fe4000786c815 */
[----:B------:R-:W-:-:S02]  /*5e90*/  SEL R0, RZ, 0x1, !P2 ;  /* 0x00000001ff007807 */ /* 0x000fc40005000000 */
[----:B------:R-:W-:Y:S02]  /*5ea0*/  SEL R8, RZ, 0x1, !P3 ;  /* 0x00000001ff087807 */ /* 0x000fe40005800000 */
[----:B--2---:R-:W-:-:S04]  /*5eb0*/  ISETP.NE.AND P1, PT, R18, RZ, PT ;  /* 0x000000ff1200720c */ /* 0x004fc80003f25270 */
[----:B------:R-:W-:Y:S02]  /*5ec0*/  SEL R12, RZ, 0x1, !P1 ;  /* 0x00000001ff0c7807 */ /* 0x000fe40004800000 */
[----:B------:R-:W-:Y:S02]  /*5ed0*/  LOP3.LUT P1, RZ, R7, 0xff, R22, 0xc8, !PT ;  /* 0x000000ff07ff7812 */ /* 0x000fe4000782c816 */
[----:B------:R-:W-:Y:S02]  /*5ee0*/  LOP3.LUT P4, RZ, R9, 0xff, R12, 0xc8, !PT ;  /* 0x000000ff09ff7812 */ /* 0x000fe4000788c80c */
[----:B------:R-:W-:Y:S02]  /*5ef0*/  SEL R7, RZ, 0x1, !P1 ;  /* 0x00000001ff077807 */ /* 0x000fe40004800000 */
[----:B------:R-:W-:Y:S01]  /*5f00*/  SEL R9, RZ, 0x1, !P4 ;  /* 0x00000001ff097807 */ /* 0x000fe20006000000 */
[----:B------:R-:W-:Y:S08]  /*5f10*/  @!P5 BRA `(.L_x_26) ;  /* 0xffffffbc0048d947 */ /* 0x000ff0000383ffff */
[----:B------:R-:W-:Y:S05]  /*5f20*/  BSYNC B2 ;  /* 0x0000000000027941 */ /* 0x000fea0003800000 */
.L_x_21:
[----:B------:R-:W-:-:S07]  /*5f30*/  PRMT R18, R12, 0x7610, R18 ;  /* 0x000076100c127816 */ /* 0x000fce0000000012 */
.L_x_20:
[----:B------:R-:W-:Y:S05]  /*5f40*/  BSYNC B1 ;  /* 0x0000000000017941 */ /* 0x000fea0003800000 */
.L_x_19:
[----:B------:R-:W-:Y:S01]  /*5f50*/  ISETP.GE.U32.AND P0, PT, R11, R10, PT ;  /* 0x0000000a0b00720c */ /* 0x000fe20003f06070 */
[----:B------:R-:W-:-:S12]  /*5f60*/  BSSY B1, `(.L_x_27) ;  /* 0x000046b000017945 */ /* 0x000fd80003800000 */
[----:B------:R-:W-:Y:S05]  /*5f70*/  @P0 BRA `(.L_x_28) ;  /* 0x0000004400a40947 */ /* 0x000fea0003800000 */
[----:B------:R-:W1:Y:S01]  /*5f80*/  LDC R20, c[0x0][0x254] ;  /* 0x00009500ff147b82 */ /* 0x000e620000000800 */
[----:B------:R-:W-:Y:S01]  /*5f90*/  IMAD.MOV.U32 R19, RZ, RZ, RZ ;  /* 0x000000ffff137224 */ /* 0x000fe200078e00ff */
[----:B-1----:R-:W-:-:S13]  /*5fa0*/  ISETP.NE.AND P1, PT, R20, RZ, PT ;  /* 0x000000ff1400720c */ /* 0x002fda0003f25270 */
[----:B------:R-:W-:Y:S05]  /*5fb0*/  @!P1 BRA `(.L_x_29) ;  /* 0x0000001000449947 */ /* 0x000fea0003800000 */
[----:B------:R-:W-:Y:S01]  /*5fc0*/  HFMA2.MMA R12, -RZ, RZ, 0, 0 ;  /* 0x00000000ff0c7435 */ /* 0x000fe200000001ff */
[----:B------:R-:W-:Y:S01]  /*5fd0*/  IMAD.MOV.U32 R13, RZ, RZ, R11 ;  /* 0x000000ffff0d7224 */ /* 0x000fe200078e000b */
[----:B------:R-:W-:Y:S01]  /*5fe0*/  ULDC.64 UR6, c[0x0][0x258] ;  /* 0x0000960000067ab9 */ /* 0x000fe20000000a00 */
[----:B------:R-:W-:Y:S01]  /*5ff0*/  ULDC UR4, c[0x0][0x260] ;  /* 0x0000980000047ab9 */ /* 0x000fe20000000800 */
[----:B------:R-:W-:-:S06]  /*6000*/  ISETP.NE.AND P2, PT, R20, 0x1, PT ;  /* 0x000000011400780c */ /* 0x000fcc0003f45270 */
[----:B0-----:R-:W-:-:S05]  /*6010*/  IMAD.HI.U32 R16, R11, UR7, R12 ;  /* 0x000000070b107c27 */ /* 0x001fca000f8e000c */
[----:B------:R-:W-:Y:S01]  /*6020*/  SHF.R.U32.HI R17, RZ, UR4, R16 ;  /* 0x00000004ff117c19 */ /* 0x000fe20008011610 */
[----:B------:R-:W-:-:S03]  /*6030*/  ULDC UR4, c[0x0][0x384] ;  /* 0x0000e10000047ab9 */ /* 0x000fc60000000800 */
[----:B------:R-:W-:-:S05]  /*6040*/  IADD3 R12, -R17, RZ, RZ ;  /* 0x000000ff110c7210 */ /* 0x000fca0007ffe1ff */
[----:B------:R-:W-:-:S04]  /*6050*/  IMAD R19, R12, UR6, R11 ;  /* 0x000000060c137c24 */ /* 0x000fc8000f8e020b */
[----:B------:R-:W-:Y:S01]  /*6060*/  IMAD R19, R19, UR4, RZ ;  /* 0x0000000413137c24 */ /* 0x000fe2000f8e02ff */
        /* <DEDUP_REMOVED lines=243> */
[----:B------:R-:W-:Y:S01]  /*6fa0*/  ISETP.NE.AND P2, PT, R20, 0x18, PT ;  /* 0x000000181400780c */ /* 0x000fe20003f45270 */
[----:B------:R-:W-:Y:S01]  /*6fb0*/  IMAD.MOV.U32 R24, RZ, RZ, RZ ;  /* 0x000000ffff187224 */ /* 0x000fe200078e00ff */
[----:B------:R-:W-:-:S03]  /*6fc0*/  ULDC.64 UR4, c[0x0][0x370] ;  /* 0x0000dc0000047ab9 */ /* 0x000fc60000000a00 */
[----:B------:R-:W-:Y:S01]  /*6fd0*/  IMAD.HI.U32 R16, R25, UR4, R24 ;  /* 0x0000000419107c27 */ /* 0x000fe2000f8e0018 */
[----:B------:R-:W-:-:S04]  /*6fe0*/  ULDC UR4, c[0x0][0x36c] ;  /* 0x0000db0000047ab9 */ /* 0x000fc80000000800 */
[----:B------:R-:W-:-:S03]  /*6ff0*/  SHF.R.U32.HI R17, RZ, UR5, R16 ;  /* 0x00000005ff117c19 */ /* 0x000fc60008011610 */
[----:B------:R-:W0:Y:S01]  /*7000*/  @P2 LDC.64 R12, c[0x0][0x378] ;  /* 0x0000de00ff0c2b82 */ /* 0x000e220000000a00 */
[----:B------:R-:W-:Y:S01]  /*7010*/  @P2 MOV R16, RZ ;  /* 0x000000ff00102202 */ /* 0x000fe20000000f00 */
[----:B------:R-:W-:-:S06]  /*7020*/  IMAD.MOV R23, RZ, RZ, -R17 ;  /* 0x000000ffff177224 */ /* 0x000fcc00078e0a11 */
[----:B------:R-:W1:Y:S08]  /*7030*/  @P2 LDC R26, c[0x0][0x380] ;  /* 0x0000e000ff1a2b82 */ /* 0x000e700000000800 */
[----:B------:R-:W2:Y:S01]  /*7040*/  @P2 LDC R24, c[0x0][0x3e4] ;  /* 0x0000f900ff182b82 */ /* 0x000ea20000000800 */
[----:B0-----:R-:W-:-:S04]  /*7050*/  @P2 IMAD.HI.U32 R13, R17, R13, R16 ;  /* 0x0000000d110d2227 */ /* 0x001fc800078e0010 */
[----:B------:R-:W-:Y:S01]  /*7060*/  IMAD R16, R23, UR4, R25 ;  /* 0x0000000417107c24 */ /* 0x000fe2000f8e0219 */
[----:B------:R-:W-:Y:S01]  /*7070*/  ULDC UR4, c[0x0][0x3e0] ;  /* 0x0000f80000047ab9 */ /* 0x000fe20000000800 */
[----:B-1----:R-:W-:Y:S02]  /*7080*/  @P2 SHF.R.U32.HI R13, RZ, R26, R13 ;  /* 0x0000001aff0d2219 */ /* 0x002fe4000001160d */
[----:B------:R-:W-:Y:S02]  /*7090*/  IMAD R19, R16, UR4, R19 ;  /* 0x0000000410137c24 */ /* 0x000fe4000f8e0213 */
[----:B------:R-:W-:-:S05]  /*70a0*/  @P2 IADD3 R13, -R13, RZ, RZ ;  /* 0x000000ff0d0d2210 */ /* 0x000fca0007ffe1ff */
[----:B------:R-:W-:-:S04]  /*70b0*/  @P2 IMAD R12, R12, R13, R17 ;  /* 0x0000000d0c0c2224 */ /* 0x000fc800078e0211 */
[----:B--2---:R-:W-:-:S07]  /*70c0*/  @P2 IMAD R19, R12, R24, R19 ;  /* 0x000000180c132224 */ /* 0x004fce00078e0213 */
.L_x_29:
[----:B0-----:R-:W0:Y:S02]  /*70d0*/  LDC.64 R16, c[0x0][0x5e0] ;  /* 0x00017800ff107b82 */ /* 0x001e240000000a00 */
[----:B0-----:R-:W-:-:S04]  /*70e0*/  IADD3 R12, P2, P3, R19, R16, R5 ;  /* 0x00000010130c7210 */ /* 0x001fc80007b5e005 */
[----:B------:R-:W-:-:S05]  /*70f0*/  IADD3.X R13, RZ, R17, R4, P2, P3 ;  /* 0x00000011ff0d7210 */ /* 0x000fca00017e6404 */
[----:B------:R-:W2:Y:S01]  /*7100*/  LDG.E.U8 R12, desc[UR36][R12.64] ;  /* 0x000000240c0c7981 */ /* 0x000ea2000c1e1100 */
[----:B------:R-:W-:-:S05]  /*7110*/  IMAD.IADD R25, R11, 0x1, R6 ;  /* 0x000000010b197824 */ /* 0x000fca00078e0206 */
[----:B------:R-:W-:Y:S02]  /*7120*/  ISETP.GE.U32.AND P3, PT, R25, R10, PT ;  /* 0x0000000a1900720c */ /* 0x000fe40003f66070 */
[----:B--2---:R-:W-:-:S04]  /*7130*/  ISETP.NE.AND P2, PT, R12, RZ, PT ;  /* 0x000000ff0c00720c */ /* 0x004fc80003f45270 */
[----:B------:R-:W-:-:S07]  /*7140*/  SEL R23, RZ, 0x1, !P2 ;  /* 0x00000001ff177807 */ /* 0x000fce0005000000 */
[----:B------:R-:W-:Y:S05]  /*7150*/  @P3 BRA `(.L_x_28) ;  /* 0x00000034002c3947 */ /* 0x000fea0003800000 */
[----:B------:R-:W-:Y:S01]  /*7160*/  HFMA2.MMA R19, -RZ, RZ, 0, 0 ;  /* 0x00000000ff137435 */ /* 0x000fe200000001ff */
[----:B------:R-:W-:Y:S10]  /*7170*/  @!P1 BRA `(.L_x_30) ;  /* 0x0000001000409947 */ /* 0x000ff40003800000 */
        /* <DEDUP_REMOVED lines=260> */
[----:B------:R-:W-:Y:S01]  /*81c0*/  @P2 IMAD.MOV.U32 R26, RZ, RZ, RZ ;  /* 0x000000ffff1a2224 */ /* 0x000fe200078e00ff */
[----:B------:R-:W-:-:S05]  /*81d0*/  IADD3 R28, -R27, RZ, RZ ;  /* 0x000000ff1b1c7210 */ /* 0x000fca0007ffe1ff */
[----:B------:R-:W-:Y:S01]  /*81e0*/  IMAD R28, R28, UR4, R29 ;  /* 0x000000041c1c7c24 */ /* 0x000fe2000f8e021d */
[----:B------:R-:W1:Y:S01]  /*81f0*/  @P2 LDC R22, c[0x0][0x3e4] ;  /* 0x0000f900ff162b82 */ /* 0x000e620000000800 */
[----:B------:R-:W-:Y:S02]  /*8200*/  ULDC UR4, c[0x0][0x3e0] ;  /* 0x0000f80000047ab9 */ /* 0x000fe40000000800 */
[----:B------:R-:W-:Y:S02]  /*8210*/  IMAD R19, R28, UR4, R19 ;  /* 0x000000041c137c24 */ /* 0x000fe4000f8e0213 */
[----:B0-----:R-:W-:-:S03]  /*8220*/  @P2 IMAD.HI.U32 R13, R27, R13, R26 ;  /* 0x0000000d1b0d2227 */ /* 0x001fc600078e001a */
[----:B------:R-:W0:Y:S02]  /*8230*/  @P2 LDC R26, c[0x0][0x380] ;  /* 0x0000e000ff1a2b82 */ /* 0x000e240000000800 */
[----:B0-----:R-:W-:-:S04]  /*8240*/  @P2 SHF.R.U32.HI R13, RZ, R26, R13 ;  /* 0x0000001aff0d2219 */ /* 0x001fc8000001160d */
[----:B------:R-:W-:-:S05]  /*8250*/  @P2 IADD3 R13, -R13, RZ, RZ ;  /* 0x000000ff0d0d2210 */ /* 0x000fca0007ffe1ff */
[----:B------:R-:W-:-:S04]  /*8260*/  @P2 IMAD R12, R12, R13, R27 ;  /* 0x0000000d0c0c2224 */ /* 0x000fc800078e021b */
[----:B-1----:R-:W-:-:S07]  /*8270*/  @P2 IMAD R19, R12, R22, R19 ;  /* 0x000000160c132224 */ /* 0x002fce00078e0213 */
.L_x_30:
[----:B------:R-:W-:-:S04]  /*8280*/  IADD3 R12, P2, P3, R19, R16, R5 ;  /* 0x00000010130c7210 */ /* 0x000fc80007b5e005 */
[----:B------:R-:W-:-:S05]  /*8290*/  IADD3.X R13, RZ, R17, R4, P2, P3 ;  /* 0x00000011ff0d7210 */ /* 0x000fca00017e6404 */
[----:B------:R-:W2:Y:S01]  /*82a0*/  LDG.E.U8 R12, desc[UR36][R12.64] ;  /* 0x000000240c0c7981 */ /* 0x000ea2000c1e1100 */
[----:B------:R-:W-:-:S05]  /*82b0*/  IMAD.IADD R25, R25, 0x1, R6 ;  /* 0x0000000119197824 */ /* 0x000fca00078e0206 */
[----:B------:R-:W-:Y:S02]  /*82c0*/  ISETP.GE.U32.AND P3, PT, R25, R10, PT ;  /* 0x0000000a1900720c */ /* 0x000fe40003f66070 */
[----:B--2---:R-:W-:-:S04]  /*82d0*/  ISETP.NE.AND P2, PT, R12, RZ, PT ;  /* 0x000000ff0c00720c */ /* 0x004fc80003f45270 */
[----:B------:R-:W-:-:S07]  /*82e0*/  SEL R22, RZ, 0x1, !P2 ;  /* 0x00000001ff167807 */ /* 0x000fce0005000000 */
[----:B------:R-:W-:Y:S05]  /*82f0*/  @P3 BRA `(.L_x_28) ;  /* 0x0000002000c43947 */ /* 0x000fea0003800000 */
[----:B------:R-:W-:Y:S01]  /*8300*/  MOV R19, RZ ;  /* 0x000000ff00137202 */ /* 0x000fe20000000f00 */
        /* <DEDUP_REMOVED lines=269> */
[----:B-1----:R-:W-:-:S04]  /*93e0*/  @P2 SHF.R.U32.HI R13, RZ, R21, R13 ;  /* 0x00000015ff0d2219 */ /* 0x002fc8000001160d */
[----:B------:R-:W-:-:S05]  /*93f0*/  @P2 IADD3 R13, -R13, RZ, RZ ;  /* 0x000000ff0d0d2210 */ /* 0x000fca0007ffe1ff */
[----:B------:R-:W-:-:S04]  /*9400*/  @P2 IMAD R12, R12, R13, R27 ;  /* 0x0000000d0c0c2224 */ /* 0x000fc800078e021b */
[----:B0-----:R-:W-:-:S07]  /*9410*/  @P2 IMAD R19, R12, R26, R19 ;  /* 0x0000001a0c132224 */ /* 0x001fce00078e0213 */
.L_x_31:
        /* <DEDUP_REMOVED lines=271> */
[----:B------:R-:W-:-:S04]  /*a510*/  IMAD.MOV R12, RZ, RZ, -R27 ;  /* 0x000000ffff0c7224 */ /* 0x000fc800078e0a1b */
[----:B------:R-:W-:Y:S01]  /*a520*/  IMAD R13, R12, UR4, R13 ;  /* 0x000000040c0d7c24 */ /* 0x000fe2000f8e020d */
[----:B------:R-:W-:Y:S01]  /*a530*/  ULDC UR4, c[0x0][0x3e0] ;  /* 0x0000f80000047ab9 */ /* 0x000fe20000000800 */
[----:B------:R-:W1:Y:S02]  /*a540*/  @P1 LDC R20, c[0x0][0x380] ;  /* 0x0000e000ff141b82 */ /* 0x000e640000000800 */
[----:B------:R-:W-:-:S06]  /*a550*/  IMAD R24, R13, UR4, R24 ;  /* 0x000000040d187c24 */ /* 0x000fcc000f8e0218 */
[----:B------:R-:W2:Y:S01]  /*a560*/  @P1 LDC R25, c[0x0][0x3e4] ;  /* 0x0000f900ff191b82 */ /* 0x000ea20000000800 */
[----:B0-----:R-:W-:-:S05]  /*a570*/  @P1 IMAD.HI.U32 R19, R27, R19, R26 ;  /* 0x000000131b131227 */ /* 0x001fca00078e001a */
[----:B-1----:R-:W-:-:S04]  /*a580*/  @P1 SHF.R.U32.HI R19, RZ, R20, R19 ;  /* 0x00000014ff131219 */ /* 0x002fc80000011613 */
[----:B------:R-:W-:-:S05]  /*a590*/  @P1 IADD3 R19, -R19, RZ, RZ ;  /* 0x000000ff13131210 */ /* 0x000fca0007ffe1ff */
[----:B------:R-:W-:-:S04]  /*a5a0*/  @P1 IMAD R18, R18, R19, R27 ;  /* 0x0000001312121224 */ /* 0x000fc800078e021b */
[----:B--2---:R-:W-:-:S07]  /*a5b0*/  @P1 IMAD R24, R18, R25, R24 ;  /* 0x0000001912181224 */ /* 0x004fce00078e0218 */
.L_x_32:
[----:B------:R-:W-:-:S04]  /*a5c0*/  IADD3 R16, P1, P2, R24, R16, R5 ;  /* 0x0000001018107210 */ /* 0x000fc80007a3e005 */
[----:B------:R-:W-:-:S05]  /*a5d0*/  IADD3.X R17, RZ, R17, R4, P1, P2 ;  /* 0x00000011ff117210 */ /* 0x000fca0000fe4404 */
[----:B------:R-:W2:Y:S02]  /*a5e0*/  LDG.E.U8 R16, desc[UR36][R16.64] ;  /* 0x0000002410107981 */ /* 0x000ea4000c1e1100 */
[----:B--2---:R-:W-:-:S04]  /*a5f0*/  ISETP.NE.AND P1, PT, R16, RZ, PT ;  /* 0x000000ff1000720c */ /* 0x004fc80003f25270 */
[----:B------:R-:W-:-:S09]  /*a600*/  SEL R18, RZ, 0x1, !P1 ;  /* 0x00000001ff127807 */ /* 0x000fd20004800000 */
.L_x_28:
[----:B------:R-:W-:Y:S05]  /*a610*/  BSYNC B1 ;  /* 0x0000000000017941 */ /* 0x000fea0003800000 */
.L_x_27:
[----:B------:R-:W-:Y:S04]  /*a620*/  BSSY B1, `(.L_x_33) ;  /* 0x0000013000017945 */ /* 0x000fe80003800000 */
[----:B------:R-:W-:Y:S05]  /*a630*/  @P0 BRA `(.L_x_34) ;  /* 0x0000000000440947 */ /* 0x000fea0003800000 */
[----:B------:R-:W-:Y:S01]  /*a640*/  IMAD.IADD R5, R11, 0x1, R6 ;  /* 0x000000010b057824 */ /* 0x000fe200078e0206 */
[----:B------:R-:W-:-:S04]  /*a650*/  LOP3.LUT P0, RZ, R23, 0xff, R0, 0xc8, !PT ;  /* 0x000000ff17ff7812 */ /* 0x000fc8000780c800 */
[----:B------:R-:W-:Y:S02]  /*a660*/  ISETP.GE.U32.AND P1, PT, R5, R10, PT ;  /* 0x0000000a0500720c */ /* 0x000fe40003f26070 */
[----:B------:R-:W-:-:S11]  /*a670*/  SEL R0, RZ, 0x1, !P0 ;  /* 0x00000001ff007807 */ /* 0x000fd60004000000 */
[----:B------:R-:W-:Y:S05]  /*a680*/  @P1 BRA `(.L_x_34) ;  /* 0x0000000000301947 */ /* 0x000fea0003800000 */
[----:B------:R-:W-:Y:S02]  /*a690*/  IADD3 R5, R5, R6, RZ ;  /* 0x0000000605057210 */ /* 0x000fe40007ffe0ff */
[----:B------:R-:W-:Y:S02]  /*a6a0*/  LOP3.LUT P0, RZ, R22, 0xff, R7, 0xc8, !PT ;  /* 0x000000ff16ff7812 */ /* 0x000fe4000780c807 */
[----:B------:R-:W-:Y:S02]  /*a6b0*/  ISETP.GE.U32.AND P1, PT, R5, R10, PT ;  /* 0x0000000a0500720c */ /* 0x000fe40003f26070 */
[----:B------:R-:W-:-:S11]  /*a6c0*/  SEL R7, RZ, 0x1, !P0 ;  /* 0x00000001ff077807 */ /* 0x000fd60004000000 */
[----:B------:R-:W-:Y:S05]  /*a6d0*/  @P1 BRA `(.L_x_34) ;  /* 0x00000000001c1947 */ /* 0x000fea0003800000 */
[----:B------:R-:W-:Y:S01]  /*a6e0*/  IMAD.IADD R5, R5, 0x1, R6 ;  /* 0x0000000105057824 */ /* 0x000fe200078e0206 */
[----:B------:R-:W-:-:S04]  /*a6f0*/  LOP3.LUT P0, RZ, R21, 0xff, R8, 0xc8, !PT ;  /* 0x000000ff15ff7812 */ /* 0x000fc8000780c808 */
[----:B------:R-:W-:Y:S02]  /*a700*/  ISETP.GE.U32.AND P2, PT, R5, R10, PT ;  /* 0x0000000a0500720c */ /* 0x000fe40003f46070 */
[----:B------:R-:W-:-:S11]  /*a710*/  SEL R8, RZ, 0x1, !P0 ;  /* 0x00000001ff087807 */ /* 0x000fd60004000000 */
[----:B------:R-:W-:-:S04]  /*a720*/  @!P2 LOP3.LUT P1, RZ, R18, 0xff, R9, 0xc8, !PT ;  /* 0x000000ff12ffa812 */ /* 0x000fc8000782c809 */
[----:B------:R-:W-:-:S04]  /*a730*/  @!P2 SEL R4, RZ, 0x1, !P1 ;  /* 0x00000001ff04a807 */ /* 0x000fc80004800000 */
[----:B------:R-:W-:-:S07]  /*a740*/  @!P2 PRMT R9, R4, 0x7610, R9 ;  /* 0x000076100409a816 */ /* 0x000fce0000000009 */
.L_x_34:
[----:B------:R-:W-:Y:S05]  /*a750*/  BSYNC B1 ;  /* 0x0000000000017941 */ /* 0x000fea0003800000 */
.L_x_33:
[----:B------:R-:W-:-:S04]  /*a760*/  LOP3.LUT P0, RZ, R7, 0xff, R0, 0xc8, !PT ;  /* 0x000000ff07ff7812 */ /* 0x000fc8000780c800 */
[----:B------:R-:W-:-:S04]  /*a770*/  SEL R5, RZ, 0x1, !P0 ;  /* 0x00000001ff057807 */ /* 0x000fc80004000000 */
[----:B------:R-:W-:-:S04]  /*a780*/  LOP3.LUT P0, RZ, R8, 0xff, R5, 0xc8, !PT ;  /* 0x000000ff08ff7812 */ /* 0x000fc8000780c805 */
[----:B------:R-:W-:-:S04]  /*a790*/  SEL R0, RZ, 0x1, !P0 ;  /* 0x00000001ff007807 */ /* 0x000fc80004000000 */
[----:B------:R-:W-:-:S04]  /*a7a0*/  LOP3.LUT P0, RZ, R9, 0xff, R0, 0xc8, !PT ;  /* 0x000000ff09ff7812 */ /* 0x000fc8000780c800 */
[----:B------:R-:W-:Y:S01]  /*a7b0*/  SEL R17, RZ, 0x1, !P0 ;  /* 0x00000001ff117807 */ /* 0x000fe20004000000 */
[----:B------:R-:W-:Y:S08]  /*a7c0*/  BRA `(.L_x_2) ;  /* 0x0000000c00ac7947 */ /* 0x000ff00003800000 */
.L_x_18:
[----:B------:R-:W-:Y:S01]  /*a7d0*/  ISETP.GE.U32.AND P0, PT, R7, R10, PT ;  /* 0x0000000a0700720c */ /* 0x000fe20003f06070 */
[----:B------:R-:W-:Y:S01]  /*a7e0*/  BSSY B1, `(.L_x_35) ;  /* 0x0000035000017945 */ /* 0x000fe20003800000 */
[C---:B------:R-:W-:Y:S02]  /*a7f0*/  PRMT R7, R0.reuse, 0x7610, R7 ;  /* 0x0000761000077816 */ /* 0x040fe40000000007 */
[C---:B------:R-:W-:Y:S02]  /*a800*/  PRMT R20, R0.reuse, 0x7610, R20 ;  /* 0x0000761000147816 */ /* 0x040fe40000000014 */
[----:B------:R-:W-:-:S07]  /*a810*/  PRMT R21, R0, 0x7610, R21 ;  /* 0x0000761000157816 */ /* 0x000fce0000000015 */
[----:B------:R-:W-:Y:S05]  /*a820*/  @P0 BRA `(.L_x_36) ;  /* 0x0000000000c00947 */ /* 0x000fea0003800000 */
[----:B------:R-:W-:Y:S01]  /*a830*/  BSSY B2, `(.L_x_37) ;  /* 0x000002c000027945 */ /* 0x000fe20003800000 */
[C---:B------:R-:W-:Y:S02]  /*a840*/  PRMT R7, R0.reuse, 0x7610, R7 ;  /* 0x0000761000077816 */ /* 0x040fe40000000007 */
[C---:B------:R-:W-:Y:S02]  /*a850*/  PRMT R20, R0.reuse, 0x7610, R20 ;  /* 0x0000761000147816 */ /* 0x040fe40000000014 */
[----:B------:R-:W-:-:S07]  /*a860*/  PRMT R21, R0, 0x7610, R21 ;  /* 0x0000761000157816 */ /* 0x000fce0000000015 */
.L_x_38:
[-C--:B------:R-:W-:Y:S01]  /*a870*/  IADD3 R9, R6, R11.reuse, RZ ;  /* 0x0000000b06097210 */ /* 0x080fe20007ffe0ff */
[----:B------:R-:W-:Y:S01]  /*a880*/  IMAD R8, R22, R11, RZ ;  /* 0x0000000b16087224 */ /* 0x000fe200078e02ff */
[----:B------:R-:W-:-:S03]  /*a890*/  ULDC.64 UR4, c[0x0][0x5e0] ;  /* 0x0001780000047ab9 */ /* 0x000fc60000000a00 */
[C---:B------:R-:W-:Y:S01]  /*a8a0*/  IMAD.IADD R13, R9.reuse, 0x1, R6 ;  /* 0x00000001090d7824 */ /* 0x040fe200078e0206 */
[--C-:B------:R-:W-:Y:S01]  /*a8b0*/  IADD3 R8, P0, P1, R8, UR4, R5.reuse ;  /* 0x0000000408087c10 */ /* 0x100fe2000f91e005 */
[-C--:B------:R-:W-:Y:S02]  /*a8c0*/  IMAD R12, R9, R22.reuse, RZ ;  /* 0x00000016090c7224 */ /* 0x080fe400078e02ff */
[C---:B------:R-:W-:Y:S01]  /*a8d0*/  IMAD R16, R13.reuse, R22, RZ ;  /* 0x000000160d107224 */ /* 0x040fe200078e02ff */
[----:B------:R-:W-:Y:S02]  /*a8e0*/  IADD3 R11, R13, R6, RZ ;  /* 0x000000060d0b7210 */ /* 0x000fe40007ffe0ff */
[----:B------:R-:W-:Y:S02]  /*a8f0*/  IADD3 R12, P2, P3, R12, UR4, R5 ;  /* 0x000000040c0c7c10 */ /* 0x000fe4000fb5e005 */
[--C-:B------:R-:W-:Y:S01]  /*a900*/  IADD3.X R9, RZ, UR5, R4.reuse, P0, P1 ;  /* 0x00000005ff097c10 */ /* 0x100fe200087e2404 */
[----:B------:R-:W-:Y:S01]  /*a910*/  IMAD R18, R11, R22, RZ ;  /* 0x000000160b127224 */ /* 0x000fe200078e02ff */
[----:B------:R-:W-:-:S02]  /*a920*/  IADD3.X R13, RZ, UR5, R4, P2, P3 ;  /* 0x00000005ff0d7c10 */ /* 0x000fc400097e6404 */
[--C-:B------:R-:W-:Y:S01]  /*a930*/  IADD3 R16, P0, P1, R16, UR4, R5.reuse ;  /* 0x0000000410107c10 */ /* 0x100fe2000f91e005 */
[----:B------:R-:W2:Y:S01]  /*a940*/  LDG.E.U8 R8, desc[UR36][R8.64] ;  /* 0x0000002408087981 */ /* 0x000ea2000c1e1100 */
[----:B------:R-:W-:Y:S02]  /*a950*/  IADD3 R18, P2, P3, R18, UR4, R5 ;  /* 0x0000000412127c10 */ /* 0x000fe4000fb5e005 */
[--C-:B------:R-:W-:Y:S01]  /*a960*/  IADD3.X R17, RZ, UR5, R4.reuse, P0, P1 ;  /* 0x00000005ff117c10 */ /* 0x100fe200087e2404 */
[----:B------:R-:W3:Y:S01]  /*a970*/  LDG.E.U8 R12, desc[UR36][R12.64] ;  /* 0x000000240c0c7981 */ /* 0x000ee2000c1e1100 */
[----:B------:R-:W-:-:S03]  /*a980*/  IADD3.X R19, RZ, UR5, R4, P2, P3 ;  /* 0x00000005ff137c10 */ /* 0x000fc600097e6404 */
[----:B------:R-:W4:Y:S04]  /*a990*/  LDG.E.U8 R16, desc[UR36][R16.64] ;  /* 0x0000002410107981 */ /* 0x000f28000c1e1100 */
[----:B------:R-:W5:Y:S01]  /*a9a0*/  LDG.E.U8 R18, desc[UR36][R18.64] ;  /* 0x0000002412127981 */ /* 0x000f62000c1e1100 */
[----:B------:R-:W-:-:S04]  /*a9b0*/  IMAD.IADD R11, R11, 0x1, R6 ;  /* 0x000000010b0b7824 */ /* 0x000fc800078e0206 */
[----:B------:R-:W-:-:S05]  /*a9c0*/  IMAD R23, R6, 0x3, R11 ;  /* 0x0000000306177824 */ /* 0x000fca00078e020b */
[----:B------:R-:W-:Y:S02]  /*a9d0*/  ISETP.GE.U32.AND P0, PT, R23, R10, PT ;  /* 0x0000000a1700720c */ /* 0x000fe40003f06070 */
[----:B--2---:R-:W-:Y:S02]  /*a9e0*/  ISETP.NE.AND P1, PT, R8, RZ, PT ;  /* 0x000000ff0800720c */ /* 0x004fe40003f25270 */
[----:B---3--:R-:W-:Y:S02]  /*a9f0*/  ISETP.NE.AND P2, PT, R12, RZ, PT ;  /* 0x000000ff0c00720c */ /* 0x008fe40003f45270 */
[----:B----4-:R-:W-:Y:S02]  /*aa00*/  ISETP.NE.AND P3, PT, R16, RZ, PT ;  /* 0x000000ff1000720c */ /* 0x010fe40003f65270 */
[----:B-----5:R-:W-:Y:S02]  /*aa10*/  ISETP.NE.AND P4, PT, R18, RZ, PT ;  /* 0x000000ff1200720c */ /* 0x020fe40003f85270 */
[----:B------:R-:W-:-:S02]  /*aa20*/  SEL R9, RZ, 0x1, !P1 ;  /* 0x00000001ff097807 */ /* 0x000fc40004800000 */
[----:B------:R-:W-:Y:S02]  /*aa30*/  SEL R8, RZ, 0x1, !P2 ;  /* 0x00000001ff087807 */ /* 0x000fe40005000000 */
[----:B------:R-:W-:Y:S02]  /*aa40*/  SEL R13, RZ, 0x1, !P3 ;  /* 0x00000001ff0d7807 */ /* 0x000fe40005800000 */
[----:B------:R-:W-:Y:S02]  /*aa50*/  SEL R18, RZ, 0x1, !P4 ;  /* 0x00000001ff127807 */ /* 0x000fe40006000000 */
[----:B------:R-:W-:Y:S02]  /*aa60*/  LOP3.LUT P1, RZ, R0, 0xff, R9, 0xc8, !PT ;  /* 0x000000ff00ff7812 */ /* 0x000fe4000782c809 */
[----:B------:R-:W-:Y:S02]  /*aa70*/  LOP3.LUT P2, RZ, R7, 0xff, R8, 0xc8, !PT ;  /* 0x000000ff07ff7812 */ /* 0x000fe4000784c808 */
[----:B------:R-:W-:-:S02]  /*aa80*/  LOP3.LUT P3, RZ, R20, 0xff, R13, 0xc8, !PT ;  /* 0x000000ff14ff7812 */ /* 0x000fc4000786c80d */
[----:B------:R-:W-:Y:S02]  /*aa90*/  LOP3.LUT P4, RZ, R21, 0xff, R18, 0xc8, !PT ;  /* 0x000000ff15ff7812 */ /* 0x000fe4000788c812 */
[----:B------:R-:W-:Y:S02]  /*aaa0*/  SEL R0, RZ, 0x1, !P1 ;  /* 0x00000001ff007807 */ /* 0x000fe40004800000 */
[----:B------:R-:W-:Y:S02]  /*aab0*/  SEL R7, RZ, 0x1, !P2 ;  /* 0x00000001ff077807 */ /* 0x000fe40005000000 */
[----:B------:R-:W-:Y:S02]  /*aac0*/  SEL R20, RZ, 0x1, !P3 ;  /* 0x00000001ff147807 */ /* 0x000fe40005800000 */
[----:B------:R-:W-:Y:S01]  /*aad0*/  SEL R21, RZ, 0x1, !P4 ;  /* 0x00000001ff157807 */ /* 0x000fe20006000000 */
[----:B------:R-:W-:Y:S06]  /*aae0*/  @!P0 BRA `(.L_x_38) ;  /* 0xfffffffc00608947 */ /* 0x000fec000383ffff */
[----:B------:R-:W-:Y:S05]  /*aaf0*/  BSYNC B2 ;  /* 0x0000000000027941 */ /* 0x000fea0003800000 */
.L_x_37:
[----:B------:R-:W-:Y:S02]  /*ab00*/  PRMT R17, R9, 0x7610, R17 ;  /* 0x0000761009117816 */ /* 0x000fe40000000011 */
[----:B------:R-:W-:Y:S02]  /*ab10*/  PRMT R16, R8, 0x7610, R16 ;  /* 0x0000761008107816 */ /* 0x000fe40000000010 */
[----:B------:R-:W-:-:S07]  /*ab20*/  PRMT R19, R13, 0x7610, R19 ;  /* 0x000076100d137816 */ /* 0x000fce0000000013 */
.L_x_36:
[----:B------:R-:W-:Y:S05]  /*ab30*/  BSYNC B1 ;  /* 0x0000000000017941 */ /* 0x000fea0003800000 */
.L_x_35:
[----:B------:R-:W-:Y:S01]  /*ab40*/  ISETP.GE.U32.AND P0, PT, R11, R10, PT ;  /* 0x0000000a0b00720c */ /* 0x000fe20003f06070 */
[----:B------:R-:W-:-:S12]  /*ab50*/  BSSY B1, `(.L_x_39) ;  /* 0x0000024000017945 */ /* 0x000fd80003800000 */
[----:B------:R-:W-:Y:S05]  /*ab60*/  @P0 BRA `(.L_x_40) ;  /* 0x0000000000880947 */ /* 0x000fea0003800000 */
[----:B------:R-:W0:Y:S01]  /*ab70*/  LDC.64 R8, c[0x0][0x5e0] ;  /* 0x00017800ff087b82 */ /* 0x000e220000000a00 */
[----:B------:R-:W-:-:S05]  /*ab80*/  IMAD R12, R11, R22, RZ ;  /* 0x000000160b0c7224 */ /* 0x000fca00078e02ff */
[----:B0-----:R-:W-:-:S04]  /*ab90*/  IADD3 R12, P1, P2, R12, R8, R5 ;  /* 0x000000080c0c7210 */ /* 0x001fc80007a3e005 */
[----:B------:R-:W-:-:S05]  /*aba0*/  IADD3.X R13, RZ, R9, R4, P1, P2 ;  /* 0x00000009ff0d7210 */ /* 0x000fca0000fe4404 */
[----:B------:R-:W2:Y:S01]  /*abb0*/  LDG.E.U8 R12, desc[UR36][R12.64] ;  /* 0x000000240c0c7981 */ /* 0x000ea2000c1e1100 */
[----:B------:R-:W-:-:S04]  /*abc0*/  IADD3 R23, R11, R6, RZ ;  /* 0x000000060b177210 */ /* 0x000fc80007ffe0ff */
[----:B------:R-:W-:Y:S02]  /*abd0*/  ISETP.GE.U32.AND P2, PT, R23, R10, PT ;  /* 0x0000000a1700720c */ /* 0x000fe40003f46070 */
[----:B--2---:R-:W-:-:S04]  /*abe0*/  ISETP.NE.AND P1, PT, R12, RZ, PT ;  /* 0x000000ff0c00720c */ /* 0x004fc80003f25270 */
[----:B------:R-:W-:-:S07]  /*abf0*/  SEL R17, RZ, 0x1, !P1 ;  /* 0x00000001ff117807 */ /* 0x000fce0004800000 */
[----:B------:R-:W-:Y:S05]  /*ac00*/  @P2 BRA `(.L_x_40) ;  /* 0x0000000000602947 */ /* 0x000fea0003800000 */
[----:B------:R-:W-:-:S05]  /*ac10*/  IMAD R12, R23, R22, RZ ;  /* 0x00000016170c7224 */ /* 0x000fca00078e02ff */
        /* <DEDUP_REMOVED lines=8> */
[C---:B------:R-:W-:Y:S01]  /*aca0*/  IADD3 R13, R23.reuse, R6, RZ ;  /* 0x00000006170d7210 */ /* 0x040fe20007ffe0ff */
[----:B------:R-:W-:-:S03]  /*acb0*/  IMAD R12, R23, R22, RZ ;  /* 0x00000016170c7224 */ /* 0x000fc600078e02ff */
[----:B------:R-:W-:Y:S02]  /*acc0*/  ISETP.GE.U32.AND P1, PT, R13, R10, PT ;  /* 0x0000000a0d00720c */ /* 0x000fe40003f26070 */
[----:B------:R-:W-:-:S11]  /*acd0*/  IADD3 R12, P2, P3, R12, R8, R5 ;  /* 0x000000080c0c7210 */ /* 0x000fd60007b5e005 */
[----:B------:R-:W-:Y:S01]  /*ace0*/  @!P1 IMAD R22, R13, R22, RZ ;  /* 0x000000160d169224 */ /* 0x000fe200078e02ff */
[----:B------:R-:W-:-:S04]  /*acf0*/  IADD3.X R13, RZ, R9, R4, P2, P3 ;  /* 0x00000009ff0d7210 */ /* 0x000fc800017e6404 */
[----:B------:R-:W-:Y:S01]  /*ad00*/  @!P1 IADD3 R8, P4, P5, R22, R8, R5 ;  /* 0x0000000816089210 */ /* 0x000fe20007d9e005 */
[----:B------:R-:W2:Y:S03]  /*ad10*/  LDG.E.U8 R12, desc[UR36][R12.64] ;  /* 0x000000240c0c7981 */ /* 0x000ea6000c1e1100 */
[----:B------:R-:W-:-:S05]  /*ad20*/  @!P1 IADD3.X R9, RZ, R9, R4, P4, P5 ;  /* 0x00000009ff099210 */ /* 0x000fca00027ea404 */
[----:B------:R-:W3:Y:S01]  /*ad30*/  @!P1 LDG.E.U8 R8, desc[UR36][R8.64] ;  /* 0x0000002408089981 */ /* 0x000ee2000c1e1100 */
[----:B--2---:R-:W-:Y:S02]  /*ad40*/  ISETP.NE.AND P2, PT, R12, RZ, PT ;  /* 0x000000ff0c00720c */ /* 0x004fe40003f45270 */
[----:B---3--:R-:W-:-:S04]  /*ad50*/  @!P1 ISETP.NE.AND P3, PT, R8, RZ, PT ;  /* 0x000000ff0800920c */ /* 0x008fc80003f65270 */
[----:B------:R-:W-:Y:S02]  /*ad60*/  @!P1 SEL R4, RZ, 0x1, !P3 ;  /* 0x00000001ff049807 */ /* 0x000fe40005800000 */
[----:B------:R-:W-:Y:S02]  /*ad70*/  SEL R19, RZ, 0x1, !P2 ;  /* 0x00000001ff137807 */ /* 0x000fe40005000000 */
[----:B------:R-:W-:-:S07]  /*ad80*/  @!P1 PRMT R18, R4, 0x7610, R18 ;  /* 0x0000761004129816 */ /* 0x000fce0000000012 */
.L_x_40:
[----:B------:R-:W-:Y:S05]  /*ad90*/  BSYNC B1 ;  /* 0x0000000000017941 */ /* 0x000fea0003800000 */
.L_x_39:
        /* <DEDUP_REMOVED lines=19> */
.L_x_42:
[----:B------:R-:W-:Y:S05]  /*aed0*/  BSYNC B1 ;  /* 0x0000000000017941 */ /* 0x000fea0003800000 */
.L_x_41:
[----:B------:R-:W-:-:S04]  /*aee0*/  LOP3.LUT P0, RZ, R7, 0xff, R0, 0xc8, !PT ;  /* 0x000000ff07ff7812 */ /* 0x000fc8000780c800 */
[----:B------:R-:W-:-:S04]  /*aef0*/  SEL R5, RZ, 0x1, !P0 ;  /* 0x00000001ff057807 */ /* 0x000fc80004000000 */
[----:B------:R-:W-:-:S04]  /*af00*/  LOP3.LUT P0, RZ, R20, 0xff, R5, 0xc8, !PT ;  /* 0x000000ff14ff7812 */ /* 0x000fc8000780c805 */
[----:B------:R-:W-:-:S04]  /*af10*/  SEL R0, RZ, 0x1, !P0 ;  /* 0x00000001ff007807 */ /* 0x000fc80004000000 */
[----:B------:R-:W-:-:S04]  /*af20*/  LOP3.LUT P0, RZ, R21, 0xff, R0, 0xc8, !PT ;  /* 0x000000ff15ff7812 */ /* 0x000fc8000780c800 */
[----:B------:R-:W-:Y:S01]  /*af30*/  SEL R17, RZ, 0x1, !P0 ;  /* 0x00000001ff117807 */ /* 0x000fe20004000000 */
[----:B------:R-:W-:Y:S08]  /*af40*/  BRA `(.L_x_2) ;  /* 0x0000000400cc7947 */ /* 0x000ff00003800000 */
.L_x_17:
[----:B------:R-:W0:Y:S01]  /*af50*/  LDC R0, c[0x0][0x220] ;  /* 0x00008800ff007b82 */ /* 0x000e220000000800 */
[----:B------:R-:W-:Y:S01]  /*af60*/  ULDC.U8 UR4, c[0x0][0x211] ;  /* 0x0000844000047ab9 */ /* 0x000fe20000000000 */
[----:B------:R-:W-:Y:S01]  /*af70*/  BSSY B1, `(.L_x_43) ;  /* 0x0000034000017945 */ /* 0x000fe20003800000 */
[----:B------:R-:W-:Y:S01]  /*af80*/  MOV R11, UR4 ;  /* 0x00000004000b7c02 */ /* 0x000fe20008000f00 */
[----:B------:R-:W-:Y:S01]  /*af90*/  IMAD.U32 R18, RZ, RZ, UR4 ;  /* 0x00000004ff127e24 */ /* 0x000fe2000f8e00ff */
[----:B------:R-:W-:Y:S01]  /*afa0*/  MOV R19, UR4 ;  /* 0x0000000400137c02 */ /* 0x000fe20008000f00 */
[----:B------:R-:W-:Y:S02]  /*afb0*/  IMAD.U32 R20, RZ, RZ, UR4 ;  /* 0x00000004ff147e24 */ /* 0x000fe4000f8e00ff */
[----:B0-----:R-:W-:-:S05]  /*afc0*/  IMAD R7, R0, 0x3, R21 ;  /* 0x0000000300077824 */ /* 0x001fca00078e0215 */
[----:B------:R-:W-:-:S13]  /*afd0*/  ISETP.GE.U32.AND P0, PT, R7, R10, PT ;  /* 0x0000000a0700720c */ /* 0x000fda0003f06070 */
[----:B------:R-:W-:Y:S05]  /*afe0*/  @P0 BRA `(.L_x_44) ;  /* 0x0000000000b00947 */ /* 0x000fea0003800000 */
[----:B------:R-:W-:Y:S01]  /*aff0*/  BSSY B2, `(.L_x_45) ;  /* 0x0000028000027945 */ /* 0x000fe20003800000 */
[C---:B------:R-:W-:Y:S02]  /*b000*/  PRMT R18, R11.reuse, 0x7610, R18 ;  /* 0x000076100b127816 */ /* 0x040fe40000000012 */
[C---:B------:R-:W-:Y:S02]  /*b010*/  PRMT R19, R11.reuse, 0x7610, R19 ;  /* 0x000076100b137816 */ /* 0x040fe40000000013 */
[----:B------:R-:W-:-:S07]  /*b020*/  PRMT R20, R11, 0x7610, R20 ;  /* 0x000076100b147816 */ /* 0x000fce0000000014 */
.L_x_46:
[CC--:B------:R-:W-:Y:S01]  /*b030*/  IADD3 R8, R21.reuse, R0.reuse, RZ ;  /* 0x0000000015087210 */ /* 0x0c0fe20007ffe0ff */
[----:B------:R-:W-:Y:S02]  /*b040*/  ULDC.64 UR4, c[0x0][0x5e0] ;  /* 0x0001780000047ab9 */ /* 0x000fe40000000a00 */
[--C-:B------:R-:W-:Y:S02]  /*b050*/  IADD3 R6, P0, P1, R21, UR4, R5.reuse ;  /* 0x0000000415067c10 */ /* 0x100fe4000f91e005 */
[C---:B------:R-:W-:Y:S01]  /*b060*/  IMAD.IADD R12, R8.reuse, 0x1, R0 ;  /* 0x00000001080c7824 */ /* 0x040fe200078e0200 */
[----:B------:R-:W-:Y:S02]  /*b070*/  IADD3 R8, P2, P3, R8, UR4, R5 ;  /* 0x0000000408087c10 */ /* 0x000fe4000fb5e005 */
[----:B------:R-:W-:Y:S02]  /*b080*/  IADD3.X R7, RZ, UR5, R4, P0, P1 ;  /* 0x00000005ff077c10 */ /* 0x000fe400087e2404 */
[----:B------:R-:W-:-:S02]  /*b090*/  IADD3 R21, R12, R0, RZ ;  /* 0x000000000c157210 */ /* 0x000fc40007ffe0ff */
[--C-:B------:R-:W-:Y:S01]  /*b0a0*/  IADD3.X R9, RZ, UR5, R4.reuse, P2, P3 ;  /* 0x00000005ff097c10 */ /* 0x100fe200097e6404 */
[----:B------:R-:W2:Y:S01]  /*b0b0*/  LDG.E.U8 R6, desc[UR36][R6.64] ;  /* 0x0000002406067981 */ /* 0x000ea2000c1e1100 */
[--C-:B------:R-:W-:Y:S02]  /*b0c0*/  IADD3 R12, P0, P1, R12, UR4, R5.reuse ;  /* 0x000000040c0c7c10 */ /* 0x100fe4000f91e005 */
[----:B------:R-:W-:Y:S01]  /*b0d0*/  IADD3 R16, P2, P3, R21, UR4, R5 ;  /* 0x0000000415107c10 */ /* 0x000fe2000fb5e005 */
[----:B------:R-:W3:Y:S01]  /*b0e0*/  LDG.E.U8 R8, desc[UR36][R8.64] ;  /* 0x0000002408087981 */ /* 0x000ee2000c1e1100 */
[--C-:B------:R-:W-:Y:S02]  /*b0f0*/  IADD3.X R13, RZ, UR5, R4.reuse, P0, P1 ;  /* 0x00000005ff0d7c10 */ /* 0x100fe400087e2404 */
        /* <DEDUP_REMOVED lines=8> */
[----:B------:R-:W-:Y:S02]  /*b180*/  SEL R6, RZ, 0x1, !P1 ;  /* 0x00000001ff067807 */ /* 0x000fe40004800000 */
[----:B----4-:R-:W-:Y:S02]  /*b190*/  ISETP.NE.AND P3, PT, R12, RZ, PT ;  /* 0x000000ff0c00720c */ /* 0x010fe40003f65270 */
[----:B-----5:R-:W-:-:S02]  /*b1a0*/  ISETP.NE.AND P4, PT, R16, RZ, PT ;  /* 0x000000ff1000720c */ /* 0x020fc40003f85270 */
        /* <DEDUP_REMOVED lines=13> */
.L_x_45:
[----:B------:R-:W-:Y:S02]  /*b280*/  PRMT R12, R6, 0x7610, R12 ;  /* 0x00007610060c7816 */ /* 0x000fe4000000000c */
[----:B------:R-:W-:Y:S02]  /*b290*/  PRMT R17, R7, 0x7610, R17 ;  /* 0x0000761007117816 */ /* 0x000fe40000000011 */
[----:B------:R-:W-:-:S07]  /*b2a0*/  PRMT R16, R8, 0x7610, R16 ;  /* 0x0000761008107816 */ /* 0x000fce0000000010 */
.L_x_44:
[----:B------:R-:W-:Y:S05]  /*b2b0*/  BSYNC B1 ;  /* 0x0000000000017941 */ /* 0x000fea0003800000 */
.L_x_43:
[----:B------:R-:W-:Y:S01]  /*b2c0*/  ISETP.GE.U32.AND P0, PT, R21, R10, PT ;  /* 0x0000000a1500720c */ /* 0x000fe20003f06070 */
[----:B------:R-:W-:-:S12]  /*b2d0*/  BSSY B1, `(.L_x_47) ;  /* 0x0000020000017945 */ /* 0x000fd80003800000 */
[----:B------:R-:W-:Y:S05]  /*b2e0*/  @P0 BRA `(.L_x_48) ;  /* 0x0000000000780947 */ /* 0x000fea0003800000 */
[----:B------:R-:W0:Y:S02]  /*b2f0*/  LDC.64 R6, c[0x0][0x5e0] ;  /* 0x00017800ff067b82 */ /* 0x000e240000000a00 */
        /* <DEDUP_REMOVED lines=16> */
[C---:B------:R-:W-:Y:S02]  /*b400*/  IADD3 R9, R23.reuse, R0, RZ ;  /* 0x0000000017097210 */ /* 0x040fe40007ffe0ff */
[----:B------:R-:W-:Y:S02]  /*b410*/  IADD3 R8, P2, P3, R23, R6, R5 ;  /* 0x0000000617087210 */ /* 0x000fe40007b5e005 */
[----:B------:R-:W-:-:S13]  /*b420*/  ISETP.GE.U32.AND P1, PT, R9, R10, PT ;  /* 0x0000000a0900720c */ /* 0x000fda0003f26070 */
[----:B------:R-:W-:Y:S02]  /*b430*/  @!P1 IADD3 R6, P4, P5, R9, R6, R5 ;  /* 0x0000000609069210 */ /* 0x000fe40007d9e005 */
[-CC-:B------:R-:W-:Y:S02]  /*b440*/  IADD3.X R9, RZ, R7.reuse, R4.reuse, P2, P3 ;  /* 0x00000007ff097210 */ /* 0x180fe400017e6404 */
[----:B------:R-:W-:-:S03]  /*b450*/  @!P1 IADD3.X R7, RZ, R7, R4, P4, P5 ;  /* 0x00000007ff079210 */ /* 0x000fc600027ea404 */
[----:B------:R-:W2:Y:S04]  /*b460*/  LDG.E.U8 R8, desc[UR36][R8.64] ;  /* 0x0000002408087981 */ /* 0x000ea8000c1e1100 */
[----:B------:R-:W3:Y:S01]  /*b470*/  @!P1 LDG.E.U8 R6, desc[UR36][R6.64] ;  /* 0x0000002406069981 */ /* 0x000ee2000c1e1100 */
[----:B--2---:R-:W-:Y:S02]  /*b480*/  ISETP.NE.AND P2, PT, R8, RZ, PT ;  /* 0x000000ff0800720c */ /* 0x004fe40003f45270 */
[----:B---3--:R-:W-:Y:S02]  /*b490*/  @!P1 ISETP.NE.AND P3, PT, R6, RZ, PT ;  /* 0x000000ff0600920c */ /* 0x008fe40003f65270 */
[----:B------:R-:W-:Y:S02]  /*b4a0*/  SEL R16, RZ, 0x1, !P2 ;  /* 0x00000001ff107807 */ /* 0x000fe40005000000 */
[----:B------:R-:W-:-:S04]  /*b4b0*/  @!P1 SEL R4, RZ, 0x1, !P3 ;  /* 0x00000001ff049807 */ /* 0x000fc80005800000 */
[----:B------:R-:W-:-:S07]  /*b4c0*/  @!P1 PRMT R13, R4, 0x7610, R13 ;  /* 0x00007610040d9816 */ /* 0x000fce000000000d */
.L_x_48:
[----:B------:R-:W-:Y:S05]  /*b4d0*/  BSYNC B1 ;  /* 0x0000000000017941 */ /* 0x000fea0003800000 */
.L_x_47:
        /* <DEDUP_REMOVED lines=19> */
.L_x_50:
[----:B------:R-:W-:Y:S05]  /*b610*/  BSYNC B1 ;  /* 0x0000000000017941 */ /* 0x000fea0003800000 */
.L_x_49:
[----:B------:R-:W-:-:S04]  /*b620*/  LOP3.LUT P0, RZ, R18, 0xff, R11, 0xc8, !PT ;  /* 0x000000ff12ff7812 */ /* 0x000fc8000780c80b */
[----:B------:R-:W-:-:S04]  /*b630*/  SEL R0, RZ, 0x1, !P0 ;  /* 0x00000001ff007807 */ /* 0x000fc80004000000 */
[----:B------:R-:W-:-:S04]  /*b640*/  LOP3.LUT P0, RZ, R19, 0xff, R0, 0xc8, !PT ;  /* 0x000000ff13ff7812 */ /* 0x000fc8000780c800 */
[----:B------:R-:W-:-:S04]  /*b650*/  SEL R5, RZ, 0x1, !P0 ;  /* 0x00000001ff057807 */ /* 0x000fc80004000000 */
[----:B------:R-:W-:-:S04]  /*b660*/  LOP3.LUT P0, RZ, R20, 0xff, R5, 0xc8, !PT ;  /* 0x000000ff14ff7812 */ /* 0x000fc8000780c805 */
[----:B------:R-:W-:-:S09]  /*b670*/  SEL R17, RZ, 0x1, !P0 ;  /* 0x00000001ff117807 */ /* 0x000fd20004000000 */
.L_x_2:
[----:B------:R-:W-:Y:S05]  /*b680*/  BSYNC B0 ;  /* 0x0000000000007941 */ /* 0x000fea0003800000 */
.L_x_1:
[----:B------:R-:W-:Y:S02]  /*b690*/  ULDC UR4, c[0x0][0x230] ;  /* 0x00008c0000047ab9 */ /* 0x000fe40000000800 */
[----:B------:R-:W-:-:S13]  /*b6a0*/  ISETP.NE.AND P0, PT, RZ, UR4, PT ;  /* 0x00000004ff007c0c */ /* 0x000fda000bf05270 */
[----:B------:R-:W-:Y:S05]  /*b6b0*/  @!P0 BRA `(.L_x_51) ;  /* 0x0000000000648947 */ /* 0x000fea0003800000 */
[----:B------:R-:W1:Y:S01]  /*b6c0*/  S2UR UR5, SR_CgaCtaId ;  /* 0x00000000000579c3 */ /* 0x000e620000008800 */
[----:B------:R-:W-:Y:S01]  /*b6d0*/  UMOV UR4, 0x400 ;  /* 0x0000040000047882 */ /* 0x000fe20000000000 */
[----:B------:R-:W-:Y:S01]  /*b6e0*/  ULDC UR6, c[0x0][0x0] ;  /* 0x0000000000067ab9 */ /* 0x000fe20000000800 */
[----:B------:R-:W-:Y:S01]  /*b6f0*/  UIADD3 UR4, UR4, 0x10, URZ ;  /* 0x0000001004047890 */ /* 0x000fe2000fffe03f */
[----:B------:R-:W-:Y:S01]  /*b700*/  IMAD R0, R3, UR6, R2 ;  /* 0x0000000603007c24 */ /* 0x000fe2000f8e0202 */
[----:B------:R-:W-:Y:S02]  /*b710*/  ULDC UR7, c[0x0][0x4] ;  /* 0x0000010000077ab9 */ /* 0x000fe40000000800 */
[----:B-1----:R-:W-:Y:S02]  /*b720*/  ULEA UR4, UR5, UR4, 0x18 ;  /* 0x0000000405047291 */ /* 0x002fe4000f8ec03f */
[----:B------:R-:W-:-:S06]  /*b730*/  USHF.R.U32.HI UR5, URZ, 0x1, UR7 ;  /* 0x000000013f057899 */ /* 0x000fcc0008011607 */
[----:B------:R-:W-:Y:S01]  /*b740*/  ISETP.NE.AND P0, PT, RZ, UR5, PT ;  /* 0x00000005ff007c0c */ /* 0x000fe2000bf05270 */
[----:B------:R1:W-:-:S12]  /*b750*/  STS.U8 [R0+UR4], R17 ;  /* 0x0000001100007988 */ /* 0x0003d80008000004 */
[----:B-1----:R-:W-:Y:S05]  /*b760*/  @!P0 BRA `(.L_x_51) ;  /* 0x0000000000388947 */ /* 0x002fea0003800000 */
[----:B------:R-:W-:-:S07]  /*b770*/  MOV R4, UR5 ;  /* 0x0000000500047c02 */ /* 0x000fce0008000f00 */
.L_x_52:
[----:B------:R-:W-:Y:S01]  /*b780*/  IMAD.IADD R5, R3, 0x1, R4 ;  /* 0x0000000103057824 */ /* 0x000fe200078e0204 */
[----:B------:R-:W-:Y:S04]  /*b790*/  BAR.SYNC.DEFER_BLOCKING 0x0 ;  /* 0x0000000000007b1d */ /* 0x000fe80000010000 */
[----:B------:R-:W-:-:S04]  /*b7a0*/  ISETP.GE.U32.AND P0, PT, R5, UR7, PT ;  /* 0x0000000705007c0c */ /* 0x000fc8000bf06070 */
[----:B------:R-:W-:-:S13]  /*b7b0*/  ISETP.GE.U32.OR P0, PT, R3, R4, P0 ;  /* 0x000000040300720c */ /* 0x000fda0000706470 */
[----:B------:R-:W-:-:S05]  /*b7c0*/  @!P0 IMAD R5, R5, UR6, R2 ;  /* 0x0000000605058c24 */ /* 0x000fca000f8e0202 */
[----:B------:R-:W1:Y:S02]  /*b7d0*/  @!P0 LDS.U8 R6, [R5+UR4] ;  /* 0x0000000405068984 */ /* 0x000e640008000000 */
[----:B-1----:R-:W-:-:S04]  /*b7e0*/  @!P0 LOP3.LUT P1, RZ, R6, 0xff, R17, 0xc8, !PT ;  /* 0x000000ff06ff8812 */ /* 0x002fc8000782c811 */
[----:B------:R-:W-:Y:S02]  /*b7f0*/  @!P0 SEL R7, RZ, 0x1, !P1 ;  /* 0x00000001ff078807 */ /* 0x000fe40004800000 */
[----:B------:R-:W-:Y:S02]  /*b800*/  ISETP.GT.AND P1, PT, R4, 0x1, PT ;  /* 0x000000010400780c */ /* 0x000fe40003f24270 */
[----:B------:R-:W-:Y:S01]  /*b810*/  SHF.R.S32.HI R4, RZ, 0x1, R4 ;  /* 0x00000001ff047819 */ /* 0x000fe20000011404 */
[----:B------:R1:W-:Y:S01]  /*b820*/  @!P0 STS.U8 [R0+UR4], R7 ;  /* 0x0000000700008988 */ /* 0x0003e20008000004 */
[----:B------:R-:W-:-:S09]  /*b830*/  @!P0 PRMT R17, R7, 0x7610, R17 ;  /* 0x0000761007118816 */ /* 0x000fd20000000011 */
[----:B-1----:R-:W-:Y:S05]  /*b840*/  @P1 BRA `(.L_x_52) ;  /* 0xfffffffc00cc1947 */ /* 0x002fea000383ffff */
.L_x_51:
[----:B------:R-:W-:Y:S02]  /*b850*/  ULDC UR4, c[0x0][0x22c] ;  /* 0x00008b0000047ab9 */ /* 0x000fe40000000800 */
[----:B------:R-:W-:-:S13]  /*b860*/  ISETP.NE.AND P0, PT, RZ, UR4, PT ;  /* 0x00000004ff007c0c */ /* 0x000fda000bf05270 */
[----:B------:R-:W-:Y:S05]  /*b870*/  @!P0 BRA `(.L_x_53) ;  /* 0x0000000000b08947 */ /* 0x000fea0003800000 */
[----:B------:R-:W1:Y:S02]  /*b880*/  LDC R9, c[0x0][RZ] ;  /* 0x00000000ff097b82 */ /* 0x000e640000000800 */
[----:B-1----:R-:W-:Y:S02]  /*b890*/  ISETP.GT.AND P0, PT, R9, 0x20, PT ;  /* 0x000000200900780c */ /* 0x002fe40003f04270 */
[----:B------:R-:W-:-:S11]  /*b8a0*/  MOV R0, R9 ;  /* 0x0000000900007202 */ /* 0x000fd60000000f00 */
[----:B------:R-:W-:Y:S05]  /*b8b0*/  @!P0 BRA `(.L_x_54) ;  /* 0x0000000000688947 */ /* 0x000fea0003800000 */
[----:B------:R-:W1:Y:S01]  /*b8c0*/  S2UR UR5, SR_CgaCtaId ;  /* 0x00000000000579c3 */ /* 0x000e620000008800 */
[-C--:B------:R-:W-:Y:S01]  /*b8d0*/  LEA.HI R0, R9, R9.reuse, RZ, 0x1 ;  /* 0x0000000909007211 */ /* 0x080fe200078f08ff */
[----:B------:R-:W-:Y:S01]  /*b8e0*/  UMOV UR4, 0x400 ;  /* 0x0000040000047882 */ /* 0x000fe20000000000 */
[----:B------:R-:W-:Y:S01]  /*b8f0*/  IMAD R4, R3, R9, R2 ;  /* 0x0000000903047224 */ /* 0x000fe200078e0202 */
[----:B------:R-:W-:Y:S01]  /*b900*/  UIADD3 UR4, UR4, 0x10, URZ ;  /* 0x0000001004047890 */ /* 0x000fe2000fffe03f */
[----:B------:R-:W-:Y:S01]  /*b910*/  SHF.R.S32.HI R6, RZ, 0x1, R0 ;  /* 0x00000001ff067819 */ /* 0x000fe20000011400 */
[----:B------:R-:W-:-:S03]  /*b920*/  IMAD.MOV.U32 R0, RZ, RZ, 0x20 ;  /* 0x00000020ff007424 */ /* 0x000fc600078e00ff */
[----:B------:R-:W-:Y:S01]  /*b930*/  ISETP.GE.AND P0, PT, R6, 0x20, PT ;  /* 0x000000200600780c */ /* 0x000fe20003f06270 */
[----:B-1----:R-:W-:-:S06]  /*b940*/  ULEA UR4, UR5, UR4, 0x18 ;  /* 0x0000000405047291 */ /* 0x002fcc000f8ec03f */
[----:B------:R-:W-:-:S03]  /*b950*/  IADD3 R5, R4, UR4, RZ ;  /* 0x0000000404057c10 */ /* 0x000fc6000fffe0ff */
[----:B------:R1:W-:Y:S03]  /*b960*/  STS.U8 [R4+UR4], R17 ;  /* 0x0000001104007988 */ /* 0x0003e60008000004 */
[----:B------:R-:W-:Y:S05]  /*b970*/  @!P0 BRA `(.L_x_54) ;  /* 0x0000000000388947 */ /* 0x000fea0003800000 */
.L_x_55:
[----:B------:R-:W-:Y:S01]  /*b980*/  IMAD.IADD R0, R2, 0x1, R6 ;  /* 0x0000000102007824 */ /* 0x000fe200078e0206 */
[----:B------:R-:W-:Y:S04]  /*b990*/  BAR.SYNC.DEFER_BLOCKING 0x0 ;  /* 0x0000000000007b1d */ /* 0x000fe80000010000 */
[----:B------:R-:W-:-:S04]  /*b9a0*/  ISETP.GE.U32.AND P0, PT, R0, R9, PT ;  /* 0x000000090000720c */ /* 0x000fc80003f06070 */
[----:B------:R-:W-:-:S13]  /*b9b0*/  ISETP.GE.U32.OR P0, PT, R2, R6, P0 ;  /* 0x000000060200720c */ /* 0x000fda0000706470 */
[----:B------:R-:W-:Y:S02]  /*b9c0*/  @!P0 IADD3 R0, R5, R6, RZ ;  /* 0x0000000605008210 */ /* 0x000fe40007ffe0ff */
[----:B------:R-:W-:-:S04]  /*b9d0*/  SHF.R.S32.HI R6, RZ, 0x1, R6 ;  /* 0x00000001ff067819 */ /* 0x000fc80000011406 */
[----:B------:R-:W2:Y:S02]  /*b9e0*/  @!P0 LDS.U8 R0, [R0] ;  /* 0x0000000000008984 */ /* 0x000ea40000000000 */
[----:B--2---:R-:W-:-:S04]  /*b9f0*/  @!P0 LOP3.LUT P1, RZ, R0, 0xff, R17, 0xc8, !PT ;  /* 0x000000ff00ff8812 */ /* 0x004fc8000782c811 */
[----:B------:R-:W-:Y:S02]  /*ba00*/  @!P0 SEL R7, RZ, 0x1, !P1 ;  /* 0x00000001ff078807 */ /* 0x000fe40004800000 */
[----:B------:R-:W-:Y:S02]  /*ba10*/  ISETP.GE.AND P1, PT, R6, 0x20, PT ;  /* 0x000000200600780c */ /* 0x000fe40003f26270 */
[----:B-1----:R-:W-:Y:S01]  /*ba20*/  @!P0 PRMT R17, R7, 0x7610, R17 ;  /* 0x0000761007118816 */ /* 0x002fe20000000011 */
[----:B------:R2:W-:Y:S10]  /*ba30*/  @!P0 STS.U8 [R4+UR4], R7 ;  /* 0x0000000704008988 */ /* 0x0005f40008000004 */
[----:B--2---:R-:W-:Y:S05]  /*ba40*/  @P1 BRA `(.L_x_55) ;  /* 0xfffffffc00cc1947 */ /* 0x004fea000383ffff */
[----:B------:R-:W-:-:S07]  /*ba50*/  IMAD.MOV.U32 R0, RZ, RZ, 0x20 ;  /* 0x00000020ff007424 */ /* 0x000fce00078e00ff */
.L_x_54:
[----:B------:R-:W-:Y:S01]  /*ba60*/  BAR.SYNC.DEFER_BLOCKING 0x0 ;  /* 0x0000000000007b1d */ /* 0x000fe20000010000 */
[----:B------:R-:W-:-:S13]  /*ba70*/  ISETP.GE.AND P0, PT, R0, 0x2, PT ;  /* 0x000000020000780c */ /* 0x000fda0003f06270 */
[----:B------:R-:W-:Y:S05]  /*ba80*/  @!P0 BRA `(.L_x_53) ;  /* 0x00000000002c8947 */ /* 0x000fea0003800000 */
[----:B------:R-:W-:-:S11]  /*ba90*/  HFMA2.MMA R5, -RZ, RZ, 0, 5.9604644775390625e-08 ;  /* 0x00000001ff057435 */ /* 0x000fd600000001ff */
.L_x_56:
[----:B-1----:R-:W-:-:S04]  /*baa0*/  LOP3.LUT R4, R17, 0xffff, RZ, 0xc0, !PT ;  /* 0x0000ffff11047812 */ /* 0x002fc800078ec0ff */
[----:B------:R-:W-:-:S06]  /*bab0*/  PRMT R4, R4, 0x8880, RZ ;  /* 0x0000888004047816 */ /* 0x000fcc00000000ff */
[----:B------:R1:W2:Y:S02]  /*bac0*/  SHFL.DOWN PT, R4, R4, R5, 0x1f ;  /* 0x08001f0504047589 */ /* 0x0002a400000e0000 */
[----:B-1----:R-:W-:-:S05]  /*bad0*/  IMAD.SHL.U32 R5, R5, 0x2, RZ ;  /* 0x0000000205057824 */ /* 0x002fca00078e00ff */
[----:B------:R-:W-:Y:S02]  /*bae0*/  ISETP.GE.AND P1, PT, R5, R0, PT ;  /* 0x000000000500720c */ /* 0x000fe40003f26270 */
[----:B--2---:R-:W-:-:S04]  /*baf0*/  ISETP.NE.AND P0, PT, R4, RZ, PT ;  /* 0x000000ff0400720c */ /* 0x004fc80003f05270 */
[----:B------:R-:W-:-:S04]  /*bb00*/  SEL R6, RZ, 0x1, !P0 ;  /* 0x00000001ff067807 */ /* 0x000fc80004000000 */
[----:B------:R-:W-:-:S04]  /*bb10*/  LOP3.LUT P0, RZ, R17, 0xff, R6, 0xc8, !PT ;  /* 0x000000ff11ff7812 */ /* 0x000fc8000780c806 */
[----:B------:R-:W-:Y:S01]  /*bb20*/  SEL R17, RZ, 0x1, !P0 ;  /* 0x00000001ff117807 */ /* 0x000fe20004000000 */
[----:B------:R-:W-:Y:S08]  /*bb30*/  @!P1 BRA `(.L_x_56) ;  /* 0xfffffffc00d89947 */ /* 0x000ff0000383ffff */
.L_x_53:
[----:B------:R-:W2:Y:S01]  /*bb40*/  LDC R13, c[0x0][0x3e8] ;  /* 0x0000fa00ff0d7b82 */ /* 0x000ea20000000800 */
[----:B0-----:R-:W-:Y:S02]  /*bb50*/  MOV R16, RZ ;  /* 0x000000ff00107202 */ /* 0x001fe40000000f00 */
[----:B--2---:R-:W-:-:S13]  /*bb60*/  ISETP.NE.AND P1, PT, R13, RZ, PT ;  /* 0x000000ff0d00720c */ /* 0x004fda0003f25270 */
[----:B------:R-:W-:Y:S05]  /*bb70*/  @!P1 BRA `(.L_x_57) ;  /* 0x0000001000449947 */ /* 0x000fea0003800000 */
[----:B------:R-:W-:Y:S01]  /*bb80*/  IMAD.MOV.U32 R14, RZ, RZ, RZ ;  /* 0x000000ffff0e7224 */ /* 0x000fe200078e00ff */
[----:B------:R-:W-:Y:S01]  /*bb90*/  ULDC.64 UR4, c[0x0][0x3f0] ;  /* 0x0000fc0000047ab9 */ /* 0x000fe20000000a00 */
[----:B------:R-:W-:Y:S02]  /*bba0*/  ISETP.NE.AND P0, PT, R13, 0x1, PT ;  /* 0x000000010d00780c */ /* 0x000fe40003f05270 */
[----:B-1----:R-:W-:Y:S01]  /*bbb0*/  IMAD.HI.U32 R4, R15, UR4, R14 ;  /* 0x000000040f047c27 */ /* 0x002fe2000f8e000e */
        /* <DEDUP_REMOVED lines=269> */
.L_x_57:
[----:B------:R-:W-:Y:S01]  /*cc90*/  ULDC.64 UR4, c[0x0][0x5f8] ;  /* 0x00017e0000047ab9 */ /* 0x000fe20000000a00 */
[----:B------:R-:W-:Y:S01]  /*cca0*/  ULDC UR6, c[0x0][0x234] ;  /* 0x00008d0000067ab9 */ /* 0x000fe20000000800 */
[----:B------:R-:W-:Y:S02]  /*ccb0*/  ISETP.NE.U32.AND P0, PT, RZ, UR4, PT ;  /* 0x00000004ff007c0c */ /* 0x000fe4000bf05070 */
[----:B-1----:R-:W-:Y:S02]  /*ccc0*/  CS2R R4, SRZ ;  /* 0x0000000000047805 */ /* 0x002fe4000001ff00 */
[----:B------:R-:W-:Y:S01]  /*ccd0*/  ISETP.NE.AND P3, PT, RZ, UR6, PT ;  /* 0x00000006ff007c0c */ /* 0x000fe2000bf65270 */
[----:B------:R-:W-:Y:S01]  /*cce0*/  IMAD.MOV.U32 R12, RZ, RZ, RZ ;  /* 0x000000ffff0c7224 */ /* 0x000fe200078e00ff */
[----:B------:R-:W-:-:S13]  /*ccf0*/  ISETP.NE.AND.EX P0, PT, RZ, UR5, PT, P0 ;  /* 0x00000005ff007c0c */ /* 0x000fda000bf05300 */
[----:B------:R-:W-:-:S04]  /*cd00*/  @P0 IADD3 R4, P2, R16, UR4, RZ ;  /* 0x0000000410040c10 */ /* 0x000fc8000ff5e0ff */
[----:B------:R-:W-:-:S05]  /*cd10*/  @P0 IADD3.X R5, RZ, UR5, RZ, P2, !PT ;  /* 0x00000005ff050c10 */ /* 0x000fca00097fe4ff */
[----:B------:R-:W-:Y:S01]  /*cd20*/  @P0 IMAD.MOV.U32 R12, RZ, RZ, R5 ;  /* 0x000000ffff0c0224 */ /* 0x000fe200078e0005 */
[----:B------:R-:W-:Y:S06]  /*cd30*/  @!P3 BRA `(.L_x_58) ;  /* 0x0000002000b4b947 */ /* 0x000fec0003800000 */
[----:B------:R-:W0:Y:S01]  /*cd40*/  S2R R0, SR_CTAID.X ;  /* 0x0000000000007919 */ /* 0x000e220000002500 */
[----:B------:R-:W-:Y:S01]  /*cd50*/  ULDC.64 UR4, c[0x0][0x238] ;  /* 0x00008e0000047ab9 */ /* 0x000fe20000000a00 */
[----:B------:R-:W-:Y:S01]  /*cd60*/  HFMA2.MMA R16, -RZ, RZ, 0, 0 ;  /* 0x00000000ff107435 */ /* 0x000fe200000001ff */
[----:B------:R-:W-:Y:S01]  /*cd70*/  IMAD R6, R2, UR4, RZ ;  /* 0x0000000402067c24 */ /* 0x000fe2000f8e02ff */
[----:B------:R-:W-:-:S03]  /*cd80*/  ULDC UR4, c[0x0][0x224] ;  /* 0x0000890000047ab9 */ /* 0x000fc60000000800 */
[----:B------:R-:W-:-:S04]  /*cd90*/  IMAD R7, R3, UR5, R6 ;  /* 0x0000000503077c24 */ /* 0x000fc8000f8e0206 */
[----:B0-----:R-:W-:Y:S01]  /*cda0*/  IMAD R7, R0, UR4, R7 ;  /* 0x0000000400077c24 */ /* 0x001fe2000f8e0207 */
        /* <DEDUP_REMOVED lines=274> */
.L_x_59:
[----:B------:R-:W-:Y:S01]  /*ded0*/  ULDC UR9, c[0x0][0x22c] ;  /* 0x00008b0000097ab9 */ /* 0x000fe20000000800 */
[----:B------:R-:W-:Y:S01]  /*dee0*/  ULDC UR4, c[0x0][0x21c] ;  /* 0x0000870000047ab9 */ /* 0x000fe20000000800 */
[----:B------:R-:W-:Y:S01]  /*def0*/  ISETP.NE.AND P0, PT, RZ, UR9, PT ;  /* 0x00000009ff007c0c */ /* 0x000fe2000bf05270 */
[----:B------:R-:W0:Y:S01]  /*df00*/  S2UR UR8, SR_CgaCtaId ;  /* 0x00000000000879c3 */ /* 0x000e220000008800 */
[----:B------:R-:W-:Y:S01]  /*df10*/  BSSY B0, `(.L_x_60) ;  /* 0x000000b000007945 */ /* 0x000fe20003800000 */
[----:B------:R-:W-:Y:S02]  /*df20*/  PRMT R6, RZ, 0x7610, R6 ;  /* 0x00007610ff067816 */ /* 0x000fe40000000006 */
[----:B------:R-:W-:-:S04]  /*df30*/  ISETP.NE.AND P0, PT, R2, RZ, P0 ;  /* 0x000000ff0200720c */ /* 0x000fc80000705270 */
[----:B------:R-:W-:-:S13]  /*df40*/  ISETP.GE.OR P0, PT, R7, UR4, P0 ;  /* 0x0000000407007c0c */ /* 0x000fda0008706670 */
[----:B------:R-:W-:Y:S05]  /*df50*/  @P0 BRA `(.L_x_61) ;  /* 0x0000000000180947 */ /* 0x000fea0003800000 */
[----:B------:R-:W-:Y:S01]  /*df60*/  ULDC UR4, c[0x0][0x230] ;  /* 0x00008c0000047ab9 */ /* 0x000fe20000000800 */
[----:B------:R-:W-:Y:S01]  /*df70*/  IMAD.MOV.U32 R6, RZ, RZ, 0x1 ;  /* 0x00000001ff067424 */ /* 0x000fe200078e00ff */
[----:B------:R-:W-:-:S13]  /*df80*/  ISETP.NE.AND P1, PT, RZ, UR4, PT ;  /* 0x00000004ff007c0c */ /* 0x000fda000bf25270 */
[----:B------:R-:W-:-:S04]  /*df90*/  @P1 ISETP.NE.AND P0, PT, R3, RZ, PT ;  /* 0x000000ff0300120c */ /* 0x000fc80003f05270 */
[----:B------:R-:W-:-:S04]  /*dfa0*/  @P1 SEL R7, RZ, 0x1, P0 ;  /* 0x00000001ff071807 */ /* 0x000fc80000000000 */
[----:B------:R-:W-:-:S07]  /*dfb0*/  @P1 PRMT R6, R7, 0x7610, R6 ;  /* 0x0000761007061816 */ /* 0x000fce0000000006 */
.L_x_61:
[----:B0-----:R-:W-:Y:S05]  /*dfc0*/  BSYNC B0 ;  /* 0x0000000000007941 */ /* 0x001fea0003800000 */
.L_x_60:
[----:B------:R-:W-:Y:S01]  /*dfd0*/  PRMT R6, R6, 0x9910, RZ ;  /* 0x0000991006067816 */ /* 0x000fe200000000ff */
[----:B------:R-:W-:Y:S01]  /*dfe0*/  BSSY B0, `(.L_x_62) ;  /* 0x000000e000007945 */ /* 0x000fe20003800000 */
[----:B------:R-:W-:Y:S02]  /*dff0*/  LOP3.LUT P0, RZ, R2, R3, RZ, 0xfc, !PT ;  /* 0x0000000302ff7212 */ /* 0x000fe4000780fcff */
[----:B------:R-:W-:-:S13]  /*e000*/  ISETP.NE.AND P1, PT, R6, RZ, PT ;  /* 0x000000ff0600720c */ /* 0x000fda0003f25270 */
[----:B------:R-:W-:Y:S05]  /*e010*/  @!P1 BRA `(.L_x_63) ;  /* 0x0000000000289947 */ /* 0x000fea0003800000 */
[----:B------:R-:W0:Y:S01]  /*e020*/  S2UR UR4, SR_CTAID.Y ;  /* 0x00000000000479c3 */ /* 0x000e220000002600 */
[----:B------:R-:W-:-:S07]  /*e030*/  ISETP.NE.AND P2, PT, RZ, UR9, PT ;  /* 0x00000009ff007c0c */ /* 0x000fce000bf45270 */
[----:B------:R-:W0:Y:S02]  /*e040*/  LDC R7, c[0x0][0x10] ;  /* 0x00000400ff077b82 */ /* 0x000e240000000800 */
[----:B0-----:R-:W-:Y:S01]  /*e050*/  IMAD R7, R0, R7, UR4 ;  /* 0x0000000400077e24 */ /* 0x001fe2000f8e0207 */
[----:B------:R-:W-:-:S03]  /*e060*/  ULDC UR4, c[0x0][0x0] ;  /* 0x0000000000047ab9 */ /* 0x000fc60000000800 */
[----:B------:R-:W-:Y:S01]  /*e070*/  @!P2 IMAD R7, R7, UR4, R2 ;  /* 0x000000040707ac24 */ /* 0x000fe2000f8e0202 */
[----:B------:R-:W-:-:S04]  /*e080*/  ULDC.64 UR4, c[0x0][0x600] ;  /* 0x0001800000047ab9 */ /* 0x000fc80000000a00 */
[----:B------:R-:W-:-:S04]  /*e090*/  IADD3 R6, P2, R7, UR4, RZ ;  /* 0x0000000407067c10 */ /* 0x000fc8000ff5e0ff */
[----:B------:R-:W-:-:S05]  /*e0a0*/  IADD3.X R7, RZ, UR5, RZ, P2, !PT ;  /* 0x00000005ff077c10 */ /* 0x000fca00097fe4ff */
[----:B------:R0:W-:Y:S04]  /*e0b0*/  STG.E.U8 desc[UR36][R6.64], R17 ;  /* 0x0000001106007986 */ /* 0x0001e8000c101124 */
.L_x_63:
[----:B------:R-:W-:Y:S05]  /*e0c0*/  BSYNC B0 ;  /* 0x0000000000007941 */ /* 0x000fea0003800000 */
.L_x_62:
[----:B------:R-:W-:Y:S01]  /*e0d0*/  UMOV UR7, 0x400 ;  /* 0x0000040000077882 */ /* 0x000fe20000000000 */
[----:B------:R-:W-:Y:S01]  /*e0e0*/  @!PT LDS RZ, [RZ] ;  /* 0x00000000fffff984 */ /* 0x000fe20000000800 */
[----:B------:R-:W-:Y:S01]  /*e0f0*/  @!PT LDS RZ, [RZ] ;  /* 0x00000000fffff984 */ /* 0x000fe20000000800 */
[----:B------:R-:W-:Y:S01]  /*e100*/  @!PT LDS RZ, [RZ] ;  /* 0x00000000fffff984 */ /* 0x000fe20000000800 */
[----:B------:R-:W-:Y:S01]  /*e110*/  @!PT LDS RZ, [RZ] ;  /* 0x00000000fffff984 */ /* 0x000fe20000000800 */
[----:B------:R1:W-:Y:S06]  /*e120*/  MEMBAR.ALL.CTA ;  /* 0x0000000000007992 */ /* 0x0003ec0000008000 */
[----:B-1----:R-:W-:Y:S06]  /*e130*/  MEMBAR.SC.GPU ;  /* 0x0000000000007992 */ /* 0x002fec0000002000 */
[----:B------:R-:W-:-:S00]  /*e140*/  ERRBAR ;  /* 0x00000000000079ab */ /* 0x000fc00000000000 */
[----:B------:R-:W-:Y:S06]  /*e150*/  CGAERRBAR ;  /* 0x00000000000075ab */ /* 0x000fec0000000000 */
[----:B------:R-:W-:Y:S02]  /*e160*/  CCTL.IVALL ;  /* 0x00000000ff00798f */ /* 0x000fe40002000000 */
[----:B------:R-:W-:Y:S06]  /*e170*/  BAR.SYNC.DEFER_BLOCKING 0x0 ;  /* 0x0000000000007b1d */ /* 0x000fec0000010000 */
[----:B------:R-:W-:Y:S02]  /*e180*/  BSSY B0, `(.L_x_64) ;  /* 0x0000018000007945 */ /* 0x000fe40003800000 */
[----:B------:R-:W-:Y:S06]  /*e190*/  BAR.SYNC.DEFER_BLOCKING 0x0 ;  /* 0x0000000000007b1d */ /* 0x000fec0000010000 */
[----:B------:R-:W-:Y:S05]  /*e1a0*/  @P0 BRA `(.L_x_65) ;  /* 0x0000000000540947 */ /* 0x000fea0003800000 */
[----:B------:R-:W1:Y:S01]  /*e1b0*/  S2R R11, SR_LANEID ;  /* 0x00000000000b7919 */ /* 0x000e620000000000 */
[----:B------:R-:W-:Y:S01]  /*e1c0*/  VOTEU.ANY UR4, UPT, PT ;  /* 0x0000000000047886 */ /* 0x000fe200038e0100 */
[----:B0-----:R-:W0:Y:S01]  /*e1d0*/  LDC.64 R6, c[0x0][0x608] ;  /* 0x00018200ff067b82 */ /* 0x001e220000000a00 */
[----:B------:R-:W1:Y:S08]  /*e1e0*/  FLO.U32 R10, UR4 ;  /* 0x00000004000a7d00 */ /* 0x000e7000080e0000 */
[----:B------:R-:W2:Y:S01]  /*e1f0*/  POPC R9, UR4 ;  /* 0x0000000400097d09 */ /* 0x000ea20008000000 */
[----:B0-----:R-:W-:Y:S01]  /*e200*/  IMAD.WIDE.U32 R6, R0, 0x4, R6 ;  /* 0x0000000400067825 */ /* 0x001fe200078e0006 */
[----:B-1----:R-:W-:-:S13]  /*e210*/  ISETP.EQ.U32.AND P0, PT, R10, R11, PT ;  /* 0x0000000b0a00720c */ /* 0x002fda0003f02070 */
[----:B--2---:R-:W2:Y:S01]  /*e220*/  @P0 ATOMG.E.ADD.STRONG.GPU PT, R7, desc[UR36][R6.64], R9 ;  /* 0x00000009060709a8 */ /* 0x004ea200081ee1e4 */
[----:B------:R-:W0:Y:S01]  /*e230*/  S2UR UR6, SR_CgaCtaId ;  /* 0x00000000000679c3 */ /* 0x000e220000008800 */
[----:B------:R-:W-:Y:S01]  /*e240*/  UMOV UR5, 0x400 ;  /* 0x0000040000057882 */ /* 0x000fe20000000000 */
[----:B------:R-:W1:Y:S01]  /*e250*/  S2R R11, SR_LTMASK ;  /* 0x00000000000b7919 */ /* 0x000e620000003900 */
[----:B0-----:R-:W-:Y:S01]  /*e260*/  ULEA UR5, UR6, UR5, 0x18 ;  /* 0x0000000506057291 */ /* 0x001fe2000f8ec03f */
[----:B-1----:R-:W-:Y:S01]  /*e270*/  LOP3.LUT R11, R11, UR4, RZ, 0xc0, !PT ;  /* 0x000000040b0b7c12 */ /* 0x002fe2000f8ec0ff */
[----:B------:R-:W-:Y:S02]  /*e280*/  ULDC UR4, c[0x0][0x10] ;  /* 0x0000040000047ab9 */ /* 0x000fe40000000800 */
[----:B------:R-:W-:-:S03]  /*e290*/  UIADD3 UR4, UR4, -0x1, URZ ;  /* 0xffffffff04047890 */ /* 0x000fc6000fffe03f */
[----:B------:R-:W0:Y:S01]  /*e2a0*/  POPC R11, R11 ;  /* 0x0000000b000b7309 */ /* 0x000e220000000000 */
[----:B--2---:R-:W0:Y:S02]  /*e2b0*/  SHFL.IDX PT, R8, R7, R10, 0x1f ;  /* 0x00001f0a07087589 */ /* 0x004e2400000e0000 */
[----:B0-----:R-:W-:-:S05]  /*e2c0*/  IMAD.IADD R8, R8, 0x1, R11 ;  /* 0x0000000108087824 */ /* 0x001fca00078e020b */
[----:B------:R-:W-:-:S04]  /*e2d0*/  ISETP.NE.AND P0, PT, R8, UR4, PT ;  /* 0x0000000408007c0c */ /* 0x000fc8000bf05270 */
[----:B------:R-:W-:-:S05]  /*e2e0*/  SEL R6, RZ, 0x1, P0 ;  /* 0x00000001ff067807 */ /* 0x000fca0000000000 */
[----:B------:R1:W-:Y:S04]  /*e2f0*/  STS.U8 [UR5], R6 ;  /* 0x00000006ff007988 */ /* 0x0003e80008000005 */
.L_x_65:
[----:B------:R-:W-:Y:S05]  /*e300*/  BSYNC B0 ;  /* 0x0000000000007941 */ /* 0x000fea0003800000 */
.L_x_64:
[----:B------:R-:W-:Y:S01]  /*e310*/  BAR.SYNC.DEFER_BLOCKING 0x0 ;  /* 0x0000000000007b1d */ /* 0x000fe20000010000 */
[----:B------:R-:W-:-:S09]  /*e320*/  ULEA UR4, UR8, UR7, 0x18 ;  /* 0x0000000708047291 */ /* 0x000fd2000f8ec03f */
[----:B01----:R-:W0:Y:S02]  /*e330*/  LDS.U8 R6, [UR4] ;  /* 0x00000004ff067984 */ /* 0x003e240008000000 */
[----:B0-----:R-:W-:-:S13]  /*e340*/  ISETP.NE.AND P0, PT, R6, RZ, PT ;  /* 0x000000ff0600720c */ /* 0x001fda0003f05270 */
[----:B------:R-:W-:Y:S05]  /*e350*/  @!P0 EXIT ;  /* 0x000000000000894d */ /* 0x000fea0003800000 */
[----:B------:R-:W-:Y:S01]  /*e360*/  ISETP.NE.AND P0, PT, RZ, UR9, PT ;  /* 0x00000009ff007c0c */ /* 0x000fe2000bf05270 */
[----:B------:R-:W-:Y:S01]  /*e370*/  @!PT LDS RZ, [RZ] ;  /* 0x00000000fffff984 */ /* 0x000fe20000000800 */
[----:B------:R-:W-:Y:S01]  /*e380*/  @!PT LDS RZ, [RZ] ;  /* 0x00000000fffff984 */ /* 0x000fe20000000800 */
[----:B------:R-:W-:Y:S01]  /*e390*/  @!PT LDS RZ, [RZ] ;  /* 0x00000000fffff984 */ /* 0x000fe20000000800 */
[----:B------:R-:W-:Y:S01]  /*e3a0*/  @!PT LDS RZ, [RZ] ;  /* 0x00000000fffff984 */ /* 0x000fe20000000800 */
[----:B------:R0:W-:Y:S06]  /*e3b0*/  MEMBAR.ALL.CTA ;  /* 0x0000000000007992 */ /* 0x0001ec0000008000 */
[----:B0-----:R-:W-:Y:S06]  /*e3c0*/  MEMBAR.SC.GPU ;  /* 0x0000000000007992 */ /* 0x001fec0000002000 */
[----:B------:R-:W-:-:S00]  /*e3d0*/  ERRBAR ;  /* 0x00000000000079ab */ /* 0x000fc00000000000 */
[----:B------:R-:W-:Y:S06]  /*e3e0*/  CGAERRBAR ;  /* 0x00000000000075ab */ /* 0x000fec0000000000 */
[----:B------:R-:W-:Y:S01]  /*e3f0*/  CCTL.IVALL ;  /* 0x00000000ff00798f */ /* 0x000fe20002000000 */
[----:B------:R-:W-:Y:S01]  /*e400*/  ULDC.U8 UR4, c[0x0][0x211] ;  /* 0x0000844000047ab9 */ /* 0x000fe20000000000 */
[----:B------:R-:W-:Y:S01]  /*e410*/  BSSY B0, `(.L_x_66) ;  /* 0x000002d000007945 */ /* 0x000fe20003800000 */
[----:B------:R-:W-:-:S03]  /*e420*/  MOV R17, UR4 ;  /* 0x0000000400117c02 */ /* 0x000fc60008000f00 */
[----:B------:R-:W-:Y:S05]  /*e430*/  @!P0 BRA `(.L_x_67) ;  /* 0x00000000005c8947 */ /* 0x000fea0003800000 */
[----:B------:R-:W-:Y:S01]  /*e440*/  ULDC UR4, c[0x0][0x0] ;  /* 0x0000000000047ab9 */ /* 0x000fe20000000800 */
[----:B------:R-:W-:Y:S01]  /*e450*/  ULDC UR6, c[0x0][0x228] ;  /* 0x00008a0000067ab9 */ /* 0x000fe20000000800 */
[----:B------:R-:W-:Y:S01]  /*e460*/  IMAD R6, R3, UR4, R2 ;  /* 0x0000000403067c24 */ /* 0x000fe2000f8e0202 */
[----:B------:R-:W-:-:S04]  /*e470*/  ULDC.64 UR10, c[0x0][0x600] ;  /* 0x00018000000a7ab9 */ /* 0x000fc80000000a00 */
[----:B------:R-:W-:-:S13]  /*e480*/  ISETP.GE.U32.AND P0, PT, R6, UR6, PT ;  /* 0x0000000606007c0c */ /* 0x000fda000bf06070 */
[----:B------:R-:W-:Y:S05]  /*e490*/  @P0 BRA `(.L_x_68) ;  /* 0x0000000000900947 */ /* 0x000fea0003800000 */
[----:B------:R-:W-:Y:S01]  /*e4a0*/  ULDC UR5, c[0x0][0x10] ;  /* 0x0000040000057ab9 */ /* 0x000fe20000000800 */
[----:B------:R-:W0:Y:S01]  /*e4b0*/  LDC R11, c[0x0][0x4] ;  /* 0x00000100ff0b7b82 */ /* 0x000e220000000800 */
[----:B------:R-:W-:Y:S01]  /*e4c0*/  BSSY B1, `(.L_x_69) ;  /* 0x000000d000017945 */ /* 0x000fe20003800000 */
[----:B------:R-:W-:Y:S02]  /*e4d0*/  IMAD.MOV.U32 R8, RZ, RZ, R6 ;  /* 0x000000ffff087224 */ /* 0x000fe400078e0006 */
[----:B------:R-:W-:Y:S02]  /*e4e0*/  IMAD R9, R0, UR5, RZ ;  /* 0x0000000500097c24 */ /* 0x000fe4000f8e02ff */
[----:B0-----:R-:W-:-:S07]  /*e4f0*/  IMAD R11, R11, UR4, RZ ;  /* 0x000000040b0b7c24 */ /* 0x001fce000f8e02ff */
.L_x_70:
[----:B------:R-:W-:-:S04]  /*e500*/  IADD3 R6, R9, R8, RZ ;  /* 0x0000000809067210 */ /* 0x000fc80007ffe0ff */
[----:B------:R-:W-:-:S05]  /*e510*/  IADD3 R6, P0, R6, UR10, RZ ;  /* 0x0000000a06067c10 */ /* 0x000fca000ff1e0ff */
[----:B------:R-:W-:-:S05]  /*e520*/  IMAD.X R7, RZ, RZ, UR11, P0 ;  /* 0x0000000bff077e24 */ /* 0x000fca00080e06ff */
[----:B------:R-:W2:Y:S01]  /*e530*/  LDG.E.U8 R6, desc[UR36][R6.64] ;  /* 0x0000002406067981 */ /* 0x000ea2000c1e1100 */
[----:B------:R-:W-:-:S04]  /*e540*/  IADD3 R8, R11, R8, RZ ;  /* 0x000000080b087210 */ /* 0x000fc80007ffe0ff */
[----:B------:R-:W-:Y:S02]  /*e550*/  ISETP.GE.U32.AND P2, PT, R8, UR6, PT ;  /* 0x0000000608007c0c */ /* 0x000fe4000bf46070 */
[----:B--2---:R-:W-:-:S04]  /*e560*/  LOP3.LUT P0, RZ, R17, 0xff, R6, 0xc8, !PT ;  /* 0x000000ff11ff7812 */ /* 0x004fc8000780c806 */
[----:B------:R-:W-:-:S07]  /*e570*/  SEL R17, RZ, 0x1, !P0 ;  /* 0x00000001ff117807 */ /* 0x000fce0004000000 */
[----:B------:R-:W-:Y:S05]  /*e580*/  @!P2 BRA `(.L_x_70) ;  /* 0xfffffffc00dca947 */ /* 0x000fea000383ffff */
[----:B------:R-:W-:Y:S05]  /*e590*/  BSYNC B1 ;  /* 0x0000000000017941 */ /* 0x000fea0003800000 */
.L_x_69:
[----:B------:R-:W-:Y:S05]  /*e5a0*/  BRA `(.L_x_68) ;  /* 0x00000000004c7947 */ /* 0x000fea0003800000 */
.L_x_67:
[----:B------:R-:W-:Y:S01]  /*e5b0*/  ULDC UR5, c[0x0][0x228] ;  /* 0x00008a0000057ab9 */ /* 0x000fe20000000800 */
[----:B------:R-:W-:Y:S01]  /*e5c0*/  ULDC.64 UR10, c[0x0][0x600] ;  /* 0x00018000000a7ab9 */ /* 0x000fe20000000a00 */
[----:B------:R-:W-:-:S13]  /*e5d0*/  ISETP.GE.U32.AND P0, PT, R3, UR5, PT ;  /* 0x0000000503007c0c */ /* 0x000fda000bf06070 */
[----:B------:R-:W-:Y:S05]  /*e5e0*/  @P0 BRA `(.L_x_68) ;  /* 0x00000000003c0947 */ /* 0x000fea0003800000 */
[----:B------:R-:W-:Y:S01]  /*e5f0*/  ULDC UR4, c[0x0][0x10] ;  /* 0x0000040000047ab9 */ /* 0x000fe20000000800 */
[----:B------:R-:W0:Y:S01]  /*e600*/  LDC R8, c[0x0][RZ] ;  /* 0x00000000ff087b82 */ /* 0x000e220000000800 */
[----:B------:R-:W-:Y:S02]  /*e610*/  IMAD.MOV.U32 R9, RZ, RZ, R3 ;  /* 0x000000ffff097224 */ /* 0x000fe400078e0003 */
[----:B------:R-:W-:-:S05]  /*e620*/  IMAD R0, R0, UR4, RZ ;  /* 0x0000000400007c24 */ /* 0x000fca000f8e02ff */
[----:B------:R-:W1:Y:S02]  /*e630*/  LDC R10, c[0x0][0x4] ;  /* 0x00000100ff0a7b82 */ /* 0x000e640000000800 */
.L_x_71:
[----:B------:R-:W-:-:S05]  /*e640*/  IADD3 R7, R0, R9, RZ ;  /* 0x0000000900077210 */ /* 0x000fca0007ffe0ff */
[----:B0-----:R-:W-:-:S05]  /*e650*/  IMAD R7, R7, R8, R2 ;  /* 0x0000000807077224 */ /* 0x001fca00078e0202 */
[----:B------:R-:W-:-:S05]  /*e660*/  IADD3 R6, P0, R7, UR10, RZ ;  /* 0x0000000a07067c10 */ /* 0x000fca000ff1e0ff */
[----:B------:R-:W-:-:S05]  /*e670*/  IMAD.X R7, RZ, RZ, UR11, P0 ;  /* 0x0000000bff077e24 */ /* 0x000fca00080e06ff */
[----:B------:R-:W2:Y:S01]  /*e680*/  LDG.E.U8 R6, desc[UR36][R6.64] ;  /* 0x0000002406067981 */ /* 0x000ea2000c1e1100 */
[----:B-1----:R-:W-:Y:S02]  /*e690*/  IADD3 R9, R10, R9, RZ ;  /* 0x000000090a097210 */ /* 0x002fe40007ffe0ff */
[----:B--2---:R-:W-:-:S04]  /*e6a0*/  LOP3.LUT P0, RZ, R17, 0xff, R6, 0xc8, !PT ;  /* 0x000000ff11ff7812 */ /* 0x004fc8000780c806 */
[----:B------:R-:W-:Y:S02]  /*e6b0*/  SEL R17, RZ, 0x1, !P0 ;  /* 0x00000001ff117807 */ /* 0x000fe40004000000 */
[----:B------:R-:W-:-:S13]  /*e6c0*/  ISETP.GE.U32.AND P0, PT, R9, UR5, PT ;  /* 0x0000000509007c0c */ /* 0x000fda000bf06070 */
[----:B------:R-:W-:Y:S05]  /*e6d0*/  @!P0 BRA `(.L_x_71) ;  /* 0xfffffffc00d88947 */ /* 0x000fea000383ffff */
.L_x_68:
[----:B------:R-:W-:Y:S05]  /*e6e0*/  BSYNC B0 ;  /* 0x0000000000007941 */ /* 0x000fea0003800000 */
.L_x_66:
[----:B------:R-:W0:Y:S01]  /*e6f0*/  LDC R11, c[0x0][RZ] ;  /* 0x00000000ff0b7b82 */ /* 0x000e220000000800 */
[----:B------:R-:W-:Y:S01]  /*e700*/  ULDC UR5, c[0x0][0x4] ;  /* 0x0000010000057ab9 */ /* 0x000fe20000000800 */
[----:B------:R-:W-:Y:S02]  /*e710*/  UIADD3 UR7, UR7, 0x10, URZ ;  /* 0x0000001007077890 */ /* 0x000fe4000fffe03f */
[----:B------:R-:W-:Y:S02]  /*e720*/  USHF.R.U32.HI UR4, URZ, 0x1, UR5 ;  /* 0x000000013f047899 */ /* 0x000fe40008011605 */
[----:B------:R-:W-:Y:S01]  /*e730*/  ULEA UR7, UR8, UR7, 0x18 ;  /* 0x0000000708077291 */ /* 0x000fe2000f8ec03f */
[----:B------:R-:W-:-:S03]  /*e740*/  ULDC UR6, c[0x0][0x22c] ;  /* 0x00008b0000067ab9 */ /* 0x000fc60000000800 */
[----:B------:R-:W-:Y:S02]  /*e750*/  ISETP.NE.AND P0, PT, RZ, UR4, PT ;  /* 0x00000004ff007c0c */ /* 0x000fe4000bf05270 */
[----:B------:R-:W-:Y:S01]  /*e760*/  ISETP.NE.AND P3, PT, RZ, UR6, PT ;  /* 0x00000006ff007c0c */ /* 0x000fe2000bf65270 */
[----:B0-----:R-:W-:-:S05]  /*e770*/  IMAD R0, R3, R11, R2 ;  /* 0x0000000b03007224 */ /* 0x001fca00078e0202 */
[----:B------:R0:W-:Y:S05]  /*e780*/  STS.U8 [R0+UR7], R17 ;  /* 0x0000001100007988 */ /* 0x0001ea0008000007 */
[----:B------:R-:W-:Y:S05]  /*e790*/  @!P0 BRA `(.L_x_72) ;  /* 0x0000000000388947 */ /* 0x000fea0003800000 */
[----:B------:R-:W-:-:S07]  /*e7a0*/  IMAD.U32 R6, RZ, RZ, UR4 ;  /* 0x00000004ff067e24 */ /* 0x000fce000f8e00ff */
.L_x_73:
[----:B------:R-:W-:Y:S01]  /*e7b0*/  IADD3 R7, R3, R6, RZ ;  /* 0x0000000603077210 */ /* 0x000fe20007ffe0ff */
[----:B------:R-:W-:Y:S03]  /*e7c0*/  BAR.SYNC.DEFER_BLOCKING 0x0 ;  /* 0x0000000000007b1d */ /* 0x000fe60000010000 */
[----:B------:R-:W-:-:S04]  /*e7d0*/  ISETP.GE.U32.AND P0, PT, R7, UR5, PT ;  /* 0x0000000507007c0c */ /* 0x000fc8000bf06070 */
[----:B------:R-:W-:-:S13]  /*e7e0*/  ISETP.GE.U32.OR P0, PT, R3, R6, P0 ;  /* 0x000000060300720c */ /* 0x000fda0000706470 */
[----:B------:R-:W-:-:S05]  /*e7f0*/  @!P0 IMAD R7, R7, R11, R2 ;  /* 0x0000000b07078224 */ /* 0x000fca00078e0202 */
[----:B------:R-:W1:Y:S02]  /*e800*/  @!P0 LDS.U8 R8, [R7+UR7] ;  /* 0x0000000707088984 */ /* 0x000e640008000000 */
[----:B-1----:R-:W-:-:S04]  /*e810*/  @!P0 LOP3.LUT P2, RZ, R8, 0xff, R17, 0xc8, !PT ;  /* 0x000000ff08ff8812 */ /* 0x002fc8000784c811 */
[----:B------:R-:W-:Y:S02]  /*e820*/  @!P0 SEL R9, RZ, 0x1, !P2 ;  /* 0x00000001ff098807 */ /* 0x000fe40005000000 */
[----:B------:R-:W-:Y:S02]  /*e830*/  ISETP.GT.AND P2, PT, R6, 0x1, PT ;  /* 0x000000010600780c */ /* 0x000fe40003f44270 */
[----:B------:R-:W-:Y:S01]  /*e840*/  SHF.R.S32.HI R6, RZ, 0x1, R6 ;  /* 0x00000001ff067819 */ /* 0x000fe20000011406 */
[----:B------:R1:W-:Y:S01]  /*e850*/  @!P0 STS.U8 [R0+UR7], R9 ;  /* 0x0000000900008988 */ /* 0x0003e20008000007 */
[----:B0-----:R-:W-:-:S09]  /*e860*/  @!P0 PRMT R17, R9, 0x7610, R17 ;  /* 0x0000761009118816 */ /* 0x001fd20000000011 */
[----:B-1----:R-:W-:Y:S05]  /*e870*/  @P2 BRA `(.L_x_73) ;  /* 0xfffffffc00cc2947 */ /* 0x002fea000383ffff */
.L_x_72:
[----:B------:R-:W-:Y:S01]  /*e880*/  VIADD R3, R0, UR7 ;  /* 0x0000000700037c36 */ /* 0x000fe20008000000 */
[----:B------:R-:W-:Y:S06]  /*e890*/  @!P3 BRA `(.L_x_74) ;  /* 0x000000000094b947 */ /* 0x000fec0003800000 */
[----:B------:R-:W-:Y:S02]  /*e8a0*/  ISETP.GT.AND P0, PT, R11, 0x20, PT ;  /* 0x000000200b00780c */ /* 0x000fe40003f04270 */
[----:B------:R-:W-:-:S11]  /*e8b0*/  MOV R6, R11 ;  /* 0x0000000b00067202 */ /* 0x000fd60000000f00 */
[----:B------:R-:W-:Y:S05]  /*e8c0*/  @!P0 BRA `(.L_x_75) ;  /* 0x0000000000508947 */ /* 0x000fea0003800000 */
[----:B------:R-:W-:Y:S01]  /*e8d0*/  LEA.HI R6, R11, R11, RZ, 0x1 ;  /* 0x0000000b0b067211 */ /* 0x000fe200078f08ff */
[----:B------:R1:W-:Y:S03]  /*e8e0*/  STS.U8 [R0+UR7], R17 ;  /* 0x0000001100007988 */ /* 0x0003e60008000007 */
[----:B------:R-:W-:Y:S01]  /*e8f0*/  SHF.R.S32.HI R7, RZ, 0x1, R6 ;  /* 0x00000001ff077819 */ /* 0x000fe20000011406 */
[----:B------:R-:W-:-:S03]  /*e900*/  IMAD.MOV.U32 R6, RZ, RZ, 0x20 ;  /* 0x00000020ff067424 */ /* 0x000fc600078e00ff */
[----:B------:R-:W-:-:S13]  /*e910*/  ISETP.GE.AND P0, PT, R7, 0x20, PT ;  /* 0x000000200700780c */ /* 0x000fda0003f06270 */
[----:B-1----:R-:W-:Y:S05]  /*e920*/  @!P0 BRA `(.L_x_75) ;  /* 0x0000000000388947 */ /* 0x002fea0003800000 */
.L_x_76:
[----:B------:R-:W-:Y:S01]  /*e930*/  IADD3 R6, R2, R7, RZ ;  /* 0x0000000702067210 */ /* 0x000fe20007ffe0ff */
[----:B------:R-:W-:Y:S03]  /*e940*/  BAR.SYNC.DEFER_BLOCKING 0x0 ;  /* 0x0000000000007b1d */ /* 0x000fe60000010000 */
[----:B------:R-:W-:-:S04]  /*e950*/  ISETP.GE.U32.AND P0, PT, R6, R11, PT ;  /* 0x0000000b0600720c */ /* 0x000fc80003f06070 */
[----:B------:R-:W-:-:S13]  /*e960*/  ISETP.GE.U32.OR P0, PT, R2, R7, P0 ;  /* 0x000000070200720c */ /* 0x000fda0000706470 */
[--C-:B------:R-:W-:Y:S01]  /*e970*/  @!P0 IMAD.IADD R6, R3, 0x1, R7.reuse ;  /* 0x0000000103068824 */ /* 0x100fe200078e0207 */
[----:B------:R-:W-:-:S05]  /*e980*/  SHF.R.S32.HI R7, RZ, 0x1, R7 ;  /* 0x00000001ff077819 */ /* 0x000fca0000011407 */
[----:B------:R-:W1:Y:S02]  /*e990*/  @!P0 LDS.U8 R6, [R6] ;  /* 0x0000000006068984 */ /* 0x000e640000000000 */
[----:B-1----:R-:W-:-:S04]  /*e9a0*/  @!P0 LOP3.LUT P2, RZ, R6, 0xff, R17, 0xc8, !PT ;  /* 0x000000ff06ff8812 */ /* 0x002fc8000784c811 */
[----:B------:R-:W-:Y:S02]  /*e9b0*/  @!P0 SEL R9, RZ, 0x1, !P2 ;  /* 0x00000001ff098807 */ /* 0x000fe40005000000 */
[----:B------:R-:W-:Y:S02]  /*e9c0*/  ISETP.GE.AND P2, PT, R7, 0x20, PT ;  /* 0x000000200700780c */ /* 0x000fe40003f46270 */
[----:B0-----:R-:W-:Y:S01]  /*e9d0*/  @!P0 PRMT R17, R9, 0x7610, R17 ;  /* 0x0000761009118816 */ /* 0x001fe20000000011 */
[----:B------:R1:W-:Y:S10]  /*e9e0*/  @!P0 STS.U8 [R0+UR7], R9 ;  /* 0x0000000900008988 */ /* 0x0003f40008000007 */
[----:B-1----:R-:W-:Y:S05]  /*e9f0*/  @P2 BRA `(.L_x_76) ;  /* 0xfffffffc00cc2947 */ /* 0x002fea000383ffff */
[----:B------:R-:W-:-:S11]  /*ea00*/  HFMA2.MMA R6, -RZ, RZ, 0, 1.9073486328125e-06 ;  /* 0x00000020ff067435 */ /* 0x000fd600000001ff */
.L_x_75:
[----:B------:R-:W-:Y:S01]  /*ea10*/  BAR.SYNC.DEFER_BLOCKING 0x0 ;  /* 0x0000000000007b1d */ /* 0x000fe20000010000 */
[----:B------:R-:W-:-:S13]  /*ea20*/  ISETP.GE.AND P0, PT, R6, 0x2, PT ;  /* 0x000000020600780c */ /* 0x000fda0003f06270 */
[----:B------:R-:W-:Y:S05]  /*ea30*/  @!P0 BRA `(.L_x_74) ;  /* 0x00000000002c8947 */ /* 0x000fea0003800000 */
[----:B------:R-:W-:-:S07]  /*ea40*/  IMAD.MOV.U32 R3, RZ, RZ, 0x1 ;  /* 0x00000001ff037424 */ /* 0x000fce00078e00ff */
.L_x_77:
[----:B0-----:R-:W-:-:S04]  /*ea50*/  LOP3.LUT R0, R17, 0xffff, RZ, 0xc0, !PT ;  /* 0x0000ffff11007812 */ /* 0x001fc800078ec0ff */
[----:B------:R-:W-:-:S06]  /*ea60*/  PRMT R0, R0, 0x8880, RZ ;  /* 0x0000888000007816 */ /* 0x000fcc00000000ff */
[----:B------:R0:W1:Y:S02]  /*ea70*/  SHFL.DOWN PT, R0, R0, R3, 0x1f ;  /* 0x08001f0300007589 */ /* 0x00006400000e0000 */
[----:B0-----:R-:W-:-:S04]  /*ea80*/  SHF.L.U32 R3, R3, 0x1, RZ ;  /* 0x0000000103037819 */ /* 0x001fc800000006ff */
[----:B------:R-:W-:Y:S02]  /*ea90*/  ISETP.GE.AND P2, PT, R3, R6, PT ;  /* 0x000000060300720c */ /* 0x000fe40003f46270 */
[----:B-1----:R-:W-:-:S04]  /*eaa0*/  ISETP.NE.AND P0, PT, R0, RZ, PT ;  /* 0x000000ff0000720c */ /* 0x002fc80003f05270 */
[----:B------:R-:W-:-:S04]  /*eab0*/  SEL R2, RZ, 0x1, !P0 ;  /* 0x00000001ff027807 */ /* 0x000fc80004000000 */
[----:B------:R-:W-:-:S04]  /*eac0*/  LOP3.LUT P0, RZ, R17, 0xff, R2, 0xc8, !PT ;  /* 0x000000ff11ff7812 */ /* 0x000fc8000780c802 */
[----:B------:R-:W-:Y:S01]  /*ead0*/  SEL R17, RZ, 0x1, !P0 ;  /* 0x00000001ff117807 */ /* 0x000fe20004000000 */
[----:B------:R-:W-:Y:S08]  /*eae0*/  @!P2 BRA `(.L_x_77) ;  /* 0xfffffffc00d8a947 */ /* 0x000ff0000383ffff */
.L_x_74:
[----:B------:R-:W-:Y:S05]  /*eaf0*/  @!P1 EXIT ;  /* 0x000000000000994d */ /* 0x000fea0003800000 */
[----:B------:R-:W-:Y:S01]  /*eb00*/  ISETP.NE.U32.AND P0, PT, R4, RZ, PT ;  /* 0x000000ff0400720c */ /* 0x000fe20003f05070 */
[----:B------:R-:W-:-:S03]  /*eb10*/  ULDC.U8 UR38, c[0x0][0x618] ;  /* 0x0001860000267ab9 */ /* 0x000fc60000000000 */
[----:B------:R-:W-:-:S13]  /*eb20*/  ISETP.NE.AND.EX P0, PT, R12, RZ, PT, P0 ;  /* 0x000000ff0c00720c */ /* 0x000fda0003f05300 */
[----:B------:R-:W-:Y:S05]  /*eb30*/  @!P0 BRA `(.L_x_78) ;  /* 0x0000000000908947 */ /* 0x000fea0003800000 */
[----:B------:R-:W-:Y:S01]  /*eb40*/  ISETP.NE.AND P0, PT, RZ, UR38, PT ;  /* 0x00000026ff007c0c */ /* 0x000fe2000bf05270 */
[----:B------:R-:W-:Y:S02]  /*eb50*/  ULDC.U8 UR4, c[0x0][0x619] ;  /* 0x0001864000047ab9 */ /* 0x000fe40000000000 */
[----:B------:R-:W-:-:S10]  /*eb60*/  ISETP.NE.AND P1, PT, RZ, UR4, PT ;  /* 0x00000004ff007c0c */ /* 0x000fd4000bf25270 */
[----:B------:R-:W-:Y:S05]  /*eb70*/  @!P0 BRA `(.L_x_79) ;  /* 0x00000000000c8947 */ /* 0x000fea0003800000 */
[----:B0-----:R-:W2:Y:S02]  /*eb80*/  LDG.E.U8 R0, desc[UR36][R4.64] ;  /* 0x0000002404007981 */ /* 0x001ea4000c1e1100 */
[----:B--2---:R-:W-:-:S04]  /*eb90*/  LOP3.LUT P0, RZ, R17, 0xff, R0, 0xc8, !PT ;  /* 0x000000ff11ff7812 */ /* 0x004fc8000780c800 */
[----:B------:R-:W-:-:S09]  /*eba0*/  SEL R17, RZ, 0x1, !P0 ;  /* 0x00000001ff117807 */ /* 0x000fd20004000000 */
.L_x_79:
[----:B------:R-:W-:Y:S05]  /*ebb0*/  @!P1 BRA `(.L_x_80) ;  /* 0x0000000000689947 */ /* 0x000fea0003800000 */
[----:B0-----:R-:W0:Y:S02]  /*ebc0*/  LDC R0, c[0x0][0x61c] ;  /* 0x00018700ff007b82 */ /* 0x001e240000000800 */
[----:B0-----:R-:W-:-:S13]  /*ebd0*/  ISETP.NE.AND P0, PT, R0, 0x1, PT ;  /* 0x000000010000780c */ /* 0x001fda0003f05270 */
[----:B------:R-:W-:Y:S05]  /*ebe0*/  @!P0 BRA `(.L_x_81) ;  /* 0x0000000000408947 */ /* 0x000fea0003800000 */
[----:B------:R-:W-:Y:S01]  /*ebf0*/  MOV R2, 0x0 ;  /* 0x0000000000027802 */ /* 0x000fe20000000f00 */
[----:B------:R-:W-:Y:S01]  /*ec00*/  ULDC.64 UR4, c[0x4][0x640] ;  /* 0x0101900000047ab9 */ /* 0x000fe20000000a00 */
[----:B------:R-:W-:Y:S01]  /*ec10*/  ULDC.64 UR6, c[0x4][0x520] ;  /* 0x0101480000067ab9 */ /* 0x000fe20000000a00 */
[----:B------:R-:W-:Y:S01]  /*ec20*/  IMAD.U32 R4, RZ, RZ, UR4 ;  /* 0x00000004ff047e24 */ /* 0x000fe2000f8e00ff */
[----:B------:R-:W-:Y:S01]  /*ec30*/  MOV R5, UR5 ;  /* 0x0000000500057c02 */ /* 0x000fe20008000f00 */
[----:B------:R-:W-:Y:S01]  /*ec40*/  ULDC.64 UR4, c[0x4][0x630] ;  /* 0x01018c0000047ab9 */ /* 0x000fe20000000a00 */
[----:B------:R-:W0:Y:S01]  /*ec50*/  LDC.64 R2, c[0x4][R2] ;  /* 0x0100000002027b82 */ /* 0x000e220000000a00 */
[----:B------:R-:W-:Y:S01]  /*ec60*/  HFMA2.MMA R12, -RZ, RZ, 0, 5.9604644775390625e-08 ;  /* 0x00000001ff0c7435 */ /* 0x000fe200000001ff */
[----:B------:R-:W-:Y:S01]  /*ec70*/  IMAD.U32 R6, RZ, RZ, UR4 ;  /* 0x00000004ff067e24 */ /* 0x000fe2000f8e00ff */
[----:B------:R-:W-:Y:S01]  /*ec80*/  MOV R7, UR5 ;  /* 0x0000000500077c02 */ /* 0x000fe20008000f00 */
[----:B------:R-:W-:Y:S01]  /*ec90*/  IMAD.U32 R10, RZ, RZ, UR6 ;  /* 0x00000006ff0a7e24 */ /* 0x000fe2000f8e00ff */
[----:B------:R-:W-:Y:S01]  /*eca0*/  MOV R11, UR7 ;  /* 0x00000007000b7c02 */ /* 0x000fe20008000f00 */
[----:B------:R-:W-:-:S02]  /*ecb0*/  IMAD.MOV.U32 R8, RZ, RZ, 0x2ef ;  /* 0x000002efff087424 */ /* 0x000fc400078e00ff */
[----:B------:R-:W-:-:S07]  /*ecc0*/  IMAD.MOV.U32 R13, RZ, RZ, RZ ;  /* 0x000000ffff0d7224 */ /* 0x000fce00078e00ff */
[----:B------:R-:W-:-:S07]  /*ecd0*/  LEPC R20, `(.L_x_81) ;  /* 0x000000001014794e */ /* 0x000fce0000000000 */
[----:B0-----:R-:W-:Y:S05]  /*ece0*/  CALL.ABS.NOINC R2 ;  /* 0x0000000002007343 */ /* 0x001fea0003c00000 */
.L_x_81:
[----:B------:R-:W-:Y:S01]  /*ecf0*/  ULDC.64 UR4, c[0x0][0x5e8] ;  /* 0x00017a0000047ab9 */ /* 0x000fe20000000a00 */
[----:B------:R-:W-:Y:S02]  /*ed00*/  LOP3.LUT P0, RZ, R17, 0xff, RZ, 0xc0, !PT ;  /* 0x000000ff11ff7812 */ /* 0x000fe4000780c0ff */
[----:B------:R-:W-:Y:S02]  /*ed10*/  IADD3 R16, P1, R16, UR4, RZ ;  /* 0x0000000410107c10 */ /* 0x000fe4000ff3e0ff */
[----:B------:R-:W-:Y:S02]  /*ed20*/  SEL R3, RZ, 0x1, !P0 ;  /* 0x00000001ff037807 */ /* 0x000fe40004000000 */
[----:B------:R-:W-:-:S05]  /*ed30*/  IADD3.X R17, RZ, UR5, RZ, P1, !PT ;  /* 0x00000005ff117c10 */ /* 0x000fca0008ffe4ff */
[----:B------:R-:W-:Y:S01]  /*ed40*/  STG.E.U8 desc[UR36][R16.64], R3 ;  /* 0x0000000310007986 */ /* 0x000fe2000c101124 */
[----:B------:R-:W-:Y:S05]  /*ed50*/  EXIT ;  /* 0x000000000000794d */ /* 0x000fea0003800000 */
.L_x_80:
[----:B------:R-:W-:Y:S01]  /*ed60*/  STG.E.U8 desc[UR36][R4.64], R17 ;  /* 0x0000001104007986 */ /* 0x000fe2000c101124 */
[----:B------:R-:W-:Y:S05]  /*ed70*/  EXIT ;  /* 0x000000000000794d */ /* 0x000fea0003800000 */
.L_x_78:
[----:B------:R-:W-:Y:S01]  /*ed80*/  ISETP.NE.AND P1, PT, RZ, UR38, PT ;  /* 0x00000026ff007c0c */ /* 0x000fe2000bf25270 */
[----:B------:R-:W-:Y:S01]  /*ed90*/  ULDC.64 UR4, c[0x0][0x5e8] ;  /* 0x00017a0000047ab9 */ /* 0x000fe20000000a00 */
[----:B------:R-:W-:Y:S01]  /*eda0*/  ULDC.U8 UR6, c[0x0][0x619] ;  /* 0x0001864000067ab9 */ /* 0x000fe20000000000 */
[----:B------:R-:W-:Y:S02]  /*edb0*/  IADD3 R2, P0, R16, UR4, RZ ;  /* 0x0000000410027c10 */ /* 0x000fe4000ff1e0ff */
[----:B------:R-:W-:-:S03]  /*edc0*/  ISETP.NE.AND P2, PT, RZ, UR6, PT ;  /* 0x00000006ff007c0c */ /* 0x000fc6000bf45270 */
[----:B------:R-:W-:-:S05]  /*edd0*/  IMAD.X R3, RZ, RZ, UR5, P0 ;  /* 0x00000005ff037e24 */ /* 0x000fca00080e06ff */
[----:B------:R-:W-:Y:S05]  /*ede0*/  @!P1 BRA `(.L_x_82) ;  /* 0x00000000000c9947 */ /* 0x000fea0003800000 */
[----:B0-----:R-:W2:Y:S02]  /*edf0*/  LDG.E.U8 R0, desc[UR36][R2.64] ;  /* 0x0000002402007981 */ /* 0x001ea4000c1e1100 */
[----:B--2---:R-:W-:-:S04]  /*ee00*/  LOP3.LUT P0, RZ, R0, 0xff, R17, 0xc8, !PT ;  /* 0x000000ff00ff7812 */ /* 0x004fc8000780c811 */
[----:B------:R-:W-:-:S09]  /*ee10*/  SEL R17, RZ, 0x1, !P0 ;  /* 0x00000001ff117807 */ /* 0x000fd20004000000 */
.L_x_82:
[----:B------:R-:W-:Y:S05]  /*ee20*/  @!P2 BRA `(.L_x_83) ;  /* 0x000000000068a947 */ /* 0x000fea0003800000 */
[----:B0-----:R-:W0:Y:S02]  /*ee30*/  LDC R0, c[0x0][0x61c] ;  /* 0x00018700ff007b82 */ /* 0x001e240000000800 */
[----:B0-----:R-:W-:-:S13]  /*ee40*/  ISETP.NE.AND P0, PT, R0, 0x1, PT ;  /* 0x000000010000780c */ /* 0x001fda0003f05270 */
[----:B------:R-:W-:Y:S05]  /*ee50*/  @!P0 BRA `(.L_x_84) ;  /* 0x0000000000408947 */ /* 0x000fea0003800000 */
[----:B------:R-:W-:Y:S01]  /*ee60*/  MOV R2, 0x0 ;  /* 0x0000000000027802 */ /* 0x000fe20000000f00 */
[----:B------:R-:W-:Y:S01]  /*ee70*/  ULDC.64 UR4, c[0x4][0x640] ;  /* 0x0101900000047ab9 */ /* 0x000fe20000000a00 */
[----:B------:R-:W-:Y:S01]  /*ee80*/  ULDC.64 UR6, c[0x4][0x520] ;  /* 0x0101480000067ab9 */ /* 0x000fe20000000a00 */
[----:B------:R-:W-:Y:S01]  /*ee90*/  MOV R4, UR4 ;  /* 0x0000000400047c02 */ /* 0x000fe20008000f00 */
[----:B------:R-:W-:Y:S01]  /*eea0*/  IMAD.U32 R5, RZ, RZ, UR5 ;  /* 0x00000005ff057e24 */ /* 0x000fe2000f8e00ff */
[----:B------:R-:W-:Y:S01]  /*eeb0*/  ULDC.64 UR4, c[0x4][0x630] ;  /* 0x01018c0000047ab9 */ /* 0x000fe20000000a00 */
[----:B------:R-:W0:Y:S01]  /*eec0*/  LDC.64 R2, c[0x4][R2] ;  /* 0x0100000002027b82 */ /* 0x000e220000000a00 */
[----:B------:R-:W-:Y:S01]  /*eed0*/  HFMA2.MMA R8, -RZ, RZ, 0, 4.4763088226318359375e-05 ;  /* 0x000002efff087435 */ /* 0x000fe200000001ff */
[----:B------:R-:W-:Y:S01]  /*eee0*/  MOV R6, UR4 ;  /* 0x0000000400067c02 */ /* 0x000fe20008000f00 */
[----:B------:R-:W-:Y:S01]  /*eef0*/  IMAD.U32 R7, RZ, RZ, UR5 ;  /* 0x00000005ff077e24 */ /* 0x000fe2000f8e00ff */
[----:B------:R-:W-:Y:S01]  /*ef00*/  MOV R10, UR6 ;  /* 0x00000006000a7c02 */ /* 0x000fe20008000f00 */
[----:B------:R-:W-:Y:S01]  /*ef10*/  IMAD.U32 R11, RZ, RZ, UR7 ;  /* 0x00000007ff0b7e24 */ /* 0x000fe2000f8e00ff */
[----:B------:R-:W-:Y:S01]  /*ef20*/  MOV R13, RZ ;  /* 0x000000ff000d7202 */ /* 0x000fe20000000f00 */
[----:B------:R-:W-:-:S07]  /*ef30*/  IMAD.MOV.U32 R12, RZ, RZ, 0x1 ;  /* 0x00000001ff0c7424 */ /* 0x000fce00078e00ff */
[----:B------:R-:W-:-:S07]  /*ef40*/  LEPC R20, `(.L_x_84) ;  /* 0x000000001014794e */ /* 0x000fce0000000000 */
[----:B0-----:R-:W-:Y:S05]  /*ef50*/  CALL.ABS.NOINC R2 ;  /* 0x0000000002007343 */ /* 0x001fea0003c00000 */
.L_x_84:
[----:B------:R-:W-:Y:S01]  /*ef60*/  ULDC.64 UR4, c[0x0][0x5e8] ;  /* 0x00017a0000047ab9 */ /* 0x000fe20000000a00 */
[----:B------:R-:W-:Y:S02]  /*ef70*/  LOP3.LUT P0, RZ, R17, 0xff, RZ, 0xc0, !PT ;  /* 0x000000ff11ff7812 */ /* 0x000fe4000780c0ff */
[----:B------:R-:W-:Y:S02]  /*ef80*/  IADD3 R16, P1, R16, UR4, RZ ;  /* 0x0000000410107c10 */ /* 0x000fe4000ff3e0ff */
[----:B------:R-:W-:-:S03]  /*ef90*/  SEL R3, RZ, 0x1, !P0 ;  /* 0x00000001ff037807 */ /* 0x000fc60004000000 */
[----:B------:R-:W-:-:S05]  /*efa0*/  IMAD.X R17, RZ, RZ, UR5, P1 ;  /* 0x00000005ff117e24 */ /* 0x000fca00088e06ff */
[----:B------:R-:W-:Y:S01]  /*efb0*/  STG.E.U8 desc[UR36][R16.64], R3 ;  /* 0x0000000310007986 */ /* 0x000fe2000c101124 */
[----:B------:R-:W-:Y:S05]  /*efc0*/  EXIT ;  /* 0x000000000000794d */ /* 0x000fea0003800000 */
.L_x_83:
[----:B------:R-:W-:-:S04]  /*efd0*/  LOP3.LUT P0, RZ, R17, 0xff, RZ, 0xc0, !PT ;  /* 0x000000ff11ff7812 */ /* 0x000fc8000780c0ff */
[----:B------:R-:W-:-:S05]  /*efe0*/  SEL R5, RZ, 0x1, !P0 ;  /* 0x00000001ff057807 */ /* 0x000fca0004000000 */
[----:B------:R-:W-:Y:S01]  /*eff0*/  STG.E.U8 desc[UR36][R2.64], R5 ;  /* 0x0000000502007986 */ /* 0x000fe2000c101124 */
[----:B------:R-:W-:Y:S05]  /*f000*/  EXIT ;  /* 0x000000000000794d */ /* 0x000fea0003800000 */
.L_x_58:
[----:B------:R-:W-:Y:S02]  /*f010*/  ULDC UR4, c[0x0][0x21c] ;  /* 0x0000870000047ab9 */ /* 0x000fe40000000800 */
[----:B------:R-:W-:-:S13]  /*f020*/  ISETP.GE.AND P0, PT, R15, UR4, PT ;  /* 0x000000040f007c0c */ /* 0x000fda000bf06270 */
[----:B------:R-:W-:Y:S05]  /*f030*/  @P0 EXIT ;  /* 0x000000000000094d */ /* 0x000fea0003800000 */
[----:B------:R-:W-:Y:S01]  /*f040*/  ULDC UR4, c[0x0][0x22c] ;  /* 0x00008b0000047ab9 */ /* 0x000fe20000000800 */
[----:B------:R-:W-:Y:S02]  /*f050*/  ISETP.NE.AND P1, PT, R2, RZ, PT ;  /* 0x000000ff0200720c */ /* 0x000fe40003f25270 */
[----:B------:R-:W-:-:S13]  /*f060*/  ISETP.NE.AND P0, PT, RZ, UR4, PT ;  /* 0x00000004ff007c0c */ /* 0x000fda000bf05270 */
[----:B------:R-:W-:Y:S05]  /*f070*/  @P0 EXIT P1 ;  /* 0x000000000000094d */ /* 0x000fea0000800000 */
[----:B------:R-:W-:Y:S01]  /*f080*/  ULDC UR4, c[0x0][0x230] ;  /* 0x00008c0000047ab9 */ /* 0x000fe20000000800 */
[----:B------:R-:W-:Y:S02]  /*f090*/  ISETP.NE.AND P1, PT, R3, RZ, PT ;  /* 0x000000ff0300720c */ /* 0x000fe40003f25270 */
[----:B------:R-:W-:-:S13]  /*f0a0*/  ISETP.NE.AND P0, PT, RZ, UR4, PT ;  /* 0x00000004ff007c0c */ /* 0x000fda000bf05270 */
[----:B------:R-:W-:Y:S05]  /*f0b0*/  @P0 EXIT P1 ;  /* 0x000000000000094d */ /* 0x000fea0000800000 */
        /* <DEDUP_REMOVED lines=8> */
[----:B------:R-:W2:Y:S02]  /*f140*/  LDG.E.U8 R0, desc[UR36][R4.64] ;  /* 0x0000002404007981 */ /* 0x000ea4000c1e1100 */
[----:B--2---:R-:W-:-:S04]  /*f150*/  LOP3.LUT P0, RZ, R0, 0xff, R17, 0xc8, !PT ;  /* 0x000000ff00ff7812 */ /* 0x004fc8000780c811 */
[----:B------:R-:W-:-:S09]  /*f160*/  SEL R17, RZ, 0x1, !P0 ;  /* 0x00000001ff117807 */ /* 0x000fd20004000000 */
.L_x_86:
[----:B------:R-:W-:Y:S05]  /*f170*/  @!P1 BRA `(.L_x_87) ;  /* 0x0000000000689947 */ /* 0x000fea0003800000 */
[----:B------:R-:W0:Y:S02]  /*f180*/  LDC R0, c[0x0][0x61c] ;  /* 0x00018700ff007b82 */ /* 0x000e240000000800 */
        /* <DEDUP_REMOVED lines=18> */
.L_x_88:
[----:B------:R-:W-:Y:S01]  /*f2b0*/  ULDC.64 UR4, c[0x0][0x5e8] ;  /* 0x00017a0000047ab9 */ /* 0x000fe20000000a00 */
[----:B------:R-:W-:Y:S02]  /*f2c0*/  LOP3.LUT P0, RZ, R17, 0xff, RZ, 0xc0, !PT ;  /* 0x000000ff11ff7812 */ /* 0x000fe4000780c0ff */
[----:B------:R-:W-:Y:S02]  /*f2d0*/  IADD3 R16, P1, R16, UR4, RZ ;  /* 0x0000000410107c10 */ /* 0x000fe4000ff3e0ff */
[----:B------:R-:W-:-:S03]  /*f2e0*/  SEL R3, RZ, 0x1, !P0 ;  /* 0x00000001ff037807 */ /* 0x000fc60004000000 */
[----:B------:R-:W-:-:S05]  /*f2f0*/  IMAD.X R17, RZ, RZ, UR5, P1 ;  /* 0x00000005ff117e24 */ /* 0x000fca00088e06ff */
[----:B------:R-:W-:Y:S01]  /*f300*/  STG.E.U8 desc[UR36][R16.64], R3 ;  /* 0x0000000310007986 */ /* 0x000fe2000c101124 */
[----:B------:R-:W-:Y:S05]  /*f310*/  EXIT ;  /* 0x000000000000794d */ /* 0x000fea0003800000 */
.L_x_87:
[----:B------:R-:W-:Y:S01]  /*f320*/  STG.E.U8 desc[UR36][R4.64], R17 ;  /* 0x0000001104007986 */ /* 0x000fe2000c101124 */
[----:B------:R-:W-:Y:S05]  /*f330*/  EXIT ;  /* 0x000000000000794d */ /* 0x000fea0003800000 */
.L_x_85:
[----:B------:R-:W-:Y:S01]  /*f340*/  ISETP.NE.AND P1, PT, RZ, UR38, PT ;  /* 0x00000026ff007c0c */ /* 0x000fe2000bf25270 */
[----:B------:R-:W-:Y:S01]  /*f350*/  ULDC.64 UR4, c[0x0][0x5e8] ;  /* 0x00017a0000047ab9 */ /* 0x000fe20000000a00 */
[----:B------:R-:W-:Y:S01]  /*f360*/  ULDC.U8 UR6, c[0x0][0x619] ;  /* 0x0001864000067ab9 */ /* 0x000fe20000000000 */
[----:B------:R-:W-:Y:S02]  /*f370*/  IADD3 R2, P0, R16, UR4, RZ ;  /* 0x0000000410027c10 */ /* 0x000fe4000ff1e0ff */
[----:B------:R-:W-:Y:S02]  /*f380*/  ISETP.NE.AND P2, PT, RZ, UR6, PT ;  /* 0x00000006ff007c0c */ /* 0x000fe4000bf45270 */
[----:B------:R-:W-:-:S06]  /*f390*/  IADD3.X R3, RZ, UR5, RZ, P0, !PT ;  /* 0x00000005ff037c10 */ /* 0x000fcc00087fe4ff */
[----:B------:R-:W-:Y:S05]  /*f3a0*/  @!P1 BRA `(.L_x_89) ;  /* 0x00000000000c9947 */ /* 0x000fea0003800000 */
[----:B------:R-:W2:Y:S02]  /*f3b0*/  LDG.E.U8 R0, desc[UR36][R2.64] ;  /* 0x0000002402007981 */ /* 0x000ea4000c1e1100 */
[----:B--2---:R-:W-:-:S04]  /*f3c0*/  LOP3.LUT P0, RZ, R0, 0xff, R17, 0xc8, !PT ;  /* 0x000000ff00ff7812 */ /* 0x004fc8000780c811 */
[----:B------:R-:W-:-:S09]  /*f3d0*/  SEL R17, RZ, 0x1, !P0 ;  /* 0x00000001ff117807 */ /* 0x000fd20004000000 */
.L_x_89:
[----:B------:R-:W-:-:S04]  /*f3e0*/  LOP3.LUT P0, RZ, R17, 0xff, RZ, 0xc0, !PT ;  /* 0x000000ff11ff7812 */ /* 0x000fc8000780c0ff */
[----:B------:R-:W-:Y:S01]  /*f3f0*/  SEL R19, RZ, 0x1, !P0 ;  /* 0x00000001ff137807 */ /* 0x000fe20004000000 */
[----:B------:R-:W-:Y:S08]  /*f400*/  @!P2 BRA `(.L_x_90) ;  /* 0x000000000060a947 */ /* 0x000ff00003800000 */
[----:B------:R-:W0:Y:S02]  /*f410*/  LDC R0, c[0x0][0x61c] ;  /* 0x00018700ff007b82 */ /* 0x000e240000000800 */
        /* <DEDUP_REMOVED lines=18> */
.L_x_91:
[----:B------:R-:W-:Y:S02]  /*f540*/  ULDC.64 UR4, c[0x0][0x5e8] ;  /* 0x00017a0000047ab9 */ /* 0x000fe40000000a00 */
[----:B------:R-:W-:-:S04]  /*f550*/  IADD3 R16, P0, R16, UR4, RZ ;  /* 0x0000000410107c10 */ /* 0x000fc8000ff1e0ff */
[----:B------:R-:W-:-:S05]  /*f560*/  IADD3.X R17, RZ, UR5, RZ, P0, !PT ;  /* 0x00000005ff117c10 */ /* 0x000fca00087fe4ff */
[----:B------:R-:W-:Y:S01]  /*f570*/  STG.E.U8 desc[UR36][R16.64], R19 ;  /* 0x0000001310007986 */ /* 0x000fe2000c101124 */
[----:B------:R-:W-:Y:S05]  /*f580*/  EXIT ;  /* 0x000000000000794d */ /* 0x000fea0003800000 */
.L_x_90:
[----:B------:R-:W-:Y:S01]  /*f590*/  STG.E.U8 desc[UR36][R2.64], R19 ;  /* 0x0000001302007986 */ /* 0x000fe2000c101124 */
[----:B------:R-:W-:Y:S05]  /*f5a0*/  EXIT ;  /* 0x000000000000794d */ /* 0x000fea0003800000 */
.L_x_92:
[----:B------:R-:W-:-:S00]  /*f5b0*/  BRA `(.L_x_92) ;  /* 0xfffffffc00fc7947 */ /* 0x000fc0000383ffff */
[----:B------:R-:W-:-:S00]  /*f5c0*/  NOP ;  /* 0x0000000000007918 */ /* 0x000fc00000000000 */
        /* <DEDUP_REMOVED lines=11> */
.L_x_7536:


//--------------------- .text._ZN2at6native13reduce_kernelILi256ELi2ENS0_8ReduceOpIbNS0_14func_wrapper_tIbZZZNS0_14or_kernel_cudaERNS_14TensorIteratorEENKUlvE_clEvENKUlvE10_clEvEUlbbE_EEjbLi4ELi4EEEEEvT1_ --------------------------
	.section	.text._ZN2at6native13reduce_kernelILi256ELi2ENS0_8ReduceOpIbNS0_14func_wrapper_tIbZZZNS0_14or_kernel_cudaERNS_14TensorIteratorEENKUlvE_clEvENKUlvE10_clEvEUlbbE_EEjbLi4ELi4EEEEEvT1_,"ax",@progbits
	.align	128
        .global         _ZN2at6native13reduce_kernelILi256ELi2ENS0_8ReduceOpIbNS0_14func_wrapper_tIbZZZNS0_14or_kernel_cudaERNS_14TensorIteratorEENKUlvE_clEvENKUlvE10_clEvEUlbbE_EEjbLi4ELi4EEEEEvT1_
        .type           _ZN2at6native13reduce_kernelILi256ELi2ENS0_8ReduceOpIbNS0_14func_wrapper_tIbZZZNS0_14or_kernel_cudaERNS_14TensorIteratorEENKUlvE_clEvENKUlvE10_clEvEUlbbE_EEjbLi4ELi4EEEEEvT1_,@function
        .size           _ZN2at6native13reduce_kernelILi256ELi2ENS0_8ReduceOpIbNS0_14func_wrapper_tIbZZZNS0_14or_kernel_cudaERNS_14TensorIteratorEENKUlvE_clEvENKUlvE10_clEvEUlbbE_EEjbLi4ELi4EEEEEvT1_,(.L_x_7537 - _ZN2at6native13reduce_kernelILi256ELi2ENS0_8ReduceOpIbNS0_14func_wrapper_tIbZZZNS0_14or_kernel_cudaERNS_14TensorIteratorEENKUlvE_clEvENKUlvE10_clEvEUlbbE_EEjbLi4ELi4EEEEEvT1_)
        .other          _ZN2at6native13reduce_kernelILi256ELi2ENS0_8ReduceOpIbNS0_14func_wrapper_tIbZZZNS0_14or_kernel_cudaERNS_14TensorIteratorEENKUlvE_clEvENKUlvE10_clEvEUlbbE_EEjbLi4ELi4EEEEEvT1_,@"STO_CUDA_ENTRY STV_DEFAULT"
_ZN2at6native13reduce_kernelILi256ELi2ENS0_8ReduceOpIbNS0_14func_wrapper_tIbZZZNS0_14or_kernel_cudaERNS_14TensorIteratorEENKUlvE_clEvENKUlvE10_clEvEUlbbE_EEjbLi4ELi4EEEEEvT1_:
.text._ZN2at6native13reduce_kernelILi256ELi2ENS0_8ReduceOpIbNS0_14func_wrapper_tIbZZZNS0_14or_kernel_cudaERNS_14TensorIteratorEENKUlvE_clEvENKUlvE10_clEvEUlbbE_EEjbLi4ELi4EEEEEvT1_:
        /* <DEDUP_REMOVED lines=16> */
[----:B------:R-:W-:-:S04]  /*0100*/  IMAD.SHL.U32 R5, R3, 0x2, RZ ;  /* 0x0000000203057824 */ /* 0x000fc800078e00ff */
        /* <DEDUP_REMOVED lines=270> */
.L_x_93:
        /* <DEDUP_REMOVED lines=17> */
[----:B------:R-:W-:Y:S01]  /*1300*/  ISETP.GE.U32.AND P0, PT, R14, R0, PT ;  /* 0x000000000e00720c */ /* 0x000fe20003f06070 */
[----:B------:R-:W-:-:S05]  /*1310*/  IMAD.SHL.U32 R17, R4, 0x2, RZ ;  /* 0x0000000204117824 */ /* 0x000fca00078e00ff */
[----:B------:R-:W-:-:S13]  /*1320*/  ISETP.GE.U32.OR P0, PT, R17, UR7, P0 ;  /* 0x0000000711007c0c */ /* 0x000fda0008706470 */
[----:B------:R-:W-:Y:S05]  /*1330*/  @P0 BRA `(.L_x_95) ;  /* 0x000000b000480947 */ /* 0x000fea0003800000 */
[----:B------:R-:W-:Y:S01]  /*1340*/  ULDC.U8 UR6, c[0x0][0x24c] ;  /* 0x0000930000067ab9 */ /* 0x000fe20000000000 */
[----:B------:R-:W-:Y:S01]  /*1350*/  ULDC.64 UR4, c[0x0][0x5e0] ;  /* 0x0001780000047ab9 */ /* 0x000fe20000000a00 */
[----:B------:R-:W-:Y:S02]  /*1360*/  ISETP.NE.AND P0, PT, RZ, UR6, PT ;  /* 0x00000006ff007c0c */ /* 0x000fe4000bf05270 */
[----:B------:R-:W-:-:S05]  /*1370*/  IADD3 R18, P1, R25, UR4, RZ ;  /* 0x0000000419127c10 */ /* 0x000fca000ff3e0ff */
[----:B------:R-:W-:-:S06]  /*1380*/  IMAD.X R19, RZ, RZ, UR5, P1 ;  /* 0x00000005ff137e24 */ /* 0x000fcc00088e06ff */
        /* <DEDUP_REMOVED lines=8> */
[----:B------:R-:W-:Y:S01]  /*1410*/  HFMA2.MMA R13, -RZ, RZ, 0, 0 ;  /* 0x00000000ff0d7435 */ /* 0x000fe200000001ff */
[----:B------:R-:W-:Y:S01]  /*1420*/  IMAD.U32 R6, RZ, RZ, UR4 ;  /* 0x00000004ff067e24 */ /* 0x000fe2000f8e00ff */
[----:B------:R-:W-:Y:S01]  /*1430*/  MOV R10, UR6 ;  /* 0x00000006000a7c02 */ /* 0x000fe20008000f00 */
[----:B------:R-:W-:-:S02]  /*1440*/  IMAD.U32 R7, RZ, RZ, UR5 ;  /* 0x00000005ff077e24 */ /* 0x000fc4000f8e00ff */
[----:B------:R-:W-:Y:S02]  /*1450*/  IMAD.U32 R11, RZ, RZ, UR7 ;  /* 0x00000007ff0b7e24 */ /* 0x000fe4000f8e00ff */
[----:B------:R-:W-:Y:S02]  /*1460*/  IMAD.MOV.U32 R8, RZ, RZ, 0x1e3 ;  /* 0x000001e3ff087424 */ /* 0x000fe400078e00ff */
[----:B------:R-:W-:-:S07]  /*1470*/  IMAD.MOV.U32 R12, RZ, RZ, 0x1 ;  /* 0x00000001ff0c7424 */ /* 0x000fce00078e00ff */
[----:B------:R-:W-:-:S07]  /*1480*/  LEPC R20, `(.L_x_97) ;  /* 0x000000001014794e */ /* 0x000fce0000000000 */
[----:B0-----:R-:W-:Y:S05]  /*1490*/  CALL.ABS.NOINC R14 ;  /* 0x000000000e007343 */ /* 0x001fea0003c00000 */
.L_x_97:
[----:B------:R-:W0:Y:S01]  /*14a0*/  LDC R6, c[0x0][0x5e0] ;  /* 0x00017800ff067b82 */ /* 0x000e220000000800 */
[----:B------:R-:W-:Y:S01]  /*14b0*/  ULDC UR4, c[0x0][0x218] ;  /* 0x0000860000047ab9 */ /* 0x000fe20000000800 */
[----:B------:R-:W-:Y:S01]  /*14c0*/  BSSY B0, `(.L_x_98) ;  /* 0x000002f000007945 */ /* 0x000fe20003800000 */
[----:B------:R-:W-:-:S05]  /*14d0*/  IMAD.U32 R3, RZ, RZ, UR4 ;  /* 0x00000004ff037e24 */ /* 0x000fca000f8e00ff */
[----:B------:R-:W1:Y:S01]  /*14e0*/  LDC.U8 R7, c[0x0][0x211] ;  /* 0x00008440ff077b82 */ /* 0x000e620000000000 */
[----:B0-----:R-:W-:-:S05]  /*14f0*/  IMAD.IADD R9, R25, 0x1, R6 ;  /* 0x0000000119097824 */ /* 0x001fca00078e0206 */
        /* <DEDUP_REMOVED lines=9> */
[----:B------:R-:W-:Y:S01]  /*1590*/  ULDC UR4, c[0x0][0x230] ;  /* 0x00008c0000047ab9 */ /* 0x000fe20000000800 */
[----:B------:R-:W-:Y:S01]  /*15a0*/  ISETP.NE.AND P1, PT, R23, RZ, PT ;  /* 0x000000ff1700720c */ /* 0x000fe20003f25270 */
[----:B------:R-:W-:Y:S01]  /*15b0*/  BSSY B2, `(.L_x_102) ;  /* 0x000000a000027945 */ /* 0x000fe20003800000 */
[----:B------:R-:W-:Y:S02]  /*15c0*/  ISETP.NE.AND P0, PT, RZ, UR4, PT ;  /* 0x00000004ff007c0c */ /* 0x000fe4000bf05270 */
[----:B------:R-:W-:-:S11]  /*15d0*/  PRMT R3, RZ, 0x7610, R3 ;  /* 0x00007610ff037816 */ /* 0x000fd60000000003 */
[----:B------:R-:W-:Y:S05]  /*15e0*/  @P0 BRA P1, `(.L_x_103) ;  /* 0x0000000000180947 */ /* 0x000fea0000800000 */
[----:B------:R-:W-:Y:S01]  /*15f0*/  ULDC UR4, c[0x0][0x234] ;  /* 0x00008d0000047ab9 */ /* 0x000fe20000000800 */
[----:B------:R-:W-:Y:S01]  /*1600*/  HFMA2.MMA R3, -RZ, RZ, 0, 5.9604644775390625e-08 ;  /* 0x00000001ff037435 */ /* 0x000fe200000001ff */
[----:B------:R-:W-:-:S13]  /*1610*/  ISETP.NE.AND P0, PT, RZ, UR4, PT ;  /* 0x00000004ff007c0c */ /* 0x000fda000bf05270 */
[----:B------:R-:W-:-:S04]  /*1620*/  @P0 ISETP.NE.AND P1, PT, R16, RZ, PT ;  /* 0x000000ff1000020c */ /* 0x000fc80003f25270 */
[----:B------:R-:W-:-:S04]  /*1630*/  @P0 SEL R4, RZ, 0x1, P1 ;  /* 0x00000001ff040807 */ /* 0x000fc80000800000 */
[----:B------:R-:W-:-:S07]  /*1640*/  @P0 PRMT R3, R4, 0x7610, R3 ;  /* 0x0000761004030816 */ /* 0x000fce0000000003 */
.L_x_103:
[----:B------:R-:W-:Y:S05]  /*1650*/  BSYNC B2 ;  /* 0x0000000000027941 */ /* 0x000fea0003800000 */
.L_x_102:
[----:B------:R-:W-:-:S04]  /*1660*/  PRMT R3, R3, 0x9910, RZ ;  /* 0x0000991003037816 */ /* 0x000fc800000000ff */
[----:B------:R-:W-:-:S13]  /*1670*/  ISETP.NE.AND P0, PT, R3, RZ, PT ;  /* 0x000000ff0300720c */ /* 0x000fda0003f05270 */
[----:B------:R-:W-:Y:S05]  /*1680*/  @!P0 BRA `(.L_x_101) ;  /* 0x0000000000288947 */ /* 0x000fea0003800000 */
[----:B------:R-:W-:Y:S01]  /*1690*/  IADD3 R4, P0, P1, R18, R25, R2 ;  /* 0x0000001912047210 */ /* 0x000fe2000791e002 */
[----:B------:R-:W-:-:S03]  /*16a0*/  ULDC UR4, c[0x0][0x5e4] ;  /* 0x0001790000047ab9 */ /* 0x000fc60000000800 */
[----:B------:R-:W-:Y:S02]  /*16b0*/  IADD3 R4, P2, R4, R6, RZ ;  /* 0x0000000604047210 */ /* 0x000fe40007f5e0ff */
[----:B------:R-:W-:-:S04]  /*16c0*/  IADD3.X R3, R19, RZ, RZ, P0, P1 ;  /* 0x000000ff13037210 */ /* 0x000fc800007e24ff */
[----:B------:R-:W-:-:S05]  /*16d0*/  IADD3.X R5, R3, UR4, RZ, P2, !PT ;  /* 0x0000000403057c10 */ /* 0x000fca00097fe4ff */
[----:B------:R-:W2:Y:S02]  /*16e0*/  LDG.E.U8 R4, desc[UR58][R4.64] ;  /* 0x0000003a04047981 */ /* 0x000ea4000c1e1100 */
[----:B--2---:R-:W-:-:S04]  /*16f0*/  ISETP.NE.AND P0, PT, R4, RZ, PT ;  /* 0x000000ff0400720c */ /* 0x004fc80003f05270 */
[----:B------:R-:W-:-:S04]  /*1700*/  SEL R3, RZ, 0x1, !P0 ;  /* 0x00000001ff037807 */ /* 0x000fc80004000000 */
[----:B------:R-:W-:-:S04]  /*1710*/  LOP3.LUT P0, RZ, R0, 0xff, R3, 0xc8, !PT ;  /* 0x000000ff00ff7812 */ /* 0x000fc8000780c803 */
[----:B------:R-:W-:-:S09]  /*1720*/  SEL R0, RZ, 0x1, !P0 ;  /* 0x00000001ff007807 */ /* 0x000fd20004000000 */
.L_x_101:
[----:B------:R-:W-:Y:S05]  /*1730*/  BSYNC B1 ;  /* 0x0000000000017941 */ /* 0x000fea0003800000 */
.L_x_100:
[----:B------:R-:W0:Y:S01]  /*1740*/  LDC R4, c[0x0][0x218] ;  /* 0x00008600ff047b82 */ /* 0x000e220000000800 */
[----:B------:R-:W-:Y:S01]  /*1750*/  IADD3 R18, P0, P1, R25, R6, R18 ;  /* 0x0000000619127210 */ /* 0x000fe2000791e012 */
[----:B------:R-:W-:-:S03]  /*1760*/  ULDC UR4, c[0x0][0x5e4] ;  /* 0x0001790000047ab9 */ /* 0x000fc60000000800 */
[----:B------:R-:W-:Y:S02]  /*1770*/  IADD3 R18, P2, R18, 0x4, RZ ;  /* 0x0000000412127810 */ /* 0x000fe40007f5e0ff */
[----:B------:R-:W-:-:S05]  /*1780*/  IADD3.X R19, RZ, UR4, R19, P0, P1 ;  /* 0x00000004ff137c10 */ /* 0x000fca00087e2413 */
[----:B------:R-:W-:Y:S01]  /*1790*/  IMAD.X R19, RZ, RZ, R19, P2 ;  /* 0x000000ffff137224 */ /* 0x000fe200010e0613 */
[----:B0-----:R-:W-:-:S07]  /*17a0*/  IADD3 R3, R9, -0x4, R4 ;  /* 0xfffffffc09037810 */ /* 0x001fce0007ffe004 */
.L_x_99:
[----:B------:R-:W-:Y:S05]  /*17b0*/  BSYNC B0 ;  /* 0x0000000000007941 */ /* 0x000fea0003800000 */
.L_x_98:
[----:B------:R-:W0:Y:S01]  /*17c0*/  LDC.64 R4, c[0x0][0x230] ;  /* 0x00008c00ff047b82 */ /* 0x000e220000000a00 */
[----:B------:R-:W-:Y:S01]  /*17d0*/  ULDC UR4, c[0x0][0x22c] ;  /* 0x00008b0000047ab9 */ /* 0x000fe20000000800 */
[----:B------:R-:W-:Y:S01]  /*17e0*/  BSSY B0, `(.L_x_104) ;  /* 0x0000028000007945 */ /* 0x000fe20003800000 */
[----:B------:R-:W-:Y:S01]  /*17f0*/  IMAD R6, R2, UR4, RZ ;  /* 0x0000000402067c24 */ /* 0x000fe2000f8e02ff */
[----:B------:R-:W-:-:S03]  /*1800*/  ISETP.NE.AND P0, PT, R23, RZ, PT ;  /* 0x000000ff1700720c */ /* 0x000fc60003f05270 */
[----:B0-----:R-:W-:Y:S01]  /*1810*/  IMAD R6, R23, R4, R6 ;  /* 0x0000000417067224 */ /* 0x001fe200078e0206 */
[----:B------:R-:W-:Y:S02]  /*1820*/  ISETP.NE.AND P1, PT, R4, RZ, PT ;  /* 0x000000ff0400720c */ /* 0x000fe40003f25270 */
[----:B------:R-:W-:Y:S01]  /*1830*/  PRMT R4, R7, 0x7610, R4 ;  /* 0x0000761007047816 */ /* 0x000fe20000000004 */
[----:B------:R-:W-:-:S05]  /*1840*/  IMAD R11, R16, R5, R6 ;  /* 0x00000005100b7224 */ /* 0x000fca00078e0206 */
[----:B------:R-:W-:-:S04]  /*1850*/  LEA R6, R11, 0x3, 0x2 ;  /* 0x000000030b067811 */ /* 0x000fc800078e10ff */
[----:B------:R-:W-:Y:S02]  /*1860*/  ISETP.GE.U32.AND P2, PT, R6, R3, PT ;  /* 0x000000030600720c */ /* 0x000fe40003f46070 */
[----:B------:R-:W-:-:S11]  /*1870*/  PRMT R6, R7, 0x7610, R6 ;  /* 0x0000761007067816 */ /* 0x000fd60000000006 */
[----:B------:R-:W-:Y:S05]  /*1880*/  @P2 BRA `(.L_x_105) ;  /* 0x0000000000742947 */ /* 0x000fea0003800000 */
[C---:B------:R-:W-:Y:S02]  /*1890*/  PRMT R6, R4.reuse, 0x7610, R6 ;  /* 0x0000761004067816 */ /* 0x040fe40000000006 */
[----:B------:R-:W-:-:S07]  /*18a0*/  PRMT R7, R4, 0x7610, R7 ;  /* 0x0000761004077816 */ /* 0x000fce0000000007 */
.L_x_106:
        /* <DEDUP_REMOVED lines=27> */
.L_x_105:
[----:B------:R-:W-:Y:S05]  /*1a60*/  BSYNC B0 ;  /* 0x0000000000007941 */ /* 0x000fea0003800000 */
.L_x_104:
[----:B------:R-:W-:Y:S01]  /*1a70*/  BSSY B0, `(.L_x_107) ;  /* 0x0000008000007945 */ /* 0x000fe20003800000 */
[----:B------:R-:W-:-:S03]  /*1a80*/  PRMT R8, RZ, 0x7610, R8 ;  /* 0x00007610ff087816 */ /* 0x000fc60000000008 */
[----:B------:R-:W-:Y:S05]  /*1a90*/  @P1 BRA P0, `(.L_x_108) ;  /* 0x0000000000141947 */ /* 0x000fea0000000000 */
[----:B------:R-:W-:Y:S01]  /*1aa0*/  ISETP.NE.AND P0, PT, R5, RZ, PT ;  /* 0x000000ff0500720c */ /* 0x000fe20003f05270 */
[----:B------:R-:W-:-:S12]  /*1ab0*/  IMAD.MOV.U32 R8, RZ, RZ, 0x1 ;  /* 0x00000001ff087424 */ /* 0x000fd800078e00ff */
[----:B------:R-:W-:-:S04]  /*1ac0*/  @P0 ISETP.NE.AND P1, PT, R16, RZ, PT ;  /* 0x000000ff1000020c */ /* 0x000fc80003f25270 */
[----:B------:R-:W-:-:S04]  /*1ad0*/  @P0 SEL R5, RZ, 0x1, P1 ;  /* 0x00000001ff050807 */ /* 0x000fc80000800000 */
[----:B------:R-:W-:-:S07]  /*1ae0*/  @P0 PRMT R8, R5, 0x7610, R8 ;  /* 0x0000761005080816 */ /* 0x000fce0000000008 */
.L_x_108:
[----:B------:R-:W-:Y:S05]  /*1af0*/  BSYNC B0 ;  /* 0x0000000000007941 */ /* 0x000fea0003800000 */
.L_x_107:
        /* <DEDUP_REMOVED lines=15> */
.L_x_110:
[----:B------:R-:W-:Y:S05]  /*1bf0*/  BSYNC B0 ;  /* 0x0000000000007941 */ /* 0x000fea0003800000 */
.L_x_109:
[----:B------:R-:W-:Y:S02]  /*1c00*/  LOP3.LUT P0, RZ, R7, 0xff, R0, 0xc8, !PT ;  /* 0x000000ff07ff7812 */ /* 0x000fe4000780c800 */
[----:B------:R-:W-:Y:S02]  /*1c10*/  PRMT R18, RZ, 0x7610, R18 ;  /* 0x00007610ff127816 */ /* 0x000fe40000000012 */
[----:B------:R-:W-:-:S04]  /*1c20*/  SEL R3, RZ, 0x1, !P0 ;  /* 0x00000001ff037807 */ /* 0x000fc80004000000 */
[----:B------:R-:W-:-:S04]  /*1c30*/  LOP3.LUT P0, RZ, R6, 0xff, R3, 0xc8, !PT ;  /* 0x000000ff06ff7812 */ /* 0x000fc8000780c803 */
[----:B------:R-:W-:-:S04]  /*1c40*/  SEL R3, RZ, 0x1, !P0 ;  /* 0x00000001ff037807 */ /* 0x000fc80004000000 */
[----:B------:R-:W-:-:S04]  /*1c50*/  LOP3.LUT P0, RZ, R4, 0xff, R3, 0xc8, !PT ;  /* 0x000000ff04ff7812 */ /* 0x000fc8000780c803 */
[----:B------:R-:W-:Y:S01]  /*1c60*/  SEL R25, RZ, 0x1, !P0 ;  /* 0x00000001ff197807 */ /* 0x000fe20004000000 */
[----:B------:R-:W-:Y:S08]  /*1c70*/  BRA `(.L_x_95) ;  /* 0x000000a400f87947 */ /* 0x000ff00003800000 */
.L_x_96:
[----:B------:R-:W0:Y:S08]  /*1c80*/  LDC R15, c[0x0][0x254] ;  /* 0x00009500ff0f7b82 */ /* 0x000e300000000800 */
[----:B------:R-:W1:Y:S01]  /*1c90*/  LDC R21, c[0x0][0x384] ;  /* 0x0000e100ff157b82 */ /* 0x000e620000000800 */
[----:B0-----:R-:W-:Y:S02]  /*1ca0*/  ISETP.NE.AND P0, PT, R15, 0x1, PT ;  /* 0x000000010f00780c */ /* 0x001fe40003f05270 */
[----:B-1----:R-:W-:-:S13]  /*1cb0*/  ISETP.EQ.AND P1, PT, R21, 0x1, PT ;  /* 0x000000011500780c */ /* 0x002fda0003f22270 */
[----:B------:R-:W-:Y:S05]  /*1cc0*/  @!P0 BRA P1, `(.L_x_111) ;  /* 0x0000009800f48947 */ /* 0x000fea0000800000 */
[----:B------:R-:W-:Y:S01]  /*1cd0*/  ULDC UR5, c[0x0][0x220] ;  /* 0x0000880000057ab9 */ /* 0x000fe20000000800 */
[----:B------:R-:W-:Y:S01]  /*1ce0*/  ULDC.U8 UR4, c[0x0][0x211] ;  /* 0x0000844000047ab9 */ /* 0x000fe20000000000 */
[----:B------:R-:W-:Y:S02]  /*1cf0*/  IMAD.U32 R3, RZ, RZ, UR5 ;  /* 0x00000005ff037e24 */ /* 0x000fe4000f8e00ff */
[----:B------:R-:W-:Y:S02]  /*1d00*/  IMAD.U32 R5, RZ, RZ, UR4 ;  /* 0x00000004ff057e24 */ /* 0x000fe4000f8e00ff */
[--C-:B------:R-:W-:Y:S02]  /*1d10*/  IMAD.MOV.U32 R4, RZ, RZ, R14.reuse ;  /* 0x000000ffff047224 */ /* 0x100fe400078e000e */
[----:B------:R-:W-:Y:S01]  /*1d20*/  IMAD R7, R3, 0x3, R14 ;  /* 0x0000000303077824 */ /* 0x000fe200078e020e */
[----:B------:R-:W-:Y:S06]  /*1d30*/  @!P0 BRA `(.L_x_112) ;  /* 0x0000008c00dc8947 */ /* 0x000fec0003800000 */
[----:B------:R-:W-:Y:S01]  /*1d40*/  ISETP.GE.U32.AND P0, PT, R7, R0, PT ;  /* 0x000000000700720c */ /* 0x000fe20003f06070 */
[----:B------:R-:W-:Y:S01]  /*1d50*/  BSSY B0, `(.L_x_113) ;  /* 0x000044b000007945 */ /* 0x000fe20003800000 */
[C---:B------:R-:W-:Y:S02]  /*1d60*/  PRMT R6, R5.reuse, 0x7610, R6 ;  /* 0x0000761005067816 */ /* 0x040fe40000000006 */
[C---:B------:R-:W-:Y:S02]  /*1d70*/  PRMT R7, R5.reuse, 0x7610, R7 ;  /* 0x0000761005077816 */ /* 0x040fe40000000007 */
[C---:B------:R-:W-:Y:S02]  /*1d80*/  PRMT R8, R5.reuse, 0x7610, R8 ;  /* 0x0000761005087816 */ /* 0x040fe40000000008 */
[C---:B------:R-:W-:Y:S02]  /*1d90*/  PRMT R9, R5.reuse, 0x7610, R9 ;  /* 0x0000761005097816 */ /* 0x040fe40000000009 */
[----:B------:R-:W-:-:S02]  /*1da0*/  PRMT R10, R5, 0x7610, R10 ;  /* 0x00007610050a7816 */ /* 0x000fc4000000000a */
[C---:B------:R-:W-:Y:S02]  /*1db0*/  PRMT R12, R5.reuse, 0x7610, R12 ;  /* 0x00007610050c7816 */ /* 0x040fe4000000000c */
[----:B------:R-:W-:Y:S01]  /*1dc0*/  PRMT R11, R5, 0x7610, R11 ;  /* 0x00007610050b7816 */ /* 0x000fe2000000000b */
[----:B------:R-:W-:Y:S06]  /*1dd0*/  @P0 BRA `(.L_x_114) ;  /* 0x0000004400080947 */ /* 0x000fec0003800000 */
[----:B------:R-:W0:Y:S01]  /*1de0*/  LDC R13, c[0x0][0x254] ;  /* 0x00009500ff0d7b82 */ /* 0x000e220000000800 */
[----:B------:R-:W-:Y:S01]  /*1df0*/  BSSY B1, `(.L_x_115) ;  /* 0x000043d000017945 */ /* 0x000fe20003800000 */
[----:B------:R-:W-:Y:S02]  /*1e00*/  ISETP.NE.AND P0, PT, R15, RZ, PT ;  /* 0x000000ff0f00720c */ /* 0x000fe40003f05270 */
[C---:B------:R-:W-:Y:S02]  /*1e10*/  PRMT R6, R5.reuse, 0x7610, R6 ;  /* 0x0000761005067816 */ /* 0x040fe40000000006 */
[C---:B------:R-:W-:Y:S02]  /*1e20*/  PRMT R7, R5.reuse, 0x7610, R7 ;  /* 0x0000761005077816 */ /* 0x040fe40000000007 */
[C---:B------:R-:W-:Y:S02]  /*1e30*/  PRMT R8, R5.reuse, 0x7610, R8 ;  /* 0x0000761005087816 */ /* 0x040fe40000000008 */
[----:B------:R-:W-:-:S02]  /*1e40*/  PRMT R9, R5, 0x7610, R9 ;  /* 0x0000761005097816 */ /* 0x000fc40000000009 */
[C---:B------:R-:W-:Y:S02]  /*1e50*/  PRMT R10, R5.reuse, 0x7610, R10 ;  /* 0x00007610050a7816 */ /* 0x040fe4000000000a */
[C---:B------:R-:W-:Y:S02]  /*1e60*/  PRMT R12, R5.reuse, 0x7610, R12 ;  /* 0x00007610050c7816 */ /* 0x040fe4000000000c */
[----:B------:R-:W-:-:S07]  /*1e70*/  PRMT R11, R5, 0x7610, R11 ;  /* 0x00007610050b7816 */ /* 0x000fce000000000b */
.L_x_120:
        /* <DEDUP_REMOVED lines=49> */
[----:B------:R-:W-:Y:S01]  /*2190*/  HFMA2.MMA R0, -RZ, RZ, 0, 0 ;  /* 0x00000000ff007435 */ /* 0x000fe200000001ff */
[----:B------:R-:W-:Y:S01]  /*21a0*/  IMAD.MOV.U32 R3, RZ, RZ, RZ ;  /* 0x000000ffff037224 */ /* 0x000fe200078e00ff */
[----:B------:R-:W-:Y:S09]  /*21b0*/  @!P0 BRA `(.L_x_116) ;  /* 0x0000000c00a48947 */ /* 0x000ff20003800000 */
[----:B------:R-:W-:Y:S01]  /*21c0*/  IMAD.MOV.U32 R14, RZ, RZ, RZ ;  /* 0x000000ffff0e7224 */ /* 0x000fe200078e00ff */
[----:B------:R-:W-:Y:S01]  /*21d0*/  ULDC.64 UR36, c[0x0][0x260] ;  /* 0x0000980000247ab9 */ /* 0x000fe20000000a00 */
[----:B------:R-:W-:Y:S01]  /*21e0*/  IMAD.MOV.U32 R15, RZ, RZ, R4 ;  /* 0x000000ffff0f7224 */ /* 0x000fe200078e0004 */
[----:B0-----:R-:W-:Y:S01]  /*21f0*/  ISETP.NE.AND P1, PT, R13, 0x2, PT ;  /* 0x000000020d00780c */ /* 0x001fe20003f25270 */
[----:B------:R-:W-:-:S05]  /*2200*/  IMAD.HI.U32 R14, R4, UR31, R14 ;  /* 0x0000001f040e7c27 */ /* 0x000fca000f8e000e */
[----:B------:R-:W-:Y:S02]  /*2210*/  SHF.R.U32.HI R15, RZ, UR36, R14 ;  /* 0x00000024ff0f7c19 */ /* 0x000fe4000801160e */
[----:B------:R-:W-:-:S03]  /*2220*/  MOV R14, RZ ;  /* 0x000000ff000e7202 */ /* 0x000fc60000000f00 */
[--C-:B------:R-:W-:Y:S02]  /*2230*/  IMAD.MOV R21, RZ, RZ, -R15.reuse ;  /* 0x000000ffff157224 */ /* 0x100fe400078e0a0f */
[----:B------:R-:W-:-:S05]  /*2240*/  IMAD.HI.U32 R3, R15, UR32, R14 ;  /* 0x000000200f037c27 */ /* 0x000fca000f8e000e */
        /* <DEDUP_REMOVED lines=9> */
[----:B------:R-:W-:-:S03]  /*22e0*/  ISETP.NE.AND P1, PT, R13, 0x3, PT ;  /* 0x000000030d00780c */ /* 0x000fc60003f25270 */
[----:B------:R-:W-:-:S05]  /*22f0*/  IMAD.HI.U32 R14, R25, UR35, R14 ;  /* 0x00000023190e7c27 */ /* 0x000fca000f8e000e */
[----:B------:R-:W-:-:S05]  /*2300*/  SHF.R.U32.HI R15, RZ, UR56, R14 ;  /* 0x00000038ff0f7c19 */ /* 0x000fca000801160e */
[----:B------:R-:W-:-:S04]  /*2310*/  IMAD.MOV R14, RZ, RZ, -R15 ;  /* 0x000000ffff0e7224 */ /* 0x000fc800078e0a0f */
[----:B------:R-:W-:-:S04]  /*2320*/  IMAD R14, R14, UR34, R25 ;  /* 0x000000220e0e7c24 */ /* 0x000fc8000f8e0219 */
[----:B------:R-:W-:Y:S01]  /*2330*/  IMAD R3, R14, UR55, R3 ;  /* 0x000000370e037c24 */ /* 0x000fe2000f8e0203 */
[----:B------:R-:W-:Y:S06]  /*2340*/  @!P1 BRA `(.L_x_116) ;  /* 0x0000000c00409947 */ /* 0x000fec0003800000 */
        /* <DEDUP_REMOVED lines=33> */
[----:B------:R-:W-:-:S05]  /*2560*/  SHF.R.U32.HI R15, RZ, UR47, R14 ;  /* 0x0000002fff0f7c19 */ /* 0x000fca000801160e */
[----:B------:R-:W-:-:S04]  /*2570*/  IMAD.MOV R14, RZ, RZ, -R15 ;  /* 0x000000ffff0e7224 */ /* 0x000fc800078e0a0f */
[----:B------:R-:W-:-:S04]  /*2580*/  IMAD R14, R14, UR36, R21 ;  /* 0x000000240e0e7c24 */ /* 0x000fc8000f8e0215 */
[----:B------:R-:W-:Y:S01]  /*2590*/  IMAD R3, R14, UR46, R3 ;  /* 0x0000002e0e037c24 */ /* 0x000fe2000f8e0203 */
[----:B------:R-:W-:Y:S06]  /*25a0*/  @!P1 BRA `(.L_x_116) ;  /* 0x0000000800a89947 */ /* 0x000fec0003800000 */
[----:B------:R-:W-:Y:S01]  /*25b0*/  MOV R14, RZ ;  /* 0x000000ff000e7202 */ /* 0x000fe20000000f00 */
[----:B------:R-:W-:Y:S01]  /*25c0*/  ULDC.64 UR36, c[0x0][0x2b0] ;  /* 0x0000ac0000247ab9 */ /* 0x000fe20000000a00 */
        /* <DEDUP_REMOVED lines=168> */
.L_x_116:
[----:B------:R-:W-:Y:S01]  /*3050*/  LOP3.LUT R3, R3, 0xfffffffe, RZ, 0xc0, !PT ;  /* 0xfffffffe03037812 */ /* 0x000fe200078ec0ff */
[----:B------:R-:W-:-:S03]  /*3060*/  ULDC UR36, c[0x0][0x220] ;  /* 0x0000880000247ab9 */ /* 0x000fc60000000800 */
[----:B------:R-:W-:-:S05]  /*3070*/  IADD3 R14, P1, R3, R18, RZ ;  /* 0x00000012030e7210 */ /* 0x000fca0007f3e0ff */
[----:B------:R-:W-:-:S05]  /*3080*/  IMAD.X R15, RZ, RZ, R19, P1 ;  /* 0x000000ffff0f7224 */ /* 0x000fca00008e0613 */
[----:B------:R-:W2:Y:S01]  /*3090*/  LDG.E.U16 R14, desc[UR58][R14.64] ;  /* 0x0000003a0e0e7981 */ /* 0x000ea2000c1e1500 */
[----:B------:R-:W-:-:S04]  /*30a0*/  IMAD.U32 R3, RZ, RZ, UR36 ;  /* 0x00000024ff037e24 */ /* 0x000fc8000f8e00ff */
[----:B------:R-:W-:Y:S01]  /*30b0*/  IMAD.IADD R4, R4, 0x1, R3 ;  /* 0x0000000104047824 */ /* 0x000fe200078e0203 */
[C---:B--2---:R-:W-:Y:S02]  /*30c0*/  PRMT R25, R14.reuse, 0x7770, RZ ;  /* 0x000077700e197816 */ /* 0x044fe400000000ff */
[----:B------:R-:W-:Y:S01]  /*30d0*/  PRMT R24, R14, 0x7771, RZ ;  /* 0x000077710e187816 */ /* 0x000fe200000000ff */
[----:B------:R-:W-:Y:S06]  /*30e0*/  @!P0 BRA `(.L_x_117) ;  /* 0x0000000c00cc8947 */ /* 0x000fec0003800000 */
[----:B------:R-:W-:Y:S01]  /*30f0*/  HFMA2.MMA R14, -RZ, RZ, 0, 0 ;  /* 0x00000000ff0e7435 */ /* 0x000fe200000001ff */
[----:B------:R-:W-:Y:S01]  /*3100*/  IMAD.MOV.U32 R15, RZ, RZ, R4 ;  /* 0x000000ffff0f7224 */ /* 0x000fe200078e0004 */
[----:B------:R-:W-:Y:S01]  /*3110*/  ULDC.64 UR36, c[0x0][0x260] ;  /* 0x0000980000247ab9 */ /* 0x000fe20000000a00 */
[----:B0-----:R-:W-:-:S07]  /*3120*/  ISETP.NE.AND P1, PT, R13, 0x2, PT ;  /* 0x000000020d00780c */ /* 0x001fce0003f25270 */
        /* <DEDUP_REMOVED lines=13> */
[----:B------:R-:W-:Y:S01]  /*3200*/  ISETP.NE.AND P1, PT, R13, 0x3, PT ;  /* 0x000000030d00780c */ /* 0x000fe20003f25270 */
[----:B------:R-:W-:Y:S02]  /*3210*/  IMAD.MOV.U32 R15, RZ, RZ, R20 ;  /* 0x000000ffff0f7224 */ /* 0x000fe400078e0014 */
[----:B------:R-:W-:-:S05]  /*3220*/  IMAD.HI.U32 R14, R20, UR35, R14 ;  /* 0x00000023140e7c27 */ /* 0x000fca000f8e000e */
[----:B------:R-:W-:-:S05]  /*3230*/  SHF.R.U32.HI R21, RZ, UR56, R14 ;  /* 0x00000038ff157c19 */ /* 0x000fca000801160e */
[----:B------:R-:W-:-:S04]  /*3240*/  IMAD.MOV R15, RZ, RZ, -R21 ;  /* 0x000000ffff0f7224 */ /* 0x000fc800078e0a15 */
[----:B------:R-:W-:-:S04]  /*3250*/  IMAD R15, R15, UR34, R20 ;  /* 0x000000220f0f7c24 */ /* 0x000fc8000f8e0214 */
[----:B------:R-:W-:Y:S01]  /*3260*/  IMAD R0, R15, UR55, R0 ;  /* 0x000000370f007c24 */ /* 0x000fe2000f8e0200 */
[----:B------:R-:W-:Y:S06]  /*3270*/  @!P1 BRA `(.L_x_117) ;  /* 0x0000000c00689947 */ /* 0x000fec0003800000 */
[----:B------:R-:W-:Y:S01]  /*3280*/  MOV R14, RZ ;  /* 0x000000ff000e7202 */ /* 0x000fe20000000f00 */
[----:B------:R-:W-:Y:S01]  /*3290*/  IMAD.MOV.U32 R15, RZ, RZ, R21 ;  /* 0x000000ffff0f7224 */ /* 0x000fe200078e0015 */
        /* <DEDUP_REMOVED lines=205> */
[----:B------:R-:W-:Y:S02]  /*3f70*/  @P1 IMAD.MOV.U32 R20, RZ, RZ, RZ ;  /* 0x000000ffff141224 */ /* 0x000fe400078e00ff */
[----:B------:R-:W-:-:S05]  /*3f80*/  IADD3 R22, -R21, RZ, RZ ;  /* 0x000000ff15167210 */ /* 0x000fca0007ffe1ff */
[----:B------:R-:W1:Y:S08]  /*3f90*/  @P1 LDC R26, c[0x0][0x380] ;  /* 0x0000e000ff1a1b82 */ /* 0x000e700000000800 */
[----:B------:R-:W2:Y:S01]  /*3fa0*/  @P1 LDC R28, c[0x0][0x3e4] ;  /* 0x0000f900ff1c1b82 */ /* 0x000ea20000000800 */
[----:B0-----:R-:W-:-:S05]  /*3fb0*/  @P1 IMAD.HI.U32 R15, R21, R15, R20 ;  /* 0x0000000f150f1227 */ /* 0x001fca00078e0014 */
[----:B-1----:R-:W-:Y:S01]  /*3fc0*/  @P1 SHF.R.U32.HI R20, RZ, R26, R15 ;  /* 0x0000001aff141219 */ /* 0x002fe2000001160f */
[----:B------:R-:W-:-:S04]  /*3fd0*/  IMAD R15, R22, UR27, R27 ;  /* 0x0000001b160f7c24 */ /* 0x000fc8000f8e021b */
[----:B------:R-:W-:Y:S02]  /*3fe0*/  @P1 IMAD.MOV R27, RZ, RZ, -R20 ;  /* 0x000000ffff1b1224 */ /* 0x000fe400078e0a14 */
[----:B------:R-:W-:Y:S02]  /*3ff0*/  IMAD R0, R15, UR28, R0 ;  /* 0x0000001c0f007c24 */ /* 0x000fe4000f8e0200 */
[----:B------:R-:W-:-:S04]  /*4000*/  @P1 IMAD R21, R14, R27, R21 ;  /* 0x0000001b0e151224 */ /* 0x000fc800078e0215 */
[----:B--2---:R-:W-:-:S07]  /*4010*/  @P1 IMAD R0, R21, R28, R0 ;  /* 0x0000001c15001224 */ /* 0x004fce00078e0200 */
.L_x_117:
[----:B------:R-:W-:-:S04]  /*4020*/  LOP3.LUT R15, R0, 0xfffffffe, RZ, 0xc0, !PT ;  /* 0xfffffffe000f7812 */ /* 0x000fc800078ec0ff */
[----:B------:R-:W-:-:S05]  /*4030*/  IADD3 R14, P1, R15, R18, RZ ;  /* 0x000000120f0e7210 */ /* 0x000fca0007f3e0ff */
[----:B------:R-:W-:-:S05]  /*4040*/  IMAD.X R15, RZ, RZ, R19, P1 ;  /* 0x000000ffff0f7224 */ /* 0x000fca00008e0613 */
[----:B------:R-:W2:Y:S01]  /*4050*/  LDG.E.U16 R14, desc[UR58][R14.64] ;  /* 0x0000003a0e0e7981 */ /* 0x000ea2000c1e1500 */
[----:B------:R-:W-:Y:S01]  /*4060*/  IADD3 R26, R4, R3, RZ ;  /* 0x00000003041a7210 */ /* 0x000fe20007ffe0ff */
[----:B------:R-:W-:Y:S02]  /*4070*/  IMAD.MOV.U32 R22, RZ, RZ, RZ ;  /* 0x000000ffff167224 */ /* 0x000fe400078e00ff */
[----:B------:R-:W-:Y:S01]  /*4080*/  IMAD.MOV.U32 R27, RZ, RZ, RZ ;  /* 0x000000ffff1b7224 */ /* 0x000fe200078e00ff */
        /* <DEDUP_REMOVED lines=9> */
[----:B------:R-:W-:-:S03]  /*4120*/  IMAD.MOV.U32 R14, RZ, RZ, RZ ;  /* 0x000000ffff0e7224 */ /* 0x000fc600078e00ff */
[C---:B------:R-:W-:Y:S01]  /*4130*/  IADD3 R21, -R15.reuse, RZ, RZ ;  /* 0x000000ff0f157210 */ /* 0x040fe20007ffe1ff */
        /* <DEDUP_REMOVED lines=56> */
[----:B------:R-:W-:Y:S01]  /*44c0*/  ULDC.64 UR36, c[0x0][0x2b0] ;  /* 0x0000ac0000247ab9 */ /* 0x000fe20000000a00 */
[----:B------:R-:W-:-:S08]  /*44d0*/  ISETP.NE.AND P1, PT, R13, 0x8, PT ;  /* 0x000000080d00780c */ /* 0x000fd00003f25270 */
        /* <DEDUP_REMOVED lines=167> */
.L_x_118:
[----:B------:R-:W-:-:S04]  /*4f50*/  LOP3.LUT R15, R27, 0xfffffffe, RZ, 0xc0, !PT ;  /* 0xfffffffe1b0f7812 */ /* 0x000fc800078ec0ff */
[----:B------:R-:W-:-:S04]  /*4f60*/  IADD3 R14, P1, R15, R18, RZ ;  /* 0x000000120f0e7210 */ /* 0x000fc80007f3e0ff */
[----:B------:R-:W-:-:S05]  /*4f70*/  IADD3.X R15, RZ, R19, RZ, P1, !PT ;  /* 0x00000013ff0f7210 */ /* 0x000fca0000ffe4ff */
[----:B------:R-:W2:Y:S01]  /*4f80*/  LDG.E.U16 R14, desc[UR58][R14.64] ;  /* 0x0000003a0e0e7981 */ /* 0x000ea2000c1e1500 */
[----:B------:R-:W-:Y:S01]  /*4f90*/  IMAD.IADD R26, R26, 0x1, R3 ;  /* 0x000000011a1a7824 */ /* 0x000fe200078e0203 */
[C---:B--2---:R-:W-:Y:S02]  /*4fa0*/  PRMT R27, R14.reuse, 0x7770, RZ ;  /* 0x000077700e1b7816 */ /* 0x044fe400000000ff */
[----:B------:R-:W-:Y:S01]  /*4fb0*/  PRMT R28, R14, 0x7771, RZ ;  /* 0x000077710e1c7816 */ /* 0x000fe200000000ff */
[----:B------:R-:W-:Y:S06]  /*4fc0*/  @!P0 BRA `(.L_x_119) ;  /* 0x0000000c00cc8947 */ /* 0x000fec0003800000 */
        /* <DEDUP_REMOVED lines=243> */
.L_x_119:
[----:B------:R-:W-:Y:S01]  /*5f00*/  LOP3.LUT R15, R22, 0xfffffffe, RZ, 0xc0, !PT ;  /* 0xfffffffe160f7812 */ /* 0x000fe200078ec0ff */
[----:B------:R-:W-:-:S03]  /*5f10*/  ULDC UR4, c[0x0][0x218] ;  /* 0x0000860000047ab9 */ /* 0x000fc60000000800 */
[----:B------:R-:W-:-:S04]  /*5f20*/  IADD3 R14, P1, R15, R18, RZ ;  /* 0x000000120f0e7210 */ /* 0x000fc80007f3e0ff */
[----:B------:R-:W-:-:S05]  /*5f30*/  IADD3.X R15, RZ, R19, RZ, P1, !PT ;  /* 0x00000013ff0f7210 */ /* 0x000fca0000ffe4ff */
[----:B------:R1:W2:Y:S01]  /*5f40*/  LDG.E.U16 R21, desc[UR58][R14.64] ;  /* 0x0000003a0e157981 */ /* 0x0002a2000c1e1500 */
[----:B------:R-:W-:Y:S02]  /*5f50*/  ISETP.NE.AND P3, PT, R25, RZ, PT ;  /* 0x000000ff1900720c */ /* 0x000fe40003f65270 */
[----:B------:R-:W-:Y:S02]  /*5f60*/  ISETP.NE.AND P4, PT, R24, RZ, PT ;  /* 0x000000ff1800720c */ /* 0x000fe40003f85270 */
[----:B------:R-:W-:Y:S02]  /*5f70*/  SEL R20, RZ, 0x1, !P3 ;  /* 0x00000001ff147807 */ /* 0x000fe40005800000 */
[----:B------:R-:W-:Y:S02]  /*5f80*/  ISETP.NE.AND P3, PT, R27, RZ, PT ;  /* 0x000000ff1b00720c */ /* 0x000fe40003f65270 */
[----:B------:R-:W-:Y:S02]  /*5f90*/  SEL R27, RZ, 0x1, !P4 ;  /* 0x00000001ff1b7807 */ /* 0x000fe40006000000 */
[----:B------:R-:W-:-:S02]  /*5fa0*/  ISETP.NE.AND P1, PT, R4, RZ, PT ;  /* 0x000000ff0400720c */ /* 0x000fc40003f25270 */
[----:B------:R-:W-:Y:S02]  /*5fb0*/  LOP3.LUT P4, RZ, R11, 0xff, R20, 0xc8, !PT ;  /* 0x000000ff0bff7812 */ /* 0x000fe4000788c814 */
[----:B------:R-:W-:Y:S02]  /*5fc0*/  ISETP.NE.AND P2, PT, R0, RZ, PT ;  /* 0x000000ff0000720c */ /* 0x000fe40003f45270 */
[----:B------:R-:W-:Y:S02]  /*5fd0*/  LOP3.LUT P6, RZ, R12, 0xff, R27, 0xc8, !PT ;  /* 0x000000ff0cff7812 */ /* 0x000fe400078cc81b */
[----:B------:R-:W-:Y:S02]  /*5fe0*/  SEL R11, RZ, 0x1, !P4 ;  /* 0x00000001ff0b7807 */ /* 0x000fe40006000000 */
[----:B-1----:R-:W-:Y:S02]  /*5ff0*/  SEL R14, RZ, 0x1, !P2 ;  /* 0x00000001ff0e7807 */ /* 0x002fe40005000000 */
[----:B------:R-:W-:-:S02]  /*6000*/  SEL R12, RZ, 0x1, !P6 ;  /* 0x00000001ff0c7807 */ /* 0x000fc40007000000 */
[----:B------:R-:W-:Y:S02]  /*6010*/  LOP3.LUT P2, RZ, R9, 0xff, R14, 0xc8, !PT ;  /* 0x000000ff09ff7812 */ /* 0x000fe4000784c80e */
[----:B------:R-:W-:Y:S02]  /*6020*/  SEL R25, RZ, 0x1, !P1 ;  /* 0x00000001ff197807 */ /* 0x000fe40004800000 */
[----:B------:R-:W-:Y:S02]  /*6030*/  ISETP.NE.AND P5, PT, R28, RZ, PT ;  /* 0x000000ff1c00720c */ /* 0x000fe40003fa5270 */
[----:B------:R-:W-:Y:S02]  /*6040*/  LOP3.LUT P1, RZ, R10, 0xff, R25, 0xc8, !PT ;  /* 0x000000ff0aff7812 */ /* 0x000fe4000782c819 */
[----:B------:R-:W-:Y:S02]  /*6050*/  SEL R15, RZ, 0x1, !P3 ;  /* 0x00000001ff0f7807 */ /* 0x000fe40005800000 */
[----:B------:R-:W-:-:S02]  /*6060*/  SEL R22, RZ, 0x1, !P5 ;  /* 0x00000001ff167807 */ /* 0x000fc40006800000 */
[----:B------:R-:W-:Y:S02]  /*6070*/  SEL R10, RZ, 0x1, !P1 ;  /* 0x00000001ff0a7807 */ /* 0x000fe40004800000 */
[----:B------:R-:W-:Y:S02]  /*6080*/  LOP3.LUT P3, RZ, R8, 0xff, R15, 0xc8, !PT ;  /* 0x000000ff08ff7812 */ /* 0x000fe4000786c80f */
[----:B------:R-:W-:Y:S02]  /*6090*/  LOP3.LUT P5, RZ, R7, 0xff, R22, 0xc8, !PT ;  /* 0x000000ff07ff7812 */ /* 0x000fe400078ac816 */
[----:B------:R-:W-:Y:S02]  /*60a0*/  SEL R8, RZ, 0x1, !P3 ;  /* 0x00000001ff087807 */ /* 0x000fe40005800000 */
[----:B------:R-:W-:Y:S02]  /*60b0*/  SEL R7, RZ, 0x1, !P5 ;  /* 0x00000001ff077807 */ /* 0x000fe40006800000 */
[----:B--2---:R-:W-:-:S02]  /*60c0*/  PRMT R4, R21, 0x7770, RZ ;  /* 0x0000777015047816 */ /* 0x004fc400000000ff */
[----:B------:R-:W-:Y:S02]  /*60d0*/  PRMT R0, R21, 0x7771, RZ ;  /* 0x0000777115007816 */ /* 0x000fe400000000ff */
[----:B------:R-:W-:Y:S01]  /*60e0*/  ISETP.NE.AND P4, PT, R4, RZ, PT ;  /* 0x000000ff0400720c */ /* 0x000fe20003f85270 */
[----:B------:R-:W-:Y:S01]  /*60f0*/  IMAD.IADD R4, R26, 0x1, R3 ;  /* 0x000000011a047824 */ /* 0x000fe200078e0203 */
[----:B------:R-:W-:Y:S01]  /*6100*/  ISETP.NE.AND P6, PT, R0, RZ, PT ;  /* 0x000000ff0000720c */ /* 0x000fe20003fc5270 */
[----:B------:R-:W-:Y:S01]  /*6110*/  IMAD.U32 R0, RZ, RZ, UR4 ;  /* 0x00000004ff007e24 */ /* 0x000fe2000f8e00ff */
[----:B------:R-:W-:Y:S01]  /*6120*/  SEL R29, RZ, 0x1, !P4 ;  /* 0x00000001ff1d7807 */ /* 0x000fe20006000000 */
[----:B------:R-:W-:Y:S01]  /*6130*/  IMAD R9, R3, 0x3, R4 ;  /* 0x0000000303097824 */ /* 0x000fe200078e0204 */
[----:B------:R-:W-:Y:S02]  /*6140*/  SEL R30, RZ, 0x1, !P6 ;  /* 0x00000001ff1e7807 */ /* 0x000fe40007000000 */
[----:B------:R-:W-:-:S02]  /*6150*/  LOP3.LUT P1, RZ, R6, 0xff, R29, 0xc8, !PT ;  /* 0x000000ff06ff7812 */ /* 0x000fc4000782c81d */
[----:B------:R-:W-:Y:S02]  /*6160*/  ISETP.GE.U32.AND P4, PT, R9, R0, PT ;  /* 0x000000000900720c */ /* 0x000fe40003f86070 */
[----:B------:R-:W-:Y:S02]  /*6170*/  LOP3.LUT P6, RZ, R5, 0xff, R30, 0xc8, !PT ;  /* 0x000000ff05ff7812 */ /* 0x000fe400078cc81e */
[----:B------:R-:W-:Y:S02]  /*6180*/  SEL R9, RZ, 0x1, !P2 ;  /* 0x00000001ff097807 */ /* 0x000fe40005000000 */
[----:B------:R-:W-:Y:S02]  /*6190*/  SEL R6, RZ, 0x1, !P1 ;  /* 0x00000001ff067807 */ /* 0x000fe40004800000 */
[----:B------:R-:W-:-:S05]  /*61a0*/  SEL R5, RZ, 0x1, !P6 ;  /* 0x00000001ff057807 */ /* 0x000fca0007000000 */
[----:B------:R-:W-:Y:S05]  /*61b0*/  @!P4 BRA `(.L_x_120) ;  /* 0xffffffbc0030c947 */ /* 0x000fea000383ffff */
[----:B------:R-:W-:Y:S05]  /*61c0*/  BSYNC B1 ;  /* 0x0000000000017941 */ /* 0x000fea0003800000 */
.L_x_115:
[----:B------:R-:W-:Y:S02]  /*61d0*/  PRMT R28, R20, 0x7610, R28 ;  /* 0x00007610141c7816 */ /* 0x000fe4000000001c */
[----:B------:R-:W-:Y:S02]  /*61e0*/  PRMT R26, R14, 0x7610, R26 ;  /* 0x000076100e1a7816 */ /* 0x000fe4000000001a */
[----:B0-----:R-:W-:-:S07]  /*61f0*/  PRMT R13, R15, 0x7610, R13 ;  /* 0x000076100f0d7816 */ /* 0x001fce000000000d */
.L_x_114:
[----:B------:R-:W-:Y:S05]  /*6200*/  BSYNC B0 ;  /* 0x0000000000007941 */ /* 0x000fea0003800000 */
.L_x_113:
[----:B------:R-:W-:Y:S01]  /*6210*/  ISETP.GE.U32.AND P0, PT, R4, R0, PT ;  /* 0x000000000400720c */ /* 0x000fe20003f06070 */
[----:B------:R-:W-:-:S12]  /*6220*/  BSSY B0, `(.L_x_121) ;  /* 0x000047e000007945 */ /* 0x000fd80003800000 */
[----:B------:R-:W-:Y:S05]  /*6230*/  @P0 BRA `(.L_x_122) ;  /* 0x0000004400f00947 */ /* 0x000fea0003800000 */
[----:B------:R-:W0:Y:S01]  /*6240*/  LDC R24, c[0x0][0x254] ;  /* 0x00009500ff187b82 */ /* 0x000e220000000800 */
[----:B------:R-:W-:Y:S01]  /*6250*/  HFMA2.MMA R27, -RZ, RZ, 0, 0 ;  /* 0x00000000ff1b7435 */ /* 0x000fe200000001ff */
[----:B0-----:R-:W-:-:S13]  /*6260*/  ISETP.NE.AND P1, PT, R24, RZ, PT ;  /* 0x000000ff1800720c */ /* 0x001fda0003f25270 */
[----:B------:R-:W-:Y:S05]  /*6270*/  @!P1 BRA `(.L_x_123) ;  /* 0x0000001000449947 */ /* 0x000fea0003800000 */
[----:B------:R-:W-:Y:S01]  /*6280*/  IMAD.MOV.U32 R14, RZ, RZ, RZ ;  /* 0x000000ffff0e7224 */ /* 0x000fe200078e00ff */
[----:B------:R-:W-:Y:S01]  /*6290*/  ULDC.64 UR6, c[0x0][0x258] ;  /* 0x0000960000067ab9 */ /* 0x000fe20000000a00 */
[----:B------:R-:W-:Y:S01]  /*62a0*/  IMAD.MOV.U32 R15, RZ, RZ, R4 ;  /* 0x000000ffff0f7224 */ /* 0x000fe200078e0004 */
        /* <DEDUP_REMOVED lines=251> */
[----:B------:R-:W-:Y:S01]  /*7260*/  ISETP.NE.AND P2, PT, R24, 0x18, PT ;  /* 0x000000181800780c */ /* 0x000fe20003f45270 */
[----:B------:R-:W-:Y:S01]  /*7270*/  HFMA2.MMA R32, -RZ, RZ, 0, 0 ;  /* 0x00000000ff207435 */ /* 0x000fe200000001ff */
[----:B------:R-:W-:-:S09]  /*7280*/  ULDC.64 UR4, c[0x0][0x370] ;  /* 0x0000dc0000047ab9 */ /* 0x000fd20000000a00 */
[----:B------:R-:W-:Y:S01]  /*7290*/  IMAD.HI.U32 R20, R33, UR4, R32 ;  /* 0x0000000421147c27 */ /* 0x000fe2000f8e0020 */
[----:B------:R-:W-:Y:S01]  /*72a0*/  ULDC UR4, c[0x0][0x36c] ;  /* 0x0000db0000047ab9 */ /* 0x000fe20000000800 */
[----:B------:R-:W0:Y:S03]  /*72b0*/  @P2 LDC.64 R14, c[0x0][0x378] ;  /* 0x0000de00ff0e2b82 */ /* 0x000e260000000a00 */
[----:B------:R-:W-:Y:S01]  /*72c0*/  SHF.R.U32.HI R21, RZ, UR5, R20 ;  /* 0x00000005ff157c19 */ /* 0x000fe20008011614 */
[----:B------:R-:W-:-:S04]  /*72d0*/  @P2 IMAD.MOV.U32 R20, RZ, RZ, RZ ;  /* 0x000000ffff142224 */ /* 0x000fc800078e00ff */
[----:B------:R-:W1:Y:S01]  /*72e0*/  @P2 LDC R34, c[0x0][0x380] ;  /* 0x0000e000ff222b82 */ /* 0x000e620000000800 */
[----:B------:R-:W-:-:S04]  /*72f0*/  IMAD.MOV R32, RZ, RZ, -R21 ;  /* 0x000000ffff207224 */ /* 0x000fc800078e0a15 */
[----:B------:R-:W-:Y:S01]  /*7300*/  IMAD R32, R32, UR4, R33 ;  /* 0x0000000420207c24 */ /* 0x000fe2000f8e0221 */
[----:B------:R-:W-:Y:S02]  /*7310*/  ULDC UR4, c[0x0][0x3e0] ;  /* 0x0000f80000047ab9 */ /* 0x000fe40000000800 */
[----:B------:R-:W2:Y:S01]  /*7320*/  @P2 LDC R28, c[0x0][0x3e4] ;  /* 0x0000f900ff1c2b82 */ /* 0x000ea20000000800 */
[----:B------:R-:W-:Y:S02]  /*7330*/  IMAD R27, R32, UR4, R27 ;  /* 0x00000004201b7c24 */ /* 0x000fe4000f8e021b */
[----:B0-----:R-:W-:-:S05]  /*7340*/  @P2 IMAD.HI.U32 R15, R21, R15, R20 ;  /* 0x0000000f150f2227 */ /* 0x001fca00078e0014 */
[----:B-1----:R-:W-:-:S04]  /*7350*/  @P2 SHF.R.U32.HI R15, RZ, R34, R15 ;  /* 0x00000022ff0f2219 */ /* 0x002fc8000001160f */
[----:B------:R-:W-:-:S05]  /*7360*/  @P2 IADD3 R15, -R15, RZ, RZ ;  /* 0x000000ff0f0f2210 */ /* 0x000fca0007ffe1ff */
[----:B------:R-:W-:-:S04]  /*7370*/  @P2 IMAD R14, R14, R15, R21 ;  /* 0x0000000f0e0e2224 */ /* 0x000fc800078e0215 */
[----:B--2---:R-:W-:-:S07]  /*7380*/  @P2 IMAD R27, R14, R28, R27 ;  /* 0x0000001c0e1b2224 */ /* 0x004fce00078e021b */
.L_x_123:
[----:B------:R-:W-:-:S04]  /*7390*/  LOP3.LUT R15, R27, 0xfffffffe, RZ, 0xc0, !PT ;  /* 0xfffffffe1b0f7812 */ /* 0x000fc800078ec0ff */
[----:B------:R-:W-:-:S05]  /*73a0*/  IADD3 R14, P2, R15, R18, RZ ;  /* 0x000000120f0e7210 */ /* 0x000fca0007f5e0ff */
[----:B------:R-:W-:-:S05]  /*73b0*/  IMAD.X R15, RZ, RZ, R19, P2 ;  /* 0x000000ffff0f7224 */ /* 0x000fca00010e0613 */
[----:B------:R-:W2:Y:S01]  /*73c0*/  LDG.E.U16 R14, desc[UR58][R14.64] ;  /* 0x0000003a0e0e7981 */ /* 0x000ea2000c1e1500 */
[----:B------:R-:W-:-:S05]  /*73d0*/  IMAD.IADD R21, R4, 0x1, R3 ;  /* 0x0000000104157824 */ /* 0x000fca00078e0203 */
[----:B------:R-:W-:Y:S02]  /*73e0*/  ISETP.GE.U32.AND P4, PT, R21, R0, PT ;  /* 0x000000001500720c */ /* 0x000fe40003f86070 */
[C---:B--2---:R-:W-:Y:S02]  /*73f0*/  PRMT R20, R14.reuse, 0x7770, RZ ;  /* 0x000077700e147816 */ /* 0x044fe400000000ff */
[----:B------:R-:W-:Y:S02]  /*7400*/  PRMT R27, R14, 0x7771, RZ ;  /* 0x000077710e1b7816 */ /* 0x000fe400000000ff */
[----:B------:R-:W-:Y:S02]  /*7410*/  ISETP.NE.AND P2, PT, R20, RZ, PT ;  /* 0x000000ff1400720c */ /* 0x000fe40003f45270 */
[----:B------:R-:W-:Y:S02]  /*7420*/  ISETP.NE.AND P3, PT, R27, RZ, PT ;  /* 0x000000ff1b00720c */ /* 0x000fe40003f65270 */
[----:B------:R-:W-:-:S02]  /*7430*/  SEL R28, RZ, 0x1, !P2 ;  /* 0x00000001ff1c7807 */ /* 0x000fc40005000000 */
[----:B------:R-:W-:Y:S01]  /*7440*/  SEL R27, RZ, 0x1, !P3 ;  /* 0x00000001ff1b7807 */ /* 0x000fe20005800000 */
[----:B------:R-:W-:Y:S08]  /*7450*/  @P4 BRA `(.L_x_122) ;  /* 0x0000003400684947 */ /* 0x000ff00003800000 */
        /* <DEDUP_REMOVED lines=11> */
[----:B------:R-:W-:Y:S01]  /*7510*/  IMAD R25, R25, UR4, RZ ;  /* 0x0000000419197c24 */ /* 0x000fe2000f8e02ff */
        /* <DEDUP_REMOVED lines=258> */
[----:B-1----:R-:W-:-:S05]  /*8540*/  @P2 SHF.R.U32.HI R31, RZ, R31, R32 ;  /* 0x0000001fff1f2219 */ /* 0x002fca0000011620 */
[----:B------:R-:W-:-:S04]  /*8550*/  @P2 IMAD.MOV R31, RZ, RZ, -R31 ;  /* 0x000000ffff1f2224 */ /* 0x000fc800078e0a1f */
[----:B------:R-:W-:-:S04]  /*8560*/  @P2 IMAD R14, R14, R31, R33 ;  /* 0x0000001f0e0e2224 */ /* 0x000fc800078e0221 */
[----:B--2---:R-:W-:-:S07]  /*8570*/  @P2 IMAD R25, R14, R26, R25 ;  /* 0x0000001a0e192224 */ /* 0x004fce00078e0219 */
.L_x_124:
[----:B------:R-:W-:-:S04]  /*8580*/  LOP3.LUT R15, R25, 0xfffffffe, RZ, 0xc0, !PT ;  /* 0xfffffffe190f7812 */ /* 0x000fc800078ec0ff */
[----:B------:R-:W-:-:S04]  /*8590*/  IADD3 R14, P2, R15, R18, RZ ;  /* 0x000000120f0e7210 */ /* 0x000fc80007f5e0ff */
[----:B------:R-:W-:-:S05]  /*85a0*/  IADD3.X R15, RZ, R19, RZ, P2, !PT ;  /* 0x00000013ff0f7210 */ /* 0x000fca00017fe4ff */
        /* <DEDUP_REMOVED lines=10> */
[----:B------:R-:W-:Y:S01]  /*8650*/  IMAD.MOV.U32 R13, RZ, RZ, RZ ;  /* 0x000000ffff0d7224 */ /* 0x000fe200078e00ff */
[----:B------:R-:W-:Y:S06]  /*8660*/  @!P1 BRA `(.L_x_125) ;  /* 0x0000001000409947 */ /* 0x000fec0003800000 */
[----:B------:R-:W-:Y:S01]  /*8670*/  HFMA2.MMA R20, -RZ, RZ, 0, 0 ;  /* 0x00000000ff147435 */ /* 0x000fe200000001ff */
[----:B------:R-:W-:Y:S01]  /*8680*/  ULDC.64 UR6, c[0x0][0x258] ;  /* 0x0000960000067ab9 */ /* 0x000fe20000000a00 */
[----:B------:R-:W-:Y:S01]  /*8690*/  ULDC UR4, c[0x0][0x260] ;  /* 0x0000980000047ab9 */ /* 0x000fe20000000800 */
[----:B------:R-:W-:-:S07]  /*86a0*/  ISETP.NE.AND P2, PT, R24, 0x1, PT ;  /* 0x000000011800780c */ /* 0x000fce0003f45270 */
[----:B------:R-:W-:-:S05]  /*86b0*/  IMAD.HI.U32 R32, R21, UR7, R20 ;  /* 0x0000000715207c27 */ /* 0x000fca000f8e0014 */
[----:B------:R-:W-:Y:S01]  /*86c0*/  SHF.R.U32.HI R33, RZ, UR4, R32 ;  /* 0x00000004ff217c19 */ /* 0x000fe20008011620 */
[----:B------:R-:W-:-:S04]  /*86d0*/  ULDC UR4, c[0x0][0x384] ;  /* 0x0000e10000047ab9 */ /* 0x000fc80000000800 */
[----:B------:R-:W-:-:S04]  /*86e0*/  IMAD.MOV R13, RZ, RZ, -R33 ;  /* 0x000000ffff0d7224 */ /* 0x000fc800078e0a21 */
        /* <DEDUP_REMOVED lines=25> */
[----:B------:R-:W-:Y:S01]  /*8880*/  MOV R32, RZ ;  /* 0x000000ff00207202 */ /* 0x000fe20000000f00 */
[----:B------:R-:W-:Y:S01]  /*8890*/  ULDC.64 UR4, c[0x0][0x280] ;  /* 0x0000a00000047ab9 */ /* 0x000fe20000000a00 */
[----:B------:R-:W-:-:S03]  /*88a0*/  ISETP.NE.AND P2, PT, R24, 0x4, PT ;  /* 0x000000041800780c */ /* 0x000fc60003f45270 */
        /* <DEDUP_REMOVED lines=229> */
[----:B------:R-:W-:-:S05]  /*9700*/  IMAD R13, R34, UR4, R13 ;  /* 0x00000004220d7c24 */ /* 0x000fca000f8e020d */
[----:B------:R-:W2:Y:S01]  /*9710*/  @P2 LDC R22, c[0x0][0x3e4] ;  /* 0x0000f900ff162b82 */ /* 0x000ea20000000800 */
[----:B0-----:R-:W-:-:S05]  /*9720*/  @P2 IMAD.HI.U32 R32, R33, R15, R32 ;  /* 0x0000000f21202227 */ /* 0x001fca00078e0020 */
[----:B-1----:R-:W-:-:S05]  /*9730*/  @P2 SHF.R.U32.HI R31, RZ, R31, R32 ;  /* 0x0000001fff1f2219 */ /* 0x002fca0000011620 */
[----:B------:R-:W-:-:S04]  /*9740*/  @P2 IMAD.MOV R31, RZ, RZ, -R31 ;  /* 0x000000ffff1f2224 */ /* 0x000fc800078e0a1f */
[----:B------:R-:W-:-:S04]  /*9750*/  @P2 IMAD R14, R14, R31, R33 ;  /* 0x0000001f0e0e2224 */ /* 0x000fc800078e0221 */
[----:B--2---:R-:W-:-:S07]  /*9760*/  @P2 IMAD R13, R14, R22, R13 ;  /* 0x000000160e0d2224 */ /* 0x004fce00078e020d */
.L_x_125:
[----:B------:R-:W-:-:S04]  /*9770*/  LOP3.LUT R13, R13, 0xfffffffe, RZ, 0xc0, !PT ;  /* 0xfffffffe0d0d7812 */ /* 0x000fc800078ec0ff */
[----:B------:R-:W-:-:S05]  /*9780*/  IADD3 R32, P2, R13, R18, RZ ;  /* 0x000000120d207210 */ /* 0x000fca0007f5e0ff */
[----:B------:R-:W-:-:S05]  /*9790*/  IMAD.X R33, RZ, RZ, R19, P2 ;  /* 0x000000ffff217224 */ /* 0x000fca00010e0613 */
[----:B------:R-:W2:Y:S01]  /*97a0*/  LDG.E.U16 R32, desc[UR58][R32.64] ;  /* 0x0000003a20207981 */ /* 0x000ea2000c1e1500 */
[----:B------:R-:W-:-:S04]  /*97b0*/  IADD3 R15, R21, R3, RZ ;  /* 0x00000003150f7210 */ /* 0x000fc80007ffe0ff */
        /* <DEDUP_REMOVED lines=264> */
[----:B------:R-:W-:Y:S01]  /*a840*/  ULDC.64 UR4, c[0x0][0x370] ;  /* 0x0000dc0000047ab9 */ /* 0x000fe20000000a00 */
[----:B------:R-:W-:-:S05]  /*a850*/  MOV R20, RZ ;  /* 0x000000ff00147202 */ /* 0x000fca0000000f00 */
[----:B------:R-:W-:Y:S01]  /*a860*/  IMAD.HI.U32 R30, R21, UR4, R20 ;  /* 0x00000004151e7c27 */ /* 0x000fe2000f8e0014 */
[----:B------:R-:W-:-:S04]  /*a870*/  ULDC UR4, c[0x0][0x36c] ;  /* 0x0000db0000047ab9 */ /* 0x000fc80000000800 */
[----:B------:R-:W-:Y:S01]  /*a880*/  SHF.R.U32.HI R31, RZ, UR5, R30 ;  /* 0x00000005ff1f7c19 */ /* 0x000fe2000801161e */
[----:B------:R-:W0:Y:S01]  /*a890*/  @P1 LDC.64 R14, c[0x0][0x378] ;  /* 0x0000de00ff0e1b82 */ /* 0x000e220000000a00 */
[----:B------:R-:W-:-:S03]  /*a8a0*/  @P1 IMAD.MOV.U32 R30, RZ, RZ, RZ ;  /* 0x000000ffff1e1224 */ /* 0x000fc600078e00ff */
[----:B------:R-:W-:-:S04]  /*a8b0*/  IMAD.MOV R33, RZ, RZ, -R31 ;  /* 0x000000ffff217224 */ /* 0x000fc800078e0a1f */
[----:B------:R-:W1:Y:S08]  /*a8c0*/  @P1 LDC R24, c[0x0][0x380] ;  /* 0x0000e000ff181b82 */ /* 0x000e700000000800 */
[----:B------:R-:W2:Y:S01]  /*a8d0*/  @P1 LDC R20, c[0x0][0x3e4] ;  /* 0x0000f900ff141b82 */ /* 0x000ea20000000800 */
[----:B0-----:R-:W-:-:S05]  /*a8e0*/  @P1 IMAD.HI.U32 R15, R31, R15, R30 ;  /* 0x0000000f1f0f1227 */ /* 0x001fca00078e001e */
[----:B-1----:R-:W-:Y:S01]  /*a8f0*/  @P1 SHF.R.U32.HI R15, RZ, R24, R15 ;  /* 0x00000018ff0f1219 */ /* 0x002fe2000001160f */
[----:B------:R-:W-:Y:S01]  /*a900*/  IMAD R24, R33, UR4, R21 ;  /* 0x0000000421187c24 */ /* 0x000fe2000f8e0215 */
[----:B------:R-:W-:Y:S02]  /*a910*/  ULDC UR4, c[0x0][0x3e0] ;  /* 0x0000f80000047ab9 */ /* 0x000fe40000000800 */
[----:B------:R-:W-:Y:S01]  /*a920*/  @P1 IADD3 R15, -R15, RZ, RZ ;  /* 0x000000ff0f0f1210 */ /* 0x000fe20007ffe1ff */
[----:B------:R-:W-:-:S04]  /*a930*/  IMAD R29, R24, UR4, R29 ;  /* 0x00000004181d7c24 */ /* 0x000fc8000f8e021d */
[----:B------:R-:W-:-:S04]  /*a940*/  @P1 IMAD R14, R14, R15, R31 ;  /* 0x0000000f0e0e1224 */ /* 0x000fc800078e021f */
[----:B--2---:R-:W-:-:S07]  /*a950*/  @P1 IMAD R29, R14, R20, R29 ;  /* 0x000000140e1d1224 */ /* 0x004fce00078e021d */
.L_x_126:
[----:B------:R-:W-:-:S04]  /*a960*/  LOP3.LUT R29, R29, 0xfffffffe, RZ, 0xc0, !PT ;  /* 0xfffffffe1d1d7812 */ /* 0x000fc800078ec0ff */
[----:B------:R-:W-:-:S05]  /*a970*/  IADD3 R18, P1, R29, R18, RZ ;  /* 0x000000121d127210 */ /* 0x000fca0007f3e0ff */
[----:B------:R-:W-:-:S05]  /*a980*/  IMAD.X R19, RZ, RZ, R19, P1 ;  /* 0x000000ffff137224 */ /* 0x000fca00008e0613 */
[----:B------:R-:W2:Y:S02]  /*a990*/  LDG.E.U16 R18, desc[UR58][R18.64] ;  /* 0x0000003a12127981 */ /* 0x000ea4000c1e1500 */
[C---:B--2---:R-:W-:Y:S02]  /*a9a0*/  PRMT R14, R18.reuse, 0x7770, RZ ;  /* 0x00007770120e7816 */ /* 0x044fe400000000ff */
[----:B------:R-:W-:Y:S02]  /*a9b0*/  PRMT R15, R18, 0x7771, RZ ;  /* 0x00007771120f7816 */ /* 0x000fe400000000ff */
[----:B------:R-:W-:Y:S02]  /*a9c0*/  ISETP.NE.AND P1, PT, R14, RZ, PT ;  /* 0x000000ff0e00720c */ /* 0x000fe40003f25270 */
[----:B------:R-:W-:Y:S02]  /*a9d0*/  ISETP.NE.AND P2, PT, R15, RZ, PT ;  /* 0x000000ff0f00720c */ /* 0x000fe40003f45270 */
[----:B------:R-:W-:-:S02]  /*a9e0*/  SEL R29, RZ, 0x1, !P1 ;  /* 0x00000001ff1d7807 */ /* 0x000fc40004800000 */
[----:B------:R-:W-:-:S09]  /*a9f0*/  SEL R30, RZ, 0x1, !P2 ;  /* 0x00000001ff1e7807 */ /* 0x000fd20005000000 */
.L_x_122:
[----:B------:R-:W-:Y:S05]  /*aa00*/  BSYNC B0 ;  /* 0x0000000000007941 */ /* 0x000fea0003800000 */
.L_x_121:
[----:B------:R-:W-:Y:S04]  /*aa10*/  BSSY B0, `(.L_x_127) ;  /* 0x000001c000007945 */ /* 0x000fe80003800000 */
[----:B------:R-:W-:Y:S05]  /*aa20*/  @P0 BRA `(.L_x_128) ;  /* 0x0000000000680947 */ /* 0x000fea0003800000 */
[----:B------:R-:W-:Y:S01]  /*aa30*/  IMAD.IADD R4, R4, 0x1, R3 ;  /* 0x0000000104047824 */ /* 0x000fe200078e0203 */
[----:B------:R-:W-:Y:S02]  /*aa40*/  LOP3.LUT P0, RZ, R28, 0xff, R11, 0xc8, !PT ;  /* 0x000000ff1cff7812 */ /* 0x000fe4000780c80b */
[----:B------:R-:W-:Y:S02]  /*aa50*/  LOP3.LUT P1, RZ, R27, 0xff, R12, 0xc8, !PT ;  /* 0x000000ff1bff7812 */ /* 0x000fe4000782c80c */
[----:B------:R-:W-:Y:S02]  /*aa60*/  ISETP.GE.U32.AND P2, PT, R4, R0, PT ;  /* 0x000000000400720c */ /* 0x000fe40003f46070 */
[----:B------:R-:W-:Y:S02]  /*aa70*/  SEL R11, RZ, 0x1, !P0 ;  /* 0x00000001ff0b7807 */ /* 0x000fe40004000000 */
[----:B------:R-:W-:-:S09]  /*aa80*/  SEL R12, RZ, 0x1, !P1 ;  /* 0x00000001ff0c7807 */ /* 0x000fd20004800000 */
[----:B------:R-:W-:Y:S05]  /*aa90*/  @P2 BRA `(.L_x_128) ;  /* 0x00000000004c2947 */ /* 0x000fea0003800000 */
[----:B------:R-:W-:Y:S02]  /*aaa0*/  IADD3 R4, R4, R3, RZ ;  /* 0x0000000304047210 */ /* 0x000fe40007ffe0ff */
[----:B------:R-:W-:Y:S02]  /*aab0*/  LOP3.LUT P0, RZ, R25, 0xff, R10, 0xc8, !PT ;  /* 0x000000ff19ff7812 */ /* 0x000fe4000780c80a */
[----:B------:R-:W-:Y:S02]  /*aac0*/  ISETP.GE.U32.AND P2, PT, R4, R0, PT ;  /* 0x000000000400720c */ /* 0x000fe40003f46070 */
[----:B------:R-:W-:Y:S02]  /*aad0*/  LOP3.LUT P1, RZ, R26, 0xff, R9, 0xc8, !PT ;  /* 0x000000ff1aff7812 */ /* 0x000fe4000782c809 */
[----:B------:R-:W-:Y:S02]  /*aae0*/  SEL R10, RZ, 0x1, !P0 ;  /* 0x00000001ff0a7807 */ /* 0x000fe40004000000 */
[----:B------:R-:W-:-:S07]  /*aaf0*/  SEL R9, RZ, 0x1, !P1 ;  /* 0x00000001ff097807 */ /* 0x000fce0004800000 */
[----:B------:R-:W-:Y:S05]  /*ab00*/  @P2 BRA `(.L_x_128) ;  /* 0x0000000000302947 */ /* 0x000fea0003800000 */
[----:B------:R-:W-:Y:S01]  /*ab10*/  IMAD.IADD R3, R4, 0x1, R3 ;  /* 0x0000000104037824 */ /* 0x000fe200078e0203 */
[----:B------:R-:W-:Y:S02]  /*ab20*/  LOP3.LUT P0, RZ, R13, 0xff, R8, 0xc8, !PT ;  /* 0x000000ff0dff7812 */ /* 0x000fe4000780c808 */
[----:B------:R-:W-:Y:S02]  /*ab30*/  LOP3.LUT P1, RZ, R22, 0xff, R7, 0xc8, !PT ;  /* 0x000000ff16ff7812 */ /* 0x000fe4000782c807 */
[----:B------:R-:W-:Y:S02]  /*ab40*/  ISETP.GE.U32.AND P4, PT, R3, R0, PT ;  /* 0x000000000300720c */ /* 0x000fe40003f86070 */
[----:B------:R-:W-:Y:S02]  /*ab50*/  SEL R8, RZ, 0x1, !P0 ;  /* 0x00000001ff087807 */ /* 0x000fe40004000000 */
[----:B------:R-:W-:-:S09]  /*ab60*/  SEL R7, RZ, 0x1, !P1 ;  /* 0x00000001ff077807 */ /* 0x000fd20004800000 */
[--C-:B------:R-:W-:Y:S02]  /*ab70*/  @!P4 LOP3.LUT P2, RZ, R29, 0xff, R6.reuse, 0xc8, !PT ;  /* 0x000000ff1dffc812 */ /* 0x100fe4000784c806 */
[--C-:B------:R-:W-:Y:S02]  /*ab80*/  @!P4 LOP3.LUT P3, RZ, R30, 0xff, R5.reuse, 0xc8, !PT ;  /* 0x000000ff1effc812 */ /* 0x100fe4000786c805 */
[----:B------:R-:W-:Y:S02]  /*ab90*/  @!P4 SEL R0, RZ, 0x1, !P2 ;  /* 0x00000001ff00c807 */ /* 0x000fe40005000000 */
[----:B------:R-:W-:Y:S02]  /*aba0*/  @!P4 SEL R3, RZ, 0x1, !P3 ;  /* 0x00000001ff03c807 */ /* 0x000fe40005800000 */
[----:B------:R-:W-:Y:S02]  /*abb0*/  @!P4 PRMT R6, R0, 0x7610, R6 ;  /* 0x000076100006c816 */ /* 0x000fe40000000006 */
[----:B------:R-:W-:-:S07]  /*abc0*/  @!P4 PRMT R5, R3, 0x7610, R5 ;  /* 0x000076100305c816 */ /* 0x000fce0000000005 */
.L_x_128:
[----:B------:R-:W-:Y:S05]  /*abd0*/  BSYNC B0 ;  /* 0x0000000000007941 */ /* 0x000fea0003800000 */
.L_x_127:
[----:B------:R-:W-:Y:S02]  /*abe0*/  LOP3.LUT P1, RZ, R9, 0xff, R12, 0xc8, !PT ;  /* 0x000000ff09ff7812 */ /* 0x000fe4000782c80c */
[----:B------:R-:W-:Y:S02]  /*abf0*/  LOP3.LUT P0, RZ, R10, 0xff, R11, 0xc8, !PT ;  /* 0x000000ff0aff7812 */ /* 0x000fe4000780c80b */
[----:B------:R-:W-:Y:S02]  /*ac00*/  SEL R0, RZ, 0x1, !P1 ;  /* 0x00000001ff007807 */ /* 0x000fe40004800000 */
[----:B------:R-:W-:Y:S02]  /*ac10*/  SEL R3, RZ, 0x1, !P0 ;  /* 0x00000001ff037807 */ /* 0x000fe40004000000 */
[----:B------:R-:W-:Y:S02]  /*ac20*/  LOP3.LUT P1, RZ, R7, 0xff, R0, 0xc8, !PT ;  /* 0x000000ff07ff7812 */ /* 0x000fe4000782c800 */
[----:B------:R-:W-:-:S02]  /*ac30*/  LOP3.LUT P0, RZ, R8, 0xff, R3, 0xc8, !PT ;  /* 0x000000ff08ff7812 */ /* 0x000fc4000780c803 */
[----:B------:R-:W-:Y:S02]  /*ac40*/  SEL R0, RZ, 0x1, !P1 ;  /* 0x00000001ff007807 */ /* 0x000fe40004800000 */
[----:B------:R-:W-:Y:S02]  /*ac50*/  SEL R3, RZ, 0x1, !P0 ;  /* 0x00000001ff037807 */ /* 0x000fe40004000000 */
[----:B------:R-:W-:Y:S02]  /*ac60*/  LOP3.LUT P1, RZ, R5, 0xff, R0, 0xc8, !PT ;  /* 0x000000ff05ff7812 */ /* 0x000fe4000782c800 */
[----:B------:R-:W-:Y:S02]  /*ac70*/  LOP3.LUT P0, RZ, R6, 0xff, R3, 0xc8, !PT ;  /* 0x000000ff06ff7812 */ /* 0x000fe4000780c803 */
[----:B------:R-:W-:Y:S02]  /*ac80*/  SEL R18, RZ, 0x1, !P1 ;  /* 0x00000001ff127807 */ /* 0x000fe40004800000 */
[----:B------:R-:W-:Y:S01]  /*ac90*/  SEL R25, RZ, 0x1, !P0 ;  /* 0x00000001ff197807 */ /* 0x000fe20004000000 */
[----:B------:R-:W-:Y:S08]  /*aca0*/  BRA `(.L_x_95) ;  /* 0x0000001400ec7947 */ /* 0x000ff00003800000 */
.L_x_112:
        /* <DEDUP_REMOVED lines=10> */
[----:B------:R-:W-:Y:S01]  /*ad50*/  BSSY B1, `(.L_x_131) ;  /* 0x000004b000017945 */ /* 0x000fe20003800000 */
[C---:B------:R-:W-:Y:S02]  /*ad60*/  PRMT R20, R5.reuse, 0x7610, R20 ;  /* 0x0000761005147816 */ /* 0x040fe40000000014 */
[C---:B------:R-:W-:Y:S02]  /*ad70*/  PRMT R15, R5.reuse, 0x7610, R15 ;  /* 0x00007610050f7816 */ /* 0x040fe4000000000f */
[C---:B------:R-:W-:Y:S02]  /*ad80*/  PRMT R10, R5.reuse, 0x7610, R10 ;  /* 0x00007610050a7816 */ /* 0x040fe4000000000a */
[C---:B------:R-:W-:Y:S02]  /*ad90*/  PRMT R11, R5.reuse, 0x7610, R11 ;  /* 0x00007610050b7816 */ /* 0x040fe4000000000b */
[C---:B------:R-:W-:Y:S02]  /*ada0*/  PRMT R12, R5.reuse, 0x7610, R12 ;  /* 0x00007610050c7816 */ /* 0x040fe4000000000c */
[----:B------:R-:W-:-:S02]  /*adb0*/  PRMT R14, R5, 0x7610, R14 ;  /* 0x00007610050e7816 */ /* 0x000fc4000000000e */
[----:B------:R-:W-:-:S07]  /*adc0*/  PRMT R13, R5, 0x7610, R13 ;  /* 0x00007610050d7816 */ /* 0x000fce000000000d */
.L_x_132:
[----:B------:R-:W-:Y:S02]  /*add0*/  IMAD R6, R21, R4, RZ ;  /* 0x0000000415067224 */ /* 0x000fe400078e02ff */
[----:B------:R-:W-:-:S03]  /*ade0*/  IMAD.IADD R4, R3, 0x1, R4 ;  /* 0x0000000103047824 */ /* 0x000fc600078e0204 */
[----:B------:R-:W-:Y:S01]  /*adf0*/  LOP3.LUT R25, R6, 0xfffffffe, RZ, 0xc0, !PT ;  /* 0xfffffffe06197812 */ /* 0x000fe200078ec0ff */
[C---:B------:R-:W-:Y:S01]  /*ae00*/  IMAD R6, R4.reuse, R21, RZ ;  /* 0x0000001504067224 */ /* 0x040fe200078e02ff */
[----:B------:R-:W-:Y:S02]  /*ae10*/  IADD3 R4, R4, R3, RZ ;  /* 0x0000000304047210 */ /* 0x000fe40007ffe0ff */
[-C--:B------:R-:W-:Y:S02]  /*ae20*/  IADD3 R24, P0, R25, R18.reuse, RZ ;  /* 0x0000001219187210 */ /* 0x080fe40007f1e0ff */
[----:B------:R-:W-:Y:S01]  /*ae30*/  LOP3.LUT R7, R6, 0xfffffffe, RZ, 0xc0, !PT ;  /* 0xfffffffe06077812 */ /* 0x000fe200078ec0ff */
[CC--:B------:R-:W-:Y:S02]  /*ae40*/  IMAD R8, R4.reuse, R21.reuse, RZ ;  /* 0x0000001504087224 */ /* 0x0c0fe400078e02ff */
[----:B------:R-:W-:Y:S02]  /*ae50*/  IMAD.IADD R4, R4, 0x1, R3 ;  /* 0x0000000104047824 */ /* 0x000fe400078e0203 */
[----:B------:R-:W-:Y:S01]  /*ae60*/  IMAD.X R25, RZ, RZ, R19, P0 ;  /* 0x000000ffff197224 */ /* 0x000fe200000e0613 */
[----:B------:R-:W-:Y:S01]  /*ae70*/  IADD3 R6, P0, R7, R18, RZ ;  /* 0x0000001207067210 */ /* 0x000fe20007f1e0ff */
[----:B------:R-:W-:Y:S01]  /*ae80*/  IMAD R22, R4, R21, RZ ;  /* 0x0000001504167224 */ /* 0x000fe200078e02ff */
[----:B------:R-:W-:-:S02]  /*ae90*/  LOP3.LUT R9, R8, 0xfffffffe, RZ, 0xc0, !PT ;  /* 0xfffffffe08097812 */ /* 0x000fc400078ec0ff */
[----:B------:R-:W-:Y:S01]  /*aea0*/  IADD3.X R7, RZ, R19, RZ, P0, !PT ;  /* 0x00000013ff077210 */ /* 0x000fe200007fe4ff */
[----:B------:R0:W2:Y:S01]  /*aeb0*/  LDG.E.U16 R24, desc[UR58][R24.64] ;  /* 0x0000003a18187981 */ /* 0x0000a2000c1e1500 */
[-C--:B------:R-:W-:Y:S02]  /*aec0*/  IADD3 R8, P0, R9, R18.reuse, RZ ;  /* 0x0000001209087210 */ /* 0x080fe40007f1e0ff */
[----:B------:R-:W-:Y:S02]  /*aed0*/  LOP3.LUT R27, R22, 0xfffffffe, RZ, 0xc0, !PT ;  /* 0xfffffffe161b7812 */ /* 0x000fe400078ec0ff */
[----:B------:R-:W3:Y:S01]  /*aee0*/  LDG.E.U16 R7, desc[UR58][R6.64] ;  /* 0x0000003a06077981 */ /* 0x000ee2000c1e1500 */
[----:B------:R-:W-:Y:S01]  /*aef0*/  IMAD.X R9, RZ, RZ, R19, P0 ;  /* 0x000000ffff097224 */ /* 0x000fe200000e0613 */
[----:B------:R-:W-:-:S04]  /*af00*/  IADD3 R26, P0, R27, R18, RZ ;  /* 0x000000121b1a7210 */ /* 0x000fc80007f1e0ff */
[----:B------:R1:W4:Y:S01]  /*af10*/  LDG.E.U16 R28, desc[UR58][R8.64] ;  /* 0x0000003a081c7981 */ /* 0x000322000c1e1500 */
[----:B------:R-:W-:-:S05]  /*af20*/  IMAD.X R27, RZ, RZ, R19, P0 ;  /* 0x000000ffff1b7224 */ /* 0x000fca00000e0613 */
[----:B------:R-:W5:Y:S01]  /*af30*/  LDG.E.U16 R26, desc[UR58][R26.64] ;  /* 0x0000003a1a1a7981 */ /* 0x000f62000c1e1500 */
[----:B------:R-:W-:-:S05]  /*af40*/  IADD3 R4, R4, R3, RZ ;  /* 0x0000000304047210 */ /* 0x000fca0007ffe0ff */
[----:B0-----:R-:W-:-:S05]  /*af50*/  IMAD R25, R3, 0x3, R4 ;  /* 0x0000000303197824 */ /* 0x001fca00078e0204 */
[----:B------:R-:W-:Y:S02]  /*af60*/  ISETP.GE.U32.AND P0, PT, R25, R0, PT ;  /* 0x000000001900720c */ /* 0x000fe40003f06070 */
[C---:B--2---:R-:W-:Y:S02]  /*af70*/  PRMT R22, R24.reuse, 0x7770, RZ ;  /* 0x0000777018167816 */ /* 0x044fe400000000ff */
[----:B------:R-:W-:Y:S02]  /*af80*/  PRMT R24, R24, 0x7771, RZ ;  /* 0x0000777118187816 */ /* 0x000fe400000000ff */
[----:B------:R-:W-:Y:S02]  /*af90*/  ISETP.NE.AND P1, PT, R22, RZ, PT ;  /* 0x000000ff1600720c */ /* 0x000fe40003f25270 */
[----:B------:R-:W-:Y:S02]  /*afa0*/  ISETP.NE.AND P2, PT, R24, RZ, PT ;  /* 0x000000ff1800720c */ /* 0x000fe40003f45270 */
[----:B---3--:R-:W-:-:S02]  /*afb0*/  PRMT R6, R7, 0x7770, RZ ;  /* 0x0000777007067816 */ /* 0x008fc400000000ff */
[----:B------:R-:W-:Y:S02]  /*afc0*/  PRMT R7, R7, 0x7771, RZ ;  /* 0x0000777107077816 */ /* 0x000fe400000000ff */
[----:B-1----:R-:W-:Y:S02]  /*afd0*/  SEL R8, RZ, 0x1, !P1 ;  /* 0x00000001ff087807 */ /* 0x002fe40004800000 */
[----:B------:R-:W-:Y:S02]  /*afe0*/  SEL R9, RZ, 0x1, !P2 ;  /* 0x00000001ff097807 */ /* 0x000fe40005000000 */
[----:B------:R-:W-:Y:S02]  /*aff0*/  ISETP.NE.AND P1, PT, R6, RZ, PT ;  /* 0x000000ff0600720c */ /* 0x000fe40003f25270 */
[----:B------:R-:W-:Y:S02]  /*b000*/  ISETP.NE.AND P2, PT, R7, RZ, PT ;  /* 0x000000ff0700720c */ /* 0x000fe40003f45270 */
[----:B----4-:R-:W-:-:S02]  /*b010*/  PRMT R7, R28, 0x7770, RZ ;  /* 0x000077701c077816 */ /* 0x010fc400000000ff */
[----:B------:R-:W-:Y:S02]  /*b020*/  PRMT R6, R28, 0x7771, RZ ;  /* 0x000077711c067816 */ /* 0x000fe400000000ff */
[----:B------:R-:W-:Y:S02]  /*b030*/  LOP3.LUT P4, RZ, R13, 0xff, R8, 0xc8, !PT ;  /* 0x000000ff0dff7812 */ /* 0x000fe4000788c808 */
[----:B------:R-:W-:Y:S02]  /*b040*/  ISETP.NE.AND P5, PT, R7, RZ, PT ;  /* 0x000000ff0700720c */ /* 0x000fe40003fa5270 */
[----:B------:R-:W-:Y:S02]  /*b050*/  ISETP.NE.AND P6, PT, R6, RZ, PT ;  /* 0x000000ff0600720c */ /* 0x000fe40003fc5270 */
[C---:B-----5:R-:W-:Y:S02]  /*b060*/  PRMT R7, R26.reuse, 0x7770, RZ ;  /* 0x000077701a077816 */ /* 0x060fe400000000ff */
[----:B------:R-:W-:-:S02]  /*b070*/  PRMT R6, R26, 0x7771, RZ ;  /* 0x000077711a067816 */ /* 0x000fc400000000ff */
[----:B------:R-:W-:Y:S02]  /*b080*/  SEL R13, RZ, 0x1, !P4 ;  /* 0x00000001ff0d7807 */ /* 0x000fe40006000000 */
[----:B------:R-:W-:Y:S02]  /*b090*/  SEL R27, RZ, 0x1, !P5 ;  /* 0x00000001ff1b7807 */ /* 0x000fe40006800000 */
[----:B------:R-:W-:Y:S02]  /*b0a0*/  ISETP.NE.AND P5, PT, R7, RZ, PT ;  /* 0x000000ff0700720c */ /* 0x000fe40003fa5270 */
[----:B------:R-:W-:Y:S02]  /*b0b0*/  ISETP.NE.AND P4, PT, R6, RZ, PT ;  /* 0x000000ff0600720c */ /* 0x000fe40003f85270 */
[----:B------:R-:W-:Y:S02]  /*b0c0*/  LOP3.LUT P3, RZ, R14, 0xff, R9, 0xc8, !PT ;  /* 0x000000ff0eff7812 */ /* 0x000fe4000786c809 */
[----:B------:R-:W-:-:S02]  /*b0d0*/  SEL R25, RZ, 0x1, !P1 ;  /* 0x00000001ff197807 */ /* 0x000fc40004800000 */
[----:B------:R-:W-:Y:S02]  /*b0e0*/  SEL R22, RZ, 0x1, !P2 ;  /* 0x00000001ff167807 */ /* 0x000fe40005000000 */
[----:B------:R-:W-:Y:S02]  /*b0f0*/  SEL R24, RZ, 0x1, !P6 ;  /* 0x00000001ff187807 */ /* 0x000fe40007000000 */
[----:B------:R-:W-:Y:S02]  /*b100*/  SEL R7, RZ, 0x1, !P5 ;  /* 0x00000001ff077807 */ /* 0x000fe40006800000 */
[----:B------:R-:W-:Y:S02]  /*b110*/  SEL R6, RZ, 0x1, !P4 ;  /* 0x00000001ff067807 */ /* 0x000fe40006000000 */
[----:B------:R-:W-:Y:S02]  /*b120*/  SEL R14, RZ, 0x1, !P3 ;  /* 0x00000001ff0e7807 */ /* 0x000fe40005800000 */
[----:B------:R-:W-:-:S02]  /*b130*/  LOP3.LUT P1, RZ, R12, 0xff, R25, 0xc8, !PT ;  /* 0x000000ff0cff7812 */ /* 0x000fc4000782c819 */
[----:B------:R-:W-:Y:S02]  /*b140*/  LOP3.LUT P2, RZ, R11, 0xff, R22, 0xc8, !PT ;  /* 0x000000ff0bff7812 */ /* 0x000fe4000784c816 */
[----:B------:R-:W-:Y:S02]  /*b150*/  LOP3.LUT P6, RZ, R10, 0xff, R27, 0xc8, !PT ;  /* 0x000000ff0aff7812 */ /* 0x000fe400078cc81b */
[----:B------:R-:W-:Y:S02]  /*b160*/  LOP3.LUT P4, RZ, R15, 0xff, R24, 0xc8, !PT ;  /* 0x000000ff0fff7812 */ /* 0x000fe4000788c818 */
[----:B------:R-:W-:Y:S02]  /*b170*/  LOP3.LUT P3, RZ, R20, 0xff, R7, 0xc8, !PT ;  /* 0x000000ff14ff7812 */ /* 0x000fe4000786c807 */
[----:B------:R-:W-:Y:S02]  /*b180*/  LOP3.LUT P5, RZ, R5, 0xff, R6, 0xc8, !PT ;  /* 0x000000ff05ff7812 */ /* 0x000fe400078ac806 */
[----:B------:R-:W-:-:S02]  /*b190*/  SEL R12, RZ, 0x1, !P1 ;  /* 0x00000001ff0c7807 */ /* 0x000fc40004800000 */
[----:B------:R-:W-:Y:S02]  /*b1a0*/  SEL R11, RZ, 0x1, !P2 ;  /* 0x00000001ff0b7807 */ /* 0x000fe40005000000 */
[----:B------:R-:W-:Y:S02]  /*b1b0*/  SEL R10, RZ, 0x1, !P6 ;  /* 0x00000001ff0a7807 */ /* 0x000fe40007000000 */
[----:B------:R-:W-:Y:S02]  /*b1c0*/  SEL R15, RZ, 0x1, !P4 ;  /* 0x00000001ff0f7807 */ /* 0x000fe40006000000 */
[----:B------:R-:W-:Y:S02]  /*b1d0*/  SEL R20, RZ, 0x1, !P3 ;  /* 0x00000001ff147807 */ /* 0x000fe40005800000 */
[----:B------:R-:W-:Y:S01]  /*b1e0*/  SEL R5, RZ, 0x1, !P5 ;  /* 0x00000001ff057807 */ /* 0x000fe20006800000 */
[----:B------:R-:W-:Y:S06]  /*b1f0*/  @!P0 BRA `(.L_x_132) ;  /* 0xfffffff800f48947 */ /* 0x000fec000383ffff */
[----:B------:R-:W-:Y:S05]  /*b200*/  BSYNC B1 ;  /* 0x0000000000017941 */ /* 0x000fea0003800000 */
.L_x_131:
[----:B------:R-:W-:Y:S02]  /*b210*/  PRMT R29, R27, 0x7610, R29 ;  /* 0x000076101b1d7816 */ /* 0x000fe4000000001d */
[----:B------:R-:W-:Y:S02]  /*b220*/  PRMT R26, R24, 0x7610, R26 ;  /* 0x00007610181a7816 */ /* 0x000fe4000000001a */
[----:B------:R-:W-:Y:S02]  /*b230*/  PRMT R27, R7, 0x7610, R27 ;  /* 0x00007610071b7816 */ /* 0x000fe4000000001b */
[----:B------:R-:W-:-:S07]  /*b240*/  PRMT R24, R6, 0x7610, R24 ;  /* 0x0000761006187816 */ /* 0x000fce0000000018 */
.L_x_130:
[----:B------:R-:W-:Y:S05]  /*b250*/  BSYNC B0 ;  /* 0x0000000000007941 */ /* 0x000fea0003800000 */
.L_x_129:
[----:B------:R-:W-:Y:S01]  /*b260*/  ISETP.GE.U32.AND P0, PT, R4, R0, PT ;  /* 0x000000000400720c */ /* 0x000fe20003f06070 */
[----:B------:R-:W-:-:S12]  /*b270*/  BSSY B0, `(.L_x_133) ;  /* 0x0000038000007945 */ /* 0x000fd80003800000 */
[----:B------:R-:W-:Y:S05]  /*b280*/  @P0 BRA `(.L_x_134) ;  /* 0x0000000000d80947 */ /* 0x000fea0003800000 */
[----:B------:R-:W-:-:S05]  /*b290*/  IMAD R6, R4, R21, RZ ;  /* 0x0000001504067224 */ /* 0x000fca00078e02ff */
        /* <DEDUP_REMOVED lines=13> */
[----:B------:R-:W-:-:S05]  /*b370*/  IMAD R6, R28, R21, RZ ;  /* 0x000000151c067224 */ /* 0x000fca00078e02ff */
        /* <DEDUP_REMOVED lines=13> */
[----:B------:R-:W-:-:S05]  /*b450*/  IMAD.IADD R6, R28, 0x1, R3 ;  /* 0x000000011c067824 */ /* 0x000fca00078e0203 */
[----:B------:R-:W-:-:S13]  /*b460*/  ISETP.GE.U32.AND P1, PT, R6, R0, PT ;  /* 0x000000000600720c */ /* 0x000fda0003f26070 */
[-C--:B------:R-:W-:Y:S02]  /*b470*/  @!P1 IMAD R6, R6, R21.reuse, RZ ;  /* 0x0000001506069224 */ /* 0x080fe400078e02ff */
[----:B------:R-:W-:-:S03]  /*b480*/  IMAD R21, R28, R21, RZ ;  /* 0x000000151c157224 */ /* 0x000fc600078e02ff */
[----:B------:R-:W-:Y:S02]  /*b490*/  @!P1 LOP3.LUT R7, R6, 0xfffffffe, RZ, 0xc0, !PT ;  /* 0xfffffffe06079812 */ /* 0x000fe400078ec0ff */
[----:B------:R-:W-:Y:S02]  /*b4a0*/  LOP3.LUT R21, R21, 0xfffffffe, RZ, 0xc0, !PT ;  /* 0xfffffffe15157812 */ /* 0x000fe400078ec0ff */
[-C--:B------:R-:W-:Y:S02]  /*b4b0*/  @!P1 IADD3 R6, P3, R7, R18.reuse, RZ ;  /* 0x0000001207069210 */ /* 0x080fe40007f7e0ff */
[----:B------:R-:W-:Y:S02]  /*b4c0*/  IADD3 R18, P2, R21, R18, RZ ;  /* 0x0000001215127210 */ /* 0x000fe40007f5e0ff */
[----:B------:R-:W-:-:S03]  /*b4d0*/  @!P1 IADD3.X R7, RZ, R19, RZ, P3, !PT ;  /* 0x00000013ff079210 */ /* 0x000fc60001ffe4ff */
[----:B------:R-:W-:Y:S02]  /*b4e0*/  IMAD.X R19, RZ, RZ, R19, P2 ;  /* 0x000000ffff137224 */ /* 0x000fe400010e0613 */
[----:B------:R-:W2:Y:S04]  /*b4f0*/  @!P1 LDG.E.U16 R6, desc[UR58][R6.64] ;  /* 0x0000003a06069981 */ /* 0x000ea8000c1e1500 */
[----:B------:R-:W3:Y:S01]  /*b500*/  LDG.E.U16 R18, desc[UR58][R18.64] ;  /* 0x0000003a12127981 */ /* 0x000ee2000c1e1500 */
[C---:B--2---:R-:W-:Y:S02]  /*b510*/  @!P1 PRMT R28, R6.reuse, 0x7770, RZ ;  /* 0x00007770061c9816 */ /* 0x044fe400000000ff */
[----:B------:R-:W-:Y:S02]  /*b520*/  @!P1 PRMT R29, R6, 0x7771, RZ ;  /* 0x00007771061d9816 */ /* 0x000fe400000000ff */
[----:B---3--:R-:W-:-:S02]  /*b530*/  PRMT R21, R18, 0x7770, RZ ;  /* 0x0000777012157816 */ /* 0x008fc400000000ff */
[----:B------:R-:W-:Y:S02]  /*b540*/  PRMT R26, R18, 0x7771, RZ ;  /* 0x00007771121a7816 */ /* 0x000fe400000000ff */
[----:B------:R-:W-:Y:S02]  /*b550*/  @!P1 ISETP.NE.AND P4, PT, R28, RZ, PT ;  /* 0x000000ff1c00920c */ /* 0x000fe40003f85270 */
[----:B------:R-:W-:Y:S02]  /*b560*/  @!P1 ISETP.NE.AND P5, PT, R29, RZ, PT ;  /* 0x000000ff1d00920c */ /* 0x000fe40003fa5270 */
[----:B------:R-:W-:Y:S02]  /*b570*/  ISETP.NE.AND P2, PT, R21, RZ, PT ;  /* 0x000000ff1500720c */ /* 0x000fe40003f45270 */
[----:B------:R-:W-:Y:S02]  /*b580*/  ISETP.NE.AND P3, PT, R26, RZ, PT ;  /* 0x000000ff1a00720c */ /* 0x000fe40003f65270 */
[----:B------:R-:W-:-:S02]  /*b590*/  @!P1 SEL R21, RZ, 0x1, !P4 ;  /* 0x00000001ff159807 */ /* 0x000fc40006000000 */
[----:B------:R-:W-:Y:S02]  /*b5a0*/  @!P1 SEL R6, RZ, 0x1, !P5 ;  /* 0x00000001ff069807 */ /* 0x000fe40006800000 */
[----:B------:R-:W-:Y:S02]  /*b5b0*/  SEL R29, RZ, 0x1, !P2 ;  /* 0x00000001ff1d7807 */ /* 0x000fe40005000000 */
[----:B------:R-:W-:Y:S02]  /*b5c0*/  SEL R26, RZ, 0x1, !P3 ;  /* 0x00000001ff1a7807 */ /* 0x000fe40005800000 */
[----:B------:R-:W-:Y:S02]  /*b5d0*/  @!P1 PRMT R27, R21, 0x7610, R27 ;  /* 0x00007610151b9816 */ /* 0x000fe4000000001b */
[----:B------:R-:W-:-:S07]  /*b5e0*/  @!P1 PRMT R24, R6, 0x7610, R24 ;  /* 0x0000761006189816 */ /* 0x000fce0000000018 */
.L_x_134:
[----:B------:R-:W-:Y:S05]  /*b5f0*/  BSYNC B0 ;  /* 0x0000000000007941 */ /* 0x000fea0003800000 */
.L_x_133:
        /* <DEDUP_REMOVED lines=28> */
.L_x_136:
[----:B------:R-:W-:Y:S05]  /*b7c0*/  BSYNC B0 ;  /* 0x0000000000007941 */ /* 0x000fea0003800000 */
.L_x_135:
        /* <DEDUP_REMOVED lines=13> */
.L_x_111:
[----:B------:R-:W0:Y:S01]  /*b8a0*/  LDC R13, c[0x0][0x220] ;  /* 0x00008800ff0d7b82 */ /* 0x000e220000000800 */
[----:B------:R-:W-:Y:S01]  /*b8b0*/  ULDC.U8 UR4, c[0x0][0x211] ;  /* 0x0000844000047ab9 */ /* 0x000fe20000000000 */
[----:B------:R-:W-:Y:S01]  /*b8c0*/  BSSY B0, `(.L_x_137) ;  /* 0x000005a000007945 */ /* 0x000fe20003800000 */
[----:B------:R-:W-:Y:S01]  /*b8d0*/  IMAD.U32 R12, RZ, RZ, UR4 ;  /* 0x00000004ff0c7e24 */ /* 0x000fe2000f8e00ff */
[----:B------:R-:W-:Y:S01]  /*b8e0*/  MOV R11, UR4 ;  /* 0x00000004000b7c02 */ /* 0x000fe20008000f00 */
[----:B------:R-:W-:Y:S01]  /*b8f0*/  IMAD.U32 R10, RZ, RZ, UR4 ;  /* 0x00000004ff0a7e24 */ /* 0x000fe2000f8e00ff */
[----:B------:R-:W-:Y:S01]  /*b900*/  MOV R7, UR4 ;  /* 0x0000000400077c02 */ /* 0x000fe20008000f00 */
[----:B------:R-:W-:Y:S02]  /*b910*/  IMAD.U32 R9, RZ, RZ, UR4 ;  /* 0x00000004ff097e24 */ /* 0x000fe4000f8e00ff */
[----:B------:R-:W-:Y:S02]  /*b920*/  IMAD.U32 R6, RZ, RZ, UR4 ;  /* 0x00000004ff067e24 */ /* 0x000fe4000f8e00ff */
[----:B------:R-:W-:-:S02]  /*b930*/  IMAD.U32 R8, RZ, RZ, UR4 ;  /* 0x00000004ff087e24 */ /* 0x000fc4000f8e00ff */
[----:B0-----:R-:W-:-:S05]  /*b940*/  IMAD R3, R13, 0x3, R14 ;  /* 0x000000030d037824 */ /* 0x001fca00078e020e */
[----:B------:R-:W-:Y:S02]  /*b950*/  ISETP.GE.U32.AND P0, PT, R3, R0, PT ;  /* 0x000000000300720c */ /* 0x000fe40003f06070 */
[----:B------:R-:W-:-:S11]  /*b960*/  MOV R3, UR4 ;  /* 0x0000000400037c02 */ /* 0x000fd60008000f00 */
[----:B------:R-:W-:Y:S05]  /*b970*/  @P0 BRA `(.L_x_138) ;  /* 0x0000000400380947 */ /* 0x000fea0003800000 */
        /* <DEDUP_REMOVED lines=8> */
.L_x_140:
[C---:B------:R-:W-:Y:S01]  /*ba00*/  LOP3.LUT R5, R14.reuse, 0xfffffffe, RZ, 0xc0, !PT ;  /* 0xfffffffe0e057812 */ /* 0x040fe200078ec0ff */
[----:B------:R-:W-:-:S03]  /*ba10*/  IMAD.IADD R14, R14, 0x1, R13 ;  /* 0x000000010e0e7824 */ /* 0x000fc600078e020d */
[-C--:B------:R-:W-:Y:S02]  /*ba20*/  IADD3 R4, P0, R5, R18.reuse, RZ ;  /* 0x0000001205047210 */ /* 0x080fe40007f1e0ff */
[C---:B------:R-:W-:Y:S01]  /*ba30*/  LOP3.LUT R21, R14.reuse, 0xfffffffe, RZ, 0xc0, !PT ;  /* 0xfffffffe0e157812 */ /* 0x040fe200078ec0ff */
[--C-:B------:R-:W-:Y:S01]  /*ba40*/  IMAD.IADD R14, R14, 0x1, R13.reuse ;  /* 0x000000010e0e7824 */ /* 0x100fe200078e020d */
[----:B------:R-:W-:Y:S02]  /*ba50*/  IADD3.X R5, RZ, R19, RZ, P0, !PT ;  /* 0x00000013ff057210 */ /* 0x000fe400007fe4ff */
[-C--:B------:R-:W-:Y:S02]  /*ba60*/  IADD3 R20, P0, R21, R18.reuse, RZ ;  /* 0x0000001215147210 */ /* 0x080fe40007f1e0ff */
[C---:B------:R-:W-:Y:S01]  /*ba70*/  LOP3.LUT R25, R14.reuse, 0xfffffffe, RZ, 0xc0, !PT ;  /* 0xfffffffe0e197812 */ /* 0x040fe200078ec0ff */
[----:B------:R-:W-:Y:S01]  /*ba80*/  IMAD.IADD R14, R14, 0x1, R13 ;  /* 0x000000010e0e7824 */ /* 0x000fe200078e020d */
[----:B------:R-:W2:Y:S01]  /*ba90*/  LDG.E.U16 R5, desc[UR58][R4.64] ;  /* 0x0000003a04057981 */ /* 0x000ea2000c1e1500 */
[----:B------:R-:W-:Y:S01]  /*baa0*/  IMAD.X R21, RZ, RZ, R19, P0 ;  /* 0x000000ffff157224 */ /* 0x000fe200000e0613 */
[----:B------:R-:W-:-:S02]  /*bab0*/  IADD3 R24, P0, R25, R18, RZ ;  /* 0x0000001219187210 */ /* 0x000fc40007f1e0ff */
[----:B------:R-:W-:Y:S02]  /*bac0*/  LOP3.LUT R27, R14, 0xfffffffe, RZ, 0xc0, !PT ;  /* 0xfffffffe0e1b7812 */ /* 0x000fe400078ec0ff */
[----:B------:R-:W3:Y:S01]  /*bad0*/  LDG.E.U16 R20, desc[UR58][R20.64] ;  /* 0x0000003a14147981 */ /* 0x000ee2000c1e1500 */
[----:B------:R-:W-:Y:S02]  /*bae0*/  IADD3.X R25, RZ, R19, RZ, P0, !PT ;  /* 0x00000013ff197210 */ /* 0x000fe400007fe4ff */
[----:B------:R-:W-:-:S03]  /*baf0*/  IADD3 R26, P0, R27, R18, RZ ;  /* 0x000000121b1a7210 */ /* 0x000fc60007f1e0ff */
[----:B------:R-:W4:Y:S02]  /*bb00*/  LDG.E.U16 R24, desc[UR58][R24.64] ;  /* 0x0000003a18187981 */ /* 0x000f24000c1e1500 */
[----:B------:R-:W-:-:S05]  /*bb10*/  IMAD.X R27, RZ, RZ, R19, P0 ;  /* 0x000000ffff1b7224 */ /* 0x000fca00000e0613 */
[----:B------:R-:W5:Y:S01]  /*bb20*/  LDG.E.U16 R26, desc[UR58][R26.64] ;  /* 0x0000003a1a1a7981 */ /* 0x000f62000c1e1500 */
[----:B------:R-:W-:-:S04]  /*bb30*/  IMAD.IADD R14, R14, 0x1, R13 ;  /* 0x000000010e0e7824 */ /* 0x000fc800078e020d */
[----:B------:R-:W-:-:S05]  /*bb40*/  IMAD R15, R13, 0x3, R14 ;  /* 0x000000030d0f7824 */ /* 0x000fca00078e020e */
[----:B------:R-:W-:Y:S02]  /*bb50*/  ISETP.GE.U32.AND P0, PT, R15, R0, PT ;  /* 0x000000000f00720c */ /* 0x000fe40003f06070 */
[C---:B--2---:R-:W-:Y:S02]  /*bb60*/  PRMT R4, R5.reuse, 0x7770, RZ ;  /* 0x0000777005047816 */ /* 0x044fe400000000ff */
[----:B------:R-:W-:-:S04]  /*bb70*/  PRMT R5, R5, 0x7771, RZ ;  /* 0x0000777105057816 */ /* 0x000fc800000000ff */
[----:B------:R-:W-:Y:S02]  /*bb80*/  ISETP.NE.AND P2, PT, R5, RZ, PT ;  /* 0x000000ff0500720c */ /* 0x000fe40003f45270 */
[----:B---3--:R-:W-:Y:S02]  /*bb90*/  PRMT R5, R20, 0x7771, RZ ;  /* 0x0000777114057816 */ /* 0x008fe400000000ff */
[----:B------:R-:W-:Y:S02]  /*bba0*/  ISETP.NE.AND P1, PT, R4, RZ, PT ;  /* 0x000000ff0400720c */ /* 0x000fe40003f25270 */
[----:B------:R-:W-:Y:S02]  /*bbb0*/  PRMT R4, R20, 0x7770, RZ ;  /* 0x0000777014047816 */ /* 0x000fe400000000ff */
[----:B------:R-:W-:Y:S02]  /*bbc0*/  SEL R15, RZ, 0x1, !P2 ;  /* 0x00000001ff0f7807 */ /* 0x000fe40005000000 */
[----:B------:R-:W-:-:S02]  /*bbd0*/  ISETP.NE.AND P2, PT, R5, RZ, PT ;  /* 0x000000ff0500720c */ /* 0x000fc40003f45270 */
[----:B------:R-:W-:Y:S02]  /*bbe0*/  SEL R20, RZ, 0x1, !P1 ;  /* 0x00000001ff147807 */ /* 0x000fe40004800000 */
[----:B------:R-:W-:Y:S02]  /*bbf0*/  ISETP.NE.AND P1, PT, R4, RZ, PT ;  /* 0x000000ff0400720c */ /* 0x000fe40003f25270 */
[----:B------:R-:W-:Y:S02]  /*bc00*/  SEL R22, RZ, 0x1, !P2 ;  /* 0x00000001ff167807 */ /* 0x000fe40005000000 */
[C---:B----4-:R-:W-:Y:S02]  /*bc10*/  PRMT R5, R24.reuse, 0x7770, RZ ;  /* 0x0000777018057816 */ /* 0x050fe400000000ff */
[----:B------:R-:W-:Y:S02]  /*bc20*/  PRMT R4, R24, 0x7771, RZ ;  /* 0x0000777118047816 */ /* 0x000fe400000000ff */
[----:B------:R-:W-:-:S02]  /*bc30*/  LOP3.LUT P4, RZ, R7, 0xff, R20, 0xc8, !PT ;  /* 0x000000ff07ff7812 */ /* 0x000fc4000788c814 */
[----:B------:R-:W-:Y:S02]  /*bc40*/  LOP3.LUT P2, RZ, R3, 0xff, R22, 0xc8, !PT ;  /* 0x000000ff03ff7812 */ /* 0x000fe4000784c816 */
[----:B------:R-:W-:Y:S02]  /*bc50*/  ISETP.NE.AND P5, PT, R5, RZ, PT ;  /* 0x000000ff0500720c */ /* 0x000fe40003fa5270 */
[----:B------:R-:W-:Y:S02]  /*bc60*/  ISETP.NE.AND P6, PT, R4, RZ, PT ;  /* 0x000000ff0400720c */ /* 0x000fe40003fc5270 */
[C---:B-----5:R-:W-:Y:S02]  /*bc70*/  PRMT R4, R26.reuse, 0x7770, RZ ;  /* 0x000077701a047816 */ /* 0x060fe400000000ff */
[----:B------:R-:W-:Y:S02]  /*bc80*/  PRMT R3, R26, 0x7771, RZ ;  /* 0x000077711a037816 */ /* 0x000fe400000000ff */
[----:B------:R-:W-:-:S02]  /*bc90*/  SEL R7, RZ, 0x1, !P4 ;  /* 0x00000001ff077807 */ /* 0x000fc40006000000 */
[----:B------:R-:W-:Y:S02]  /*bca0*/  SEL R24, RZ, 0x1, !P5 ;  /* 0x00000001ff187807 */ /* 0x000fe40006800000 */
[----:B------:R-:W-:Y:S02]  /*bcb0*/  ISETP.NE.AND P5, PT, R4, RZ, PT ;  /* 0x000000ff0400720c */ /* 0x000fe40003fa5270 */
[----:B------:R-:W-:Y:S02]  /*bcc0*/  ISETP.NE.AND P4, PT, R3, RZ, PT ;  /* 0x000000ff0300720c */ /* 0x000fe40003f85270 */
[----:B------:R-:W-:Y:S02]  /*bcd0*/  LOP3.LUT P3, RZ, R8, 0xff, R15, 0xc8, !PT ;  /* 0x000000ff08ff7812 */ /* 0x000fe4000786c80f */
[----:B------:R-:W-:Y:S02]  /*bce0*/  SEL R27, RZ, 0x1, !P1 ;  /* 0x00000001ff1b7807 */ /* 0x000fe40004800000 */
        /* <DEDUP_REMOVED lines=8> */
[----:B------:R-:W-:Y:S02]  /*bd70*/  LOP3.LUT P5, RZ, R12, 0xff, R5, 0xc8, !PT ;  /* 0x000000ff0cff7812 */ /* 0x000fe400078ac805 */
[----:B------:R-:W-:Y:S02]  /*bd80*/  SEL R6, RZ, 0x1, !P1 ;  /* 0x00000001ff067807 */ /* 0x000fe40004800000 */
[----:B------:R-:W-:Y:S02]  /*bd90*/  SEL R3, RZ, 0x1, !P2 ;  /* 0x00000001ff037807 */ /* 0x000fe40005000000 */
[----:B------:R-:W-:Y:S02]  /*bda0*/  SEL R9, RZ, 0x1, !P6 ;  /* 0x00000001ff097807 */ /* 0x000fe40007000000 */
[----:B------:R-:W-:-:S02]  /*bdb0*/  SEL R10, RZ, 0x1, !P4 ;  /* 0x00000001ff0a7807 */ /* 0x000fc40006000000 */
[----:B------:R-:W-:Y:S02]  /*bdc0*/  SEL R11, RZ, 0x1, !P3 ;  /* 0x00000001ff0b7807 */ /* 0x000fe40005800000 */
[----:B------:R-:W-:Y:S01]  /*bdd0*/  SEL R12, RZ, 0x1, !P5 ;  /* 0x00000001ff0c7807 */ /* 0x000fe20006800000 */
[----:B------:R-:W-:Y:S06]  /*bde0*/  @!P0 BRA `(.L_x_140) ;  /* 0xfffffffc00048947 */ /* 0x000fec000383ffff */
[----:B------:R-:W-:Y:S05]  /*bdf0*/  BSYNC B1 ;  /* 0x0000000000017941 */ /* 0x000fea0003800000 */
.L_x_139:
[----:B------:R-:W-:Y:S02]  /*be00*/  PRMT R25, R15, 0x7610, R25 ;  /* 0x000076100f197816 */ /* 0x000fe40000000019 */
[----:B------:R-:W-:Y:S02]  /*be10*/  PRMT R15, R27, 0x7610, R15 ;  /* 0x000076101b0f7816 */ /* 0x000fe4000000000f */
[----:B------:R-:W-:Y:S02]  /*be20*/  PRMT R26, R24, 0x7610, R26 ;  /* 0x00007610181a7816 */ /* 0x000fe4000000001a */
[----:B------:R-:W-:Y:S02]  /*be30*/  PRMT R27, R21, 0x7610, R27 ;  /* 0x00007610151b7816 */ /* 0x000fe4000000001b */
[----:B------:R-:W-:Y:S02]  /*be40*/  PRMT R24, R4, 0x7610, R24 ;  /* 0x0000761004187816 */ /* 0x000fe40000000018 */
[----:B------:R-:W-:-:S07]  /*be50*/  PRMT R21, R5, 0x7610, R21 ;  /* 0x0000761005157816 */ /* 0x000fce0000000015 */
.L_x_138:
[----:B------:R-:W-:Y:S05]  /*be60*/  BSYNC B0 ;  /* 0x0000000000007941 */ /* 0x000fea0003800000 */
.L_x_137:
[----:B------:R-:W-:Y:S01]  /*be70*/  ISETP.GE.U32.AND P0, PT, R14, R0, PT ;  /* 0x000000000e00720c */ /* 0x000fe20003f06070 */
[----:B------:R-:W-:-:S12]  /*be80*/  BSSY B0, `(.L_x_141) ;  /* 0x0000034000007945 */ /* 0x000fd80003800000 */
[----:B------:R-:W-:Y:S05]  /*be90*/  @P0 BRA `(.L_x_142) ;  /* 0x0000000000c80947 */ /* 0x000fea0003800000 */
        /* <DEDUP_REMOVED lines=26> */
[C---:B------:R-:W-:Y:S01]  /*c040*/  IMAD.IADD R27, R28.reuse, 0x1, R13 ;  /* 0x000000011c1b7824 */ /* 0x040fe200078e020d */
[----:B------:R-:W-:-:S04]  /*c050*/  LOP3.LUT R5, R28, 0xfffffffe, RZ, 0xc0, !PT ;  /* 0xfffffffe1c057812 */ /* 0x000fc800078ec0ff */
[----:B------:R-:W-:-:S13]  /*c060*/  ISETP.GE.U32.AND P1, PT, R27, R0, PT ;  /* 0x000000001b00720c */ /* 0x000fda0003f26070 */
[----:B------:R-:W-:-:S04]  /*c070*/  @!P1 LOP3.LUT R27, R27, 0xfffffffe, RZ, 0xc0, !PT ;  /* 0xfffffffe1b1b9812 */ /* 0x000fc800078ec0ff */
[-C--:B------:R-:W-:Y:S02]  /*c080*/  @!P1 IADD3 R4, P3, R27, R18.reuse, RZ ;  /* 0x000000121b049210 */ /* 0x080fe40007f7e0ff */
[----:B------:R-:W-:-:S03]  /*c090*/  IADD3 R18, P2, R5, R18, RZ ;  /* 0x0000001205127210 */ /* 0x000fc60007f5e0ff */
[----:B------:R-:W-:Y:S01]  /*c0a0*/  @!P1 IMAD.X R5, RZ, RZ, R19, P3 ;  /* 0x000000ffff059224 */ /* 0x000fe200018e0613 */
[----:B------:R-:W-:-:S04]  /*c0b0*/  IADD3.X R19, RZ, R19, RZ, P2, !PT ;  /* 0x00000013ff137210 */ /* 0x000fc800017fe4ff */
[----:B------:R-:W2:Y:S04]  /*c0c0*/  @!P1 LDG.E.U16 R4, desc[UR58][R4.64] ;  /* 0x0000003a04049981 */ /* 0x000ea8000c1e1500 */
[----:B------:R-:W3:Y:S01]  /*c0d0*/  LDG.E.U16 R18, desc[UR58][R18.64] ;  /* 0x0000003a12127981 */ /* 0x000ee2000c1e1500 */
[C---:B--2---:R-:W-:Y:S02]  /*c0e0*/  @!P1 PRMT R28, R4.reuse, 0x7770, RZ ;  /* 0x00007770041c9816 */ /* 0x044fe400000000ff */
[----:B------:R-:W-:Y:S02]  /*c0f0*/  @!P1 PRMT R29, R4, 0x7771, RZ ;  /* 0x00007771041d9816 */ /* 0x000fe400000000ff */
[C---:B---3--:R-:W-:Y:S02]  /*c100*/  PRMT R26, R18.reuse, 0x7770, RZ ;  /* 0x00007770121a7816 */ /* 0x048fe400000000ff */
[----:B------:R-:W-:-:S02]  /*c110*/  PRMT R27, R18, 0x7771, RZ ;  /* 0x00007771121b7816 */ /* 0x000fc400000000ff */
[----:B------:R-:W-:Y:S02]  /*c120*/  @!P1 ISETP.NE.AND P4, PT, R28, RZ, PT ;  /* 0x000000ff1c00920c */ /* 0x000fe40003f85270 */
[----:B------:R-:W-:Y:S02]  /*c130*/  @!P1 ISETP.NE.AND P5, PT, R29, RZ, PT ;  /* 0x000000ff1d00920c */ /* 0x000fe40003fa5270 */
[----:B------:R-:W-:Y:S02]  /*c140*/  ISETP.NE.AND P2, PT, R26, RZ, PT ;  /* 0x000000ff1a00720c */ /* 0x000fe40003f45270 */
[----:B------:R-:W-:Y:S02]  /*c150*/  ISETP.NE.AND P3, PT, R27, RZ, PT ;  /* 0x000000ff1b00720c */ /* 0x000fe40003f65270 */
[----:B------:R-:W-:Y:S02]  /*c160*/  @!P1 SEL R28, RZ, 0x1, !P4 ;  /* 0x00000001ff1c9807 */ /* 0x000fe40006000000 */
[----:B------:R-:W-:-:S02]  /*c170*/  @!P1 SEL R4, RZ, 0x1, !P5 ;  /* 0x00000001ff049807 */ /* 0x000fc40006800000 */
[----:B------:R-:W-:Y:S02]  /*c180*/  SEL R26, RZ, 0x1, !P2 ;  /* 0x00000001ff1a7807 */ /* 0x000fe40005000000 */
[----:B------:R-:W-:Y:S02]  /*c190*/  SEL R27, RZ, 0x1, !P3 ;  /* 0x00000001ff1b7807 */ /* 0x000fe40005800000 */
[----:B------:R-:W-:Y:S02]  /*c1a0*/  @!P1 PRMT R24, R28, 0x7610, R24 ;  /* 0x000076101c189816 */ /* 0x000fe40000000018 */
[----:B------:R-:W-:-:S07]  /*c1b0*/  @!P1 PRMT R21, R4, 0x7610, R21 ;  /* 0x0000761004159816 */ /* 0x000fce0000000015 */
.L_x_142:
[----:B------:R-:W-:Y:S05]  /*c1c0*/  BSYNC B0 ;  /* 0x0000000000007941 */ /* 0x000fea0003800000 */
.L_x_141:
        /* <DEDUP_REMOVED lines=22> */
[--C-:B------:R-:W-:Y:S02]  /*c330*/  @!P4 LOP3.LUT P2, RZ, R24, 0xff, R11.reuse, 0xc8, !PT ;  /* 0x000000ff18ffc812 */ /* 0x100fe4000784c80b */
[--C-:B------:R-:W-:Y:S02]  /*c340*/  @!P4 LOP3.LUT P3, RZ, R21, 0xff, R12.reuse, 0xc8, !PT ;  /* 0x000000ff15ffc812 */ /* 0x100fe4000786c80c */
[----:B------:R-:W-:Y:S02]  /*c350*/  @!P4 SEL R0, RZ, 0x1, !P2 ;  /* 0x00000001ff00c807 */ /* 0x000fe40005000000 */
[----:B------:R-:W-:Y:S02]  /*c360*/  @!P4 SEL R4, RZ, 0x1, !P3 ;  /* 0x00000001ff04c807 */ /* 0x000fe40005800000 */
[----:B------:R-:W-:Y:S02]  /*c370*/  @!P4 PRMT R11, R0, 0x7610, R11 ;  /* 0x00007610000bc816 */ /* 0x000fe4000000000b */
[----:B------:R-:W-:-:S07]  /*c380*/  @!P4 PRMT R12, R4, 0x7610, R12 ;  /* 0x00007610040cc816 */ /* 0x000fce000000000c */
.L_x_144:
[----:B------:R-:W-:Y:S05]  /*c390*/  BSYNC B0 ;  /* 0x0000000000007941 */ /* 0x000fea0003800000 */
.L_x_143:
        /* <DEDUP_REMOVED lines=11> */
[----:B------:R-:W-:-:S09]  /*c450*/  SEL R25, RZ, 0x1, !P0 ;  /* 0x00000001ff197807 */ /* 0x000fd20004000000 */
.L_x_95:
[----:B------:R-:W-:Y:S05]  /*c460*/  BSYNC B6 ;  /* 0x0000000000067941 */ /* 0x000fea0003800000 */
.L_x_94:
[----:B------:R-:W-:Y:S02]  /*c470*/  ULDC UR4, c[0x0][0x230] ;  /* 0x00008c0000047ab9 */ /* 0x000fe40000000800 */
[----:B------:R-:W-:-:S13]  /*c480*/  ISETP.NE.AND P0, PT, RZ, UR4, PT ;  /* 0x00000004ff007c0c */ /* 0x000fda000bf05270 */
[----:B------:R-:W-:Y:S05]  /*c490*/  @!P0 BRA `(.L_x_145) ;  /* 0x0000000000908947 */ /* 0x000fea0003800000 */
[----:B------:R-:W0:Y:S01]  /*c4a0*/  S2R R4, SR_CgaCtaId ;  /* 0x0000000000047919 */ /* 0x000e220000008800 */
[----:B------:R-:W1:Y:S01]  /*c4b0*/  LDC R9, c[0x0][RZ] ;  /* 0x00000000ff097b82 */ /* 0x000e620000000800 */
[----:B------:R-:W-:Y:S02]  /*c4c0*/  MOV R0, 0x400 ;  /* 0x0000040000007802 */ /* 0x000fe40000000f00 */
[----:B------:R-:W-:-:S03]  /*c4d0*/  PRMT R5, R18, 0x7604, R25 ;  /* 0x0000760412057816 */ /* 0x000fc60000000019 */
[----:B------:R-:W-:Y:S02]  /*c4e0*/  VIADD R3, R0, 0x10 ;  /* 0x0000001000037836 */ /* 0x000fe40000000000 */
[----:B------:R-:W2:Y:S01]  /*c4f0*/  LDC R8, c[0x0][0x4] ;  /* 0x00000100ff087b82 */ /* 0x000ea20000000800 */
[----:B-1----:R-:W-:Y:S02]  /*c500*/  IMAD R0, R23, R9, R2 ;  /* 0x0000000917007224 */ /* 0x002fe400078e0202 */
[----:B0-----:R-:W-:Y:S02]  /*c510*/  LEA R3, R4, R3, 0x18 ;  /* 0x0000000304037211 */ /* 0x001fe400078ec0ff */
[----:B--2---:R-:W-:-:S03]  /*c520*/  SHF.R.U32.HI R4, RZ, 0x1, R8 ;  /* 0x00000001ff047819 */ /* 0x004fc60000011608 */
[----:B------:R-:W-:Y:S01]  /*c530*/  IMAD R0, R0, 0x2, R3 ;  /* 0x0000000200007824 */ /* 0x000fe200078e0203 */
[----:B------:R-:W-:-:S04]  /*c540*/  ISETP.NE.AND P0, PT, R4, RZ, PT ;  /* 0x000000ff0400720c */ /* 0x000fc80003f05270 */
[----:B------:R0:W-:Y:S09]  /*c550*/  STS.U16 [R0], R5 ;  /* 0x0000000500007388 */ /* 0x0001f20000000400 */
[----:B0-----:R-:W-:Y:S05]  /*c560*/  @!P0 BRA `(.L_x_145) ;  /* 0x00000000005c8947 */ /* 0x001fea0003800000 */
.L_x_148:
[----:B0-----:R-:W-:Y:S01]  /*c570*/  IADD3 R5, R23, R4, RZ ;  /* 0x0000000417057210 */ /* 0x001fe20007ffe0ff */
[----:B------:R-:W-:Y:S05]  /*c580*/  WARPSYNC.ALL ;  /* 0x0000000000007948 */ /* 0x000fea0003800000 */
[----:B------:R-:W-:Y:S01]  /*c590*/  BAR.SYNC.DEFER_BLOCKING 0x0 ;  /* 0x0000000000007b1d */ /* 0x000fe20000010000 */
[----:B------:R-:W-:Y:S02]  /*c5a0*/  ISETP.GE.U32.AND P0, PT, R5, R8, PT ;  /* 0x000000080500720c */ /* 0x000fe40003f06070 */
[----:B------:R-:W-:Y:S02]  /*c5b0*/  ISETP.GT.AND P2, PT, R4, 0x1, PT ;  /* 0x000000010400780c */ /* 0x000fe40003f44270 */
[----:B------:R-:W-:Y:S01]  /*c5c0*/  ISETP.GE.U32.OR P0, PT, R23, R4, P0 ;  /* 0x000000041700720c */ /* 0x000fe20000706470 */
[----:B------:R-:W-:Y:S01]  /*c5d0*/  BSSY B0, `(.L_x_146) ;  /* 0x000000e000007945 */ /* 0x000fe20003800000 */
[----:B------:R-:W-:-:S11]  /*c5e0*/  SHF.R.S32.HI R7, RZ, 0x1, R4 ;  /* 0x00000001ff077819 */ /* 0x000fd60000011404 */
[----:B------:R-:W-:Y:S05]  /*c5f0*/  @P0 BRA `(.L_x_147) ;  /* 0x00000000002c0947 */ /* 0x000fea0003800000 */
[----:B------:R-:W-:-:S04]  /*c600*/  IMAD R4, R5, R9, R2 ;  /* 0x0000000905047224 */ /* 0x000fc800078e0202 */
[----:B------:R-:W-:-:S06]  /*c610*/  IMAD R4, R4, 0x2, R3 ;  /* 0x0000000204047824 */ /* 0x000fcc00078e0203 */
[----:B------:R-:W0:Y:S02]  /*c620*/  LDS.U16 R4, [R4] ;  /* 0x0000000004047984 */ /* 0x000e240000000400 */
[C---:B0-----:R-:W-:Y:S02]  /*c630*/  PRMT R6, R4.reuse, 0x7770, RZ ;  /* 0x0000777004067816 */ /* 0x041fe400000000ff */
[----:B------:R-:W-:Y:S02]  /*c640*/  PRMT R5, R4, 0x7771, RZ ;  /* 0x0000777104057816 */ /* 0x000fe400000000ff */
[----:B------:R-:W-:Y:S02]  /*c650*/  LOP3.LUT P0, RZ, R6, 0xff, R25, 0xc8, !PT ;  /* 0x000000ff06ff7812 */ /* 0x000fe4000780c819 */
[----:B------:R-:W-:Y:S02]  /*c660*/  LOP3.LUT P1, RZ, R5, 0xff, R18, 0xc8, !PT ;  /* 0x000000ff05ff7812 */ /* 0x000fe4000782c812 */
[----:B------:R-:W-:-:S02]  /*c670*/  SEL R25, RZ, 0x1, !P0 ;  /* 0x00000001ff197807 */ /* 0x000fc40004000000 */
[----:B------:R-:W-:-:S04]  /*c680*/  SEL R18, RZ, 0x1, !P1 ;  /* 0x00000001ff127807 */ /* 0x000fc80004800000 */
[----:B------:R-:W-:-:S05]  /*c690*/  PRMT R5, R18, 0x7604, R25 ;  /* 0x0000760412057816 */ /* 0x000fca0000000019 */
[----:B------:R0:W-:Y:S02]  /*c6a0*/  STS.U16 [R0], R5 ;  /* 0x0000000500007388 */ /* 0x0001e40000000400 */
.L_x_147:
[----:B------:R-:W-:Y:S05]  /*c6b0*/  BSYNC B0 ;  /* 0x0000000000007941 */ /* 0x000fea0003800000 */
.L_x_146:
[----:B------:R-:W-:Y:S01]  /*c6c0*/  IMAD.MOV.U32 R4, RZ, RZ, R7 ;  /* 0x000000ffff047224 */ /* 0x000fe200078e0007 */
[----:B------:R-:W-:Y:S06]  /*c6d0*/  @P2 BRA `(.L_x_148) ;  /* 0xfffffffc00a42947 */ /* 0x000fec000383ffff */
.L_x_145:
[----:B------:R-:W-:Y:S02]  /*c6e0*/  ULDC UR4, c[0x0][0x22c] ;  /* 0x00008b0000047ab9 */ /* 0x000fe40000000800 */
[----:B------:R-:W-:-:S13]  /*c6f0*/  ISETP.NE.AND P0, PT, RZ, UR4, PT ;  /* 0x00000004ff007c0c */ /* 0x000fda000bf05270 */
[----:B------:R-:W-:Y:S05]  /*c700*/  @!P0 BRA `(.L_x_149) ;  /* 0x0000000000f48947 */ /* 0x000fea0003800000 */
[----:B------:R-:W1:Y:S02]  /*c710*/  LDC R7, c[0x0][RZ] ;  /* 0x00000000ff077b82 */ /* 0x000e640000000800 */
[----:B-1----:R-:W-:Y:S02]  /*c720*/  ISETP.GT.AND P0, PT, R7, 0x20, PT ;  /* 0x000000200700780c */ /* 0x002fe40003f04270 */
[----:B0-----:R-:W-:-:S11]  /*c730*/  MOV R0, R7 ;  /* 0x0000000700007202 */ /* 0x001fd60000000f00 */
[----:B------:R-:W-:Y:S05]  /*c740*/  @!P0 BRA `(.L_x_150) ;  /* 0x00000000008c8947 */ /* 0x000fea0003800000 */
[----:B------:R-:W0:Y:S01]  /*c750*/  S2UR UR5, SR_CgaCtaId ;  /* 0x00000000000579c3 */ /* 0x000e220000008800 */
[----:B------:R-:W-:Y:S01]  /*c760*/  UMOV UR4, 0x400 ;  /* 0x0000040000047882 */ /* 0x000fe20000000000 */
[----:B------:R-:W-:Y:S01]  /*c770*/  IMAD R0, R23, R7, R2 ;  /* 0x0000000717007224 */ /* 0x000fe200078e0202 */
[----:B------:R-:W-:Y:S01]  /*c780*/  UIADD3 UR4, UR4, 0x10, URZ ;  /* 0x0000001004047890 */ /* 0x000fe2000fffe03f */
[----:B------:R-:W-:-:S03]  /*c790*/  PRMT R6, R18, 0x7604, R25 ;  /* 0x0000760412067816 */ /* 0x000fc60000000019 */
[----:B0-----:R-:W-:-:S06]  /*c7a0*/  ULEA UR4, UR5, UR4, 0x18 ;  /* 0x0000000405047291 */ /* 0x001fcc000f8ec03f */
[----:B------:R-:W-:Y:S02]  /*c7b0*/  LEA R3, R0, UR4, 0x1 ;  /* 0x0000000400037c11 */ /* 0x000fe4000f8e08ff */
[----:B------:R-:W-:-:S03]  /*c7c0*/  LEA.HI R0, R7, R7, RZ, 0x1 ;  /* 0x0000000707007211 */ /* 0x000fc600078f08ff */
[----:B------:R0:W-:Y:S01]  /*c7d0*/  STS.U16 [R3], R6 ;  /* 0x0000000603007388 */ /* 0x0001e20000000400 */
[----:B------:R-:W-:Y:S01]  /*c7e0*/  SHF.R.S32.HI R4, RZ, 0x1, R0 ;  /* 0x00000001ff047819 */ /* 0x000fe20000011400 */
[----:B------:R-:W-:-:S03]  /*c7f0*/  IMAD.MOV.U32 R0, RZ, RZ, 0x20 ;  /* 0x00000020ff007424 */ /* 0x000fc600078e00ff */
[----:B------:R-:W-:-:S13]  /*c800*/  ISETP.GE.AND P0, PT, R4, 0x20, PT ;  /* 0x000000200400780c */ /* 0x000fda0003f06270 */
[----:B0-----:R-:W-:Y:S05]  /*c810*/  @!P0 BRA `(.L_x_150) ;  /* 0x0000000000588947 */ /* 0x001fea0003800000 */
.L_x_153:
[----:B------:R-:W-:Y:S01]  /*c820*/  IMAD.IADD R0, R2, 0x1, R4 ;  /* 0x0000000102007824 */ /* 0x000fe200078e0204 */
[----:B------:R-:W-:Y:S05]  /*c830*/  WARPSYNC.ALL ;  /* 0x0000000000007948 */ /* 0x000fea0003800000 */
[----:B------:R-:W-:Y:S01]  /*c840*/  BAR.SYNC.DEFER_BLOCKING 0x0 ;  /* 0x0000000000007b1d */ /* 0x000fe20000010000 */
[----:B------:R-:W-:-:S04]  /*c850*/  ISETP.GE.U32.AND P0, PT, R0, R7, PT ;  /* 0x000000070000720c */ /* 0x000fc80003f06070 */
[----:B------:R-:W-:Y:S01]  /*c860*/  ISETP.GE.U32.OR P0, PT, R2, R4, P0 ;  /* 0x000000040200720c */ /* 0x000fe20000706470 */
[----:B------:R-:W-:-:S12]  /*c870*/  BSSY B0, `(.L_x_151) ;  /* 0x000000c000007945 */ /* 0x000fd80003800000 */
[----:B0-----:R-:W-:Y:S05]  /*c880*/  @P0 BRA `(.L_x_152) ;  /* 0x0000000000280947 */ /* 0x001fea0003800000 */
[----:B------:R-:W-:-:S06]  /*c890*/  LEA R0, R4, R3, 0x1 ;  /* 0x0000000304007211 */ /* 0x000fcc00078e08ff */
        /* <DEDUP_REMOVED lines=9> */
.L_x_152:
[----:B------:R-:W-:Y:S05]  /*c930*/  BSYNC B0 ;  /* 0x0000000000007941 */ /* 0x000fea0003800000 */
.L_x_151:
[----:B------:R-:W-:-:S04]  /*c940*/  SHF.R.S32.HI R4, RZ, 0x1, R4 ;  /* 0x00000001ff047819 */ /* 0x000fc80000011404 */
[----:B------:R-:W-:-:S13]  /*c950*/  ISETP.GE.AND P0, PT, R4, 0x20, PT ;  /* 0x000000200400780c */ /* 0x000fda0003f06270 */
[----:B------:R-:W-:Y:S05]  /*c960*/  @P0 BRA `(.L_x_153) ;  /* 0xfffffffc00ac0947 */ /* 0x000fea000383ffff */
[----:B------:R-:W-:-:S07]  /*c970*/  IMAD.MOV.U32 R0, RZ, RZ, 0x20 ;  /* 0x00000020ff007424 */ /* 0x000fce00078e00ff */
.L_x_150:
[----:B------:R-:W-:Y:S01]  /*c980*/  ISETP.GE.AND P0, PT, R0, 0x2, PT ;  /* 0x000000020000780c */ /* 0x000fe20003f06270 */
[----:B------:R-:W-:Y:S05]  /*c990*/  WARPSYNC.ALL ;  /* 0x0000000000007948 */ /* 0x000fea0003800000 */
[----:B------:R-:W-:Y:S07]  /*c9a0*/  BAR.SYNC.DEFER_BLOCKING 0x0 ;  /* 0x0000000000007b1d */ /* 0x000fee0000010000 */
[----:B------:R-:W-:Y:S05]  /*c9b0*/  @!P0 BRA `(.L_x_149) ;  /* 0x0000000000488947 */ /* 0x000fea0003800000 */
[----:B0-----:R-:W-:-:S07]  /*c9c0*/  IMAD.MOV.U32 R3, RZ, RZ, 0x1 ;  /* 0x00000001ff037424 */ /* 0x001fce00078e00ff */
.L_x_154:
[----:B------:R-:W-:Y:S02]  /*c9d0*/  LOP3.LUT R4, R25, 0xffff, RZ, 0xc0, !PT ;  /* 0x0000ffff19047812 */ /* 0x000fe400078ec0ff */
[----:B------:R-:W-:Y:S02]  /*c9e0*/  LOP3.LUT R5, R18, 0xffff, RZ, 0xc0, !PT ;  /* 0x0000ffff12057812 */ /* 0x000fe400078ec0ff */
[----:B------:R-:W-:Y:S02]  /*c9f0*/  PRMT R4, R4, 0x8880, RZ ;  /* 0x0000888004047816 */ /* 0x000fe400000000ff */
[----:B------:R-:W-:-:S04]  /*ca00*/  PRMT R8, R5, 0x8880, RZ ;  /* 0x0000888005087816 */ /* 0x000fc800000000ff */
[----:B------:R-:W0:Y:S04]  /*ca10*/  SHFL.DOWN PT, R4, R4, R3, 0x1f ;  /* 0x08001f0304047589 */ /* 0x000e2800000e0000 */
[----:B------:R1:W2:Y:S02]  /*ca20*/  SHFL.DOWN PT, R8, R8, R3, 0x1f ;  /* 0x08001f0308087589 */ /* 0x0002a400000e0000 */
[----:B-1----:R-:W-:-:S04]  /*ca30*/  SHF.L.U32 R3, R3, 0x1, RZ ;  /* 0x0000000103037819 */ /* 0x002fc800000006ff */
[----:B------:R-:W-:Y:S02]  /*ca40*/  ISETP.GE.AND P2, PT, R3, R0, PT ;  /* 0x000000000300720c */ /* 0x000fe40003f46270 */
[----:B0-----:R-:W-:Y:S02]  /*ca50*/  ISETP.NE.AND P0, PT, R4, RZ, PT ;  /* 0x000000ff0400720c */ /* 0x001fe40003f05270 */
[----:B--2---:R-:W-:Y:S02]  /*ca60*/  ISETP.NE.AND P1, PT, R8, RZ, PT ;  /* 0x000000ff0800720c */ /* 0x004fe40003f25270 */
[----:B------:R-:W-:Y:S02]  /*ca70*/  SEL R6, RZ, 0x1, !P0 ;  /* 0x00000001ff067807 */ /* 0x000fe40004000000 */
[----:B------:R-:W-:Y:S02]  /*ca80*/  SEL R5, RZ, 0x1, !P1 ;  /* 0x00000001ff057807 */ /* 0x000fe40004800000 */
[----:B------:R-:W-:-:S02]  /*ca90*/  LOP3.LUT P0, RZ, R25, 0xff, R6, 0xc8, !PT ;  /* 0x000000ff19ff7812 */ /* 0x000fc4000780c806 */
[----:B------:R-:W-:Y:S02]  /*caa0*/  LOP3.LUT P1, RZ, R18, 0xff, R5, 0xc8, !PT ;  /* 0x000000ff12ff7812 */ /* 0x000fe4000782c805 */
[----:B------:R-:W-:Y:S02]  /*cab0*/  SEL R25, RZ, 0x1, !P0 ;  /* 0x00000001ff197807 */ /* 0x000fe40004000000 */
[----:B------:R-:W-:Y:S01]  /*cac0*/  SEL R18, RZ, 0x1, !P1 ;  /* 0x00000001ff127807 */ /* 0x000fe20004800000 */
[----:B------:R-:W-:Y:S08]  /*cad0*/  @!P2 BRA `(.L_x_154) ;  /* 0xfffffffc00bca947 */ /* 0x000ff0000383ffff */
.L_x_149:
[----:B------:R-:W1:Y:S01]  /*cae0*/  LDC R12, c[0x0][0x3e8] ;  /* 0x0000fa00ff0c7b82 */ /* 0x000e620000000800 */
[----:B------:R-:W-:Y:S02]  /*caf0*/  IMAD.MOV.U32 R19, RZ, RZ, RZ ;  /* 0x000000ffff137224 */ /* 0x000fe400078e00ff */
[----:B------:R-:W-:Y:S01]  /*cb00*/  IMAD.MOV.U32 R22, RZ, RZ, RZ ;  /* 0x000000ffff167224 */ /* 0x000fe200078e00ff */
[----:B-1----:R-:W-:-:S13]  /*cb10*/  ISETP.NE.AND P1, PT, R12, RZ, PT ;  /* 0x000000ff0c00720c */ /* 0x002fda0003f25270 */
[----:B------:R-:W-:Y:S05]  /*cb20*/  @!P1 BRA `(.L_x_155) ;  /* 0x0000001000449947 */ /* 0x000fea0003800000 */
[----:B------:R-:W-:Y:S01]  /*cb30*/  HFMA2.MMA R16, -RZ, RZ, 0, 0 ;  /* 0x00000000ff107435 */ /* 0x000fe200000001ff */
[----:B------:R-:W-:Y:S01]  /*cb40*/  ULDC.64 UR4, c[0x0][0x3f0] ;  /* 0x0000fc0000047ab9 */ /* 0x000fe20000000a00 */
[----:B------:R-:W-:-:S08]  /*cb50*/  ISETP.NE.AND P0, PT, R12, 0x1, PT ;  /* 0x000000010c00780c */ /* 0x000fd00003f05270 */
[----:B------:R-:W-:Y:S01]  /*cb60*/  IMAD.HI.U32 R4, R17, UR4, R16 ;  /* 0x0000000411047c27 */ /* 0x000fe2000f8e0010 */
[----:B------:R-:W-:-:S04]  /*cb70*/  ULDC UR4, c[0x0][0x3ec] ;  /* 0x0000fb0000047ab9 */ /* 0x000fc80000000800 */
[----:B0-----:R-:W-:-:S05]  /*cb80*/  SHF.R.U32.HI R5, RZ, UR5, R4 ;  /* 0x00000005ff057c19 */ /* 0x001fca0008011604 */
[----:B------:R-:W-:-:S04]  /*cb90*/  IMAD.MOV R3, RZ, RZ, -R5 ;  /* 0x000000ffff037224 */ /* 0x000fc800078e0a05 */
        /* <DEDUP_REMOVED lines=258> */
[----:B------:R-:W-:-:S09]  /*dbc0*/  ULDC.64 UR4, c[0x0][0x510] ;  /* 0x0001440000047ab9 */ /* 0x000fd20000000a00 */
[----:B------:R-:W-:Y:S01]  /*dbd0*/  IMAD.HI.U32 R0, R7, UR4, R6 ;  /* 0x0000000407007c27 */ /* 0x000fe2000f8e0006 */
[----:B------:R-:W-:-:S04]  /*dbe0*/  ULDC UR4, c[0x0][0x50c] ;  /* 0x0001430000047ab9 */ /* 0x000fc80000000800 */
[----:B------:R-:W-:-:S05]  /*dbf0*/  SHF.R.U32.HI R0, RZ, UR5, R0 ;  /* 0x00000005ff007c19 */ /* 0x000fca0008011600 */
[----:B------:R-:W-:-:S04]  /*dc00*/  IMAD.MOV R3, RZ, RZ, -R0 ;  /* 0x000000ffff037224 */ /* 0x000fc800078e0a00 */
[----:B------:R-:W-:Y:S01]  /*dc10*/  IMAD R3, R3, UR4, R7 ;  /* 0x0000000403037c24 */ /* 0x000fe2000f8e0207 */
[----:B------:R-:W-:-:S03]  /*dc20*/  ULDC UR4, c[0x0][0x5d8] ;  /* 0x0001760000047ab9 */ /* 0x000fc60000000800 */
[----:B------:R-:W-:-:S07]  /*dc30*/  IMAD R22, R3, UR4, R22 ;  /* 0x0000000403167c24 */ /* 0x000fce000f8e0216 */
.L_x_155:
[----:B------:R-:W-:Y:S05]  /*dc40*/  @!P1 BRA `(.L_x_156) ;  /* 0x0000001000489947 */ /* 0x000fea0003800000 */
[----:B------:R-:W-:Y:S01]  /*dc50*/  MOV R4, RZ ;  /* 0x000000ff00047202 */ /* 0x000fe20000000f00 */
[----:B0-----:R-:W-:Y:S01]  /*dc60*/  VIADD R5, R17, 0x1 ;  /* 0x0000000111057836 */ /* 0x001fe20000000000 */
        /* <DEDUP_REMOVED lines=264> */
[----:B------:R-:W-:-:S04]  /*ecf0*/  ULDC.64 UR4, c[0x0][0x510] ;  /* 0x0001440000047ab9 */ /* 0x000fc80000000a00 */
[----:B------:R-:W-:Y:S01]  /*ed00*/  IMAD.HI.U32 R0, R5, UR4, R4 ;  /* 0x0000000405007c27 */ /* 0x000fe2000f8e0004 */
[----:B------:R-:W-:-:S04]  /*ed10*/  ULDC UR4, c[0x0][0x50c] ;  /* 0x0001430000047ab9 */ /* 0x000fc80000000800 */
[----:B------:R-:W-:-:S05]  /*ed20*/  SHF.R.U32.HI R0, RZ, UR5, R0 ;  /* 0x00000005ff007c19 */ /* 0x000fca0008011600 */
[----:B------:R-:W-:-:S04]  /*ed30*/  IMAD.MOV R4, RZ, RZ, -R0 ;  /* 0x000000ffff047224 */ /* 0x000fc800078e0a00 */
[----:B------:R-:W-:Y:S01]  /*ed40*/  IMAD R4, R4, UR4, R5 ;  /* 0x0000000404047c24 */ /* 0x000fe2000f8e0205 */
[----:B------:R-:W-:-:S03]  /*ed50*/  ULDC UR4, c[0x0][0x5d8] ;  /* 0x0001760000047ab9 */ /* 0x000fc60000000800 */
[----:B------:R-:W-:-:S07]  /*ed60*/  IMAD R19, R4, UR4, R19 ;  /* 0x0000000404137c24 */ /* 0x000fce000f8e0213 */
.L_x_156:
[----:B------:R-:W-:Y:S01]  /*ed70*/  ULDC.64 UR4, c[0x0][0x5f8] ;  /* 0x00017e0000047ab9 */ /* 0x000fe20000000a00 */
[----:B------:R-:W-:Y:S01]  /*ed80*/  ULDC UR6, c[0x0][0x234] ;  /* 0x00008d0000067ab9 */ /* 0x000fe20000000800 */
[----:B------:R-:W-:Y:S02]  /*ed90*/  ISETP.NE.U32.AND P0, PT, RZ, UR4, PT ;  /* 0x00000004ff007c0c */ /* 0x000fe4000bf05070 */
[----:B0-----:R-:W-:Y:S02]  /*eda0*/  CS2R R4, SRZ ;  /* 0x0000000000047805 */ /* 0x001fe4000001ff00 */
        /* <DEDUP_REMOVED lines=11> */
[----:B------:R-:W-:Y:S01]  /*ee60*/  ULDC UR4, c[0x0][0x224] ;  /* 0x0000890000047ab9 */ /* 0x000fe20000000800 */
[----:B------:R-:W-:Y:S02]  /*ee70*/  IMAD.MOV.U32 R16, RZ, RZ, RZ ;  /* 0x000000ffff107224 */ /* 0x000fe400078e00ff */
[----:B------:R-:W-:-:S04]  /*ee80*/  IMAD R7, R23, UR5, R6 ;  /* 0x0000000517077c24 */ /* 0x000fc8000f8e0206 */
[----:B0-----:R-:W-:-:S04]  /*ee90*/  IMAD R7, R0, UR4, R7 ;  /* 0x0000000400077c24 */ /* 0x001fc8000f8e0207 */
[----:B------:R-:W-:Y:S01]  /*eea0*/  IMAD.SHL.U32 R7, R7, 0x2, RZ ;  /* 0x0000000207077824 */ /* 0x000fe200078e00ff */
        /* <DEDUP_REMOVED lines=274> */
.L_x_158:
[----:B------:R-:W-:Y:S05]  /*ffd0*/  @!P1 BRA `(.L_x_159) ;  /* 0x0000001000489947 */ /* 0x000fea0003800000 */
[----:B------:R-:W-:Y:S01]  /*ffe0*/  VIADD R11, R7, 0x1 ;  /* 0x00000001070b7836 */ /* 0x000fe20000000000 */
[----:B------:R-:W-:Y:S01]  /*fff0*/  ULDC.64 UR4, c[0x0][0x3f0] ;  /* 0x0000fc0000047ab9 */ /* 0x000fe20000000a00 */
[----:B------:R-:W-:Y:S01]  /*10000*/  IMAD.MOV.U32 R10, RZ, RZ, RZ ;  /* 0x000000ffff0a7224 */ /* 0x000fe200078e00ff */
[----:B------:R-:W-:-:S03]  /*10010*/  ISETP.NE.AND P0, PT, R12, 0x1, PT ;  /* 0x000000010c00780c */ /* 0x000fc60003f05270 */
        /* <DEDUP_REMOVED lines=270> */
.L_x_159:
[----:B------:R-:W0:Y:S01]  /*11100*/  LDC R12, c[0x0][0x22c] ;  /* 0x00008b00ff0c7b82 */ /* 0x000e220000000800 */
[----:B------:R-:W-:Y:S01]  /*11110*/  ULDC UR4, c[0x0][0x21c] ;  /* 0x0000870000047ab9 */ /* 0x000fe20000000800 */
[----:B------:R-:W-:Y:S01]  /*11120*/  BSSY B0, `(.L_x_160) ;  /* 0x000000c000007945 */ /* 0x000fe20003800000 */
[----:B------:R-:W-:Y:S02]  /*11130*/  PRMT R6, RZ, 0x7610, R6 ;  /* 0x00007610ff067816 */ /* 0x000fe40000000006 */
[----:B0-----:R-:W-:-:S04]  /*11140*/  ISETP.NE.AND P0, PT, R12, RZ, PT ;  /* 0x000000ff0c00720c */ /* 0x001fc80003f05270 */
        /* <DEDUP_REMOVED lines=9> */
.L_x_161:
[----:B------:R-:W-:Y:S05]  /*111e0*/  BSYNC B0 ;  /* 0x0000000000007941 */ /* 0x000fea0003800000 */
.L_x_160:
[----:B------:R-:W-:Y:S01]  /*111f0*/  PRMT R6, R6, 0x9910, RZ ;  /* 0x0000991006067816 */ /* 0x000fe200000000ff */
[----:B------:R-:W-:Y:S01]  /*11200*/  BSSY B0, `(.L_x_162) ;  /* 0x000000e000007945 */ /* 0x000fe20003800000 */
[----:B------:R-:W-:Y:S02]  /*11210*/  LOP3.LUT P0, RZ, R2, R23, RZ, 0xfc, !PT ;  /* 0x0000001702ff7212 */ /* 0x000fe4000780fcff */
[----:B------:R-:W-:-:S13]  /*11220*/  ISETP.NE.AND P1, PT, R6, RZ, PT ;  /* 0x000000ff0600720c */ /* 0x000fda0003f25270 */
[----:B------:R-:W-:Y:S05]  /*11230*/  @!P1 BRA `(.L_x_163) ;  /* 0x0000000000289947 */ /* 0x000fea0003800000 */
[----:B------:R-:W0:Y:S01]  /*11240*/  S2UR UR4, SR_CTAID.Y ;  /* 0x00000000000479c3 */ /* 0x000e220000002600 */
[----:B------:R-:W-:-:S07]  /*11250*/  ISETP.NE.AND P2, PT, R12, RZ, PT ;  /* 0x000000ff0c00720c */ /* 0x000fce0003f45270 */
[----:B------:R-:W0:Y:S08]  /*11260*/  LDC R9, c[0x0][0x10] ;  /* 0x00000400ff097b82 */ /* 0x000e300000000800 */
[----:B------:R-:W1:Y:S01]  /*11270*/  LDC.64 R6, c[0x0][0x600] ;  /* 0x00018000ff067b82 */ /* 0x000e620000000a00 */
[----:B0-----:R-:W-:Y:S01]  /*11280*/  IMAD R9, R0, R9, UR4 ;  /* 0x0000000400097e24 */ /* 0x001fe2000f8e0209 */
[----:B------:R-:W-:-:S03]  /*11290*/  ULDC UR4, c[0x0][0x0] ;  /* 0x0000000000047ab9 */ /* 0x000fc60000000800 */
[----:B------:R-:W-:-:S04]  /*112a0*/  @!P2 IMAD R9, R9, UR4, R2 ;  /* 0x000000040909ac24 */ /* 0x000fc8000f8e0202 */
[----:B-1----:R-:W-:-:S05]  /*112b0*/  IMAD.WIDE.U32 R6, R9, 0x2, R6 ;  /* 0x0000000209067825 */ /* 0x002fca00078e0006 */
[----:B------:R0:W-:Y:S04]  /*112c0*/  STG.E.U8 desc[UR58][R6.64], R25 ;  /* 0x0000001906007986 */ /* 0x0001e8000c10113a */
[----:B------:R0:W-:Y:S02]  /*112d0*/  STG.E.U8 desc[UR58][R6.64+0x1], R18 ;  /* 0x0000011206007986 */ /* 0x0001e4000c10113a */
.L_x_163:
[----:B------:R-:W-:Y:S05]  /*112e0*/  BSYNC B0 ;  /* 0x0000000000007941 */ /* 0x000fea0003800000 */
.L_x_162:
        /* <DEDUP_REMOVED lines=8> */
[----:B------:R-:W-:Y:S01]  /*11370*/  CCTL.IVALL ;  /* 0x00000000ff00798f */ /* 0x000fe20002000000 */
[----:B------:R-:W-:Y:S05]  /*11380*/  WARPSYNC.ALL ;  /* 0x0000000000007948 */ /* 0x000fea0003800000 */
        /* <DEDUP_REMOVED lines=25> */
.L_x_165:
[----:B------:R-:W-:Y:S05]  /*11520*/  BSYNC B0 ;  /* 0x0000000000007941 */ /* 0x000fea0003800000 */
.L_x_164:
[----:B------:R-:W2:Y:S08]  /*11530*/  S2UR UR5, SR_CgaCtaId ;  /* 0x00000000000579c3 */ /* 0x000eb00000008800 */
[----:B------:R-:W-:Y:S06]  /*11540*/  BAR.SYNC.DEFER_BLOCKING 0x0 ;  /* 0x0000000000007b1d */ /* 0x000fec0000010000 */
[----:B------:R-:W-:-:S02]  /*11550*/  UMOV UR4, 0x400 ;  /* 0x0000040000047882 */ /* 0x000fc40000000000 */
[----:B--2---:R-:W-:-:S09]  /*11560*/  ULEA UR6, UR5, UR4, 0x18 ;  /* 0x0000000405067291 */ /* 0x004fd2000f8ec03f */
[----:B01----:R-:W0:Y:S02]  /*11570*/  LDS.U8 R6, [UR6] ;  /* 0x00000006ff067984 */ /* 0x003e240008000000 */
[----:B0-----:R-:W-:-:S13]  /*11580*/  ISETP.NE.AND P0, PT, R6, RZ, PT ;  /* 0x000000ff0600720c */ /* 0x001fda0003f05270 */
[----:B------:R-:W-:Y:S05]  /*11590*/  @!P0 EXIT ;  /* 0x000000000000894d */ /* 0x000fea0003800000 */
[----:B------:R-:W-:Y:S01]  /*115a0*/  ISETP.NE.AND P0, PT, R12, RZ, PT ;  /* 0x000000ff0c00720c */ /* 0x000fe20003f05270 */
        /* <DEDUP_REMOVED lines=16> */
[----:B------:R-:W-:-:S04]  /*116b0*/  PRMT R17, R18, 0x7610, R17 ;  /* 0x0000761012117816 */ /* 0x000fc80000000011 */
[----:B------:R-:W-:-:S13]  /*116c0*/  ISETP.GE.U32.AND P0, PT, R8, UR8, PT ;  /* 0x0000000808007c0c */ /* 0x000fda000bf06070 */
[----:B------:R-:W-:Y:S05]  /*116d0*/  @P0 BRA `(.L_x_168) ;  /* 0x0000000000b00947 */ /* 0x000fea0003800000 */
[----:B------:R-:W-:Y:S01]  /*116e0*/  ULDC UR7, c[0x0][0x10] ;  /* 0x0000040000077ab9 */ /* 0x000fe20000000800 */
[----:B------:R-:W0:Y:S01]  /*116f0*/  LDC R13, c[0x0][0x4] ;  /* 0x00000100ff0d7b82 */ /* 0x000e220000000800 */
[----:B------:R-:W-:Y:S01]  /*11700*/  BSSY B1, `(.L_x_169) ;  /* 0x0000011000017945 */ /* 0x000fe20003800000 */
[----:B------:R-:W-:Y:S01]  /*11710*/  IMAD.MOV.U32 R10, RZ, RZ, R8 ;  /* 0x000000ffff0a7224 */ /* 0x000fe200078e0008 */
[----:B------:R-:W-:Y:S01]  /*11720*/  PRMT R17, R18, 0x7610, R17 ;  /* 0x0000761012117816 */ /* 0x000fe20000000011 */
[----:B------:R-:W-:-:S04]  /*11730*/  IMAD R11, R0, UR7, RZ ;  /* 0x00000007000b7c24 */ /* 0x000fc8000f8e02ff */
[----:B------:R-:W1:Y:S01]  /*11740*/  LDC.64 R6, c[0x0][0x600] ;  /* 0x00018000ff067b82 */ /* 0x000e620000000a00 */
[----:B0-----:R-:W-:-:S07]  /*11750*/  IMAD R13, R13, UR6, RZ ;  /* 0x000000060d0d7c24 */ /* 0x001fce000f8e02ff */
.L_x_170:
[----:B------:R-:W-:-:S04]  /*11760*/  IMAD.IADD R9, R11, 0x1, R10 ;  /* 0x000000010b097824 */ /* 0x000fc800078e020a */
[----:B-1----:R-:W-:-:S05]  /*11770*/  IMAD.WIDE.U32 R8, R9, 0x2, R6 ;  /* 0x0000000209087825 */ /* 0x002fca00078e0006 */
[----:B------:R-:W2:Y:S04]  /*11780*/  LDG.E.U8 R15, desc[UR58][R8.64] ;  /* 0x0000003a080f7981 */ /* 0x000ea8000c1e1100 */
[----:B------:R-:W3:Y:S01]  /*11790*/  LDG.E.U8 R0, desc[UR58][R8.64+0x1] ;  /* 0x0000013a08007981 */ /* 0x000ee2000c1e1100 */
[----:B------:R-:W-:-:S04]  /*117a0*/  IADD3 R10, R13, R10, RZ ;  /* 0x0000000a0d0a7210 */ /* 0x000fc80007ffe0ff */
[----:B------:R-:W-:Y:S02]  /*117b0*/  ISETP.GE.U32.AND P3, PT, R10, UR8, PT ;  /* 0x000000080a007c0c */ /* 0x000fe4000bf66070 */
[----:B--2---:R-:W-:Y:S02]  /*117c0*/  LOP3.LUT P0, RZ, R15, 0xff, R18, 0xc8, !PT ;  /* 0x000000ff0fff7812 */ /* 0x004fe4000780c812 */
[----:B---3--:R-:W-:Y:S02]  /*117d0*/  LOP3.LUT P2, RZ, R0, 0xff, R17, 0xc8, !PT ;  /* 0x000000ff00ff7812 */ /* 0x008fe4000784c811 */
[----:B------:R-:W-:Y:S02]  /*117e0*/  SEL R18, RZ, 0x1, !P0 ;  /* 0x00000001ff127807 */ /* 0x000fe40004000000 */
[----:B------:R-:W-:-:S05]  /*117f0*/  SEL R17, RZ, 0x1, !P2 ;  /* 0x00000001ff117807 */ /* 0x000fca0005000000 */
[----:B------:R-:W-:Y:S05]  /*11800*/  @!P3 BRA `(.L_x_170) ;  /* 0xfffffffc00d4b947 */ /* 0x000fea000383ffff */
[----:B------:R-:W-:Y:S05]  /*11810*/  BSYNC B1 ;  /* 0x0000000000017941 */ /* 0x000fea0003800000 */
.L_x_169:
[----:B------:R-:W-:Y:S05]  /*11820*/  BRA `(.L_x_168) ;  /* 0x00000000005c7947 */ /* 0x000fea0003800000 */
.L_x_167:
[----:B------:R-:W-:Y:S01]  /*11830*/  ULDC UR7, c[0x0][0x228] ;  /* 0x00008a0000077ab9 */ /* 0x000fe20000000800 */
[----:B------:R-:W-:Y:S02]  /*11840*/  PRMT R17, R18, 0x7610, R17 ;  /* 0x0000761012117816 */ /* 0x000fe40000000011 */
[----:B------:R-:W-:-:S13]  /*11850*/  ISETP.GE.U32.AND P0, PT, R23, UR7, PT ;  /* 0x0000000717007c0c */ /* 0x000fda000bf06070 */
[----:B------:R-:W-:Y:S05]  /*11860*/  @P0 BRA `(.L_x_168) ;  /* 0x00000000004c0947 */ /* 0x000fea0003800000 */
[----:B------:R-:W-:Y:S01]  /*11870*/  ULDC UR6, c[0x0][0x10] ;  /* 0x0000040000067ab9 */ /* 0x000fe20000000800 */
[----:B------:R-:W0:Y:S01]  /*11880*/  LDC R12, c[0x0][RZ] ;  /* 0x00000000ff0c7b82 */ /* 0x000e220000000800 */
[----:B------:R-:W-:Y:S01]  /*11890*/  PRMT R17, R18, 0x7610, R17 ;  /* 0x0000761012117816 */ /* 0x000fe20000000011 */
[----:B------:R-:W-:Y:S02]  /*118a0*/  IMAD.MOV.U32 R11, RZ, RZ, R23 ;  /* 0x000000ffff0b7224 */ /* 0x000fe400078e0017 */
[----:B------:R-:W-:-:S04]  /*118b0*/  IMAD R0, R0, UR6, RZ ;  /* 0x0000000600007c24 */ /* 0x000fc8000f8e02ff */
[----:B------:R-:W1:Y:S08]  /*118c0*/  LDC.64 R6, c[0x0][0x600] ;  /* 0x00018000ff067b82 */ /* 0x000e700000000a00 */
[----:B------:R-:W2:Y:S02]  /*118d0*/  LDC R14, c[0x0][0x4] ;  /* 0x00000100ff0e7b82 */ /* 0x000ea40000000800 */
.L_x_171:
[----:B------:R-:W-:-:S04]  /*118e0*/  IMAD.IADD R9, R0, 0x1, R11 ;  /* 0x0000000100097824 */ /* 0x000fc800078e020b */
[----:B0-----:R-:W-:-:S04]  /*118f0*/  IMAD R9, R9, R12, R2 ;  /* 0x0000000c09097224 */ /* 0x001fc800078e0202 */
[----:B-1----:R-:W-:-:S05]  /*11900*/  IMAD.WIDE.U32 R8, R9, 0x2, R6 ;  /* 0x0000000209087825 */ /* 0x002fca00078e0006 */
[----:B------:R-:W3:Y:S04]  /*11910*/  LDG.E.U8 R13, desc[UR58][R8.64] ;  /* 0x0000003a080d7981 */ /* 0x000ee8000c1e1100 */
[----:B------:R-:W4:Y:S01]  /*11920*/  LDG.E.U8 R10, desc[UR58][R8.64+0x1] ;  /* 0x0000013a080a7981 */ /* 0x000f22000c1e1100 */
[----:B--2---:R-:W-:-:S04]  /*11930*/  IADD3 R11, R14, R11, RZ ;  /* 0x0000000b0e0b7210 */ /* 0x004fc80007ffe0ff */
[----:B------:R-:W-:Y:S02]  /*11940*/  ISETP.GE.U32.AND P3, PT, R11, UR7, PT ;  /* 0x000000070b007c0c */ /* 0x000fe4000bf66070 */
[----:B---3--:R-:W-:Y:S02]  /*11950*/  LOP3.LUT P0, RZ, R13, 0xff, R18, 0xc8, !PT ;  /* 0x000000ff0dff7812 */ /* 0x008fe4000780c812 */
[----:B----4-:R-:W-:Y:S02]  /*11960*/  LOP3.LUT P2, RZ, R10, 0xff, R17, 0xc8, !PT ;  /* 0x000000ff0aff7812 */ /* 0x010fe4000784c811 */
[----:B------:R-:W-:Y:S02]  /*11970*/  SEL R18, RZ, 0x1, !P0 ;  /* 0x00000001ff127807 */ /* 0x000fe40004000000 */
[----:B------:R-:W-:-:S05]  /*11980*/  SEL R17, RZ, 0x1, !P2 ;  /* 0x00000001ff117807 */ /* 0x000fca0005000000 */
[----:B------:R-:W-:Y:S05]  /*11990*/  @!P3 BRA `(.L_x_171) ;  /* 0xfffffffc00d0b947 */ /* 0x000fea000383ffff */
.L_x_168:
[----:B------:R-:W-:Y:S05]  /*119a0*/  BSYNC B0 ;  /* 0x0000000000007941 */ /* 0x000fea0003800000 */
.L_x_166:
[----:B------:R-:W0:Y:S01]  /*119b0*/  LDC R7, c[0x0][RZ] ;  /* 0x00000000ff077b82 */ /* 0x000e220000000800 */
[----:B------:R-:W-:Y:S01]  /*119c0*/  UIADD3 UR4, UR4, 0x10, URZ ;  /* 0x0000001004047890 */ /* 0x000fe2000fffe03f */
[----:B------:R-:W-:Y:S01]  /*119d0*/  PRMT R9, R17, 0x7604, R18 ;  /* 0x0000760411097816 */ /* 0x000fe20000000012 */
[----:B------:R-:W-:Y:S02]  /*119e0*/  ULDC UR6, c[0x0][0x4] ;  /* 0x0000010000067ab9 */ /* 0x000fe40000000800 */
[----:B------:R-:W-:Y:S02]  /*119f0*/  ULEA UR4, UR5, UR4, 0x18 ;  /* 0x0000000405047291 */ /* 0x000fe4000f8ec03f */
[----:B------:R-:W-:-:S06]  /*11a00*/  USHF.R.U32.HI UR5, URZ, 0x1, UR6 ;  /* 0x000000013f057899 */ /* 0x000fcc0008011606 */
[----:B------:R-:W-:Y:S01]  /*11a10*/  ISETP.NE.AND P0, PT, RZ, UR5, PT ;  /* 0x00000005ff007c0c */ /* 0x000fe2000bf05270 */
[----:B0-----:R-:W-:-:S05]  /*11a20*/  IMAD R0, R23, R7, R2 ;  /* 0x0000000717007224 */ /* 0x001fca00078e0202 */
[----:B------:R-:W-:-:S05]  /*11a30*/  LEA R0, R0, UR4, 0x1 ;  /* 0x0000000400007c11 */ /* 0x000fca000f8e08ff */
[----:B------:R0:W-:Y:S02]  /*11a40*/  STS.U16 [R0], R9 ;  /* 0x0000000900007388 */ /* 0x0001e40000000400 */
[----:B------:R-:W-:Y:S05]  /*11a50*/  @!P0 BRA `(.L_x_172) ;  /* 0x00000000005c8947 */ /* 0x000fea0003800000 */
[----:B------:R-:W-:-:S07]  /*11a60*/  IMAD.U32 R6, RZ, RZ, UR5 ;  /* 0x00000005ff067e24 */ /* 0x000fce000f8e00ff */
.L_x_175:
[C-C-:B------:R-:W-:Y:S01]  /*11a70*/  IMAD.IADD R8, R23.reuse, 0x1, R6.reuse ;  /* 0x0000000117087824 */ /* 0x140fe200078e0206 */
[----:B------:R-:W-:Y:S01]  /*11a80*/  BAR.SYNC.DEFER_BLOCKING 0x0 ;  /* 0x0000000000007b1d */ /* 0x000fe20000010000 */
[----:B------:R-:W-:Y:S02]  /*11a90*/  ISETP.GT.AND P3, PT, R6, 0x1, PT ;  /* 0x000000010600780c */ /* 0x000fe40003f64270 */
[----:B------:R-:W-:Y:S02]  /*11aa0*/  SHF.R.S32.HI R10, RZ, 0x1, R6 ;  /* 0x00000001ff0a7819 */ /* 0x000fe40000011406 */
[----:B------:R-:W-:Y:S01]  /*11ab0*/  ISETP.GE.U32.AND P0, PT, R8, UR6, PT ;  /* 0x0000000608007c0c */ /* 0x000fe2000bf06070 */
[----:B------:R-:W-:Y:S03]  /*11ac0*/  BSSY B0, `(.L_x_173) ;  /* 0x000000e000007945 */ /* 0x000fe60003800000 */
[----:B------:R-:W-:-:S13]  /*11ad0*/  ISETP.GE.U32.OR P0, PT, R23, R6, P0 ;  /* 0x000000061700720c */ /* 0x000fda0000706470 */
[----:B-1----:R-:W-:Y:S05]  /*11ae0*/  @P0 BRA `(.L_x_174) ;  /* 0x00000000002c0947 */ /* 0x002fea0003800000 */
[----:B------:R-:W-:-:S05]  /*11af0*/  IMAD R6, R8, R7, R2 ;  /* 0x0000000708067224 */ /* 0x000fca00078e0202 */
[----:B------:R-:W-:-:S06]  /*11b00*/  LEA R6, R6, UR4, 0x1 ;  /* 0x0000000406067c11 */ /* 0x000fcc000f8e08ff */
        /* <DEDUP_REMOVED lines=9> */
.L_x_174:
[----:B------:R-:W-:Y:S05]  /*11ba0*/  BSYNC B0 ;  /* 0x0000000000007941 */ /* 0x000fea0003800000 */
.L_x_173:
[----:B------:R-:W-:Y:S01]  /*11bb0*/  MOV R6, R10 ;  /* 0x0000000a00067202 */ /* 0x000fe20000000f00 */
[----:B------:R-:W-:Y:S06]  /*11bc0*/  @P3 BRA `(.L_x_175) ;  /* 0xfffffffc00a83947 */ /* 0x000fec000383ffff */
.L_x_172:
[----:B------:R-:W-:Y:S02]  /*11bd0*/  ULDC UR4, c[0x0][0x22c] ;  /* 0x00008b0000047ab9 */ /* 0x000fe40000000800 */
[----:B------:R-:W-:-:S13]  /*11be0*/  ISETP.NE.AND P0, PT, RZ, UR4, PT ;  /* 0x00000004ff007c0c */ /* 0x000fda000bf05270 */
[----:B------:R-:W-:Y:S05]  /*11bf0*/  @!P0 BRA `(.L_x_176) ;  /* 0x0000000000d08947 */ /* 0x000fea0003800000 */
[----:B------:R-:W-:Y:S01]  /*11c00*/  ISETP.GT.AND P0, PT, R7, 0x20, PT ;  /* 0x000000200700780c */ /* 0x000fe20003f04270 */
[----:B------:R-:W-:-:S12]  /*11c10*/  IMAD.MOV.U32 R6, RZ, RZ, R7 ;  /* 0x000000ffff067224 */ /* 0x000fd800078e0007 */
[----:B------:R-:W-:Y:S05]  /*11c20*/  @!P0 BRA `(.L_x_177) ;  /* 0x0000000000708947 */ /* 0x000fea0003800000 */
[----:B01----:R-:W-:Y:S02]  /*11c30*/  PRMT R9, R17, 0x7604, R18 ;  /* 0x0000760411097816 */ /* 0x003fe40000000012 */
[----:B------:R-:W-:-:S03]  /*11c40*/  LEA.HI R6, R7, R7, RZ, 0x1 ;  /* 0x0000000707067211 */ /* 0x000fc600078f08ff */
[----:B------:R2:W-:Y:S01]  /*11c50*/  STS.U16 [R0], R9 ;  /* 0x0000000900007388 */ /* 0x0005e20000000400 */
[----:B------:R-:W-:Y:S01]  /*11c60*/  SHF.R.S32.HI R8, RZ, 0x1, R6 ;  /* 0x00000001ff087819 */ /* 0x000fe20000011406 */
[----:B------:R-:W-:-:S03]  /*11c70*/  IMAD.MOV.U32 R6, RZ, RZ, 0x20 ;  /* 0x00000020ff067424 */ /* 0x000fc600078e00ff */
[----:B------:R-:W-:-:S13]  /*11c80*/  ISETP.GE.AND P0, PT, R8, 0x20, PT ;  /* 0x000000200800780c */ /* 0x000fda0003f06270 */
[----:B--2---:R-:W-:Y:S05]  /*11c90*/  @!P0 BRA `(.L_x_177) ;  /* 0x0000000000548947 */ /* 0x004fea0003800000 */
.L_x_180:
[----:B------:R-:W-:Y:S01]  /*11ca0*/  IADD3 R6, R2, R8, RZ ;  /* 0x0000000802067210 */ /* 0x000fe20007ffe0ff */
[----:B------:R-:W-:Y:S03]  /*11cb0*/  BAR.SYNC.DEFER_BLOCKING 0x0 ;  /* 0x0000000000007b1d */ /* 0x000fe60000010000 */
[----:B------:R-:W-:-:S03]  /*11cc0*/  ISETP.GE.U32.AND P0, PT, R6, R7, PT ;  /* 0x000000070600720c */ /* 0x000fc60003f06070 */
[----:B------:R-:W-:Y:S01]  /*11cd0*/  BSSY B0, `(.L_x_178) ;  /* 0x000000d000007945 */ /* 0x000fe20003800000 */
[----:B------:R-:W-:-:S13]  /*11ce0*/  ISETP.GE.U32.OR P0, PT, R2, R8, P0 ;  /* 0x000000080200720c */ /* 0x000fda0000706470 */
[----:B0-----:R-:W-:Y:S05]  /*11cf0*/  @P0 BRA `(.L_x_179) ;  /* 0x0000000000280947 */ /* 0x001fea0003800000 */
        /* <DEDUP_REMOVED lines=10> */
.L_x_179:
[----:B------:R-:W-:Y:S05]  /*11da0*/  BSYNC B0 ;  /* 0x0000000000007941 */ /* 0x000fea0003800000 */
.L_x_178:
[----:B------:R-:W-:-:S04]  /*11db0*/  SHF.R.S32.HI R8, RZ, 0x1, R8 ;  /* 0x00000001ff087819 */ /* 0x000fc80000011408 */
[----:B------:R-:W-:-:S13]  /*11dc0*/  ISETP.GE.AND P0, PT, R8, 0x20, PT ;  /* 0x000000200800780c */ /* 0x000fda0003f06270 */
[----:B------:R-:W-:Y:S05]  /*11dd0*/  @P0 BRA `(.L_x_180) ;  /* 0xfffffffc00b00947 */ /* 0x000fea000383ffff */
[----:B------:R-:W-:-:S07]  /*11de0*/  IMAD.MOV.U32 R6, RZ, RZ, 0x20 ;  /* 0x00000020ff067424 */ /* 0x000fce00078e00ff */
.L_x_177:
[----:B------:R-:W-:Y:S01]  /*11df0*/  BAR.SYNC.DEFER_BLOCKING 0x0 ;  /* 0x0000000000007b1d */ /* 0x000fe20000010000 */
[----:B------:R-:W-:-:S13]  /*11e00*/  ISETP.GE.AND P0, PT, R6, 0x2, PT ;  /* 0x000000020600780c */ /* 0x000fda0003f06270 */
[----:B------:R-:W-:Y:S05]  /*11e10*/  @!P0 BRA `(.L_x_176) ;  /* 0x0000000000488947 */ /* 0x000fea0003800000 */
[----:B------:R-:W-:-:S11]  /*11e20*/  HFMA2.MMA R7, -RZ, RZ, 0, 5.9604644775390625e-08 ;  /* 0x00000001ff077435 */ /* 0x000fd600000001ff */
.L_x_181:
[----:B01----:R-:W-:Y:S02]  /*11e30*/  LOP3.LUT R0, R18, 0xffff, RZ, 0xc0, !PT ;  /* 0x0000ffff12007812 */ /* 0x003fe400078ec0ff */
[----:B------:R-:W-:Y:S02]  /*11e40*/  LOP3.LUT R2, R17, 0xffff, RZ, 0xc0, !PT ;  /* 0x0000ffff11027812 */ /* 0x000fe400078ec0ff */
[----:B------:R-:W-:Y:S02]  /*11e50*/  PRMT R0, R0, 0x8880, RZ ;  /* 0x0000888000007816 */ /* 0x000fe400000000ff */
[----:B------:R-:W-:-:S04]  /*11e60*/  PRMT R2, R2, 0x8880, RZ ;  /* 0x0000888002027816 */ /* 0x000fc800000000ff */
[----:B------:R-:W0:Y:S04]  /*11e70*/  SHFL.DOWN PT, R0, R0, R7, 0x1f ;  /* 0x08001f0700007589 */ /* 0x000e2800000e0000 */
[----:B------:R1:W2:Y:S02]  /*11e80*/  SHFL.DOWN PT, R2, R2, R7, 0x1f ;  /* 0x08001f0702027589 */ /* 0x0002a400000e0000 */
[----:B-1----:R-:W-:-:S05]  /*11e90*/  IMAD.SHL.U32 R7, R7, 0x2, RZ ;  /* 0x0000000207077824 */ /* 0x002fca00078e00ff */
        /* <DEDUP_REMOVED lines=10> */
.L_x_176:
        /* <DEDUP_REMOVED lines=9> */
[----:B------:R-:W2:Y:S04]  /*11fd0*/  LDG.E.U8 R3, desc[UR58][R4.64] ;  /* 0x0000003a04037981 */ /* 0x000ea8000c1e1100 */
[----:B01----:R-:W3:Y:S01]  /*11fe0*/  LDG.E.U8 R0, desc[UR58][R4.64+0x1] ;  /* 0x0000013a04007981 */ /* 0x003ee2000c1e1100 */
[----:B--2---:R-:W-:Y:S02]  /*11ff0*/  LOP3.LUT P0, RZ, R18, 0xff, R3, 0xc8, !PT ;  /* 0x000000ff12ff7812 */ /* 0x004fe4000780c803 */
[----:B---3--:R-:W-:Y:S02]  /*12000*/  LOP3.LUT P1, RZ, R17, 0xff, R0, 0xc8, !PT ;  /* 0x000000ff11ff7812 */ /* 0x008fe4000782c800 */
[----:B------:R-:W-:Y:S02]  /*12010*/  SEL R18, RZ, 0x1, !P0 ;  /* 0x00000001ff127807 */ /* 0x000fe40004000000 */
[----:B------:R-:W-:-:S09]  /*12020*/  SEL R17, RZ, 0x1, !P1 ;  /* 0x00000001ff117807 */ /* 0x000fd20004800000 */
.L_x_183:
[----:B------:R-:W-:Y:S05]  /*12030*/  @!P2 BRA `(.L_x_184) ;  /* 0x0000000000cca947 */ /* 0x000fea0003800000 */
[----:B------:R-:W2:Y:S02]  /*12040*/  LDC R22, c[0x0][0x61c] ;  /* 0x00018700ff167b82 */ /* 0x000ea40000000800 */
[----:B--2---:R-:W-:-:S04]  /*12050*/  ISETP.NE.AND P0, PT, R22, 0x1, PT ;  /* 0x000000011600780c */ /* 0x004fc80003f05270 */
[----:B01----:R-:W-:-:S09]  /*12060*/  P2R R0, PR, RZ, 0x1 ;  /* 0x00000001ff007803 */ /* 0x003fd20000000000 */
[----:B------:R-:W-:Y:S05]  /*12070*/  @!P0 BRA `(.L_x_185) ;  /* 0x0000000000408947 */ /* 0x000fea0003800000 */
[----:B------:R-:W-:Y:S01]  /*12080*/  MOV R0, 0x0 ;  /* 0x0000000000007802 */ /* 0x000fe20000000f00 */
[----:B------:R-:W-:Y:S01]  /*12090*/  ULDC.64 UR4, c[0x4][0x640] ;  /* 0x0101900000047ab9 */ /* 0x000fe20000000a00 */
[----:B------:R-:W-:Y:S01]  /*120a0*/  ULDC.64 UR6, c[0x4][0x630] ;  /* 0x01018c0000067ab9 */ /* 0x000fe20000000a00 */
[----:B------:R-:W-:Y:S01]  /*120b0*/  IMAD.U32 R4, RZ, RZ, UR4 ;  /* 0x00000004ff047e24 */ /* 0x000fe2000f8e00ff */
[----:B------:R0:W1:Y:S01]  /*120c0*/  LDC.64 R2, c[0x4][R0] ;  /* 0x0100000000027b82 */ /* 0x0000620000000a00 */
[----:B------:R-:W-:Y:S01]  /*120d0*/  MOV R5, UR5 ;  /* 0x0000000500057c02 */ /* 0x000fe20008000f00 */
[----:B------:R-:W-:Y:S01]  /*120e0*/  ULDC.64 UR4, c[0x4][0x520] ;  /* 0x0101480000047ab9 */ /* 0x000fe20000000a00 */
[----:B------:R-:W-:Y:S01]  /*120f0*/  HFMA2.MMA R12, -RZ, RZ, 0, 5.9604644775390625e-08 ;  /* 0x00000001ff0c7435 */ /* 0x000fe200000001ff */
[----:B------:R-:W-:Y:S01]  /*12100*/  IMAD.U32 R6, RZ, RZ, UR6 ;  /* 0x00000006ff067e24 */ /* 0x000fe2000f8e00ff */
[----:B------:R-:W-:Y:S01]  /*12110*/  MOV R10, UR4 ;  /* 0x00000004000a7c02 */ /* 0x000fe20008000f00 */
[----:B------:R-:W-:-:S02]  /*12120*/  IMAD.U32 R7, RZ, RZ, UR7 ;  /* 0x00000007ff077e24 */ /* 0x000fc4000f8e00ff */
[----:B------:R-:W-:Y:S02]  /*12130*/  IMAD.U32 R11, RZ, RZ, UR5 ;  /* 0x00000005ff0b7e24 */ /* 0x000fe4000f8e00ff */
[----:B------:R-:W-:Y:S02]  /*12140*/  IMAD.MOV.U32 R8, RZ, RZ, 0x2ef ;  /* 0x000002efff087424 */ /* 0x000fe400078e00ff */
[----:B0-----:R-:W-:-:S07]  /*12150*/  IMAD.MOV.U32 R13, RZ, RZ, RZ ;  /* 0x000000ffff0d7224 */ /* 0x001fce00078e00ff */
[----:B------:R-:W-:-:S07]  /*12160*/  LEPC R20, `(.L_x_185) ;  /* 0x000000001014794e */ /* 0x000fce0000000000 */
[----:B-1----:R-:W-:Y:S05]  /*12170*/  CALL.ABS.NOINC R2 ;  /* 0x0000000002007343 */ /* 0x002fea0003c00000 */
.L_x_185:
[----:B------:R-:W-:Y:S01]  /*12180*/  ULDC.64 UR4, c[0x0][0x5e8] ;  /* 0x00017a0000047ab9 */ /* 0x000fe20000000a00 */
[----:B------:R-:W-:Y:S02]  /*12190*/  LOP3.LUT P0, RZ, R18, 0xff, RZ, 0xc0, !PT ;  /* 0x000000ff12ff7812 */ /* 0x000fe4000780c0ff */
[----:B------:R-:W-:Y:S02]  /*121a0*/  IADD3 R2, P1, R19, UR4, RZ ;  /* 0x0000000413027c10 */ /* 0x000fe4000ff3e0ff */
[----:B------:R-:W-:Y:S02]  /*121b0*/  SEL R5, RZ, 0x1, !P0 ;  /* 0x00000001ff057807 */ /* 0x000fe40004000000 */
[----:B------:R-:W-:Y:S01]  /*121c0*/  ISETP.NE.AND P6, PT, R22, 0x1, PT ;  /* 0x000000011600780c */ /* 0x000fe20003fc5270 */
[----:B------:R-:W-:-:S05]  /*121d0*/  IMAD.X R3, RZ, RZ, UR5, P1 ;  /* 0x00000005ff037e24 */ /* 0x000fca00088e06ff */
[----:B------:R0:W-:Y:S07]  /*121e0*/  STG.E.U8 desc[UR58][R2.64], R5 ;  /* 0x0000000502007986 */ /* 0x0001ee000c10113a */
[----:B------:R-:W-:Y:S05]  /*121f0*/  @!P6 BRA `(.L_x_186) ;  /* 0x000000000040e947 */ /* 0x000fea0003800000 */
[----:B------:R-:W-:Y:S01]  /*12200*/  MOV R0, 0x0 ;  /* 0x0000000000007802 */ /* 0x000fe20000000f00 */
[----:B------:R-:W-:Y:S01]  /*12210*/  ULDC.64 UR4, c[0x4][0x640] ;  /* 0x0101900000047ab9 */ /* 0x000fe20000000a00 */
[----:B------:R-:W-:Y:S01]  /*12220*/  ULDC.64 UR6, c[0x4][0x520] ;  /* 0x0101480000067ab9 */ /* 0x000fe20000000a00 */
[----:B------:R-:W-:Y:S01]  /*12230*/  MOV R4, UR4 ;  /* 0x0000000400047c02 */ /* 0x000fe20008000f00 */
[----:B0-----:R0:W1:Y:S01]  /*12240*/  LDC.64 R2, c[0x4][R0] ;  /* 0x0100000000027b82 */ /* 0x0010620000000a00 */
[----:B------:R-:W-:Y:S01]  /*12250*/  IMAD.U32 R5, RZ, RZ, UR5 ;  /* 0x00000005ff057e24 */ /* 0x000fe2000f8e00ff */
[----:B------:R-:W-:Y:S01]  /*12260*/  ULDC.64 UR4, c[0x4][0x630] ;  /* 0x01018c0000047ab9 */ /* 0x000fe20000000a00 */
[----:B------:R-:W-:Y:S01]  /*12270*/  HFMA2.MMA R8, -RZ, RZ, 0, 4.4763088226318359375e-05 ;  /* 0x000002efff087435 */ /* 0x000fe200000001ff */
        /* <DEDUP_REMOVED lines=8> */
.L_x_186:
[----:B------:R-:W-:Y:S01]  /*12300*/  ULDC.64 UR4, c[0x0][0x5e8] ;  /* 0x00017a0000047ab9 */ /* 0x000fe20000000a00 */
[----:B------:R-:W-:Y:S02]  /*12310*/  LOP3.LUT P0, RZ, R17, 0xff, RZ, 0xc0, !PT ;  /* 0x000000ff11ff7812 */ /* 0x000fe4000780c0ff */
[----:B------:R-:W-:Y:S02]  /*12320*/  IADD3 R16, P1, R16, UR4, RZ ;  /* 0x0000000410107c10 */ /* 0x000fe4000ff3e0ff */
[----:B0-----:R-:W-:Y:S02]  /*12330*/  SEL R3, RZ, 0x1, !P0 ;  /* 0x00000001ff037807 */ /* 0x001fe40004000000 */
[----:B------:R-:W-:-:S05]  /*12340*/  IADD3.X R17, RZ, UR5, RZ, P1, !PT ;  /* 0x00000005ff117c10 */ /* 0x000fca0008ffe4ff */
[----:B------:R-:W-:Y:S01]  /*12350*/  STG.E.U8 desc[UR58][R16.64], R3 ;  /* 0x0000000310007986 */ /* 0x000fe2000c10113a */
[----:B------:R-:W-:Y:S05]  /*12360*/  EXIT ;  /* 0x000000000000794d */ /* 0x000fea0003800000 */
.L_x_184:
[----:B------:R-:W-:Y:S04]  /*12370*/  STG.E.U8 desc[UR58][R4.64], R18 ;  /* 0x0000001204007986 */ /* 0x000fe8000c10113a */
[----:B------:R-:W-:Y:S01]  /*12380*/  STG.E.U8 desc[UR58][R4.64+0x1], R17 ;  /* 0x0000011104007986 */ /* 0x000fe2000c10113a */
[----:B------:R-:W-:Y:S05]  /*12390*/  EXIT ;  /* 0x000000000000794d */ /* 0x000fea0003800000 */
.L_x_182:
[----:B------:R-:W-:Y:S01]  /*123a0*/  ISETP.NE.AND P2, PT, RZ, UR36, PT ;  /* 0x00000024ff007c0c */ /* 0x000fe2000bf45270 */
[----:B------:R-:W-:Y:S02]  /*123b0*/  ULDC.64 UR4, c[0x0][0x5e8] ;  /* 0x00017a0000047ab9 */ /* 0x000fe40000000a00 */
[----:B------:R-:W-:Y:S02]  /*123c0*/  IADD3 R2, P0, R19, UR4, RZ ;  /* 0x0000000413027c10 */ /* 0x000fe4000ff1e0ff */
[----:B------:R-:W-:-:S03]  /*123d0*/  IADD3 R4, P1, R16, UR4, RZ ;  /* 0x0000000410047c10 */ /* 0x000fc6000ff3e0ff */
[----:B------:R-:W-:Y:S02]  /*123e0*/  IMAD.X R3, RZ, RZ, UR5, P0 ;  /* 0x00000005ff037e24 */ /* 0x000fe400080e06ff */
[----:B------:R-:W-:-:S03]  /*123f0*/  IMAD.X R5, RZ, RZ, UR5, P1 ;  /* 0x00000005ff057e24 */ /* 0x000fc600088e06ff */
[----:B------:R-:W2:Y:S04]  /*12400*/  @P2 LDG.E.U8 R7, desc[UR58][R2.64] ;  /* 0x0000003a02072981 */ /* 0x000ea8000c1e1100 */
[----:B01----:R-:W3:Y:S01]  /*12410*/  @P2 LDG.E.U8 R0, desc[UR58][R4.64] ;  /* 0x0000003a04002981 */ /* 0x003ee2000c1e1100 */
[----:B------:R-:W-:Y:S02]  /*12420*/  ULDC.U8 UR4, c[0x0][0x619] ;  /* 0x0001864000047ab9 */ /* 0x000fe40000000000 */
[----:B------:R-:W-:Y:S02]  /*12430*/  ISETP.NE.AND P3, PT, RZ, UR4, PT ;  /* 0x00000004ff007c0c */ /* 0x000fe4000bf65270 */
[----:B--2---:R-:W-:Y:S02]  /*12440*/  @P2 LOP3.LUT P0, RZ, R18, 0xff, R7, 0xc8, !PT ;  /* 0x000000ff12ff2812 */ /* 0x004fe4000780c807 */
[----:B---3--:R-:W-:-:S02]  /*12450*/  @P2 LOP3.LUT P1, RZ, R17, 0xff, R0, 0xc8, !PT ;  /* 0x000000ff11ff2812 */ /* 0x008fc4000782c800 */
[----:B------:R-:W-:Y:S02]  /*12460*/  @P2 SEL R0, RZ, 0x1, !P0 ;  /* 0x00000001ff002807 */ /* 0x000fe40004000000 */
[----:B------:R-:W-:Y:S02]  /*12470*/  @P2 SEL R6, RZ, 0x1, !P1 ;  /* 0x00000001ff062807 */ /* 0x000fe40004800000 */
[----:B------:R-:W-:Y:S02]  /*12480*/  @P2 PRMT R18, R0, 0x7610, R18 ;  /* 0x0000761000122816 */ /* 0x000fe40000000012 */
[----:B------:R-:W-:Y:S01]  /*12490*/  @P2 PRMT R17, R6, 0x7610, R17 ;  /* 0x0000761006112816 */ /* 0x000fe20000000011 */
[----:B------:R-:W-:Y:S06]  /*124a0*/  @!P3 BRA `(.L_x_187) ;  /* 0x0000000000ccb947 */ /* 0x000fec0003800000 */
[----:B------:R-:W0:Y:S02]  /*124b0*/  LDC R22, c[0x0][0x61c] ;  /* 0x00018700ff167b82 */ /* 0x000e240000000800 */
[----:B0-----:R-:W-:-:S04]  /*124c0*/  ISETP.NE.AND P0, PT, R22, 0x1, PT ;  /* 0x000000011600780c */ /* 0x001fc80003f05270 */
[----:B------:R-:W-:-:S09]  /*124d0*/  P2R R0, PR, RZ, 0x1 ;  /* 0x00000001ff007803 */ /* 0x000fd20000000000 */
[----:B------:R-:W-:Y:S05]  /*124e0*/  @!P0 BRA `(.L_x_188) ;  /* 0x0000000000408947 */ /* 0x000fea0003800000 */
[----:B------:R-:W-:Y:S01]  /*124f0*/  MOV R0, 0x0 ;  /* 0x0000000000007802 */ /* 0x000fe20000000f00 */
[----:B------:R-:W-:Y:S01]  /*12500*/  ULDC.64 UR4, c[0x4][0x640] ;  /* 0x0101900000047ab9 */ /* 0x000fe20000000a00 */
[----:B------:R-:W-:Y:S01]  /*12510*/  ULDC.64 UR6, c[0x4][0x520] ;  /* 0x0101480000067ab9 */ /* 0x000fe20000000a00 */
[----:B------:R-:W-:Y:S01]  /*12520*/  MOV R4, UR4 ;  /* 0x0000000400047c02 */ /* 0x000fe20008000f00 */
[----:B------:R0:W1:Y:S01]  /*12530*/  LDC.64 R2, c[0x4][R0] ;  /* 0x0100000000027b82 */ /* 0x0000620000000a00 */
        /* <DEDUP_REMOVED lines=11> */
.L_x_188:
[----:B------:R-:W-:Y:S01]  /*125f0*/  ULDC.64 UR4, c[0x0][0x5e8] ;  /* 0x00017a0000047ab9 */ /* 0x000fe20000000a00 */
[----:B------:R-:W-:Y:S02]  /*12600*/  LOP3.LUT P0, RZ, R18, 0xff, RZ, 0xc0, !PT ;  /* 0x000000ff12ff7812 */ /* 0x000fe4000780c0ff */
[----:B------:R-:W-:Y:S02]  /*12610*/  IADD3 R2, P1, R19, UR4, RZ ;  /* 0x0000000413027c10 */ /* 0x000fe4000ff3e0ff */
[----:B------:R-:W-:Y:S02]  /*12620*/  SEL R5, RZ, 0x1, !P0 ;  /* 0x00000001ff057807 */ /* 0x000fe40004000000 */
[----:B------:R-:W-:Y:S02]  /*12630*/  IADD3.X R3, RZ, UR5, RZ, P1, !PT ;  /* 0x00000005ff037c10 */ /* 0x000fe40008ffe4ff */
[----:B------:R-:W-:-:S03]  /*12640*/  ISETP.NE.AND P6, PT, R22, 0x1, PT ;  /* 0x000000011600780c */ /* 0x000fc60003fc5270 */
[----:B------:R0:W-:Y:S10]  /*12650*/  STG.E.U8 desc[UR58][R2.64], R5 ;  /* 0x0000000502007986 */ /* 0x0001f4000c10113a */
[----:B------:R-:W-:Y:S05]  /*12660*/  @!P6 BRA `(.L_x_189) ;  /* 0x000000000040e947 */ /* 0x000fea0003800000 */
[----:B------:R-:W-:Y:S01]  /*12670*/  MOV R0, 0x0 ;  /* 0x0000000000007802 */ /* 0x000fe20000000f00 */
[----:B------:R-:W-:Y:S01]  /*12680*/  ULDC.64 UR4, c[0x4][0x640] ;  /* 0x0101900000047ab9 */ /* 0x000fe20000000a00 */
[----:B------:R-:W-:Y:S01]  /*12690*/  ULDC.64 UR6, c[0x4][0x520] ;  /* 0x0101480000067ab9 */ /* 0x000fe20000000a00 */
[----:B------:R-:W-:Y:S01]  /*126a0*/  IMAD.U32 R4, RZ, RZ, UR4 ;  /* 0x00000004ff047e24 */ /* 0x000fe2000f8e00ff */
[----:B0-----:R0:W1:Y:S01]  /*126b0*/  LDC.64 R2, c[0x4][R0] ;  /* 0x0100000000027b82 */ /* 0x0010620000000a00 */
[----:B------:R-:W-:Y:S01]  /*126c0*/  IMAD.U32 R5, RZ, RZ, UR5 ;  /* 0x00000005ff057e24 */ /* 0x000fe2000f8e00ff */
[----:B------:R-:W-:Y:S01]  /*126d0*/  ULDC.64 UR4, c[0x4][0x630] ;  /* 0x01018c0000047ab9 */ /* 0x000fe20000000a00 */
[----:B------:R-:W-:Y:S01]  /*126e0*/  HFMA2.MMA R13, -RZ, RZ, 0, 0 ;  /* 0x00000000ff0d7435 */ /* 0x000fe200000001ff */
[----:B------:R-:W-:Y:S01]  /*126f0*/  MOV R6, UR4 ;  /* 0x0000000400067c02 */ /* 0x000fe20008000f00 */
[----:B------:R-:W-:Y:S01]  /*12700*/  IMAD.U32 R7, RZ, RZ, UR5 ;  /* 0x00000005ff077e24 */ /* 0x000fe2000f8e00ff */
[----:B------:R-:W-:Y:S01]  /*12710*/  MOV R11, UR7 ;  /* 0x00000007000b7c02 */ /* 0x000fe20008000f00 */
[----:B------:R-:W-:-:S02]  /*12720*/  IMAD.U32 R10, RZ, RZ, UR6 ;  /* 0x00000006ff0a7e24 */ /* 0x000fc4000f8e00ff */
[----:B------:R-:W-:Y:S02]  /*12730*/  IMAD.MOV.U32 R8, RZ, RZ, 0x2ef ;  /* 0x000002efff087424 */ /* 0x000fe400078e00ff */
[----:B0-----:R-:W-:-:S07]  /*12740*/  IMAD.MOV.U32 R12, RZ, RZ, 0x1 ;  /* 0x00000001ff0c7424 */ /* 0x001fce00078e00ff */
[----:B------:R-:W-:-:S07]  /*12750*/  LEPC R20, `(.L_x_189) ;  /* 0x000000001014794e */ /* 0x000fce0000000000 */
[----:B-1----:R-:W-:Y:S05]  /*12760*/  CALL.ABS.NOINC R2 ;  /* 0x0000000002007343 */ /* 0x002fea0003c00000 */
.L_x_189:
[----:B------:R-:W-:Y:S01]  /*12770*/  ULDC.64 UR4, c[0x0][0x5e8] ;  /* 0x00017a0000047ab9 */ /* 0x000fe20000000a00 */
[----:B------:R-:W-:Y:S02]  /*12780*/  LOP3.LUT P0, RZ, R17, 0xff, RZ, 0xc0, !PT ;  /* 0x000000ff11ff7812 */ /* 0x000fe4000780c0ff */
[----:B------:R-:W-:Y:S02]  /*12790*/  IADD3 R16, P1, R16, UR4, RZ ;  /* 0x0000000410107c10 */ /* 0x000fe4000ff3e0ff */
[----:B0-----:R-:W-:-:S03]  /*127a0*/  SEL R3, RZ, 0x1, !P0 ;  /* 0x00000001ff037807 */ /* 0x001fc60004000000 */
[----:B------:R-:W-:-:S05]  /*127b0*/  IMAD.X R17, RZ, RZ, UR5, P1 ;  /* 0x00000005ff117e24 */ /* 0x000fca00088e06ff */
[----:B------:R-:W-:Y:S01]  /*127c0*/  STG.E.U8 desc[UR58][R16.64], R3 ;  /* 0x0000000310007986 */ /* 0x000fe2000c10113a */
[----:B------:R-:W-:Y:S05]  /*127d0*/  EXIT ;  /* 0x000000000000794d */ /* 0x000fea0003800000 */
.L_x_187:
[----:B------:R-:W-:Y:S02]  /*127e0*/  LOP3.LUT P0, RZ, R18, 0xff, RZ, 0xc0, !PT ;  /* 0x000000ff12ff7812 */ /* 0x000fe4000780c0ff */
[----:B------:R-:W-:Y:S02]  /*127f0*/  LOP3.LUT P1, RZ, R17, 0xff, RZ, 0xc0, !PT ;  /* 0x000000ff11ff7812 */ /* 0x000fe4000782c0ff */
[----:B------:R-:W-:Y:S02]  /*12800*/  SEL R7, RZ, 0x1, !P0 ;  /* 0x00000001ff077807 */ /* 0x000fe40004000000 */
[----:B------:R-:W-:-:S03]  /*12810*/  SEL R9, RZ, 0x1, !P1 ;  /* 0x00000001ff097807 */ /* 0x000fc60004800000 */
[----:B------:R-:W-:Y:S04]  /*12820*/  STG.E.U8 desc[UR58][R2.64], R7 ;  /* 0x0000000702007986 */ /* 0x000fe8000c10113a */
[----:B------:R-:W-:Y:S01]  /*12830*/  STG.E.U8 desc[UR58][R4.64], R9 ;  /* 0x0000000904007986 */ /* 0x000fe2000c10113a */
[----:B------:R-:W-:Y:S05]  /*12840*/  EXIT ;  /* 0x000000000000794d */ /* 0x000fea0003800000 */
.L_x_157:
        /* <DEDUP_REMOVED lines=11> */
[----:B------:R-:W0:Y:S01]  /*12900*/  LDC.U8 R0, c[0x0][0x618] ;  /* 0x00018600ff007b82 */ /* 0x000e220000000000 */
[----:B------:R-:W-:-:S04]  /*12910*/  ISETP.NE.U32.AND P0, PT, R4, RZ, PT ;  /* 0x000000ff0400720c */ /* 0x000fc80003f05070 */
[----:B------:R-:W-:-:S13]  /*12920*/  ISETP.NE.AND.EX P0, PT, R3, RZ, PT, P0 ;  /* 0x000000ff0300720c */ /* 0x000fda0003f05300 */
[----:B------:R-:W-:Y:S05]  /*12930*/  @!P0 BRA `(.L_x_190) ;  /* 0x0000000400048947 */ /* 0x000fea0003800000 */
[----:B0-----:R-:W-:Y:S01]  /*12940*/  ISETP.NE.AND P0, PT, R0, RZ, PT ;  /* 0x000000ff0000720c */ /* 0x001fe20003f05270 */
[----:B------:R-:W-:Y:S02]  /*12950*/  ULDC.U8 UR4, c[0x0][0x619] ;  /* 0x0001864000047ab9 */ /* 0x000fe40000000000 */
[----:B------:R-:W-:-:S10]  /*12960*/  ISETP.NE.AND P2, PT, RZ, UR4, PT ;  /* 0x00000004ff007c0c */ /* 0x000fd4000bf45270 */
[----:B------:R-:W-:Y:S05]  /*12970*/  @!P0 BRA `(.L_x_191) ;  /* 0x0000000000188947 */ /* 0x000fea0003800000 */
[----:B------:R-:W2:Y:S04]  /*12980*/  LDG.E.U8 R0, desc[UR58][R4.64] ;  /* 0x0000003a04007981 */ /* 0x000ea8000c1e1100 */
[----:B------:R-:W3:Y:S01]  /*12990*/  LDG.E.U8 R3, desc[UR58][R4.64+0x1] ;  /* 0x0000013a04037981 */ /* 0x000ee2000c1e1100 */
[----:B--2---:R-:W-:Y:S02]  /*129a0*/  LOP3.LUT P0, RZ, R25, 0xff, R0, 0xc8, !PT ;  /* 0x000000ff19ff7812 */ /* 0x004fe4000780c800 */
[----:B---3--:R-:W-:Y:S02]  /*129b0*/  LOP3.LUT P1, RZ, R18, 0xff, R3, 0xc8, !PT ;  /* 0x000000ff12ff7812 */ /* 0x008fe4000782c803 */
[----:B------:R-:W-:Y:S02]  /*129c0*/  SEL R25, RZ, 0x1, !P0 ;  /* 0x00000001ff197807 */ /* 0x000fe40004000000 */
[----:B------:R-:W-:-:S09]  /*129d0*/  SEL R18, RZ, 0x1, !P1 ;  /* 0x00000001ff127807 */ /* 0x000fd20004800000 */
.L_x_191:
[----:B------:R-:W-:Y:S05]  /*129e0*/  @!P2 BRA `(.L_x_192) ;  /* 0x0000000000cca947 */ /* 0x000fea0003800000 */
[----:B------:R-:W0:Y:S02]  /*129f0*/  LDC R16, c[0x0][0x61c] ;  /* 0x00018700ff107b82 */ /* 0x000e240000000800 */
[----:B0-----:R-:W-:-:S04]  /*12a00*/  ISETP.NE.AND P0, PT, R16, 0x1, PT ;  /* 0x000000011000780c */ /* 0x001fc80003f05270 */
[----:B------:R-:W-:-:S09]  /*12a10*/  P2R R0, PR, RZ, 0x1 ;  /* 0x00000001ff007803 */ /* 0x000fd20000000000 */
        /* <DEDUP_REMOVED lines=17> */
.L_x_193:
        /* <DEDUP_REMOVED lines=24> */
.L_x_194:
[----:B------:R-:W-:Y:S01]  /*12cb0*/  ULDC.64 UR4, c[0x0][0x5e8] ;  /* 0x00017a0000047ab9 */ /* 0x000fe20000000a00 */
[----:B------:R-:W-:Y:S02]  /*12cc0*/  LOP3.LUT P0, RZ, R18, 0xff, RZ, 0xc0, !PT ;  /* 0x000000ff12ff7812 */ /* 0x000fe4000780c0ff */
[----:B------:R-:W-:Y:S02]  /*12cd0*/  IADD3 R2, P1, R19, UR4, RZ ;  /* 0x0000000413027c10 */ /* 0x000fe4000ff3e0ff */
[----:B------:R-:W-:Y:S02]  /*12ce0*/  SEL R5, RZ, 0x1, !P0 ;  /* 0x00000001ff057807 */ /* 0x000fe40004000000 */
[----:B0-----:R-:W-:-:S05]  /*12cf0*/  IADD3.X R3, RZ, UR5, RZ, P1, !PT ;  /* 0x00000005ff037c10 */ /* 0x001fca0008ffe4ff */
[----:B------:R-:W-:Y:S01]  /*12d00*/  STG.E.U8 desc[UR58][R2.64], R5 ;  /* 0x0000000502007986 */ /* 0x000fe2000c10113a */
[----:B------:R-:W-:Y:S05]  /*12d10*/  EXIT ;  /* 0x000000000000794d */ /* 0x000fea0003800000 */
.L_x_192:
[----:B------:R-:W-:Y:S04]  /*12d20*/  STG.E.U8 desc[UR58][R4.64], R25 ;  /* 0x0000001904007986 */ /* 0x000fe8000c10113a */
[----:B------:R-:W-:Y:S01]  /*12d30*/  STG.E.U8 desc[UR58][R4.64+0x1], R18 ;  /* 0x0000011204007986 */ /* 0x000fe2000c10113a */
[----:B------:R-:W-:Y:S05]  /*12d40*/  EXIT ;  /* 0x000000000000794d */ /* 0x000fea0003800000 */
.L_x_190:
[----:B0-----:R-:W-:Y:S01]  /*12d50*/  ISETP.NE.AND P2, PT, R0, RZ, PT ;  /* 0x000000ff0000720c */ /* 0x001fe20003f45270 */
[----:B------:R-:W-:Y:S02]  /*12d60*/  ULDC.64 UR4, c[0x0][0x5e8] ;  /* 0x00017a0000047ab9 */ /* 0x000fe40000000a00 */
[----:B------:R-:W-:Y:S02]  /*12d70*/  IADD3 R2, P0, R22, UR4, RZ ;  /* 0x0000000416027c10 */ /* 0x000fe4000ff1e0ff */
[----:B------:R-:W-:-:S03]  /*12d80*/  IADD3 R4, P1, R19, UR4, RZ ;  /* 0x0000000413047c10 */ /* 0x000fc6000ff3e0ff */
[----:B------:R-:W-:Y:S02]  /*12d90*/  IMAD.X R3, RZ, RZ, UR5, P0 ;  /* 0x00000005ff037e24 */ /* 0x000fe400080e06ff */
[----:B------:R-:W-:-:S03]  /*12da0*/  IMAD.X R5, RZ, RZ, UR5, P1 ;  /* 0x00000005ff057e24 */ /* 0x000fc600088e06ff */
[----:B------:R-:W2:Y:S04]  /*12db0*/  @P2 LDG.E.U8 R0, desc[UR58][R2.64] ;  /* 0x0000003a02002981 */ /* 0x000ea8000c1e1100 */
[----:B------:R-:W3:Y:S01]  /*12dc0*/  @P2 LDG.E.U8 R7, desc[UR58][R4.64] ;  /* 0x0000003a04072981 */ /* 0x000ee2000c1e1100 */
        /* <DEDUP_REMOVED lines=29> */
.L_x_196:
        /* <DEDUP_REMOVED lines=24> */
.L_x_197:
[----:B------:R-:W-:Y:S01]  /*13120*/  ULDC.64 UR4, c[0x0][0x5e8] ;  /* 0x00017a0000047ab9 */ /* 0x000fe20000000a00 */
[----:B------:R-:W-:Y:S02]  /*13130*/  LOP3.LUT P0, RZ, R18, 0xff, RZ, 0xc0, !PT ;  /* 0x000000ff12ff7812 */ /* 0x000fe4000780c0ff */
[----:B------:R-:W-:Y:S02]  /*13140*/  IADD3 R2, P1, R19, UR4, RZ ;  /* 0x0000000413027c10 */ /* 0x000fe4000ff3e0ff */
[----:B------:R-:W-:-:S03]  /*13150*/  SEL R5, RZ, 0x1, !P0 ;  /* 0x00000001ff057807 */ /* 0x000fc60004000000 */
[----:B0-----:R-:W-:-:S05]  /*13160*/  IMAD.X R3, RZ, RZ, UR5, P1 ;  /* 0x00000005ff037e24 */ /* 0x001fca00088e06ff */
[----:B------:R-:W-:Y:S01]  /*13170*/  STG.E.U8 desc[UR58][R2.64], R5 ;  /* 0x0000000502007986 */ /* 0x000fe2000c10113a */
[----:B------:R-:W-:Y:S05]  /*13180*/  EXIT ;  /* 0x000000000000794d */ /* 0x000fea0003800000 */
.L_x_195:
[----:B------:R-:W-:Y:S02]  /*13190*/  LOP3.LUT P0, RZ, R25, 0xff, RZ, 0xc0, !PT ;  /* 0x000000ff19ff7812 */ /* 0x000fe4000780c0ff */
[----:B------:R-:W-:Y:S02]  /*131a0*/  LOP3.LUT P1, RZ, R18, 0xff, RZ, 0xc0, !PT ;  /* 0x000000ff12ff7812 */ /* 0x000fe4000782c0ff */
[----:B------:R-:W-:Y:S02]  /*131b0*/  SEL R7, RZ, 0x1, !P0 ;  /* 0x00000001ff077807 */ /* 0x000fe40004000000 */
[----:B------:R-:W-:-:S03]  /*131c0*/  SEL R9, RZ, 0x1, !P1 ;  /* 0x00000001ff097807 */ /* 0x000fc60004800000 */
[----:B------:R-:W-:Y:S04]  /*131d0*/  STG.E.U8 desc[UR58][R2.64], R7 ;  /* 0x0000000702007986 */ /* 0x000fe8000c10113a */
[----:B------:R-:W-:Y:S01]  /*131e0*/  STG.E.U8 desc[UR58][R4.64], R9 ;  /* 0x0000000904007986 */ /* 0x000fe2000c10113a */
[----:B------:R-:W-:Y:S05]  /*131f0*/  EXIT ;  /* 0x000000000000794d */ /* 0x000fea0003800000 */
.L_x_198:
        /* <DEDUP_REMOVED lines=16> */
.L_x_7537:


//--------------------- .text._ZN2at6native13reduce_kernelILi128ELi4ENS0_8ReduceOpIbNS0_14func_wrapper_tIbZZZNS0_14or_kernel_cudaERNS_14TensorIteratorEENKUlvE_clEvENKUlvE10_clEvEUlbbE_EEjbLi4ELi4EEEEEvT1_ --------------------------
	.section	.text._ZN2at6native13reduce_kernelILi128ELi4ENS0_8ReduceOpIbNS0_14func_wrapper_tIbZZZNS0_14or_kernel_cudaERNS_14TensorIteratorEENKUlvE_clEvENKUlvE10_clEvEUlbbE_EEjbLi4ELi4EEEEEvT1_,"ax",@progbits
	.align	128
        .global         _ZN2at6native13reduce_kernelILi128ELi4ENS0_8ReduceOpIbNS0_14func_wrapper_tIbZZZNS0_14or_kernel_cudaERNS_14TensorIteratorEENKUlvE_clEvENKUlvE10_clEvEUlbbE_EEjbLi4ELi4EEEEEvT1_
        .type           _ZN2at6native13reduce_kernelILi128ELi4ENS0_8ReduceOpIbNS0_14func_wrapper_tIbZZZNS0_14or_kernel_cudaERNS_14TensorIteratorEENKUlvE_clEvENKUlvE10_clEvEUlbbE_EEjbLi4ELi4EEEEEvT1_,@function
        .size           _ZN2at6native13reduce_kernelILi128ELi4ENS0_8ReduceOpIbNS0_14func_wrapper_tIbZZZNS0_14or_kernel_cudaERNS_14TensorIteratorEENKUlvE_clEvENKUlvE10_clEvEUlbbE_EEjbLi4ELi4EEEEEvT1_,(.L_x_7538 - _ZN2at6native13reduce_kernelILi128ELi4ENS0_8ReduceOpIbNS0_14func_wrapper_tIbZZZNS0_14or_kernel_cudaERNS_14TensorIteratorEENKUlvE_clEvENKUlvE10_clEvEUlbbE_EEjbLi4ELi4EEEEEvT1_)
        .other          _ZN2at6native13reduce_kernelILi128ELi4ENS0_8ReduceOpIbNS0_14func_wrapper_tIbZZZNS0_14or_kernel_cudaERNS_14TensorIteratorEENKUlvE_clEvENKUlvE10_clEvEUlbbE_EEjbLi4ELi4EEEEEvT1_,@"STO_CUDA_ENTRY STV_DEFAULT"
_ZN2at6native13reduce_kernelILi128ELi4ENS0_8ReduceOpIbNS0_14func_wrapper_tIbZZZNS0_14or_kernel_cudaERNS_14TensorIteratorEENKUlvE_clEvENKUlvE10_clEvEUlbbE_EEjbLi4ELi4EEEEEvT1_:
.text._ZN2at6native13reduce_kernelILi128ELi4ENS0_8ReduceOpIbNS0_14func_wrapper_tIbZZZNS0_14or_kernel_cudaERNS_14TensorIteratorEENKUlvE_clEvENKUlvE10_clEvEUlbbE_EEjbLi4ELi4EEEEEvT1_:
[----:B------:R-:W0:Y:S01]  /*0000*/  LDC R1, c[0x0][0x28] ;  /* 0x00000a00ff017b82 */ /* 0x000e220000000800 */
[----:B------:R-:W1:Y:S07]  /*0010*/  S2R R2, SR_TID.X ;  /* 0x0000000000027919 */ /* 0x000e6e0000002100 */
[----:B------:R-:W2:Y:S01]  /*0020*/  LDC R0, c[0x0][0x3e8] ;  /* 0x0000fa00ff007b82 */ /* 0x000ea20000000800 */
[----:B------:R-:W-:Y:S01]  /*0030*/  ULDC.64 UR6, c[0x0][0x238] ;  /* 0x00008e0000067ab9 */ /* 0x000fe20000000a00 */
[----:B------:R-:W-:Y:S01]  /*0040*/  ULDC UR5, c[0x0][0x22c] ;  /* 0x00008b0000057ab9 */ /* 0x000fe20000000800 */
[----:B------:R-:W3:Y:S01]  /*0050*/  S2R R17, SR_TID.Y ;  /* 0x0000000000117919 */ /* 0x000ee20000002200 */
[----:B------:R-:W-:Y:S01]  /*0060*/  IMAD.MOV.U32 R25, RZ, RZ, RZ ;  /* 0x000000ffff197224 */ /* 0x000fe200078e00ff */
[----:B------:R-:W4:Y:S03]  /*0070*/  S2R R18, SR_CTAID.Y ;  /* 0x0000000000127919 */ /* 0x000f260000002600 */
[----:B------:R-:W5:Y:S08]  /*0080*/  S2UR UR4, SR_CTAID.X ;  /* 0x00000000000479c3 */ /* 0x000f700000002500 */
[----:B------:R-:W5:Y:S01]  /*0090*/  LDC R3, c[0x0][0x224] ;  /* 0x00008900ff037b82 */ /* 0x000f620000000800 */
[----:B--2---:R-:W-:Y:S01]  /*00a0*/  ISETP.NE.AND P0, PT, R0, RZ, PT ;  /* 0x000000ff0000720c */ /* 0x004fe20003f05270 */
[----:B-1----:R-:W-:-:S02]  /*00b0*/  IMAD R4, R2, UR6, RZ ;  /* 0x0000000602047c24 */ /* 0x002fc4000f8e02ff */
[----:B------:R-:W-:Y:S02]  /*00c0*/  IMAD R6, R2, UR5, RZ ;  /* 0x0000000502067c24 */ /* 0x000fe4000f8e02ff */
[C---:B---3--:R-:W-:Y:S01]  /*00d0*/  IMAD R4, R17.reuse, UR7, R4 ;  /* 0x0000000711047c24 */ /* 0x048fe2000f8e0204 */
[----:B------:R-:W-:Y:S02]  /*00e0*/  ULDC.64 UR6, c[0x0][0x230] ;  /* 0x00008c0000067ab9 */ /* 0x000fe40000000a00 */
[----:B------:R-:W-:Y:S02]  /*00f0*/  IMAD R29, R17, UR6, R6 ;  /* 0x00000006111d7c24 */ /* 0x000fe4000f8e0206 */
[----:B-----5:R-:W-:Y:S02]  /*0100*/  IMAD R4, R3, UR4, R4 ;  /* 0x0000000403047c24 */ /* 0x020fe4000f8e0204 */
[----:B----4-:R-:W-:Y:S02]  /*0110*/  IMAD R29, R18, UR7, R29 ;  /* 0x00000007121d7c24 */ /* 0x010fe4000f8e021d */
[----:B------:R-:W-:Y:S01]  /*0120*/  IMAD.SHL.U32 R23, R4, 0x4, RZ ;  /* 0x0000000404177824 */ /* 0x000fe200078e00ff */
[----:B0-----:R-:W-:Y:S06]  /*0130*/  @!P0 BRA `(.L_x_199) ;  /* 0x0000001000448947 */ /* 0x001fec0003800000 */
        /* <DEDUP_REMOVED lines=268> */
[----:B------:R-:W-:-:S05]  /*1200*/  SHF.R.U32.HI R0, RZ, UR5, R0 ;  /* 0x00000005ff007c19 */ /* 0x000fca0008011600 */
[----:B------:R-:W-:-:S04]  /*1210*/  IMAD.MOV R6, RZ, RZ, -R0 ;  /* 0x000000ffff067224 */ /* 0x000fc800078e0a00 */
[----:B------:R-:W-:Y:S01]  /*1220*/  IMAD R6, R6, UR4, R7 ;  /* 0x0000000406067c24 */ /* 0x000fe2000f8e0207 */
[----:B------:R-:W-:-:S03]  /*1230*/  ULDC UR4, c[0x0][0x5dc] ;  /* 0x0001770000047ab9 */ /* 0x000fc60000000800 */
[----:B------:R-:W-:-:S07]  /*1240*/  IMAD R25, R6, UR4, R25 ;  /* 0x0000000406197c24 */ /* 0x000fce000f8e0219 */
.L_x_199:
[----:B------:R-:W-:Y:S01]  /*1250*/  ULDC.64 UR4, c[0x0][0x218] ;  /* 0x0000860000047ab9 */ /* 0x000fe20000000a00 */
[----:B------:R-:W-:Y:S01]  /*1260*/  ULDC.64 UR58, c[0x0][0x208] ;  /* 0x00008200003a7ab9 */ /* 0x000fe20000000a00 */
[----:B------:R-:W-:Y:S01]  /*1270*/  IMAD.U32 R40, RZ, RZ, UR4 ;  /* 0x00000004ff287e24 */ /* 0x000fe2000f8e00ff */
[----:B------:R-:W-:Y:S04]  /*1280*/  BSSY B6, `(.L_x_200) ;  /* 0x0000c77000067945 */ /* 0x000fe80003800000 */
[----:B------:R-:W-:-:S04]  /*1290*/  ISETP.GE.U32.AND P0, PT, R29, R40, PT ;  /* 0x000000281d00720c */ /* 0x000fc80003f06070 */
        /* <DEDUP_REMOVED lines=15> */
[----:B------:R-:W-:Y:S01]  /*1390*/  IMAD.U32 R10, RZ, RZ, UR6 ;  /* 0x00000006ff0a7e24 */ /* 0x000fe2000f8e00ff */
[----:B------:R-:W-:Y:S01]  /*13a0*/  MOV R11, UR7 ;  /* 0x00000007000b7c02 */ /* 0x000fe20008000f00 */
[----:B------:R-:W-:Y:S02]  /*13b0*/  IMAD.U32 R6, RZ, RZ, UR4 ;  /* 0x00000004ff067e24 */ /* 0x000fe4000f8e00ff */
[----:B------:R-:W-:-:S02]  /*13c0*/  IMAD.U32 R7, RZ, RZ, UR5 ;  /* 0x00000005ff077e24 */ /* 0x000fc4000f8e00ff */
[----:B------:R-:W-:Y:S02]  /*13d0*/  IMAD.MOV.U32 R8, RZ, RZ, 0x1e3 ;  /* 0x000001e3ff087424 */ /* 0x000fe400078e00ff */
[----:B------:R-:W-:Y:S02]  /*13e0*/  IMAD.MOV.U32 R12, RZ, RZ, 0x1 ;  /* 0x00000001ff0c7424 */ /* 0x000fe400078e00ff */
[----:B0-----:R-:W-:-:S07]  /*13f0*/  IMAD.MOV.U32 R13, RZ, RZ, RZ ;  /* 0x000000ffff0d7224 */ /* 0x001fce00078e00ff */
[----:B------:R-:W-:-:S07]  /*1400*/  LEPC R20, `(.L_x_203) ;  /* 0x000000001014794e */ /* 0x000fce0000000000 */
[----:B-1----:R-:W-:Y:S05]  /*1410*/  CALL.ABS.NOINC R14 ;  /* 0x000000000e007343 */ /* 0x002fea0003c00000 */
.L_x_203:
[----:B------:R-:W0:Y:S01]  /*1420*/  LDC R6, c[0x0][0x5e0] ;  /* 0x00017800ff067b82 */ /* 0x000e220000000800 */
[----:B------:R-:W-:Y:S01]  /*1430*/  ULDC UR4, c[0x0][0x218] ;  /* 0x0000860000047ab9 */ /* 0x000fe20000000800 */
[----:B------:R-:W-:Y:S01]  /*1440*/  BSSY B0, `(.L_x_204) ;  /* 0x000002f000007945 */ /* 0x000fe20003800000 */
[----:B------:R-:W-:-:S05]  /*1450*/  MOV R3, UR4 ;  /* 0x0000000400037c02 */ /* 0x000fca0008000f00 */
        /* <DEDUP_REMOVED lines=18> */
[----:B------:R-:W-:Y:S01]  /*1580*/  IMAD.MOV.U32 R3, RZ, RZ, 0x1 ;  /* 0x00000001ff037424 */ /* 0x000fe200078e00ff */
[----:B------:R-:W-:-:S13]  /*1590*/  ISETP.NE.AND P0, PT, RZ, UR4, PT ;  /* 0x00000004ff007c0c */ /* 0x000fda000bf05270 */
[----:B------:R-:W-:-:S04]  /*15a0*/  @P0 ISETP.NE.AND P1, PT, R18, RZ, PT ;  /* 0x000000ff1200020c */ /* 0x000fc80003f25270 */
[----:B------:R-:W-:-:S04]  /*15b0*/  @P0 SEL R4, RZ, 0x1, P1 ;  /* 0x00000001ff040807 */ /* 0x000fc80000800000 */
[----:B------:R-:W-:-:S07]  /*15c0*/  @P0 PRMT R3, R4, 0x7610, R3 ;  /* 0x0000761004030816 */ /* 0x000fce0000000003 */
.L_x_209:
[----:B------:R-:W-:Y:S05]  /*15d0*/  BSYNC B2 ;  /* 0x0000000000027941 */ /* 0x000fea0003800000 */
.L_x_208:
        /* <DEDUP_REMOVED lines=13> */
.L_x_207:
[----:B------:R-:W-:Y:S05]  /*16b0*/  BSYNC B1 ;  /* 0x0000000000017941 */ /* 0x000fea0003800000 */
.L_x_206:
[----:B------:R-:W0:Y:S01]  /*16c0*/  LDC R4, c[0x0][0x218] ;  /* 0x00008600ff047b82 */ /* 0x000e220000000800 */
[----:B------:R-:W-:Y:S01]  /*16d0*/  IADD3 R16, P0, P1, R25, R6, R16 ;  /* 0x0000000619107210 */ /* 0x000fe2000791e010 */
[----:B------:R-:W-:-:S03]  /*16e0*/  ULDC UR4, c[0x0][0x5e4] ;  /* 0x0001790000047ab9 */ /* 0x000fc60000000800 */
[----:B------:R-:W-:Y:S02]  /*16f0*/  IADD3 R16, P2, R16, 0x4, RZ ;  /* 0x0000000410107810 */ /* 0x000fe40007f5e0ff */
[----:B------:R-:W-:-:S05]  /*1700*/  IADD3.X R19, RZ, UR4, R19, P0, P1 ;  /* 0x00000004ff137c10 */ /* 0x000fca00087e2413 */
[----:B------:R-:W-:Y:S01]  /*1710*/  IMAD.X R19, RZ, RZ, R19, P2 ;  /* 0x000000ffff137224 */ /* 0x000fe200010e0613 */
[----:B0-----:R-:W-:-:S07]  /*1720*/  IADD3 R3, R7, -0x4, R4 ;  /* 0xfffffffc07037810 */ /* 0x001fce0007ffe004 */
.L_x_205:
[----:B------:R-:W-:Y:S05]  /*1730*/  BSYNC B0 ;  /* 0x0000000000007941 */ /* 0x000fea0003800000 */
.L_x_204:
[----:B------:R-:W0:Y:S01]  /*1740*/  LDC.64 R4, c[0x0][0x230] ;  /* 0x00008c00ff047b82 */ /* 0x000e220000000a00 */
[----:B------:R-:W-:Y:S01]  /*1750*/  ULDC UR4, c[0x0][0x22c] ;  /* 0x00008b0000047ab9 */ /* 0x000fe20000000800 */
[----:B------:R-:W-:Y:S01]  /*1760*/  BSSY B0, `(.L_x_210) ;  /* 0x000002a000007945 */ /* 0x000fe20003800000 */
[----:B------:R-:W-:Y:S01]  /*1770*/  IMAD R6, R2, UR4, RZ ;  /* 0x0000000402067c24 */ /* 0x000fe2000f8e02ff */
[----:B------:R-:W-:Y:S02]  /*1780*/  ISETP.NE.AND P0, PT, R17, RZ, PT ;  /* 0x000000ff1100720c */ /* 0x000fe40003f05270 */
[C---:B------:R-:W-:Y:S02]  /*1790*/  PRMT R8, R11.reuse, 0x7610, R8 ;  /* 0x000076100b087816 */ /* 0x040fe40000000008 */
[----:B------:R-:W-:Y:S01]  /*17a0*/  PRMT R10, R11, 0x7610, R10 ;  /* 0x000076100b0a7816 */ /* 0x000fe2000000000a */
[----:B0-----:R-:W-:Y:S01]  /*17b0*/  IMAD R6, R17, R4, R6 ;  /* 0x0000000411067224 */ /* 0x001fe200078e0206 */
[----:B------:R-:W-:-:S03]  /*17c0*/  ISETP.NE.AND P1, PT, R4, RZ, PT ;  /* 0x000000ff0400720c */ /* 0x000fc60003f25270 */
[----:B------:R-:W-:-:S05]  /*17d0*/  IMAD R9, R18, R5, R6 ;  /* 0x0000000512097224 */ /* 0x000fca00078e0206 */
[----:B------:R-:W-:-:S04]  /*17e0*/  LEA R6, R9, 0x3, 0x2 ;  /* 0x0000000309067811 */ /* 0x000fc800078e10ff */
[----:B------:R-:W-:-:S13]  /*17f0*/  ISETP.GE.U32.AND P2, PT, R6, R3, PT ;  /* 0x000000030600720c */ /* 0x000fda0003f46070 */
[----:B------:R-:W-:Y:S05]  /*1800*/  @P2 BRA `(.L_x_211) ;  /* 0x00000000007c2947 */ /* 0x000fea0003800000 */
[C---:B------:R-:W-:Y:S02]  /*1810*/  PRMT R10, R8.reuse, 0x7610, R10 ;  /* 0x00007610080a7816 */ /* 0x040fe4000000000a */
[----:B------:R-:W-:-:S07]  /*1820*/  PRMT R11, R8, 0x7610, R11 ;  /* 0x00007610080b7816 */ /* 0x000fce000000000b */
.L_x_212:
[----:B------:R-:W-:Y:S01]  /*1830*/  MOV R7, R19 ;  /* 0x0000001300077202 */ /* 0x000fe20000000f00 */
[----:B------:R-:W-:Y:S01]  /*1840*/  IMAD.MOV.U32 R6, RZ, RZ, R16 ;  /* 0x000000ffff067224 */ /* 0x000fe200078e0010 */
[----:B------:R-:W-:-:S03]  /*1850*/  ULDC UR4, c[0x0][0x220] ;  /* 0x0000880000047ab9 */ /* 0x000fc60000000800 */
[----:B------:R-:W-:-:S06]  /*1860*/  IMAD.WIDE.U32 R6, R9, 0x4, R6 ;  /* 0x0000000409067825 */ /* 0x000fcc00078e0006 */
        /* <DEDUP_REMOVED lines=25> */
.L_x_211:
[----:B------:R-:W-:Y:S05]  /*1a00*/  BSYNC B0 ;  /* 0x0000000000007941 */ /* 0x000fea0003800000 */
.L_x_210:
        /* <DEDUP_REMOVED lines=8> */
.L_x_214:
[----:B------:R-:W-:Y:S05]  /*1a90*/  BSYNC B0 ;  /* 0x0000000000007941 */ /* 0x000fea0003800000 */
.L_x_213:
[----:B------:R-:W-:Y:S01]  /*1aa0*/  PRMT R4, R4, 0x9910, RZ ;  /* 0x0000991004047816 */ /* 0x000fe200000000ff */
[----:B------:R-:W-:Y:S03]  /*1ab0*/  BSSY B0, `(.L_x_215) ;  /* 0x000000e000007945 */ /* 0x000fe60003800000 */
[----:B------:R-:W-:-:S13]  /*1ac0*/  ISETP.NE.AND P0, PT, R4, RZ, PT ;  /* 0x000000ff0400720c */ /* 0x000fda0003f05270 */
[----:B------:R-:W-:Y:S05]  /*1ad0*/  @!P0 BRA `(.L_x_216) ;  /* 0x00000000002c8947 */ /* 0x000fea0003800000 */
[----:B------:R-:W-:-:S05]  /*1ae0*/  LOP3.LUT R5, R3, 0xfffffffc, RZ, 0xc0, !PT ;  /* 0xfffffffc03057812 */ /* 0x000fca00078ec0ff */
[----:B------:R-:W-:-:S05]  /*1af0*/  IMAD.IADD R6, R5, 0x1, R2 ;  /* 0x0000000105067824 */ /* 0x000fca00078e0202 */
        /* <DEDUP_REMOVED lines=9> */
.L_x_216:
[----:B------:R-:W-:Y:S05]  /*1b90*/  BSYNC B0 ;  /* 0x0000000000007941 */ /* 0x000fea0003800000 */
.L_x_215:
[----:B------:R-:W-:Y:S02]  /*1ba0*/  LOP3.LUT P0, RZ, R11, 0xff, R0, 0xc8, !PT ;  /* 0x000000ff0bff7812 */ /* 0x000fe4000780c800 */
[----:B------:R-:W-:Y:S02]  /*1bb0*/  PRMT R25, RZ, 0x7610, R25 ;  /* 0x00007610ff197816 */ /* 0x000fe40000000019 */
[----:B------:R-:W-:Y:S02]  /*1bc0*/  SEL R3, RZ, 0x1, !P0 ;  /* 0x00000001ff037807 */ /* 0x000fe40004000000 */
[----:B------:R-:W-:Y:S02]  /*1bd0*/  PRMT R19, RZ, 0x7610, R19 ;  /* 0x00007610ff137816 */ /* 0x000fe40000000013 */
[----:B------:R-:W-:Y:S02]  /*1be0*/  LOP3.LUT P0, RZ, R10, 0xff, R3, 0xc8, !PT ;  /* 0x000000ff0aff7812 */ /* 0x000fe4000780c803 */
[----:B------:R-:W-:-:S02]  /*1bf0*/  PRMT R16, RZ, 0x7610, R16 ;  /* 0x00007610ff107816 */ /* 0x000fc40000000010 */
[----:B------:R-:W-:-:S04]  /*1c00*/  SEL R3, RZ, 0x1, !P0 ;  /* 0x00000001ff037807 */ /* 0x000fc80004000000 */
[----:B------:R-:W-:-:S04]  /*1c10*/  LOP3.LUT P0, RZ, R8, 0xff, R3, 0xc8, !PT ;  /* 0x000000ff08ff7812 */ /* 0x000fc8000780c803 */
[----:B------:R-:W-:Y:S01]  /*1c20*/  SEL R26, RZ, 0x1, !P0 ;  /* 0x00000001ff1a7807 */ /* 0x000fe20004000000 */
[----:B------:R-:W-:Y:S08]  /*1c30*/  BRA `(.L_x_201) ;  /* 0x000000bc006c7947 */ /* 0x000ff00003800000 */
.L_x_202:
        /* <DEDUP_REMOVED lines=8> */
[----:B------:R-:W-:Y:S01]  /*1cc0*/  MOV R3, UR4 ;  /* 0x0000000400037c02 */ /* 0x000fe20008000f00 */
        /* <DEDUP_REMOVED lines=38> */
[----:B------:R-:W-:-:S07]  /*1f30*/  PRMT R21, R3, 0x7610, R21 ;  /* 0x0000761003157816 */ /* 0x000fce0000000015 */
.L_x_226:
        /* <DEDUP_REMOVED lines=52> */
[----:B------:R-:W-:Y:S01]  /*2280*/  IMAD.MOV.U32 R40, RZ, RZ, RZ ;  /* 0x000000ffff287224 */ /* 0x000fe200078e00ff */
[----:B------:R-:W-:Y:S01]  /*2290*/  ULDC.64 UR36, c[0x0][0x260] ;  /* 0x0000980000247ab9 */ /* 0x000fe20000000a00 */
[----:B0-----:R-:W-:Y:S02]  /*22a0*/  ISETP.NE.AND P1, PT, R42, 0x2, PT ;  /* 0x000000022a00780c */ /* 0x001fe40003f25270 */
[----:B------:R-:W-:-:S05]  /*22b0*/  IMAD.HI.U32 R24, R41, UR31, R40 ;  /* 0x0000001f29187c27 */ /* 0x000fca000f8e0028 */
[----:B------:R-:W-:Y:S01]  /*22c0*/  SHF.R.U32.HI R25, RZ, UR36, R24 ;  /* 0x00000024ff197c19 */ /* 0x000fe20008011618 */
[----:B------:R-:W-:-:S10]  /*22d0*/  HFMA2.MMA R24, -RZ, RZ, 0, 0 ;  /* 0x00000000ff187435 */ /* 0x000fd400000001ff */
[----:B------:R-:W-:-:S04]  /*22e0*/  IMAD.HI.U32 R0, R25, UR32, R24 ;  /* 0x0000002019007c27 */ /* 0x000fc8000f8e0018 */
[----:B------:R-:W-:Y:S01]  /*22f0*/  IMAD.MOV R24, RZ, RZ, -R25 ;  /* 0x000000ffff187224 */ /* 0x000fe200078e0a19 */
[----:B------:R-:W-:-:S03]  /*2300*/  SHF.R.U32.HI R26, RZ, UR33, R0 ;  /* 0x00000021ff1a7c19 */ /* 0x000fc60008011600 */
[----:B------:R-:W-:Y:S02]  /*2310*/  IMAD R0, R24, UR30, R41 ;  /* 0x0000001e18007c24 */ /* 0x000fe4000f8e0229 */
[----:B------:R-:W-:Y:S02]  /*2320*/  IMAD.MOV R24, RZ, RZ, -R26 ;  /* 0x000000ffff187224 */ /* 0x000fe400078e0a1a */
        /* <DEDUP_REMOVED lines=220> */
[----:B------:R-:W-:Y:S02]  /*30f0*/  @P1 IMAD.MOV.U32 R26, RZ, RZ, RZ ;  /* 0x000000ffff1a1224 */ /* 0x000fe400078e00ff */
[----:B------:R-:W-:-:S05]  /*3100*/  IMAD.MOV R28, RZ, RZ, -R27 ;  /* 0x000000ffff1c7224 */ /* 0x000fca00078e0a1b */
[----:B------:R-:W1:Y:S08]  /*3110*/  @P1 LDC R30, c[0x0][0x380] ;  /* 0x0000e000ff1e1b82 */ /* 0x000e700000000800 */
[----:B------:R-:W2:Y:S01]  /*3120*/  @P1 LDC R31, c[0x0][0x3e4] ;  /* 0x0000f900ff1f1b82 */ /* 0x000ea20000000800 */
[----:B0-----:R-:W-:-:S05]  /*3130*/  @P1 IMAD.HI.U32 R25, R27, R25, R26 ;  /* 0x000000191b191227 */ /* 0x001fca00078e001a */
[----:B-1----:R-:W-:Y:S01]  /*3140*/  @P1 SHF.R.U32.HI R26, RZ, R30, R25 ;  /* 0x0000001eff1a1219 */ /* 0x002fe20000011619 */
[----:B------:R-:W-:-:S03]  /*3150*/  IMAD R25, R28, UR27, R29 ;  /* 0x0000001b1c197c24 */ /* 0x000fc6000f8e021d */
[----:B------:R-:W-:Y:S01]  /*3160*/  @P1 IADD3 R29, -R26, RZ, RZ ;  /* 0x000000ff1a1d1210 */ /* 0x000fe20007ffe1ff */
[----:B------:R-:W-:-:S04]  /*3170*/  IMAD R0, R25, UR28, R0 ;  /* 0x0000001c19007c24 */ /* 0x000fc8000f8e0200 */
[----:B------:R-:W-:-:S04]  /*3180*/  @P1 IMAD R27, R29, R24, R27 ;  /* 0x000000181d1b1224 */ /* 0x000fc800078e021b */
[----:B--2---:R-:W-:-:S07]  /*3190*/  @P1 IMAD R0, R27, R31, R0 ;  /* 0x0000001f1b001224 */ /* 0x004fce00078e0200 */
.L_x_222:
[----:B------:R-:W-:Y:S01]  /*31a0*/  LOP3.LUT R25, R0, 0xfffffffc, RZ, 0xc0, !PT ;  /* 0xfffffffc00197812 */ /* 0x000fe200078ec0ff */
[----:B------:R-:W-:-:S03]  /*31b0*/  ULDC UR36, c[0x0][0x220] ;  /* 0x0000880000247ab9 */ /* 0x000fc60000000800 */
[----:B------:R-:W-:-:S05]  /*31c0*/  IADD3 R24, P1, R25, R16, RZ ;  /* 0x0000001019187210 */ /* 0x000fca0007f3e0ff */
[----:B------:R-:W-:-:S05]  /*31d0*/  IMAD.X R25, RZ, RZ, R19, P1 ;  /* 0x000000ffff197224 */ /* 0x000fca00008e0613 */
[----:B------:R-:W2:Y:S02]  /*31e0*/  LDG.E R24, desc[UR58][R24.64] ;  /* 0x0000003a18187981 */ /* 0x000ea4000c1e1900 */
[C---:B--2---:R-:W-:Y:S02]  /*31f0*/  PRMT R0, R24.reuse, 0x7770, RZ ;  /* 0x0000777018007816 */ /* 0x044fe400000000ff */
[C---:B------:R-:W-:Y:S02]  /*3200*/  PRMT R26, R24.reuse, 0x7771, RZ ;  /* 0x00007771181a7816 */ /* 0x040fe400000000ff */
[C---:B------:R-:W-:Y:S02]  /*3210*/  PRMT R27, R24.reuse, 0x7772, RZ ;  /* 0x00007772181b7816 */ /* 0x040fe400000000ff */
[----:B------:R-:W-:Y:S02]  /*3220*/  PRMT R28, R24, 0x7773, RZ ;  /* 0x00007773181c7816 */ /* 0x000fe400000000ff */
[----:B------:R-:W-:Y:S01]  /*3230*/  ISETP.NE.AND P1, PT, R0, RZ, PT ;  /* 0x000000ff0000720c */ /* 0x000fe20003f25270 */
[----:B------:R-:W-:Y:S01]  /*3240*/  IMAD.U32 R0, RZ, RZ, UR36 ;  /* 0x00000024ff007e24 */ /* 0x000fe2000f8e00ff */
[----:B------:R-:W-:-:S02]  /*3250*/  ISETP.NE.AND P2, PT, R26, RZ, PT ;  /* 0x000000ff1a00720c */ /* 0x000fc40003f45270 */
[----:B------:R-:W-:Y:S01]  /*3260*/  ISETP.NE.AND P3, PT, R27, RZ, PT ;  /* 0x000000ff1b00720c */ /* 0x000fe20003f65270 */
[----:B------:R-:W-:Y:S01]  /*3270*/  IMAD.IADD R41, R41, 0x1, R0 ;  /* 0x0000000129297824 */ /* 0x000fe200078e0200 */
[----:B------:R-:W-:Y:S02]  /*3280*/  ISETP.NE.AND P4, PT, R28, RZ, PT ;  /* 0x000000ff1c00720c */ /* 0x000fe40003f85270 */
[----:B------:R-:W-:Y:S02]  /*3290*/  SEL R24, RZ, 0x1, !P1 ;  /* 0x00000001ff187807 */ /* 0x000fe40004800000 */
[----:B------:R-:W-:Y:S02]  /*32a0*/  SEL R25, RZ, 0x1, !P2 ;  /* 0x00000001ff197807 */ /* 0x000fe40005000000 */
[----:B------:R-:W-:Y:S02]  /*32b0*/  SEL R30, RZ, 0x1, !P3 ;  /* 0x00000001ff1e7807 */ /* 0x000fe40005800000 */
[----:B------:R-:W-:Y:S01]  /*32c0*/  SEL R31, RZ, 0x1, !P4 ;  /* 0x00000001ff1f7807 */ /* 0x000fe20006000000 */
[----:B------:R-:W-:Y:S06]  /*32d0*/  @!P0 BRA `(.L_x_223) ;  /* 0x0000000c00c88947 */ /* 0x000fec0003800000 */
[----:B------:R-:W-:Y:S01]  /*32e0*/  IMAD.MOV.U32 R40, RZ, RZ, RZ ;  /* 0x000000ffff287224 */ /* 0x000fe200078e00ff */
[----:B------:R-:W-:Y:S01]  /*32f0*/  ULDC.64 UR36, c[0x0][0x260] ;  /* 0x0000980000247ab9 */ /* 0x000fe20000000a00 */
[----:B0-----:R-:W-:Y:S02]  /*3300*/  ISETP.NE.AND P1, PT, R42, 0x2, PT ;  /* 0x000000022a00780c */ /* 0x001fe40003f25270 */
        /* <DEDUP_REMOVED lines=239> */
.L_x_223:
[----:B------:R-:W-:-:S04]  /*4200*/  LOP3.LUT R27, R32, 0xfffffffc, RZ, 0xc0, !PT ;  /* 0xfffffffc201b7812 */ /* 0x000fc800078ec0ff */
[----:B------:R-:W-:-:S05]  /*4210*/  IADD3 R26, P1, R27, R16, RZ ;  /* 0x000000101b1a7210 */ /* 0x000fca0007f3e0ff */
[----:B------:R-:W-:-:S05]  /*4220*/  IMAD.X R27, RZ, RZ, R19, P1 ;  /* 0x000000ffff1b7224 */ /* 0x000fca00008e0613 */
[----:B------:R-:W2:Y:S01]  /*4230*/  LDG.E R26, desc[UR58][R26.64] ;  /* 0x0000003a1a1a7981 */ /* 0x000ea2000c1e1900 */
[----:B------:R-:W-:Y:S02]  /*4240*/  IMAD.IADD R41, R41, 0x1, R0 ;  /* 0x0000000129297824 */ /* 0x000fe400078e0200 */
[----:B------:R-:W-:Y:S02]  /*4250*/  IMAD.MOV.U32 R40, RZ, RZ, RZ ;  /* 0x000000ffff287224 */ /* 0x000fe400078e00ff */
[----:B------:R-:W-:Y:S01]  /*4260*/  IMAD.MOV.U32 R36, RZ, RZ, RZ ;  /* 0x000000ffff247224 */ /* 0x000fe200078e00ff */
[C---:B--2---:R-:W-:Y:S02]  /*4270*/  PRMT R28, R26.reuse, 0x7770, RZ ;  /* 0x000077701a1c7816 */ /* 0x044fe400000000ff */
[C---:B------:R-:W-:Y:S02]  /*4280*/  PRMT R29, R26.reuse, 0x7771, RZ ;  /* 0x000077711a1d7816 */ /* 0x040fe400000000ff */
[----:B------:R-:W-:-:S02]  /*4290*/  PRMT R32, R26, 0x7772, RZ ;  /* 0x000077721a207816 */ /* 0x000fc400000000ff */
[----:B------:R-:W-:Y:S02]  /*42a0*/  PRMT R33, R26, 0x7773, RZ ;  /* 0x000077731a217816 */ /* 0x000fe400000000ff */
[----:B------:R-:W-:Y:S02]  /*42b0*/  ISETP.NE.AND P1, PT, R28, RZ, PT ;  /* 0x000000ff1c00720c */ /* 0x000fe40003f25270 */
[----:B------:R-:W-:Y:S02]  /*42c0*/  ISETP.NE.AND P2, PT, R29, RZ, PT ;  /* 0x000000ff1d00720c */ /* 0x000fe40003f45270 */
[----:B------:R-:W-:Y:S02]  /*42d0*/  ISETP.NE.AND P3, PT, R32, RZ, PT ;  /* 0x000000ff2000720c */ /* 0x000fe40003f65270 */
[----:B------:R-:W-:Y:S02]  /*42e0*/  ISETP.NE.AND P4, PT, R33, RZ, PT ;  /* 0x000000ff2100720c */ /* 0x000fe40003f85270 */
[----:B------:R-:W-:-:S02]  /*42f0*/  SEL R33, RZ, 0x1, !P1 ;  /* 0x00000001ff217807 */ /* 0x000fc40004800000 */
[----:B------:R-:W-:Y:S02]  /*4300*/  SEL R32, RZ, 0x1, !P2 ;  /* 0x00000001ff207807 */ /* 0x000fe40005000000 */
[----:B------:R-:W-:Y:S02]  /*4310*/  SEL R35, RZ, 0x1, !P3 ;  /* 0x00000001ff237807 */ /* 0x000fe40005800000 */
[----:B------:R-:W-:Y:S01]  /*4320*/  SEL R34, RZ, 0x1, !P4 ;  /* 0x00000001ff227807 */ /* 0x000fe20006000000 */
[----:B------:R-:W-:Y:S06]  /*4330*/  @!P0 BRA `(.L_x_224) ;  /* 0x0000000c00cc8947 */ /* 0x000fec0003800000 */
[----:B------:R-:W-:Y:S01]  /*4340*/  MOV R26, RZ ;  /* 0x000000ff001a7202 */ /* 0x000fe20000000f00 */
[----:B------:R-:W-:Y:S01]  /*4350*/  IMAD.MOV.U32 R27, RZ, RZ, R41 ;  /* 0x000000ffff1b7224 */ /* 0x000fe200078e0029 */
        /* <DEDUP_REMOVED lines=14> */
[----:B------:R-:W-:Y:S01]  /*4440*/  HFMA2.MMA R26, -RZ, RZ, 0, 0 ;  /* 0x00000000ff1a7435 */ /* 0x000fe200000001ff */
[----:B------:R-:W-:Y:S01]  /*4450*/  IMAD.MOV.U32 R27, RZ, RZ, R37 ;  /* 0x000000ffff1b7224 */ /* 0x000fe200078e0025 */
[----:B------:R-:W-:-:S08]  /*4460*/  ISETP.NE.AND P1, PT, R42, 0x3, PT ;  /* 0x000000032a00780c */ /* 0x000fd00003f25270 */
        /* <DEDUP_REMOVED lines=224> */
.L_x_224:
[----:B------:R-:W-:-:S04]  /*5270*/  LOP3.LUT R27, R36, 0xfffffffc, RZ, 0xc0, !PT ;  /* 0xfffffffc241b7812 */ /* 0x000fc800078ec0ff */
[----:B------:R-:W-:-:S05]  /*5280*/  IADD3 R26, P1, R27, R16, RZ ;  /* 0x000000101b1a7210 */ /* 0x000fca0007f3e0ff */
[----:B------:R-:W-:-:S05]  /*5290*/  IMAD.X R27, RZ, RZ, R19, P1 ;  /* 0x000000ffff1b7224 */ /* 0x000fca00008e0613 */
[----:B------:R-:W2:Y:S01]  /*52a0*/  LDG.E R26, desc[UR58][R26.64] ;  /* 0x0000003a1a1a7981 */ /* 0x000ea2000c1e1900 */
[----:B------:R-:W-:Y:S01]  /*52b0*/  IMAD.IADD R41, R41, 0x1, R0 ;  /* 0x0000000129297824 */ /* 0x000fe200078e0200 */
        /* <DEDUP_REMOVED lines=11> */
[----:B------:R-:W-:Y:S01]  /*5370*/  SEL R36, RZ, 0x1, !P4 ;  /* 0x00000001ff247807 */ /* 0x000fe20006000000 */
[----:B------:R-:W-:Y:S06]  /*5380*/  @!P0 BRA `(.L_x_225) ;  /* 0x0000000c00c88947 */ /* 0x000fec0003800000 */
[----:B------:R-:W-:Y:S01]  /*5390*/  MOV R40, RZ ;  /* 0x000000ff00287202 */ /* 0x000fe20000000f00 */
[----:B------:R-:W-:Y:S01]  /*53a0*/  ULDC.64 UR36, c[0x0][0x260] ;  /* 0x0000980000247ab9 */ /* 0x000fe20000000a00 */
[----:B0-----:R-:W-:-:S03]  /*53b0*/  ISETP.NE.AND P1, PT, R42, 0x2, PT ;  /* 0x000000022a00780c */ /* 0x001fc60003f25270 */
        /* <DEDUP_REMOVED lines=228> */
[----:B------:R-:W-:-:S07]  /*6200*/  @P1 IMAD.MOV.U32 R28, RZ, RZ, RZ ;  /* 0x000000ffff1c1224 */ /* 0x000fce00078e00ff */
[----:B------:R-:W1:Y:S08]  /*6210*/  @P1 LDC R44, c[0x0][0x380] ;  /* 0x0000e000ff2c1b82 */ /* 0x000e700000000800 */
[----:B------:R-:W2:Y:S01]  /*6220*/  @P1 LDC R45, c[0x0][0x3e4] ;  /* 0x0000f900ff2d1b82 */ /* 0x000ea20000000800 */
[C---:B0-----:R-:W-:Y:S01]  /*6230*/  @P1 IMAD.HI.U32 R27, R29.reuse, R27, R28 ;  /* 0x0000001b1d1b1227 */ /* 0x041fe200078e001c */
[----:B------:R-:W-:-:S05]  /*6240*/  IADD3 R28, -R29, RZ, RZ ;  /* 0x000000ff1d1c7210 */ /* 0x000fca0007ffe1ff */
[----:B------:R-:W-:Y:S01]  /*6250*/  IMAD R43, R28, UR27, R43 ;  /* 0x0000001b1c2b7c24 */ /* 0x000fe2000f8e022b */
[----:B-1----:R-:W-:-:S03]  /*6260*/  @P1 SHF.R.U32.HI R27, RZ, R44, R27 ;  /* 0x0000002cff1b1219 */ /* 0x002fc6000001161b */
[----:B------:R-:W-:Y:S02]  /*6270*/  IMAD R40, R43, UR28, R40 ;  /* 0x0000001c2b287c24 */ /* 0x000fe4000f8e0228 */
[----:B------:R-:W-:-:S04]  /*6280*/  @P1 IMAD.MOV R27, RZ, RZ, -R27 ;  /* 0x000000ffff1b1224 */ /* 0x000fc800078e0a1b */
[----:B------:R-:W-:-:S04]  /*6290*/  @P1 IMAD R29, R26, R27, R29 ;  /* 0x0000001b1a1d1224 */ /* 0x000fc800078e021d */
[----:B--2---:R-:W-:-:S07]  /*62a0*/  @P1 IMAD R40, R29, R45, R40 ;  /* 0x0000002d1d281224 */ /* 0x004fce00078e0228 */
.L_x_225:
[----:B------:R-:W-:Y:S02]  /*62b0*/  LOP3.LUT R27, R40, 0xfffffffc, RZ, 0xc0, !PT ;  /* 0xfffffffc281b7812 */ /* 0x000fe400078ec0ff */
[----:B------:R-:W-:Y:S02]  /*62c0*/  LOP3.LUT P5, RZ, R20, 0xff, R25, 0xc8, !PT ;  /* 0x000000ff14ff7812 */ /* 0x000fe400078ac819 */
[----:B------:R-:W-:Y:S02]  /*62d0*/  LOP3.LUT P4, RZ, R15, 0xff, R30, 0xc8, !PT ;  /* 0x000000ff0fff7812 */ /* 0x000fe4000788c81e */
[----:B------:R-:W-:Y:S02]  /*62e0*/  LOP3.LUT P3, RZ, R14, 0xff, R33, 0xc8, !PT ;  /* 0x000000ff0eff7812 */ /* 0x000fe4000786c821 */
[----:B------:R-:W-:Y:S01]  /*62f0*/  LOP3.LUT P2, RZ, R18, 0xff, R31, 0xc8, !PT ;  /* 0x000000ff12ff7812 */ /* 0x000fe2000784c81f */
[----:B------:R-:W-:Y:S01]  /*6300*/  IMAD.IADD R41, R41, 0x1, R0 ;  /* 0x0000000129297824 */ /* 0x000fe200078e0200 */
[----:B------:R-:W-:Y:S01]  /*6310*/  IADD3 R26, P1, R27, R16, RZ ;  /* 0x000000101b1a7210 */ /* 0x000fe20007f3e0ff */
[----:B------:R-:W-:-:S04]  /*6320*/  ULDC UR4, c[0x0][0x218] ;  /* 0x0000860000047ab9 */ /* 0x000fc80000000800 */
[----:B------:R-:W-:-:S05]  /*6330*/  IMAD.X R27, RZ, RZ, R19, P1 ;  /* 0x000000ffff1b7224 */ /* 0x000fca00008e0613 */
[----:B------:R-:W2:Y:S01]  /*6340*/  LDG.E R26, desc[UR58][R26.64] ;  /* 0x0000003a1a1a7981 */ /* 0x000ea2000c1e1900 */
[----:B------:R-:W-:Y:S01]  /*6350*/  LOP3.LUT P1, RZ, R13, 0xff, R32, 0xc8, !PT ;  /* 0x000000ff0dff7812 */ /* 0x000fe2000782c820 */
[----:B------:R-:W-:Y:S01]  /*6360*/  IMAD.U32 R40, RZ, RZ, UR4 ;  /* 0x00000004ff287e24 */ /* 0x000fe2000f8e00ff */
[----:B------:R-:W-:Y:S02]  /*6370*/  LOP3.LUT P6, RZ, R21, 0xff, R24, 0xc8, !PT ;  /* 0x000000ff15ff7812 */ /* 0x000fe400078cc818 */
[----:B------:R-:W-:Y:S02]  /*6380*/  SEL R20, RZ, 0x1, !P5 ;  /* 0x00000001ff147807 */ /* 0x000fe40006800000 */
[----:B------:R-:W-:Y:S02]  /*6390*/  SEL R15, RZ, 0x1, !P4 ;  /* 0x00000001ff0f7807 */ /* 0x000fe40006000000 */
[----:B------:R-:W-:Y:S02]  /*63a0*/  SEL R14, RZ, 0x1, !P3 ;  /* 0x00000001ff0e7807 */ /* 0x000fe40005800000 */
[----:B------:R-:W-:-:S02]  /*63b0*/  SEL R13, RZ, 0x1, !P1 ;  /* 0x00000001ff0d7807 */ /* 0x000fc40004800000 */
[----:B------:R-:W-:Y:S02]  /*63c0*/  LOP3.LUT P5, RZ, R11, 0xff, R34, 0xc8, !PT ;  /* 0x000000ff0bff7812 */ /* 0x000fe400078ac822 */
[----:B------:R-:W-:Y:S02]  /*63d0*/  LOP3.LUT P4, RZ, R10, 0xff, R39, 0xc8, !PT ;  /* 0x000000ff0aff7812 */ /* 0x000fe4000788c827 */
[----:B------:R-:W-:Y:S02]  /*63e0*/  SEL R18, RZ, 0x1, !P2 ;  /* 0x00000001ff127807 */ /* 0x000fe40005000000 */
[----:B------:R-:W-:Y:S02]  /*63f0*/  LOP3.LUT P3, RZ, R8, 0xff, R37, 0xc8, !PT ;  /* 0x000000ff08ff7812 */ /* 0x000fe4000786c825 */
[----:B------:R-:W-:Y:S02]  /*6400*/  LOP3.LUT P1, RZ, R7, 0xff, R36, 0xc8, !PT ;  /* 0x000000ff07ff7812 */ /* 0x000fe4000782c824 */
[----:B------:R-:W-:-:S02]  /*6410*/  SEL R21, RZ, 0x1, !P6 ;  /* 0x00000001ff157807 */ /* 0x000fc40007000000 */
[----:B------:R-:W-:Y:S01]  /*6420*/  LOP3.LUT P2, RZ, R9, 0xff, R38, 0xc8, !PT ;  /* 0x000000ff09ff7812 */ /* 0x000fe2000784c826 */
[----:B------:R-:W-:Y:S01]  /*6430*/  IMAD R9, R0, 0x3, R41 ;  /* 0x0000000300097824 */ /* 0x000fe200078e0229 */
[----:B------:R-:W-:Y:S02]  /*6440*/  LOP3.LUT P6, RZ, R12, 0xff, R35, 0xc8, !PT ;  /* 0x000000ff0cff7812 */ /* 0x000fe400078cc823 */
[----:B------:R-:W-:Y:S02]  /*6450*/  SEL R11, RZ, 0x1, !P5 ;  /* 0x00000001ff0b7807 */ /* 0x000fe40006800000 */
[----:B------:R-:W-:Y:S02]  /*6460*/  SEL R10, RZ, 0x1, !P4 ;  /* 0x00000001ff0a7807 */ /* 0x000fe40006000000 */
[----:B------:R-:W-:Y:S02]  /*6470*/  SEL R12, RZ, 0x1, !P6 ;  /* 0x00000001ff0c7807 */ /* 0x000fe40007000000 */
[----:B------:R-:W-:-:S02]  /*6480*/  ISETP.GE.U32.AND P6, PT, R9, R40, PT ;  /* 0x000000280900720c */ /* 0x000fc40003fc6070 */
[----:B------:R-:W-:Y:S02]  /*6490*/  SEL R9, RZ, 0x1, !P2 ;  /* 0x00000001ff097807 */ /* 0x000fe40005000000 */
[C---:B--2---:R-:W-:Y:S02]  /*64a0*/  PRMT R7, R26.reuse, 0x7770, RZ ;  /* 0x000077701a077816 */ /* 0x044fe400000000ff */
[----:B------:R-:W-:Y:S02]  /*64b0*/  PRMT R8, R26, 0x7771, RZ ;  /* 0x000077711a087816 */ /* 0x000fe400000000ff */
[----:B------:R-:W-:Y:S02]  /*64c0*/  ISETP.NE.AND P5, PT, R7, RZ, PT ;  /* 0x000000ff0700720c */ /* 0x000fe40003fa5270 */
[----:B------:R-:W-:Y:S02]  /*64d0*/  ISETP.NE.AND P4, PT, R8, RZ, PT ;  /* 0x000000ff0800720c */ /* 0x000fe40003f85270 */
[----:B------:R-:W-:-:S02]  /*64e0*/  PRMT R8, R26, 0x7772, RZ ;  /* 0x000077721a087816 */ /* 0x000fc400000000ff */
[----:B------:R-:W-:Y:S02]  /*64f0*/  PRMT R7, R26, 0x7773, RZ ;  /* 0x000077731a077816 */ /* 0x000fe400000000ff */
[----:B------:R-:W-:Y:S02]  /*6500*/  SEL R45, RZ, 0x1, !P5 ;  /* 0x00000001ff2d7807 */ /* 0x000fe40006800000 */
[----:B------:R-:W-:Y:S02]  /*6510*/  ISETP.NE.AND P5, PT, R8, RZ, PT ;  /* 0x000000ff0800720c */ /* 0x000fe40003fa5270 */
[----:B------:R-:W-:Y:S02]  /*6520*/  ISETP.NE.AND P2, PT, R7, RZ, PT ;  /* 0x000000ff0700720c */ /* 0x000fe40003f45270 */
[----:B------:R-:W-:Y:S02]  /*6530*/  SEL R44, RZ, 0x1, !P4 ;  /* 0x00000001ff2c7807 */ /* 0x000fe40006000000 */
[----:B------:R-:W-:-:S02]  /*6540*/  SEL R43, RZ, 0x1, !P5 ;  /* 0x00000001ff2b7807 */ /* 0x000fc40006800000 */
[----:B------:R-:W-:Y:S02]  /*6550*/  SEL R26, RZ, 0x1, !P2 ;  /* 0x00000001ff1a7807 */ /* 0x000fe40005000000 */
[----:B------:R-:W-:Y:S02]  /*6560*/  SEL R8, RZ, 0x1, !P3 ;  /* 0x00000001ff087807 */ /* 0x000fe40005800000 */
[----:B------:R-:W-:Y:S02]  /*6570*/  LOP3.LUT P4, RZ, R6, 0xff, R45, 0xc8, !PT ;  /* 0x000000ff06ff7812 */ /* 0x000fe4000788c82d */
[----:B------:R-:W-:Y:S02]  /*6580*/  LOP3.LUT P2, RZ, R5, 0xff, R44, 0xc8, !PT ;  /* 0x000000ff05ff7812 */ /* 0x000fe4000784c82c */
[----:B------:R-:W-:Y:S02]  /*6590*/  LOP3.LUT P3, RZ, R4, 0xff, R43, 0xc8, !PT ;  /* 0x000000ff04ff7812 */ /* 0x000fe4000786c82b */
[----:B------:R-:W-:-:S02]  /*65a0*/  LOP3.LUT P5, RZ, R3, 0xff, R26, 0xc8, !PT ;  /* 0x000000ff03ff7812 */ /* 0x000fc400078ac81a */
[----:B------:R-:W-:Y:S02]  /*65b0*/  SEL R7, RZ, 0x1, !P1 ;  /* 0x00000001ff077807 */ /* 0x000fe40004800000 */
[----:B------:R-:W-:Y:S02]  /*65c0*/  SEL R6, RZ, 0x1, !P4 ;  /* 0x00000001ff067807 */ /* 0x000fe40006000000 */
[----:B------:R-:W-:Y:S02]  /*65d0*/  SEL R5, RZ, 0x1, !P2 ;  /* 0x00000001ff057807 */ /* 0x000fe40005000000 */
[----:B------:R-:W-:Y:S02]  /*65e0*/  SEL R4, RZ, 0x1, !P3 ;  /* 0x00000001ff047807 */ /* 0x000fe40005800000 */
[----:B------:R-:W-:Y:S01]  /*65f0*/  SEL R3, RZ, 0x1, !P5 ;  /* 0x00000001ff037807 */ /* 0x000fe20006800000 */
[----:B------:R-:W-:Y:S06]  /*6600*/  @!P6 BRA `(.L_x_226) ;  /* 0xffffffb8004ce947 */ /* 0x000fec000383ffff */
[----:B------:R-:W-:Y:S05]  /*6610*/  BSYNC B1 ;  /* 0x0000000000017941 */ /* 0x000fea0003800000 */
.L_x_221:
[----:B0-----:R-:W-:-:S07]  /*6620*/  PRMT R42, R26, 0x7610, R42 ;  /* 0x000076101a2a7816 */ /* 0x001fce000000002a */
.L_x_220:
[----:B------:R-:W-:Y:S05]  /*6630*/  BSYNC B0 ;  /* 0x0000000000007941 */ /* 0x000fea0003800000 */
.L_x_219:
        /* <DEDUP_REMOVED lines=280> */
.L_x_229:
[----:B------:R-:W-:-:S04]  /*77c0*/  LOP3.LUT R25, R30, 0xfffffffc, RZ, 0xc0, !PT ;  /* 0xfffffffc1e197812 */ /* 0x000fc800078ec0ff */
[----:B------:R-:W-:-:S05]  /*77d0*/  IADD3 R24, P2, R25, R16, RZ ;  /* 0x0000001019187210 */ /* 0x000fca0007f5e0ff */
[----:B------:R-:W-:-:S05]  /*77e0*/  IMAD.X R25, RZ, RZ, R19, P2 ;  /* 0x000000ffff197224 */ /* 0x000fca00010e0613 */
[----:B------:R-:W2:Y:S01]  /*77f0*/  LDG.E R24, desc[UR58][R24.64] ;  /* 0x0000003a18187981 */ /* 0x000ea2000c1e1900 */
[----:B------:R-:W-:-:S05]  /*7800*/  IMAD.IADD R27, R41, 0x1, R0 ;  /* 0x00000001291b7824 */ /* 0x000fca00078e0200 */
[----:B------:R-:W-:Y:S02]  /*7810*/  ISETP.GE.U32.AND P6, PT, R27, R40, PT ;  /* 0x000000281b00720c */ /* 0x000fe40003fc6070 */
[C---:B--2---:R-:W-:Y:S02]  /*7820*/  PRMT R26, R24.reuse, 0x7770, RZ ;  /* 0x00007770181a7816 */ /* 0x044fe400000000ff */
[----:B------:R-:W-:Y:S02]  /*7830*/  PRMT R28, R24, 0x7771, RZ ;  /* 0x00007771181c7816 */ /* 0x000fe400000000ff */
[----:B------:R-:W-:Y:S02]  /*7840*/  ISETP.NE.AND P2, PT, R26, RZ, PT ;  /* 0x000000ff1a00720c */ /* 0x000fe40003f45270 */
[C---:B------:R-:W-:Y:S02]  /*7850*/  PRMT R29, R24.reuse, 0x7772, RZ ;  /* 0x00007772181d7816 */ /* 0x040fe400000000ff */
[----:B------:R-:W-:-:S02]  /*7860*/  PRMT R26, R24, 0x7773, RZ ;  /* 0x00007773181a7816 */ /* 0x000fc400000000ff */
[----:B------:R-:W-:Y:S02]  /*7870*/  ISETP.NE.AND P3, PT, R28, RZ, PT ;  /* 0x000000ff1c00720c */ /* 0x000fe40003f65270 */
[----:B------:R-:W-:Y:S02]  /*7880*/  ISETP.NE.AND P4, PT, R29, RZ, PT ;  /* 0x000000ff1d00720c */ /* 0x000fe40003f85270 */
[----:B------:R-:W-:Y:S02]  /*7890*/  ISETP.NE.AND P5, PT, R26, RZ, PT ;  /* 0x000000ff1a00720c */ /* 0x000fe40003fa5270 */
[----:B------:R-:W-:Y:S02]  /*78a0*/  SEL R24, RZ, 0x1, !P2 ;  /* 0x00000001ff187807 */ /* 0x000fe40005000000 */
[----:B------:R-:W-:Y:S02]  /*78b0*/  SEL R25, RZ, 0x1, !P3 ;  /* 0x00000001ff197807 */ /* 0x000fe40005800000 */
[----:B------:R-:W-:-:S02]  /*78c0*/  SEL R30, RZ, 0x1, !P4 ;  /* 0x00000001ff1e7807 */ /* 0x000fc40006000000 */
[----:B------:R-:W-:Y:S01]  /*78d0*/  SEL R31, RZ, 0x1, !P5 ;  /* 0x00000001ff1f7807 */ /* 0x000fe20006800000 */
[----:B------:R-:W-:Y:S06]  /*78e0*/  @P6 BRA `(.L_x_228) ;  /* 0x0000003400b06947 */ /* 0x000fec0003800000 */
[----:B------:R-:W-:Y:S01]  /*78f0*/  IMAD.MOV.U32 R47, RZ, RZ, RZ ;  /* 0x000000ffff2f7224 */ /* 0x000fe200078e00ff */
        /* <DEDUP_REMOVED lines=261> */
[----:B------:R-:W-:Y:S02]  /*8950*/  @P2 IMAD.MOV.U32 R32, RZ, RZ, RZ ;  /* 0x000000ffff202224 */ /* 0x000fe400078e00ff */
[----:B------:R-:W-:-:S05]  /*8960*/  IMAD.MOV R49, RZ, RZ, -R33 ;  /* 0x000000ffff317224 */ /* 0x000fca00078e0a21 */
[----:B------:R-:W1:Y:S08]  /*8970*/  @P2 LDC R48, c[0x0][0x380] ;  /* 0x0000e000ff302b82 */ /* 0x000e700000000800 */
[----:B------:R-:W2:Y:S01]  /*8980*/  @P2 LDC R34, c[0x0][0x3e4] ;  /* 0x0000f900ff222b82 */ /* 0x000ea20000000800 */
[----:B0-----:R-:W-:-:S04]  /*8990*/  @P2 IMAD.HI.U32 R29, R33, R29, R32 ;  /* 0x0000001d211d2227 */ /* 0x001fc800078e0020 */
[----:B------:R-:W-:Y:S01]  /*89a0*/  IMAD R32, R49, UR4, R35 ;  /* 0x0000000431207c24 */ /* 0x000fe2000f8e0223 */
[----:B------:R-:W-:Y:S01]  /*89b0*/  ULDC UR4, c[0x0][0x3e0] ;  /* 0x0000f80000047ab9 */ /* 0x000fe20000000800 */
[----:B-1----:R-:W-:Y:S02]  /*89c0*/  @P2 SHF.R.U32.HI R29, RZ, R48, R29 ;  /* 0x00000030ff1d2219 */ /* 0x002fe4000001161d */
[----:B------:R-:W-:-:S03]  /*89d0*/  IMAD R47, R32, UR4, R47 ;  /* 0x00000004202f7c24 */ /* 0x000fc6000f8e022f */
[----:B------:R-:W-:-:S04]  /*89e0*/  @P2 IMAD.MOV R29, RZ, RZ, -R29 ;  /* 0x000000ffff1d2224 */ /* 0x000fc800078e0a1d */
[----:B------:R-:W-:-:S04]  /*89f0*/  @P2 IMAD R28, R28, R29, R33 ;  /* 0x0000001d1c1c2224 */ /* 0x000fc800078e0221 */
[----:B--2---:R-:W-:-:S07]  /*8a00*/  @P2 IMAD R47, R28, R34, R47 ;  /* 0x000000221c2f2224 */ /* 0x004fce00078e022f */
.L_x_230:
[----:B------:R-:W-:-:S04]  /*8a10*/  LOP3.LUT R29, R47, 0xfffffffc, RZ, 0xc0, !PT ;  /* 0xfffffffc2f1d7812 */ /* 0x000fc800078ec0ff */
[----:B------:R-:W-:-:S04]  /*8a20*/  IADD3 R28, P2, R29, R16, RZ ;  /* 0x000000101d1c7210 */ /* 0x000fc80007f5e0ff */
[----:B------:R-:W-:-:S05]  /*8a30*/  IADD3.X R29, RZ, R19, RZ, P2, !PT ;  /* 0x00000013ff1d7210 */ /* 0x000fca00017fe4ff */
        /* <DEDUP_REMOVED lines=290> */
.L_x_231:
        /* <DEDUP_REMOVED lines=282> */
[----:B------:R-:W-:-:S04]  /*ae00*/  IMAD.MOV R28, RZ, RZ, -R45 ;  /* 0x000000ffff1c7224 */ /* 0x000fc800078e0a2d */
[----:B------:R-:W-:Y:S01]  /*ae10*/  IMAD R29, R28, UR4, R29 ;  /* 0x000000041c1d7c24 */ /* 0x000fe2000f8e021d */
[----:B------:R-:W1:Y:S01]  /*ae20*/  @P1 LDC R46, c[0x0][0x380] ;  /* 0x0000e000ff2e1b82 */ /* 0x000e620000000800 */
[----:B------:R-:W-:Y:S02]  /*ae30*/  ULDC UR4, c[0x0][0x3e0] ;  /* 0x0000f80000047ab9 */ /* 0x000fe40000000800 */
[----:B------:R-:W-:-:S05]  /*ae40*/  IMAD R42, R29, UR4, R42 ;  /* 0x000000041d2a7c24 */ /* 0x000fca000f8e022a */
[----:B------:R-:W2:Y:S01]  /*ae50*/  @P1 LDC R43, c[0x0][0x3e4] ;  /* 0x0000f900ff2b1b82 */ /* 0x000ea20000000800 */
[----:B0-----:R-:W-:-:S05]  /*ae60*/  @P1 IMAD.HI.U32 R27, R45, R27, R44 ;  /* 0x0000001b2d1b1227 */ /* 0x001fca00078e002c */
[----:B-1----:R-:W-:-:S04]  /*ae70*/  @P1 SHF.R.U32.HI R27, RZ, R46, R27 ;  /* 0x0000002eff1b1219 */ /* 0x002fc8000001161b */
[----:B------:R-:W-:-:S05]  /*ae80*/  @P1 IADD3 R27, -R27, RZ, RZ ;  /* 0x000000ff1b1b1210 */ /* 0x000fca0007ffe1ff */
[----:B------:R-:W-:-:S04]  /*ae90*/  @P1 IMAD R45, R26, R27, R45 ;  /* 0x0000001b1a2d1224 */ /* 0x000fc800078e022d */
[----:B--2---:R-:W-:-:S07]  /*aea0*/  @P1 IMAD R42, R45, R43, R42 ;  /* 0x0000002b2d2a1224 */ /* 0x004fce00078e022a */
.L_x_232:
[----:B------:R-:W-:-:S04]  /*aeb0*/  LOP3.LUT R27, R42, 0xfffffffc, RZ, 0xc0, !PT ;  /* 0xfffffffc2a1b7812 */ /* 0x000fc800078ec0ff */
[----:B------:R-:W-:-:S05]  /*aec0*/  IADD3 R26, P1, R27, R16, RZ ;  /* 0x000000101b1a7210 */ /* 0x000fca0007f3e0ff */
[----:B------:R-:W-:-:S05]  /*aed0*/  IMAD.X R27, RZ, RZ, R19, P1 ;  /* 0x000000ffff1b7224 */ /* 0x000fca00008e0613 */
[----:B------:R-:W2:Y:S02]  /*aee0*/  LDG.E R26, desc[UR58][R26.64] ;  /* 0x0000003a1a1a7981 */ /* 0x000ea4000c1e1900 */
        /* <DEDUP_REMOVED lines=11> */
[----:B------:R-:W-:-:S07]  /*afa0*/  SEL R42, RZ, 0x1, !P4 ;  /* 0x00000001ff2a7807 */ /* 0x000fce0006000000 */
.L_x_228:
[----:B------:R-:W-:Y:S05]  /*afb0*/  BSYNC B0 ;  /* 0x0000000000007941 */ /* 0x000fea0003800000 */
.L_x_227:
[----:B------:R-:W-:Y:S04]  /*afc0*/  BSSY B0, `(.L_x_233) ;  /* 0x000002e000007945 */ /* 0x000fe80003800000 */
[----:B------:R-:W-:Y:S05]  /*afd0*/  @P0 BRA `(.L_x_234) ;  /* 0x0000000000b00947 */ /* 0x000fea0003800000 */
[----:B------:R-:W-:Y:S01]  /*afe0*/  IMAD.IADD R19, R41, 0x1, R0 ;  /* 0x0000000129137824 */ /* 0x000fe200078e0200 */
[----:B------:R-:W-:Y:S02]  /*aff0*/  LOP3.LUT P0, RZ, R24, 0xff, R21, 0xc8, !PT ;  /* 0x000000ff18ff7812 */ /* 0x000fe4000780c815 */
[----:B------:R-:W-:Y:S02]  /*b000*/  LOP3.LUT P1, RZ, R25, 0xff, R20, 0xc8, !PT ;  /* 0x000000ff19ff7812 */ /* 0x000fe4000782c814 */
[----:B------:R-:W-:Y:S02]  /*b010*/  ISETP.GE.U32.AND P4, PT, R19, R40, PT ;  /* 0x000000281300720c */ /* 0x000fe40003f86070 */
[----:B------:R-:W-:Y:S02]  /*b020*/  LOP3.LUT P2, RZ, R30, 0xff, R15, 0xc8, !PT ;  /* 0x000000ff1eff7812 */ /* 0x000fe4000784c80f */
[----:B------:R-:W-:Y:S02]  /*b030*/  LOP3.LUT P3, RZ, R31, 0xff, R18, 0xc8, !PT ;  /* 0x000000ff1fff7812 */ /* 0x000fe4000786c812 */
[----:B------:R-:W-:-:S02]  /*b040*/  SEL R21, RZ, 0x1, !P0 ;  /* 0x00000001ff157807 */ /* 0x000fc40004000000 */
[----:B------:R-:W-:Y:S02]  /*b050*/  SEL R20, RZ, 0x1, !P1 ;  /* 0x00000001ff147807 */ /* 0x000fe40004800000 */
[----:B------:R-:W-:Y:S02]  /*b060*/  SEL R15, RZ, 0x1, !P2 ;  /* 0x00000001ff0f7807 */ /* 0x000fe40005000000 */
[----:B------:R-:W-:Y:S01]  /*b070*/  SEL R18, RZ, 0x1, !P3 ;  /* 0x00000001ff127807 */ /* 0x000fe20005800000 */
[----:B------:R-:W-:Y:S06]  /*b080*/  @P4 BRA `(.L_x_234) ;  /* 0x0000000000844947 */ /* 0x000fec0003800000 */
        /* <DEDUP_REMOVED lines=15> */
[----:B------:R-:W-:-:S04]  /*b180*/  LOP3.LUT P2, RZ, R39, 0xff, R10, 0xc8, !PT ;  /* 0x000000ff27ff7812 */ /* 0x000fc8000784c80a */
[----:B------:R-:W-:-:S07]  /*b190*/  SEL R10, RZ, 0x1, !P2 ;  /* 0x00000001ff0a7807 */ /* 0x000fce0005000000 */
[----:B------:R-:W-:Y:S02]  /*b1a0*/  @!P3 LOP3.LUT P4, RZ, R45, 0xff, R6, 0xc8, !PT ;  /* 0x000000ff2dffb812 */ /* 0x000fe4000788c806 */
[----:B------:R-:W-:Y:S02]  /*b1b0*/  @!P3 LOP3.LUT P6, RZ, R44, 0xff, R5, 0xc8, !PT ;  /* 0x000000ff2cffb812 */ /* 0x000fe400078cc805 */
[----:B------:R-:W-:Y:S02]  /*b1c0*/  @!P3 SEL R0, RZ, 0x1, !P4 ;  /* 0x00000001ff00b807 */ /* 0x000fe40006000000 */
[----:B------:R-:W-:Y:S02]  /*b1d0*/  @!P3 LOP3.LUT P5, RZ, R43, 0xff, R4, 0xc8, !PT ;  /* 0x000000ff2bffb812 */ /* 0x000fe400078ac804 */
[----:B------:R-:W-:Y:S02]  /*b1e0*/  @!P3 LOP3.LUT P4, RZ, R42, 0xff, R3, 0xc8, !PT ;  /* 0x000000ff2affb812 */ /* 0x000fe4000788c803 */
[----:B------:R-:W-:-:S02]  /*b1f0*/  @!P3 SEL R8, RZ, 0x1, !P6 ;  /* 0x00000001ff08b807 */ /* 0x000fc40007000000 */
[----:B------:R-:W-:Y:S02]  /*b200*/  LOP3.LUT P6, RZ, R36, 0xff, R7, 0xc8, !PT ;  /* 0x000000ff24ff7812 */ /* 0x000fe400078cc807 */
[----:B------:R-:W-:Y:S02]  /*b210*/  @!P3 SEL R7, RZ, 0x1, !P5 ;  /* 0x00000001ff07b807 */ /* 0x000fe40006800000 */
[----:B------:R-:W-:Y:S02]  /*b220*/  @!P3 SEL R9, RZ, 0x1, !P4 ;  /* 0x00000001ff09b807 */ /* 0x000fe40006000000 */
[----:B------:R-:W-:Y:S02]  /*b230*/  @!P3 PRMT R5, R8, 0x7610, R5 ;  /* 0x000076100805b816 */ /* 0x000fe40000000005 */
[----:B------:R-:W-:Y:S02]  /*b240*/  @!P3 PRMT R4, R7, 0x7610, R4 ;  /* 0x000076100704b816 */ /* 0x000fe40000000004 */
[----:B------:R-:W-:-:S02]  /*b250*/  @!P3 PRMT R3, R9, 0x7610, R3 ;  /* 0x000076100903b816 */ /* 0x000fc40000000003 */
[----:B------:R-:W-:Y:S02]  /*b260*/  @!P3 PRMT R6, R0, 0x7610, R6 ;  /* 0x000076100006b816 */ /* 0x000fe40000000006 */
[----:B------:R-:W-:Y:S02]  /*b270*/  SEL R9, RZ, 0x1, !P1 ;  /* 0x00000001ff097807 */ /* 0x000fe40004800000 */
[----:B------:R-:W-:Y:S02]  /*b280*/  SEL R8, RZ, 0x1, !P0 ;  /* 0x00000001ff087807 */ /* 0x000fe40004000000 */
[----:B------:R-:W-:-:S07]  /*b290*/  SEL R7, RZ, 0x1, !P6 ;  /* 0x00000001ff077807 */ /* 0x000fce0007000000 */
.L_x_234:
[----:B------:R-:W-:Y:S05]  /*b2a0*/  BSYNC B0 ;  /* 0x0000000000007941 */ /* 0x000fea0003800000 */
.L_x_233:
[----:B------:R-:W-:Y:S02]  /*b2b0*/  LOP3.LUT P3, RZ, R11, 0xff, R18, 0xc8, !PT ;  /* 0x000000ff0bff7812 */ /* 0x000fe4000786c812 */
[----:B------:R-:W-:Y:S02]  /*b2c0*/  LOP3.LUT P2, RZ, R12, 0xff, R15, 0xc8, !PT ;  /* 0x000000ff0cff7812 */ /* 0x000fe4000784c80f */
[----:B------:R-:W-:Y:S02]  /*b2d0*/  LOP3.LUT P1, RZ, R13, 0xff, R20, 0xc8, !PT ;  /* 0x000000ff0dff7812 */ /* 0x000fe4000782c814 */
[----:B------:R-:W-:Y:S02]  /*b2e0*/  LOP3.LUT P0, RZ, R14, 0xff, R21, 0xc8, !PT ;  /* 0x000000ff0eff7812 */ /* 0x000fe4000780c815 */
        /* <DEDUP_REMOVED lines=12> */
[----:B------:R-:W-:Y:S02]  /*b3b0*/  LOP3.LUT P3, RZ, R3, 0xff, R8, 0xc8, !PT ;  /* 0x000000ff03ff7812 */ /* 0x000fe4000786c808 */
[----:B------:R-:W-:-:S02]  /*b3c0*/  LOP3.LUT P2, RZ, R4, 0xff, R9, 0xc8, !PT ;  /* 0x000000ff04ff7812 */ /* 0x000fc4000784c809 */
[----:B------:R-:W-:Y:S02]  /*b3d0*/  LOP3.LUT P1, RZ, R5, 0xff, R0, 0xc8, !PT ;  /* 0x000000ff05ff7812 */ /* 0x000fe4000782c800 */
[----:B------:R-:W-:Y:S02]  /*b3e0*/  LOP3.LUT P0, RZ, R6, 0xff, R7, 0xc8, !PT ;  /* 0x000000ff06ff7812 */ /* 0x000fe4000780c807 */
[----:B------:R-:W-:Y:S02]  /*b3f0*/  SEL R16, RZ, 0x1, !P3 ;  /* 0x00000001ff107807 */ /* 0x000fe40005800000 */
[----:B------:R-:W-:Y:S02]  /*b400*/  SEL R19, RZ, 0x1, !P2 ;  /* 0x00000001ff137807 */ /* 0x000fe40005000000 */
[----:B------:R-:W-:Y:S02]  /*b410*/  SEL R25, RZ, 0x1, !P1 ;  /* 0x00000001ff197807 */ /* 0x000fe40004800000 */
[----:B------:R-:W-:Y:S01]  /*b420*/  SEL R26, RZ, 0x1, !P0 ;  /* 0x00000001ff1a7807 */ /* 0x000fe20004000000 */
[----:B------:R-:W-:Y:S06]  /*b430*/  BRA `(.L_x_201) ;  /* 0x00000024006c7947 */ /* 0x000fec0003800000 */
.L_x_218:
        /* <DEDUP_REMOVED lines=33> */
[----:B------:R-:W-:-:S07]  /*b650*/  PRMT R13, R3, 0x7610, R13 ;  /* 0x00007610030d7816 */ /* 0x000fce000000000d */
.L_x_238:
[-C--:B------:R-:W-:Y:S01]  /*b660*/  IMAD R4, R6, R41.reuse, RZ ;  /* 0x0000002906047224 */ /* 0x080fe200078e02ff */
[----:B------:R-:W-:-:S04]  /*b670*/  IADD3 R41, R0, R41, RZ ;  /* 0x0000002900297210 */ /* 0x000fc80007ffe0ff */
[----:B------:R-:W-:Y:S01]  /*b680*/  LOP3.LUT R5, R4, 0xfffffffc, RZ, 0xc0, !PT ;  /* 0xfffffffc04057812 */ /* 0x000fe200078ec0ff */
[----:B------:R-:W-:-:S03]  /*b690*/  IMAD R7, R41, R6, RZ ;  /* 0x0000000629077224 */ /* 0x000fc600078e02ff */
[----:B------:R-:W-:-:S05]  /*b6a0*/  IADD3 R4, P0, R5, R16, RZ ;  /* 0x0000001005047210 */ /* 0x000fca0007f1e0ff */
[----:B------:R-:W-:Y:S01]  /*b6b0*/  IMAD.X R5, RZ, RZ, R19, P0 ;  /* 0x000000ffff057224 */ /* 0x000fe200000e0613 */
[----:B------:R-:W-:-:S04]  /*b6c0*/  LOP3.LUT R7, R7, 0xfffffffc, RZ, 0xc0, !PT ;  /* 0xfffffffc07077812 */ /* 0x000fc800078ec0ff */
[----:B------:R0:W2:Y:S01]  /*b6d0*/  LDG.E R32, desc[UR58][R4.64] ;  /* 0x0000003a04207981 */ /* 0x0000a2000c1e1900 */
[----:B------:R-:W-:Y:S01]  /*b6e0*/  IMAD.IADD R41, R41, 0x1, R0 ;  /* 0x0000000129297824 */ /* 0x000fe200078e0200 */
[----:B------:R-:W-:-:S03]  /*b6f0*/  IADD3 R28, P0, R7, R16, RZ ;  /* 0x00000010071c7210 */ /* 0x000fc60007f1e0ff */
[CC--:B------:R-:W-:Y:S02]  /*b700*/  IMAD R7, R41.reuse, R6.reuse, RZ ;  /* 0x0000000629077224 */ /* 0x0c0fe400078e02ff */
[----:B------:R-:W-:Y:S02]  /*b710*/  IMAD.X R29, RZ, RZ, R19, P0 ;  /* 0x000000ffff1d7224 */ /* 0x000fe400000e0613 */
[----:B------:R-:W-:Y:S01]  /*b720*/  IMAD.IADD R41, R41, 0x1, R0 ;  /* 0x0000000129297824 */ /* 0x000fe200078e0200 */
[----:B------:R-:W-:Y:S02]  /*b730*/  LOP3.LUT R7, R7, 0xfffffffc, RZ, 0xc0, !PT ;  /* 0xfffffffc07077812 */ /* 0x000fe400078ec0ff */
[----:B------:R2:W3:Y:S01]  /*b740*/  LDG.E R34, desc[UR58][R28.64] ;  /* 0x0000003a1c227981 */ /* 0x0004e2000c1e1900 */
[----:B0-----:R-:W-:Y:S01]  /*b750*/  IMAD R4, R41, R6, RZ ;  /* 0x0000000629047224 */ /* 0x001fe200078e02ff */
[----:B------:R-:W-:-:S04]  /*b760*/  IADD3 R30, P0, R7, R16, RZ ;  /* 0x00000010071e7210 */ /* 0x000fc80007f1e0ff */
[----:B------:R-:W-:Y:S02]  /*b770*/  IADD3.X R31, RZ, R19, RZ, P0, !PT ;  /* 0x00000013ff1f7210 */ /* 0x000fe400007fe4ff */
[----:B------:R-:W-:-:S03]  /*b780*/  LOP3.LUT R5, R4, 0xfffffffc, RZ, 0xc0, !PT ;  /* 0xfffffffc04057812 */ /* 0x000fc600078ec0ff */
[----:B------:R0:W4:Y:S01]  /*b790*/  LDG.E R7, desc[UR58][R30.64] ;  /* 0x0000003a1e077981 */ /* 0x000122000c1e1900 */
[----:B------:R-:W-:-:S05]  /*b7a0*/  IADD3 R4, P0, R5, R16, RZ ;  /* 0x0000001005047210 */ /* 0x000fca0007f1e0ff */
[----:B------:R-:W-:-:S05]  /*b7b0*/  IMAD.X R5, RZ, RZ, R19, P0 ;  /* 0x000000ffff057224 */ /* 0x000fca00000e0613 */
[----:B------:R3:W5:Y:S01]  /*b7c0*/  LDG.E R4, desc[UR58][R4.64] ;  /* 0x0000003a04047981 */ /* 0x000762000c1e1900 */
[----:B------:R-:W-:-:S04]  /*b7d0*/  IMAD.IADD R41, R41, 0x1, R0 ;  /* 0x0000000129297824 */ /* 0x000fc800078e0200 */
[----:B------:R-:W-:-:S05]  /*b7e0*/  IMAD R33, R0, 0x3, R41 ;  /* 0x0000000300217824 */ /* 0x000fca00078e0229 */
[----:B------:R-:W-:Y:S02]  /*b7f0*/  ISETP.GE.U32.AND P0, PT, R33, R40, PT ;  /* 0x000000282100720c */ /* 0x000fe40003f06070 */
[C---:B--2---:R-:W-:Y:S02]  /*b800*/  PRMT R28, R32.reuse, 0x7770, RZ ;  /* 0x00007770201c7816 */ /* 0x044fe400000000ff */
[----:B------:R-:W-:Y:S02]  /*b810*/  PRMT R29, R32, 0x7771, RZ ;  /* 0x00007771201d7816 */ /* 0x000fe400000000ff */
[----:B------:R-:W-:Y:S02]  /*b820*/  ISETP.NE.AND P1, PT, R28, RZ, PT ;  /* 0x000000ff1c00720c */ /* 0x000fe40003f25270 */
[----:B0-----:R-:W-:Y:S02]  /*b830*/  PRMT R30, R32, 0x7772, RZ ;  /* 0x00007772201e7816 */ /* 0x001fe400000000ff */
[----:B------:R-:W-:-:S02]  /*b840*/  ISETP.NE.AND P2, PT, R29, RZ, PT ;  /* 0x000000ff1d00720c */ /* 0x000fc40003f45270 */
[----:B------:R-:W-:Y:S02]  /*b850*/  PRMT R29, R32, 0x7773, RZ ;  /* 0x00007773201d7816 */ /* 0x000fe400000000ff */
[----:B------:R-:W-:Y:S02]  /*b860*/  SEL R28, RZ, 0x1, !P1 ;  /* 0x00000001ff1c7807 */ /* 0x000fe40004800000 */
[----:B------:R-:W-:Y:S02]  /*b870*/  ISETP.NE.AND P1, PT, R30, RZ, PT ;  /* 0x000000ff1e00720c */ /* 0x000fe40003f25270 */
[----:B------:R-:W-:Y:S02]  /*b880*/  ISETP.NE.AND P3, PT, R29, RZ, PT ;  /* 0x000000ff1d00720c */ /* 0x000fe40003f65270 */
[----:B------:R-:W-:Y:S02]  /*b890*/  SEL R29, RZ, 0x1, !P1 ;  /* 0x00000001ff1d7807 */ /* 0x000fe40004800000 */
[----:B---3--:R-:W-:-:S02]  /*b8a0*/  PRMT R5, R34, 0x7770, RZ ;  /* 0x0000777022057816 */ /* 0x008fc400000000ff */
[----:B------:R-:W-:Y:S02]  /*b8b0*/  LOP3.LUT P6, RZ, R10, 0xff, R29, 0xc8, !PT ;  /* 0x000000ff0aff7812 */ /* 0x000fe400078cc81d */
[----:B------:R-:W-:Y:S02]  /*b8c0*/  PRMT R10, R34, 0x7771, RZ ;  /* 0x00007771220a7816 */ /* 0x000fe400000000ff */
[----:B------:R-:W-:Y:S02]  /*b8d0*/  SEL R32, RZ, 0x1, !P3 ;  /* 0x00000001ff207807 */ /* 0x000fe40005800000 */
[----:B------:R-:W-:Y:S02]  /*b8e0*/  ISETP.NE.AND P5, PT, R5, RZ, PT ;  /* 0x000000ff0500720c */ /* 0x000fe40003fa5270 */
[----:B------:R-:W-:Y:S02]  /*b8f0*/  ISETP.NE.AND P4, PT, R10, RZ, PT ;  /* 0x000000ff0a00720c */ /* 0x000fe40003f85270 */
[----:B------:R-:W-:-:S02]  /*b900*/  PRMT R5, R34, 0x7773, RZ ;  /* 0x0000777322057816 */ /* 0x000fc400000000ff */
[----:B------:R-:W-:Y:S02]  /*b910*/  SEL R30, RZ, 0x1, !P2 ;  /* 0x00000001ff1e7807 */ /* 0x000fe40005000000 */
[----:B------:R-:W-:Y:S02]  /*b920*/  LOP3.LUT P3, RZ, R9, 0xff, R32, 0xc8, !PT ;  /* 0x000000ff09ff7812 */ /* 0x000fe4000786c820 */
[----:B------:R-:W-:Y:S02]  /*b930*/  LOP3.LUT P2, RZ, R13, 0xff, R28, 0xc8, !PT ;  /* 0x000000ff0dff7812 */ /* 0x000fe4000784c81c */
[----:B------:R-:W-:Y:S02]  /*b940*/  PRMT R9, R34, 0x7772, RZ ;  /* 0x0000777222097816 */ /* 0x000fe400000000ff */
[----:B------:R-:W-:Y:S02]  /*b950*/  SEL R31, RZ, 0x1, !P5 ;  /* 0x00000001ff1f7807 */ /* 0x000fe40006800000 */
[----:B------:R-:W-:-:S02]  /*b960*/  SEL R33, RZ, 0x1, !P4 ;  /* 0x00000001ff217807 */ /* 0x000fc40006000000 */
[----:B------:R-:W-:Y:S02]  /*b970*/  ISETP.NE.AND P4, PT, R5, RZ, PT ;  /* 0x000000ff0500720c */ /* 0x000fe40003f85270 */
[----:B----4-:R-:W-:Y:S02]  /*b980*/  PRMT R5, R7, 0x7770, RZ ;  /* 0x0000777007057816 */ /* 0x010fe400000000ff */
[----:B------:R-:W-:Y:S02]  /*b990*/  ISETP.NE.AND P5, PT, R9, RZ, PT ;  /* 0x000000ff0900720c */ /* 0x000fe40003fa5270 */
[----:B------:R-:W-:Y:S02]  /*b9a0*/  SEL R13, RZ, 0x1, !P2 ;  /* 0x00000001ff0d7807 */ /* 0x000fe40005000000 */
[----:B------:R-:W-:Y:S02]  /*b9b0*/  LOP3.LUT P2, RZ, R8, 0xff, R31, 0xc8, !PT ;  /* 0x000000ff08ff7812 */ /* 0x000fe4000784c81f */
[----:B------:R-:W-:-:S02]  /*b9c0*/  PRMT R8, R7, 0x7771, RZ ;  /* 0x0000777107087816 */ /* 0x000fc400000000ff */
[----:B------:R-:W-:Y:S02]  /*b9d0*/  SEL R10, RZ, 0x1, !P6 ;  /* 0x00000001ff0a7807 */ /* 0x000fe40007000000 */
[----:B------:R-:W-:Y:S02]  /*b9e0*/  ISETP.NE.AND P6, PT, R5, RZ, PT ;  /* 0x000000ff0500720c */ /* 0x000fe40003fc5270 */
[----:B------:R-:W-:Y:S02]  /*b9f0*/  SEL R36, RZ, 0x1, !P5 ;  /* 0x00000001ff247807 */ /* 0x000fe40006800000 */
[----:B------:R-:W-:Y:S02]  /*ba00*/  PRMT R5, R7, 0x7773, RZ ;  /* 0x0000777307057816 */ /* 0x000fe400000000ff */
[----:B------:R-:W-:Y:S02]  /*ba10*/  SEL R9, RZ, 0x1, !P3 ;  /* 0x00000001ff097807 */ /* 0x000fe40005800000 */
[----:B------:R-:W-:-:S02]  /*ba20*/  ISETP.NE.AND P3, PT, R8, RZ, PT ;  /* 0x000000ff0800720c */ /* 0x000fc40003f65270 */
[----:B------:R-:W-:Y:S02]  /*ba30*/  LOP3.LUT P5, RZ, R12, 0xff, R33, 0xc8, !PT ;  /* 0x000000ff0cff7812 */ /* 0x000fe400078ac821 */
[----:B------:R-:W-:Y:S02]  /*ba40*/  SEL R35, RZ, 0x1, !P4 ;  /* 0x00000001ff237807 */ /* 0x000fe40006000000 */
[----:B------:R-:W-:Y:S02]  /*ba50*/  SEL R8, RZ, 0x1, !P2 ;  /* 0x00000001ff087807 */ /* 0x000fe40005000000 */
[----:B------:R-:W-:Y:S02]  /*ba60*/  LOP3.LUT P4, RZ, R15, 0xff, R36, 0xc8, !PT ;  /* 0x000000ff0fff7812 */ /* 0x000fe4000788c824 */
[----:B------:R-:W-:Y:S02]  /*ba70*/  PRMT R12, R7, 0x7772, RZ ;  /* 0x00007772070c7816 */ /* 0x000fe400000000ff */
[----:B------:R-:W-:-:S02]  /*ba80*/  ISETP.NE.AND P2, PT, R5, RZ, PT ;  /* 0x000000ff0500720c */ /* 0x000fc40003f45270 */
[----:B------:R-:W-:Y:S02]  /*ba90*/  LOP3.LUT P1, RZ, R11, 0xff, R30, 0xc8, !PT ;  /* 0x000000ff0bff7812 */ /* 0x000fe4000782c81e */
[----:B------:R-:W-:Y:S02]  /*baa0*/  SEL R7, RZ, 0x1, !P6 ;  /* 0x00000001ff077807 */ /* 0x000fe40007000000 */
[----:B-----5:R-:W-:Y:S02]  /*bab0*/  PRMT R5, R4, 0x7770, RZ ;  /* 0x0000777004057816 */ /* 0x020fe400000000ff */
[----:B------:R-:W-:Y:S02]  /*bac0*/  SEL R39, RZ, 0x1, !P3 ;  /* 0x00000001ff277807 */ /* 0x000fe40005800000 */
[----:B------:R-:W-:Y:S02]  /*bad0*/  SEL R15, RZ, 0x1, !P4 ;  /* 0x00000001ff0f7807 */ /* 0x000fe40006000000 */
[----:B------:R-:W-:-:S02]  /*bae0*/  SEL R11, RZ, 0x1, !P1 ;  /* 0x00000001ff0b7807 */ /* 0x000fc40004800000 */
[----:B------:R-:W-:Y:S02]  /*baf0*/  LOP3.LUT P3, RZ, R18, 0xff, R7, 0xc8, !PT ;  /* 0x000000ff12ff7812 */ /* 0x000fe4000786c807 */
[----:B------:R-:W-:Y:S02]  /*bb00*/  ISETP.NE.AND P4, PT, R5, RZ, PT ;  /* 0x000000ff0500720c */ /* 0x000fe40003f85270 */
[----:B------:R-:W-:Y:S02]  /*bb10*/  LOP3.LUT P1, RZ, R14, 0xff, R35, 0xc8, !PT ;  /* 0x000000ff0eff7812 */ /* 0x000fe4000782c823 */
[C---:B------:R-:W-:Y:S02]  /*bb20*/  PRMT R18, R4.reuse, 0x7771, RZ ;  /* 0x0000777104127816 */ /* 0x040fe400000000ff */
[C---:B------:R-:W-:Y:S02]  /*bb30*/  PRMT R5, R4.reuse, 0x7772, RZ ;  /* 0x0000777204057816 */ /* 0x040fe400000000ff */
[----:B------:R-:W-:-:S02]  /*bb40*/  PRMT R4, R4, 0x7773, RZ ;  /* 0x0000777304047816 */ /* 0x000fc400000000ff */
[----:B------:R-:W-:Y:S02]  /*bb50*/  ISETP.NE.AND P6, PT, R12, RZ, PT ;  /* 0x000000ff0c00720c */ /* 0x000fe40003fc5270 */
[----:B------:R-:W-:Y:S02]  /*bb60*/  SEL R14, RZ, 0x1, !P1 ;  /* 0x00000001ff0e7807 */ /* 0x000fe40004800000 */
[----:B------:R-:W-:Y:S02]  /*bb70*/  SEL R37, RZ, 0x1, !P2 ;  /* 0x00000001ff257807 */ /* 0x000fe40005000000 */
[----:B------:R-:W-:Y:S02]  /*bb80*/  SEL R38, RZ, 0x1, !P4 ;  /* 0x00000001ff267807 */ /* 0x000fe40006000000 */
[----:B------:R-:W-:Y:S02]  /*bb90*/  ISETP.NE.AND P1, PT, R18, RZ, PT ;  /* 0x000000ff1200720c */ /* 0x000fe40003f25270 */
[----:B------:R-:W-:-:S02]  /*bba0*/  ISETP.NE.AND P2, PT, R5, RZ, PT ;  /* 0x000000ff0500720c */ /* 0x000fc40003f45270 */
[----:B------:R-:W-:Y:S02]  /*bbb0*/  ISETP.NE.AND P4, PT, R4, RZ, PT ;  /* 0x000000ff0400720c */ /* 0x000fe40003f85270 */
[----:B------:R-:W-:Y:S02]  /*bbc0*/  SEL R42, RZ, 0x1, !P6 ;  /* 0x00000001ff2a7807 */ /* 0x000fe40007000000 */
[----:B------:R-:W-:Y:S02]  /*bbd0*/  LOP3.LUT P6, RZ, R20, 0xff, R39, 0xc8, !PT ;  /* 0x000000ff14ff7812 */ /* 0x000fe400078cc827 */
[----:B------:R-:W-:Y:S02]  /*bbe0*/  SEL R5, RZ, 0x1, !P1 ;  /* 0x00000001ff057807 */ /* 0x000fe40004800000 */
        /* <DEDUP_REMOVED lines=10> */
[----:B------:R-:W-:Y:S02]  /*bc90*/  LOP3.LUT P6, RZ, R3, 0xff, R34, 0xc8, !PT ;  /* 0x000000ff03ff7812 */ /* 0x000fe400078cc822 */
[----:B------:R-:W-:Y:S02]  /*bca0*/  SEL R21, RZ, 0x1, !P5 ;  /* 0x00000001ff157807 */ /* 0x000fe40006800000 */
[----:B------:R-:W-:Y:S02]  /*bcb0*/  SEL R24, RZ, 0x1, !P1 ;  /* 0x00000001ff187807 */ /* 0x000fe40004800000 */
[----:B------:R-:W-:-:S02]  /*bcc0*/  SEL R25, RZ, 0x1, !P2 ;  /* 0x00000001ff197807 */ /* 0x000fc40005000000 */
[----:B------:R-:W-:Y:S02]  /*bcd0*/  SEL R26, RZ, 0x1, !P3 ;  /* 0x00000001ff1a7807 */ /* 0x000fe40005800000 */
[----:B------:R-:W-:Y:S02]  /*bce0*/  SEL R27, RZ, 0x1, !P4 ;  /* 0x00000001ff1b7807 */ /* 0x000fe40006000000 */
[----:B------:R-:W-:Y:S01]  /*bcf0*/  SEL R3, RZ, 0x1, !P6 ;  /* 0x00000001ff037807 */ /* 0x000fe20007000000 */
[----:B------:R-:W-:Y:S06]  /*bd00*/  @!P0 BRA `(.L_x_238) ;  /* 0xfffffff800548947 */ /* 0x000fec000383ffff */
[----:B------:R-:W-:Y:S05]  /*bd10*/  BSYNC B1 ;  /* 0x0000000000017941 */ /* 0x000fea0003800000 */
.L_x_237:
[----:B------:R-:W-:Y:S02]  /*bd20*/  PRMT R44, R42, 0x7610, R44 ;  /* 0x000076102a2c7816 */ /* 0x000fe4000000002c */
[----:B------:R-:W-:Y:S02]  /*bd30*/  PRMT R43, R37, 0x7610, R43 ;  /* 0x00007610252b7816 */ /* 0x000fe4000000002b */
[----:B------:R-:W-:Y:S02]  /*bd40*/  PRMT R37, R5, 0x7610, R37 ;  /* 0x0000761005257816 */ /* 0x000fe40000000025 */
[----:B------:R-:W-:-:S07]  /*bd50*/  PRMT R42, R4, 0x7610, R42 ;  /* 0x00007610042a7816 */ /* 0x000fce000000002a */
.L_x_236:
[----:B------:R-:W-:Y:S05]  /*bd60*/  BSYNC B0 ;  /* 0x0000000000007941 */ /* 0x000fea0003800000 */
.L_x_235:
[----:B------:R-:W-:Y:S01]  /*bd70*/  ISETP.GE.U32.AND P0, PT, R41, R40, PT ;  /* 0x000000282900720c */ /* 0x000fe20003f06070 */
[----:B------:R-:W-:-:S12]  /*bd80*/  BSSY B0, `(.L_x_239) ;  /* 0x0000052000007945 */ /* 0x000fd80003800000 */
[----:B------:R-:W-:Y:S05]  /*bd90*/  @P0 BRA `(.L_x_240) ;  /* 0x0000000400400947 */ /* 0x000fea0003800000 */
[----:B------:R-:W-:-:S05]  /*bda0*/  IMAD R4, R41, R6, RZ ;  /* 0x0000000629047224 */ /* 0x000fca00078e02ff */
        /* <DEDUP_REMOVED lines=19> */
[----:B------:R-:W-:-:S05]  /*bee0*/  IMAD R4, R45, R6, RZ ;  /* 0x000000062d047224 */ /* 0x000fca00078e02ff */
[----:B------:R-:W-:-:S04]  /*bef0*/  LOP3.LUT R5, R4, 0xfffffffc, RZ, 0xc0, !PT ;  /* 0xfffffffc04057812 */ /* 0x000fc800078ec0ff */
[----:B------:R-:W-:-:S04]  /*bf00*/  IADD3 R4, P1, R5, R16, RZ ;  /* 0x0000001005047210 */ /* 0x000fc80007f3e0ff */
[----:B------:R-:W-:-:S05]  /*bf10*/  IADD3.X R5, RZ, R19, RZ, P1, !PT ;  /* 0x00000013ff057210 */ /* 0x000fca0000ffe4ff */
[----:B------:R-:W2:Y:S01]  /*bf20*/  LDG.E R4, desc[UR58][R4.64] ;  /* 0x0000003a04047981 */ /* 0x000ea2000c1e1900 */
[----:B------:R-:W-:-:S05]  /*bf30*/  IMAD.IADD R45, R45, 0x1, R0 ;  /* 0x000000012d2d7824 */ /* 0x000fca00078e0200 */
[----:B------:R-:W-:Y:S02]  /*bf40*/  ISETP.GE.U32.AND P5, PT, R45, R40, PT ;  /* 0x000000282d00720c */ /* 0x000fe40003fa6070 */
[C---:B--2---:R-:W-:Y:S02]  /*bf50*/  PRMT R31, R4.reuse, 0x7770, RZ ;  /* 0x00007770041f7816 */ /* 0x044fe400000000ff */
[C---:B------:R-:W-:Y:S02]  /*bf60*/  PRMT R33, R4.reuse, 0x7771, RZ ;  /* 0x0000777104217816 */ /* 0x040fe400000000ff */
        /* <DEDUP_REMOVED lines=11> */
[C---:B------:R-:W-:Y:S02]  /*c020*/  IMAD.IADD R7, R45.reuse, 0x1, R0 ;  /* 0x000000012d077824 */ /* 0x040fe400078e0200 */
[----:B------:R-:W-:-:S03]  /*c030*/  IMAD R4, R45, R6, RZ ;  /* 0x000000062d047224 */ /* 0x000fc600078e02ff */
[----:B------:R-:W-:Y:S02]  /*c040*/  ISETP.GE.U32.AND P3, PT, R7, R40, PT ;  /* 0x000000280700720c */ /* 0x000fe40003f66070 */
[----:B------:R-:W-:-:S04]  /*c050*/  LOP3.LUT R5, R4, 0xfffffffc, RZ, 0xc0, !PT ;  /* 0xfffffffc04057812 */ /* 0x000fc800078ec0ff */
[----:B------:R-:W-:-:S05]  /*c060*/  IADD3 R4, P1, R5, R16, RZ ;  /* 0x0000001005047210 */ /* 0x000fca0007f3e0ff */
[----:B------:R-:W-:Y:S02]  /*c070*/  IMAD.X R5, RZ, RZ, R19, P1 ;  /* 0x000000ffff057224 */ /* 0x000fe400008e0613 */
[----:B------:R-:W-:-:S04]  /*c080*/  @!P3 IMAD R6, R7, R6, RZ ;  /* 0x000000060706b224 */ /* 0x000fc800078e02ff */
[----:B------:R-:W2:Y:S01]  /*c090*/  LDG.E R5, desc[UR58][R4.64] ;  /* 0x0000003a04057981 */ /* 0x000ea2000c1e1900 */
[----:B------:R-:W-:-:S04]  /*c0a0*/  @!P3 LOP3.LUT R7, R6, 0xfffffffc, RZ, 0xc0, !PT ;  /* 0xfffffffc0607b812 */ /* 0x000fc800078ec0ff */
[----:B------:R-:W-:-:S05]  /*c0b0*/  @!P3 IADD3 R6, P1, R7, R16, RZ ;  /* 0x000000100706b210 */ /* 0x000fca0007f3e0ff */
[----:B------:R-:W-:-:S05]  /*c0c0*/  @!P3 IMAD.X R7, RZ, RZ, R19, P1 ;  /* 0x000000ffff07b224 */ /* 0x000fca00008e0613 */
[----:B------:R-:W3:Y:S01]  /*c0d0*/  @!P3 LDG.E R6, desc[UR58][R6.64] ;  /* 0x0000003a0606b981 */ /* 0x000ee2000c1e1900 */
[C---:B--2---:R-:W-:Y:S02]  /*c0e0*/  PRMT R16, R5.reuse, 0x7770, RZ ;  /* 0x0000777005107816 */ /* 0x044fe400000000ff */
[----:B------:R-:W-:Y:S02]  /*c0f0*/  PRMT R19, R5, 0x7771, RZ ;  /* 0x0000777105137816 */ /* 0x000fe400000000ff */
[----:B------:R-:W-:Y:S02]  /*c100*/  ISETP.NE.AND P2, PT, R16, RZ, PT ;  /* 0x000000ff1000720c */ /* 0x000fe40003f45270 */
[----:B------:R-:W-:Y:S02]  /*c110*/  ISETP.NE.AND P1, PT, R19, RZ, PT ;  /* 0x000000ff1300720c */ /* 0x000fe40003f25270 */
[C---:B---3--:R-:W-:Y:S02]  /*c120*/  @!P3 PRMT R16, R6.reuse, 0x7770, RZ ;  /* 0x000077700610b816 */ /* 0x048fe400000000ff */
[----:B------:R-:W-:-:S02]  /*c130*/  @!P3 PRMT R39, R6, 0x7771, RZ ;  /* 0x000077710627b816 */ /* 0x000fc400000000ff */
[----:B------:R-:W-:Y:S02]  /*c140*/  @!P3 ISETP.NE.AND P5, PT, R16, RZ, PT ;  /* 0x000000ff1000b20c */ /* 0x000fe40003fa5270 */
[C---:B------:R-:W-:Y:S02]  /*c150*/  @!P3 PRMT R19, R6.reuse, 0x7772, RZ ;  /* 0x000077720613b816 */ /* 0x040fe400000000ff */
[----:B------:R-:W-:Y:S02]  /*c160*/  @!P3 PRMT R4, R6, 0x7773, RZ ;  /* 0x000077730604b816 */ /* 0x000fe400000000ff */
[----:B------:R-:W-:Y:S02]  /*c170*/  @!P3 ISETP.NE.AND P6, PT, R39, RZ, PT ;  /* 0x000000ff2700b20c */ /* 0x000fe40003fc5270 */
[----:B------:R-:W-:Y:S02]  /*c180*/  PRMT R6, R5, 0x7772, RZ ;  /* 0x0000777205067816 */ /* 0x000fe400000000ff */
[----:B------:R-:W-:-:S02]  /*c190*/  @!P3 SEL R7, RZ, 0x1, !P5 ;  /* 0x00000001ff07b807 */ /* 0x000fc40006800000 */
[----:B------:R-:W-:Y:S02]  /*c1a0*/  @!P3 ISETP.NE.AND P4, PT, R19, RZ, PT ;  /* 0x000000ff1300b20c */ /* 0x000fe40003f85270 */
[----:B------:R-:W-:Y:S02]  /*c1b0*/  @!P3 ISETP.NE.AND P5, PT, R4, RZ, PT ;  /* 0x000000ff0400b20c */ /* 0x000fe40003fa5270 */
[----:B------:R-:W-:Y:S02]  /*c1c0*/  PRMT R4, R5, 0x7773, RZ ;  /* 0x0000777305047816 */ /* 0x000fe400000000ff */
[----:B------:R-:W-:Y:S02]  /*c1d0*/  @!P3 SEL R5, RZ, 0x1, !P6 ;  /* 0x00000001ff05b807 */ /* 0x000fe40007000000 */
[----:B------:R-:W-:Y:S02]  /*c1e0*/  ISETP.NE.AND P6, PT, R6, RZ, PT ;  /* 0x000000ff0600720c */ /* 0x000fe40003fc5270 */
[----:B------:R-:W-:-:S02]  /*c1f0*/  @!P3 SEL R6, RZ, 0x1, !P4 ;  /* 0x00000001ff06b807 */ /* 0x000fc40006000000 */
[----:B------:R-:W-:Y:S02]  /*c200*/  ISETP.NE.AND P4, PT, R4, RZ, PT ;  /* 0x000000ff0400720c */ /* 0x000fe40003f85270 */
[----:B------:R-:W-:Y:S02]  /*c210*/  @!P3 SEL R4, RZ, 0x1, !P5 ;  /* 0x00000001ff04b807 */ /* 0x000fe40006800000 */
[----:B------:R-:W-:Y:S02]  /*c220*/  @!P3 PRMT R38, R7, 0x7610, R38 ;  /* 0x000076100726b816 */ /* 0x000fe40000000026 */
[----:B------:R-:W-:Y:S02]  /*c230*/  @!P3 PRMT R37, R5, 0x7610, R37 ;  /* 0x000076100525b816 */ /* 0x000fe40000000025 */
[----:B------:R-:W-:Y:S02]  /*c240*/  @!P3 PRMT R42, R6, 0x7610, R42 ;  /* 0x00007610062ab816 */ /* 0x000fe4000000002a */
[----:B------:R-:W-:-:S02]  /*c250*/  @!P3 PRMT R34, R4, 0x7610, R34 ;  /* 0x000076100422b816 */ /* 0x000fc40000000022 */
[----:B------:R-:W-:Y:S02]  /*c260*/  SEL R7, RZ, 0x1, !P2 ;  /* 0x00000001ff077807 */ /* 0x000fe40005000000 */
[----:B------:R-:W-:Y:S02]  /*c270*/  SEL R39, RZ, 0x1, !P1 ;  /* 0x00000001ff277807 */ /* 0x000fe40004800000 */
[----:B------:R-:W-:Y:S02]  /*c280*/  SEL R44, RZ, 0x1, !P6 ;  /* 0x00000001ff2c7807 */ /* 0x000fe40007000000 */
[----:B------:R-:W-:-:S07]  /*c290*/  SEL R43, RZ, 0x1, !P4 ;  /* 0x00000001ff2b7807 */ /* 0x000fce0006000000 */
.L_x_240:
[----:B------:R-:W-:Y:S05]  /*c2a0*/  BSYNC B0 ;  /* 0x0000000000007941 */ /* 0x000fea0003800000 */
.L_x_239:
[----:B------:R-:W-:Y:S04]  /*c2b0*/  BSSY B0, `(.L_x_241) ;  /* 0x000002e000007945 */ /* 0x000fe80003800000 */
[----:B------:R-:W-:Y:S05]  /*c2c0*/  @P0 BRA `(.L_x_242) ;  /* 0x0000000000b00947 */ /* 0x000fea0003800000 */
[----:B------:R-:W-:Y:S02]  /*c2d0*/  IADD3 R5, R41, R0, RZ ;  /* 0x0000000029057210 */ /* 0x000fe40007ffe0ff */
[----:B------:R-:W-:Y:S02]  /*c2e0*/  LOP3.LUT P0, RZ, R28, 0xff, R13, 0xc8, !PT ;  /* 0x000000ff1cff7812 */ /* 0x000fe4000780c80d */
[----:B------:R-:W-:Y:S02]  /*c2f0*/  ISETP.GE.U32.AND P4, PT, R5, R40, PT ;  /* 0x000000280500720c */ /* 0x000fe40003f86070 */
[----:B------:R-:W-:Y:S02]  /*c300*/  LOP3.LUT P1, RZ, R30, 0xff, R11, 0xc8, !PT ;  /* 0x000000ff1eff7812 */ /* 0x000fe4000782c80b */
[----:B------:R-:W-:Y:S02]  /*c310*/  LOP3.LUT P2, RZ, R29, 0xff, R10, 0xc8, !PT ;  /* 0x000000ff1dff7812 */ /* 0x000fe4000784c80a */
[----:B------:R-:W-:-:S02]  /*c320*/  LOP3.LUT P3, RZ, R32, 0xff, R9, 0xc8, !PT ;  /* 0x000000ff20ff7812 */ /* 0x000fc4000786c809 */
[----:B------:R-:W-:Y:S02]  /*c330*/  SEL R13, RZ, 0x1, !P0 ;  /* 0x00000001ff0d7807 */ /* 0x000fe40004000000 */
        /* <DEDUP_REMOVED lines=20> */
[----:B------:R-:W-:Y:S02]  /*c480*/  SEL R18, RZ, 0x1, !P2 ;  /* 0x00000001ff127807 */ /* 0x000fe40005000000 */
[----:B------:R-:W-:-:S02]  /*c490*/  SEL R20, RZ, 0x1, !P1 ;  /* 0x00000001ff147807 */ /* 0x000fc40004800000 */
[----:B------:R-:W-:-:S05]  /*c4a0*/  SEL R21, RZ, 0x1, !P0 ;  /* 0x00000001ff157807 */ /* 0x000fca0004000000 */
        /* <DEDUP_REMOVED lines=13> */
[----:B------:R-:W-:-:S07]  /*c580*/  SEL R24, RZ, 0x1, !P6 ;  /* 0x00000001ff187807 */ /* 0x000fce0007000000 */
.L_x_242:
[----:B------:R-:W-:Y:S05]  /*c590*/  BSYNC B0 ;  /* 0x0000000000007941 */ /* 0x000fea0003800000 */
.L_x_241:
        /* <DEDUP_REMOVED lines=25> */
.L_x_217:
[----:B------:R-:W0:Y:S01]  /*c730*/  LDC R0, c[0x0][0x220] ;  /* 0x00008800ff007b82 */ /* 0x000e220000000800 */
[----:B------:R-:W-:Y:S01]  /*c740*/  ULDC.U8 UR4, c[0x0][0x211] ;  /* 0x0000844000047ab9 */ /* 0x000fe20000000000 */
[----:B------:R-:W-:Y:S01]  /*c750*/  BSSY B0, `(.L_x_243) ;  /* 0x0000092000007945 */ /* 0x000fe20003800000 */
[----:B------:R-:W-:Y:S01]  /*c760*/  IMAD.U32 R27, RZ, RZ, UR4 ;  /* 0x00000004ff1b7e24 */ /* 0x000fe2000f8e00ff */
[----:B------:R-:W-:Y:S01]  /*c770*/  MOV R25, UR4 ;  /* 0x0000000400197c02 */ /* 0x000fe20008000f00 */
[----:B------:R-:W-:Y:S01]  /*c780*/  IMAD.U32 R26, RZ, RZ, UR4 ;  /* 0x00000004ff1a7e24 */ /* 0x000fe2000f8e00ff */
[----:B------:R-:W-:Y:S01]  /*c790*/  MOV R15, UR4 ;  /* 0x00000004000f7c02 */ /* 0x000fe20008000f00 */
[----:B------:R-:W-:Y:S01]  /*c7a0*/  IMAD.U32 R24, RZ, RZ, UR4 ;  /* 0x00000004ff187e24 */ /* 0x000fe2000f8e00ff */
[----:B------:R-:W-:Y:S01]  /*c7b0*/  MOV R10, UR4 ;  /* 0x00000004000a7c02 */ /* 0x000fe20008000f00 */
[----:B------:R-:W-:Y:S02]  /*c7c0*/  IMAD.U32 R21, RZ, RZ, UR4 ;  /* 0x00000004ff157e24 */ /* 0x000fe4000f8e00ff */
[----:B------:R-:W-:-:S02]  /*c7d0*/  IMAD.U32 R20, RZ, RZ, UR4 ;  /* 0x00000004ff147e24 */ /* 0x000fc4000f8e00ff */
[----:B------:R-:W-:Y:S02]  /*c7e0*/  IMAD.U32 R18, RZ, RZ, UR4 ;  /* 0x00000004ff127e24 */ /* 0x000fe4000f8e00ff */
[----:B------:R-:W-:Y:S02]  /*c7f0*/  IMAD.U32 R13, RZ, RZ, UR4 ;  /* 0x00000004ff0d7e24 */ /* 0x000fe4000f8e00ff */
[----:B------:R-:W-:Y:S02]  /*c800*/  IMAD.U32 R14, RZ, RZ, UR4 ;  /* 0x00000004ff0e7e24 */ /* 0x000fe4000f8e00ff */
[----:B------:R-:W-:Y:S02]  /*c810*/  IMAD.U32 R12, RZ, RZ, UR4 ;  /* 0x00000004ff0c7e24 */ /* 0x000fe4000f8e00ff */
[----:B------:R-:W-:Y:S02]  /*c820*/  IMAD.U32 R11, RZ, RZ, UR4 ;  /* 0x00000004ff0b7e24 */ /* 0x000fe4000f8e00ff */
[----:B------:R-:W-:-:S02]  /*c830*/  IMAD.U32 R9, RZ, RZ, UR4 ;  /* 0x00000004ff097e24 */ /* 0x000fc4000f8e00ff */
[----:B0-----:R-:W-:Y:S02]  /*c840*/  IMAD R3, R0, 0x3, R29 ;  /* 0x0000000300037824 */ /* 0x001fe400078e021d */
[----:B------:R-:W-:-:S03]  /*c850*/  IMAD.U32 R8, RZ, RZ, UR4 ;  /* 0x00000004ff087e24 */ /* 0x000fc6000f8e00ff */
[----:B------:R-:W-:Y:S01]  /*c860*/  ISETP.GE.U32.AND P0, PT, R3, R40, PT ;  /* 0x000000280300720c */ /* 0x000fe20003f06070 */
[----:B------:R-:W-:-:S12]  /*c870*/  IMAD.U32 R3, RZ, RZ, UR4 ;  /* 0x00000004ff037e24 */ /* 0x000fd8000f8e00ff */
        /* <DEDUP_REMOVED lines=17> */
.L_x_246:
[C---:B------:R-:W-:Y:S02]  /*c990*/  LOP3.LUT R5, R29.reuse, 0xfffffffc, RZ, 0xc0, !PT ;  /* 0xfffffffc1d057812 */ /* 0x040fe400078ec0ff */
[----:B------:R-:W-:Y:S02]  /*c9a0*/  IADD3 R29, R29, R0, RZ ;  /* 0x000000001d1d7210 */ /* 0x000fe40007ffe0ff */
[----:B------:R-:W-:-:S05]  /*c9b0*/  IADD3 R4, P0, R5, R16, RZ ;  /* 0x0000001005047210 */ /* 0x000fca0007f1e0ff */
[----:B------:R-:W-:Y:S01]  /*c9c0*/  IMAD.X R5, RZ, RZ, R19, P0 ;  /* 0x000000ffff057224 */ /* 0x000fe200000e0613 */
[----:B------:R-:W-:-:S04]  /*c9d0*/  LOP3.LUT R7, R29, 0xfffffffc, RZ, 0xc0, !PT ;  /* 0xfffffffc1d077812 */ /* 0x000fc800078ec0ff */
[----:B------:R0:W2:Y:S01]  /*c9e0*/  LDG.E R28, desc[UR58][R4.64] ;  /* 0x0000003a041c7981 */ /* 0x0000a2000c1e1900 */
[----:B------:R-:W-:Y:S01]  /*c9f0*/  IMAD.IADD R29, R29, 0x1, R0 ;  /* 0x000000011d1d7824 */ /* 0x000fe200078e0200 */
[----:B------:R-:W-:-:S04]  /*ca00*/  IADD3 R6, P0, R7, R16, RZ ;  /* 0x0000001007067210 */ /* 0x000fc80007f1e0ff */
[----:B------:R-:W-:Y:S01]  /*ca10*/  LOP3.LUT R31, R29, 0xfffffffc, RZ, 0xc0, !PT ;  /* 0xfffffffc1d1f7812 */ /* 0x000fe200078ec0ff */
[----:B------:R-:W-:-:S03]  /*ca20*/  IMAD.X R7, RZ, RZ, R19, P0 ;  /* 0x000000ffff077224 */ /* 0x000fc600000e0613 */
[----:B------:R-:W-:Y:S01]  /*ca30*/  IADD3 R30, P0, R31, R16, RZ ;  /* 0x000000101f1e7210 */ /* 0x000fe20007f1e0ff */
[----:B------:R-:W-:Y:S01]  /*ca40*/  IMAD.IADD R29, R29, 0x1, R0 ;  /* 0x000000011d1d7824 */ /* 0x000fe200078e0200 */
[----:B------:R2:W3:Y:S03]  /*ca50*/  LDG.E R32, desc[UR58][R6.64] ;  /* 0x0000003a06207981 */ /* 0x0004e6000c1e1900 */
[----:B------:R-:W-:Y:S01]  /*ca60*/  IMAD.X R31, RZ, RZ, R19, P0 ;  /* 0x000000ffff1f7224 */ /* 0x000fe200000e0613 */
[----:B0-----:R-:W-:-:S04]  /*ca70*/  LOP3.LUT R5, R29, 0xfffffffc, RZ, 0xc0, !PT ;  /* 0xfffffffc1d057812 */ /* 0x001fc800078ec0ff */
[----:B------:R0:W4:Y:S01]  /*ca80*/  LDG.E R36, desc[UR58][R30.64] ;  /* 0x0000003a1e247981 */ /* 0x000122000c1e1900 */
[----:B------:R-:W-:-:S04]  /*ca90*/  IADD3 R4, P0, R5, R16, RZ ;  /* 0x0000001005047210 */ /* 0x000fc80007f1e0ff */
[----:B------:R-:W-:-:S05]  /*caa0*/  IADD3.X R5, RZ, R19, RZ, P0, !PT ;  /* 0x00000013ff057210 */ /* 0x000fca00007fe4ff */
[----:B------:R1:W5:Y:S01]  /*cab0*/  LDG.E R4, desc[UR58][R4.64] ;  /* 0x0000003a04047981 */ /* 0x000362000c1e1900 */
[----:B------:R-:W-:-:S04]  /*cac0*/  IMAD.IADD R29, R29, 0x1, R0 ;  /* 0x000000011d1d7824 */ /* 0x000fc800078e0200 */
[----:B------:R-:W-:-:S05]  /*cad0*/  IMAD R33, R0, 0x3, R29 ;  /* 0x0000000300217824 */ /* 0x000fca00078e021d */
[----:B------:R-:W-:Y:S02]  /*cae0*/  ISETP.GE.U32.AND P0, PT, R33, R40, PT ;  /* 0x000000282100720c */ /* 0x000fe40003f06070 */
[C---:B--2---:R-:W-:Y:S02]  /*caf0*/  PRMT R6, R28.reuse, 0x7770, RZ ;  /* 0x000077701c067816 */ /* 0x044fe400000000ff */
[----:B------:R-:W-:Y:S02]  /*cb00*/  PRMT R7, R28, 0x7771, RZ ;  /* 0x000077711c077816 */ /* 0x000fe400000000ff */
[----:B------:R-:W-:Y:S02]  /*cb10*/  ISETP.NE.AND P1, PT, R6, RZ, PT ;  /* 0x000000ff0600720c */ /* 0x000fe40003f25270 */
[----:B------:R-:W-:Y:S02]  /*cb20*/  PRMT R6, R28, 0x7772, RZ ;  /* 0x000077721c067816 */ /* 0x000fe400000000ff */
[----:B------:R-:W-:-:S02]  /*cb30*/  ISETP.NE.AND P2, PT, R7, RZ, PT ;  /* 0x000000ff0700720c */ /* 0x000fc40003f45270 */
[----:B0-----:R-:W-:Y:S02]  /*cb40*/  SEL R31, RZ, 0x1, !P1 ;  /* 0x00000001ff1f7807 */ /* 0x001fe40004800000 */
[----:B------:R-:W-:Y:S02]  /*cb50*/  PRMT R7, R28, 0x7773, RZ ;  /* 0x000077731c077816 */ /* 0x000fe400000000ff */
[----:B------:R-:W-:Y:S02]  /*cb60*/  ISETP.NE.AND P1, PT, R6, RZ, PT ;  /* 0x000000ff0600720c */ /* 0x000fe40003f25270 */
[----:B------:R-:W-:Y:S02]  /*cb70*/  SEL R28, RZ, 0x1, !P2 ;  /* 0x00000001ff1c7807 */ /* 0x000fe40005000000 */
[----:B------:R-:W-:Y:S02]  /*cb80*/  SEL R30, RZ, 0x1, !P1 ;  /* 0x00000001ff1e7807 */ /* 0x000fe40004800000 */
[----:B------:R-:W-:-:S02]  /*cb90*/  LOP3.LUT P1, RZ, R3, 0xff, R28, 0xc8, !PT ;  /* 0x000000ff03ff7812 */ /* 0x000fc4000782c81c */
[C---:B---3--:R-:W-:Y:S02]  /*cba0*/  PRMT R3, R32.reuse, 0x7770, RZ ;  /* 0x0000777020037816 */ /* 0x048fe400000000ff */
[C---:B-1----:R-:W-:Y:S02]  /*cbb0*/  PRMT R5, R32.reuse, 0x7771, RZ ;  /* 0x0000777120057816 */ /* 0x042fe400000000ff */
[----:B------:R-:W-:Y:S02]  /*cbc0*/  ISETP.NE.AND P5, PT, R3, RZ, PT ;  /* 0x000000ff0300720c */ /* 0x000fe40003fa5270 */
[----:B------:R-:W-:Y:S02]  /*cbd0*/  PRMT R6, R32, 0x7772, RZ ;  /* 0x0000777220067816 */ /* 0x000fe400000000ff */
[----:B------:R-:W-:Y:S02]  /*cbe0*/  LOP3.LUT P6, RZ, R9, 0xff, R30, 0xc8, !PT ;  /* 0x000000ff09ff7812 */ /* 0x000fe400078cc81e */
[----:B------:R-:W-:-:S02]  /*cbf0*/  ISETP.NE.AND P4, PT, R5, RZ, PT ;  /* 0x000000ff0500720c */ /* 0x000fc40003f85270 */
[----:B------:R-:W-:Y:S02]  /*cc00*/  PRMT R3, R32, 0x7773, RZ ;  /* 0x0000777320037816 */ /* 0x000fe400000000ff */
[----:B------:R-:W-:Y:S02]  /*cc10*/  SEL R32, RZ, 0x1, !P5 ;  /* 0x00000001ff207807 */ /* 0x000fe40006800000 */
[----:B----4-:R-:W-:Y:S02]  /*cc20*/  PRMT R5, R36, 0x7770, RZ ;  /* 0x0000777024057816 */ /* 0x010fe400000000ff */
[----:B------:R-:W-:Y:S02]  /*cc30*/  ISETP.NE.AND P3, PT, R7, RZ, PT ;  /* 0x000000ff0700720c */ /* 0x000fe40003f65270 */
[----:B------:R-:W-:Y:S02]  /*cc40*/  ISETP.NE.AND P5, PT, R6, RZ, PT ;  /* 0x000000ff0600720c */ /* 0x000fe40003fa5270 */
[----:B------:R-:W-:-:S02]  /*cc50*/  SEL R35, RZ, 0x1, !P4 ;  /* 0x00000001ff237807 */ /* 0x000fc40006000000 */
[----:B------:R-:W-:Y:S02]  /*cc60*/  SEL R9, RZ, 0x1, !P6 ;  /* 0x00000001ff097807 */ /* 0x000fe40007000000 */
[----:B------:R-:W-:Y:S02]  /*cc70*/  ISETP.NE.AND P4, PT, R3, RZ, PT ;  /* 0x000000ff0300720c */ /* 0x000fe40003f85270 */
[----:B------:R-:W-:Y:S02]  /*cc80*/  ISETP.NE.AND P6, PT, R5, RZ, PT ;  /* 0x000000ff0500720c */ /* 0x000fe40003fc5270 */
[----:B------:R-:W-:Y:S02]  /*cc90*/  LOP3.LUT P2, RZ, R8, 0xff, R31, 0xc8, !PT ;  /* 0x000000ff08ff7812 */ /* 0x000fe4000784c81f */
[----:B------:R-:W-:Y:S02]  /*cca0*/  SEL R33, RZ, 0x1, !P3 ;  /* 0x00000001ff217807 */ /* 0x000fe40005800000 */
[----:B------:R-:W-:-:S02]  /*ccb0*/  SEL R37, RZ, 0x1, !P5 ;  /* 0x00000001ff257807 */ /* 0x000fc40006800000 */
[----:B------:R-:W-:Y:S02]  /*ccc0*/  PRMT R5, R36, 0x7772, RZ ;  /* 0x0000777224057816 */ /* 0x000fe400000000ff */
[----:B------:R-:W-:Y:S02]  /*ccd0*/  SEL R34, RZ, 0x1, !P4 ;  /* 0x00000001ff227807 */ /* 0x000fe40006000000 */
[----:B------:R-:W-:Y:S02]  /*cce0*/  SEL R38, RZ, 0x1, !P6 ;  /* 0x00000001ff267807 */ /* 0x000fe40007000000 */
[----:B------:R-:W-:Y:S02]  /*ccf0*/  LOP3.LUT P3, RZ, R10, 0xff, R33, 0xc8, !PT ;  /* 0x000000ff0aff7812 */ /* 0x000fe4000786c821 */
[----:B------:R-:W-:Y:S02]  /*cd00*/  SEL R8, RZ, 0x1, !P2 ;  /* 0x00000001ff087807 */ /* 0x000fe40005000000 */
[----:B------:R-:W-:-:S02]  /*cd10*/  LOP3.LUT P4, RZ, R14, 0xff, R37, 0xc8, !PT ;  /* 0x000000ff0eff7812 */ /* 0x000fc4000788c825 */
[----:B------:R-:W-:Y:S02]  /*cd20*/  ISETP.NE.AND P6, PT, R5, RZ, PT ;  /* 0x000000ff0500720c */ /* 0x000fe40003fc5270 */
[----:B------:R-:W-:Y:S02]  /*cd30*/  LOP3.LUT P2, RZ, R11, 0xff, R32, 0xc8, !PT ;  /* 0x000000ff0bff7812 */ /* 0x000fe4000784c820 */
[----:B------:R-:W-:Y:S02]  /*cd40*/  PRMT R6, R36, 0x7771, RZ ;  /* 0x0000777124067816 */ /* 0x000fe400000000ff */
[----:B-----5:R-:W-:Y:S02]  /*cd50*/  PRMT R5, R4, 0x7770, RZ ;  /* 0x0000777004057816 */ /* 0x020fe400000000ff */
[----:B------:R-:W-:Y:S02]  /*cd60*/  PRMT R36, R36, 0x7773, RZ ;  /* 0x0000777324247816 */ /* 0x000fe400000000ff */
[----:B------:R-:W-:-:S02]  /*cd70*/  SEL R10, RZ, 0x1, !P3 ;  /* 0x00000001ff0a7807 */ /* 0x000fc40005800000 */
[----:B------:R-:W-:Y:S02]  /*cd80*/  SEL R14, RZ, 0x1, !P4 ;  /* 0x00000001ff0e7807 */ /* 0x000fe40006000000 */
[----:B------:R-:W-:Y:S02]  /*cd90*/  SEL R3, RZ, 0x1, !P1 ;  /* 0x00000001ff037807 */ /* 0x000fe40004800000 */
[----:B------:R-:W-:Y:S02]  /*cda0*/  ISETP.NE.AND P3, PT, R6, RZ, PT ;  /* 0x000000ff0600720c */ /* 0x000fe40003f65270 */
[----:B------:R-:W-:Y:S02]  /*cdb0*/  SEL R11, RZ, 0x1, !P2 ;  /* 0x00000001ff0b7807 */ /* 0x000fe40005000000 */
[----:B------:R-:W-:Y:S02]  /*cdc0*/  ISETP.NE.AND P4, PT, R5, RZ, PT ;  /* 0x000000ff0500720c */ /* 0x000fe40003f85270 */
[----:B------:R-:W-:-:S02]  /*cdd0*/  LOP3.LUT P1, RZ, R13, 0xff, R34, 0xc8, !PT ;  /* 0x000000ff0dff7812 */ /* 0x000fc4000782c822 */
[----:B------:R-:W-:Y:S02]  /*cde0*/  ISETP.NE.AND P2, PT, R36, RZ, PT ;  /* 0x000000ff2400720c */ /* 0x000fe40003f45270 */
[C---:B------:R-:W-:Y:S02]  /*cdf0*/  PRMT R6, R4.reuse, 0x7771, RZ ;  /* 0x0000777104067816 */ /* 0x040fe400000000ff */
[C---:B------:R-:W-:Y:S02]  /*ce00*/  PRMT R5, R4.reuse, 0x7772, RZ ;  /* 0x0000777204057816 */ /* 0x040fe400000000ff */
[----:B------:R-:W-:Y:S02]  /*ce10*/  PRMT R4, R4, 0x7773, RZ ;  /* 0x0000777304047816 */ /* 0x000fe400000000ff */
[----:B------:R-:W-:Y:S02]  /*ce20*/  SEL R41, RZ, 0x1, !P3 ;  /* 0x00000001ff297807 */ /* 0x000fe40005800000 */
[----:B------:R-:W-:-:S02]  /*ce30*/  SEL R13, RZ, 0x1, !P1 ;  /* 0x00000001ff0d7807 */ /* 0x000fc40004800000 */
[----:B------:R-:W-:Y:S02]  /*ce40*/  SEL R36, RZ, 0x1, !P2 ;  /* 0x00000001ff247807 */ /* 0x000fe40005000000 */
[----:B------:R-:W-:Y:S02]  /*ce50*/  SEL R7, RZ, 0x1, !P4 ;  /* 0x00000001ff077807 */ /* 0x000fe40006000000 */
[----:B------:R-:W-:Y:S02]  /*ce60*/  ISETP.NE.AND P1, PT, R6, RZ, PT ;  /* 0x000000ff0600720c */ /* 0x000fe40003f25270 */
[----:B------:R-:W-:Y:S02]  /*ce70*/  ISETP.NE.AND P2, PT, R5, RZ, PT ;  /* 0x000000ff0500720c */ /* 0x000fe40003f45270 */
[----:B------:R-:W-:Y:S02]  /*ce80*/  ISETP.NE.AND P4, PT, R4, RZ, PT ;  /* 0x000000ff0400720c */ /* 0x000fe40003f85270 */
[----:B------:R-:W-:-:S02]  /*ce90*/  SEL R39, RZ, 0x1, !P6 ;  /* 0x00000001ff277807 */ /* 0x000fc40007000000 */
        /* <DEDUP_REMOVED lines=23> */
.L_x_245:
[----:B------:R-:W-:Y:S02]  /*d010*/  PRMT R45, R39, 0x7610, R45 ;  /* 0x00007610272d7816 */ /* 0x000fe4000000002d */
[----:B------:R-:W-:Y:S02]  /*d020*/  PRMT R44, R36, 0x7610, R44 ;  /* 0x00007610242c7816 */ /* 0x000fe4000000002c */
[----:B------:R-:W-:Y:S02]  /*d030*/  PRMT R39, R7, 0x7610, R39 ;  /* 0x0000761007277816 */ /* 0x000fe40000000027 */
[----:B------:R-:W-:Y:S02]  /*d040*/  PRMT R36, R6, 0x7610, R36 ;  /* 0x0000761006247816 */ /* 0x000fe40000000024 */
[----:B------:R-:W-:Y:S02]  /*d050*/  PRMT R43, R5, 0x7610, R43 ;  /* 0x00007610052b7816 */ /* 0x000fe4000000002b */
[----:B------:R-:W-:-:S07]  /*d060*/  PRMT R42, R4, 0x7610, R42 ;  /* 0x00007610042a7816 */ /* 0x000fce000000002a */
.L_x_244:
[----:B------:R-:W-:Y:S05]  /*d070*/  BSYNC B0 ;  /* 0x0000000000007941 */ /* 0x000fea0003800000 */
.L_x_243:
[----:B------:R-:W-:Y:S01]  /*d080*/  ISETP.GE.U32.AND P0, PT, R29, R40, PT ;  /* 0x000000281d00720c */ /* 0x000fe20003f06070 */
[----:B------:R-:W-:-:S12]  /*d090*/  BSSY B0, `(.L_x_247) ;  /* 0x000004e000007945 */ /* 0x000fd80003800000 */
[----:B------:R-:W-:Y:S05]  /*d0a0*/  @P0 BRA `(.L_x_248) ;  /* 0x0000000400300947 */ /* 0x000fea0003800000 */
        /* <DEDUP_REMOVED lines=19> */
[----:B------:R-:W-:-:S04]  /*d1e0*/  LOP3.LUT R5, R7, 0xfffffffc, RZ, 0xc0, !PT ;  /* 0xfffffffc07057812 */ /* 0x000fc800078ec0ff */
[----:B------:R-:W-:-:S05]  /*d1f0*/  IADD3 R4, P1, R5, R16, RZ ;  /* 0x0000001005047210 */ /* 0x000fca0007f3e0ff */
[----:B------:R-:W-:-:S05]  /*d200*/  IMAD.X R5, RZ, RZ, R19, P1 ;  /* 0x000000ffff057224 */ /* 0x000fca00008e0613 */
[----:B------:R-:W2:Y:S01]  /*d210*/  LDG.E R4, desc[UR58][R4.64] ;  /* 0x0000003a04047981 */ /* 0x000ea2000c1e1900 */
[----:B------:R-:W-:-:S04]  /*d220*/  IADD3 R7, R7, R0, RZ ;  /* 0x0000000007077210 */ /* 0x000fc80007ffe0ff */
        /* <DEDUP_REMOVED lines=14> */
[C---:B------:R-:W-:Y:S01]  /*d310*/  IMAD.IADD R41, R7.reuse, 0x1, R0 ;  /* 0x0000000107297824 */ /* 0x040fe200078e0200 */
[----:B------:R-:W-:-:S04]  /*d320*/  LOP3.LUT R5, R7, 0xfffffffc, RZ, 0xc0, !PT ;  /* 0xfffffffc07057812 */ /* 0x000fc800078ec0ff */
[----:B------:R-:W-:Y:S02]  /*d330*/  ISETP.GE.U32.AND P3, PT, R41, R40, PT ;  /* 0x000000282900720c */ /* 0x000fe40003f66070 */
[----:B------:R-:W-:-:S05]  /*d340*/  IADD3 R4, P1, R5, R16, RZ ;  /* 0x0000001005047210 */ /* 0x000fca0007f3e0ff */
[----:B------:R-:W-:-:S06]  /*d350*/  IMAD.X R5, RZ, RZ, R19, P1 ;  /* 0x000000ffff057224 */ /* 0x000fcc00008e0613 */
[----:B------:R-:W-:Y:S01]  /*d360*/  @!P3 LOP3.LUT R7, R41, 0xfffffffc, RZ, 0xc0, !PT ;  /* 0xfffffffc2907b812 */ /* 0x000fe200078ec0ff */
[----:B------:R-:W2:Y:S03]  /*d370*/  LDG.E R5, desc[UR58][R4.64] ;  /* 0x0000003a04057981 */ /* 0x000ea6000c1e1900 */
        /* <DEDUP_REMOVED lines=31> */
.L_x_248:
[----:B------:R-:W-:Y:S05]  /*d570*/  BSYNC B0 ;  /* 0x0000000000007941 */ /* 0x000fea0003800000 */
.L_x_247:
        /* <DEDUP_REMOVED lines=46> */
.L_x_250:
[----:B------:R-:W-:Y:S05]  /*d860*/  BSYNC B0 ;  /* 0x0000000000007941 */ /* 0x000fea0003800000 */
.L_x_249:
        /* <DEDUP_REMOVED lines=23> */
[----:B------:R-:W-:-:S07]  /*d9e0*/  SEL R26, RZ, 0x1, !P0 ;  /* 0x00000001ff1a7807 */ /* 0x000fce0004000000 */
.L_x_201:
[----:B------:R-:W-:Y:S05]  /*d9f0*/  BSYNC B6 ;  /* 0x0000000000067941 */ /* 0x000fea0003800000 */
.L_x_200:
[----:B------:R-:W-:Y:S02]  /*da00*/  ULDC UR4, c[0x0][0x230] ;  /* 0x00008c0000047ab9 */ /* 0x000fe40000000800 */
[----:B------:R-:W-:-:S13]  /*da10*/  ISETP.NE.AND P0, PT, RZ, UR4, PT ;  /* 0x00000004ff007c0c */ /* 0x000fda000bf05270 */
[----:B------:R-:W-:Y:S05]  /*da20*/  @!P0 BRA `(.L_x_251) ;  /* 0x0000000000b88947 */ /* 0x000fea0003800000 */
[----:B------:R-:W0:Y:S01]  /*da30*/  S2R R4, SR_CgaCtaId ;  /* 0x0000000000047919 */ /* 0x000e220000008800 */
[----:B------:R-:W1:Y:S01]  /*da40*/  LDC R9, c[0x0][RZ] ;  /* 0x00000000ff097b82 */ /* 0x000e620000000800 */
[----:B------:R-:W-:Y:S02]  /*da50*/  MOV R0, 0x400 ;  /* 0x0000040000007802 */ /* 0x000fe40000000f00 */
[----:B------:R-:W-:-:S03]  /*da60*/  PRMT R6, R25, 0x7604, R26 ;  /* 0x0000760419067816 */ /* 0x000fc6000000001a */
[----:B------:R-:W-:Y:S01]  /*da70*/  VIADD R3, R0, 0x10 ;  /* 0x0000001000037836 */ /* 0x000fe20000000000 */
[----:B------:R-:W-:Y:S01]  /*da80*/  PRMT R5, R19, 0x7054, R6 ;  /* 0x0000705413057816 */ /* 0x000fe20000000006 */
[----:B------:R-:W2:Y:S03]  /*da90*/  LDC R10, c[0x0][0x4] ;  /* 0x00000100ff0a7b82 */ /* 0x000ea60000000800 */
[----:B------:R-:W-:Y:S01]  /*daa0*/  PRMT R5, R16, 0x654, R5 ;  /* 0x0000065410057816 */ /* 0x000fe20000000005 */
[----:B-1----:R-:W-:Y:S01]  /*dab0*/  IMAD R0, R17, R9, R2 ;  /* 0x0000000911007224 */ /* 0x002fe200078e0202 */
[----:B0-----:R-:W-:Y:S02]  /*dac0*/  LEA R3, R4, R3, 0x18 ;  /* 0x0000000304037211 */ /* 0x001fe400078ec0ff */
[----:B--2---:R-:W-:-:S03]  /*dad0*/  SHF.R.U32.HI R4, RZ, 0x1, R10 ;  /* 0x00000001ff047819 */ /* 0x004fc6000001160a */
[----:B------:R-:W-:Y:S01]  /*dae0*/  IMAD R0, R0, 0x4, R3 ;  /* 0x0000000400007824 */ /* 0x000fe200078e0203 */
[----:B------:R-:W-:-:S04]  /*daf0*/  ISETP.NE.AND P0, PT, R4, RZ, PT ;  /* 0x000000ff0400720c */ /* 0x000fc80003f05270 */
[----:B------:R0:W-:Y:S09]  /*db00*/  STS [R0], R5 ;  /* 0x0000000500007388 */ /* 0x0001f20000000800 */
[----:B0-----:R-:W-:Y:S05]  /*db10*/  @!P0 BRA `(.L_x_251) ;  /* 0x00000000007c8947 */ /* 0x001fea0003800000 */
.L_x_254:
[--C-:B0-----:R-:W-:Y:S01]  /*db20*/  IMAD.IADD R5, R17, 0x1, R4.reuse ;  /* 0x0000000111057824 */ /* 0x101fe200078e0204 */
        /* <DEDUP_REMOVED lines=8> */
[----:B------:R-:W-:-:S05]  /*dbb0*/  IMAD R4, R5, R9, R2 ;  /* 0x0000000905047224 */ /* 0x000fca00078e0202 */
[----:B------:R-:W-:-:S06]  /*dbc0*/  LEA R4, R4, R3, 0x2 ;  /* 0x0000000304047211 */ /* 0x000fcc00078e10ff */
[----:B------:R-:W0:Y:S02]  /*dbd0*/  LDS R4, [R4] ;  /* 0x0000000004047984 */ /* 0x000e240000000800 */
[C---:B0-----:R-:W-:Y:S02]  /*dbe0*/  PRMT R5, R4.reuse, 0x7770, RZ ;  /* 0x0000777004057816 */ /* 0x041fe400000000ff */
[C---:B------:R-:W-:Y:S02]  /*dbf0*/  PRMT R6, R4.reuse, 0x7771, RZ ;  /* 0x0000777104067816 */ /* 0x040fe400000000ff */
[----:B------:R-:W-:Y:S02]  /*dc00*/  PRMT R8, R4, 0x7772, RZ ;  /* 0x0000777204087816 */ /* 0x000fe400000000ff */
[----:B------:R-:W-:Y:S02]  /*dc10*/  LOP3.LUT P0, RZ, R5, 0xff, R26, 0xc8, !PT ;  /* 0x000000ff05ff7812 */ /* 0x000fe4000780c81a */
[----:B------:R-:W-:-:S02]  /*dc20*/  LOP3.LUT P1, RZ, R6, 0xff, R25, 0xc8, !PT ;  /* 0x000000ff06ff7812 */ /* 0x000fc4000782c819 */
[----:B------:R-:W-:Y:S02]  /*dc30*/  LOP3.LUT P2, RZ, R8, 0xff, R19, 0xc8, !PT ;  /* 0x000000ff08ff7812 */ /* 0x000fe4000784c813 */
[----:B------:R-:W-:Y:S02]  /*dc40*/  PRMT R5, R4, 0x7773, RZ ;  /* 0x0000777304057816 */ /* 0x000fe400000000ff */
[----:B------:R-:W-:Y:S02]  /*dc50*/  SEL R26, RZ, 0x1, !P0 ;  /* 0x00000001ff1a7807 */ /* 0x000fe40004000000 */
[----:B------:R-:W-:Y:S02]  /*dc60*/  SEL R25, RZ, 0x1, !P1 ;  /* 0x00000001ff197807 */ /* 0x000fe40004800000 */
[----:B------:R-:W-:Y:S02]  /*dc70*/  LOP3.LUT P0, RZ, R5, 0xff, R16, 0xc8, !PT ;  /* 0x000000ff05ff7812 */ /* 0x000fe4000780c810 */
[----:B------:R-:W-:-:S02]  /*dc80*/  SEL R19, RZ, 0x1, !P2 ;  /* 0x00000001ff137807 */ /* 0x000fc40005000000 */
[----:B------:R-:W-:Y:S02]  /*dc90*/  PRMT R4, R25, 0x7604, R26 ;  /* 0x0000760419047816 */ /* 0x000fe4000000001a */
[----:B------:R-:W-:Y:S02]  /*dca0*/  SEL R16, RZ, 0x1, !P0 ;  /* 0x00000001ff107807 */ /* 0x000fe40004000000 */
[----:B------:R-:W-:-:S04]  /*dcb0*/  PRMT R5, R19, 0x7054, R4 ;  /* 0x0000705413057816 */ /* 0x000fc80000000004 */
[----:B------:R-:W-:-:S05]  /*dcc0*/  PRMT R5, R16, 0x654, R5 ;  /* 0x0000065410057816 */ /* 0x000fca0000000005 */
[----:B------:R0:W-:Y:S02]  /*dcd0*/  STS [R0], R5 ;  /* 0x0000000500007388 */ /* 0x0001e40000000800 */
.L_x_253:
[----:B------:R-:W-:Y:S05]  /*dce0*/  BSYNC B0 ;  /* 0x0000000000007941 */ /* 0x000fea0003800000 */
.L_x_252:
[----:B------:R-:W-:Y:S01]  /*dcf0*/  IMAD.MOV.U32 R4, RZ, RZ, R7 ;  /* 0x000000ffff047224 */ /* 0x000fe200078e0007 */
[----:B------:R-:W-:Y:S06]  /*dd00*/  @P3 BRA `(.L_x_254) ;  /* 0xfffffffc00843947 */ /* 0x000fec000383ffff */
.L_x_251:
[----:B------:R-:W-:Y:S02]  /*dd10*/  ULDC UR4, c[0x0][0x22c] ;  /* 0x00008b0000047ab9 */ /* 0x000fe40000000800 */
[----:B------:R-:W-:-:S13]  /*dd20*/  ISETP.NE.AND P0, PT, RZ, UR4, PT ;  /* 0x00000004ff007c0c */ /* 0x000fda000bf05270 */
[----:B------:R-:W-:Y:S05]  /*dd30*/  @!P0 BRA `(.L_x_255) ;  /* 0x0000000400588947 */ /* 0x000fea0003800000 */
[----:B------:R-:W1:Y:S02]  /*dd40*/  LDC R7, c[0x0][RZ] ;  /* 0x00000000ff077b82 */ /* 0x000e640000000800 */
[----:B-1----:R-:W-:Y:S01]  /*dd50*/  ISETP.GT.AND P0, PT, R7, 0x20, PT ;  /* 0x000000200700780c */ /* 0x002fe20003f04270 */
[----:B0-----:R-:W-:-:S12]  /*dd60*/  IMAD.MOV.U32 R0, RZ, RZ, R7 ;  /* 0x000000ffff007224 */ /* 0x001fd800078e0007 */
[----:B------:R-:W-:Y:S05]  /*dd70*/  @!P0 BRA `(.L_x_256) ;  /* 0x0000000000b48947 */ /* 0x000fea0003800000 */
[----:B------:R-:W0:Y:S01]  /*dd80*/  S2UR UR5, SR_CgaCtaId ;  /* 0x00000000000579c3 */ /* 0x000e220000008800 */
[----:B------:R-:W-:Y:S01]  /*dd90*/  UMOV UR4, 0x400 ;  /* 0x0000040000047882 */ /* 0x000fe20000000000 */
[----:B------:R-:W-:Y:S01]  /*dda0*/  PRMT R4, R25, 0x7604, R26 ;  /* 0x0000760419047816 */ /* 0x000fe2000000001a */
[----:B------:R-:W-:Y:S01]  /*ddb0*/  UIADD3 UR4, UR4, 0x10, URZ ;  /* 0x0000001004047890 */ /* 0x000fe2000fffe03f */
[----:B------:R-:W-:Y:S02]  /*ddc0*/  IMAD R0, R17, R7, R2 ;  /* 0x0000000711007224 */ /* 0x000fe400078e0202 */
[----:B------:R-:W-:-:S04]  /*ddd0*/  PRMT R3, R19, 0x7054, R4 ;  /* 0x0000705413037816 */ /* 0x000fc80000000004 */
[----:B------:R-:W-:Y:S01]  /*dde0*/  PRMT R6, R16, 0x654, R3 ;  /* 0x0000065410067816 */ /* 0x000fe20000000003 */
[----:B0-----:R-:W-:-:S06]  /*ddf0*/  ULEA UR4, UR5, UR4, 0x18 ;  /* 0x0000000405047291 */ /* 0x001fcc000f8ec03f */
[----:B------:R-:W-:Y:S02]  /*de00*/  LEA R3, R0, UR4, 0x2 ;  /* 0x0000000400037c11 */ /* 0x000fe4000f8e10ff */
[----:B------:R-:W-:-:S03]  /*de10*/  LEA.HI R0, R7, R7, RZ, 0x1 ;  /* 0x0000000707007211 */ /* 0x000fc600078f08ff */
[----:B------:R0:W-:Y:S01]  /*de20*/  STS [R3], R6 ;  /* 0x0000000603007388 */ /* 0x0001e20000000800 */
[----:B------:R-:W-:Y:S01]  /*de30*/  SHF.R.S32.HI R4, RZ, 0x1, R0 ;  /* 0x00000001ff047819 */ /* 0x000fe20000011400 */
[----:B------:R-:W-:-:S03]  /*de40*/  IMAD.MOV.U32 R0, RZ, RZ, 0x20 ;  /* 0x00000020ff007424 */ /* 0x000fc600078e00ff */
[----:B------:R-:W-:-:S13]  /*de50*/  ISETP.GE.AND P0, PT, R4, 0x20, PT ;  /* 0x000000200400780c */ /* 0x000fda0003f06270 */
[----:B0-----:R-:W-:Y:S05]  /*de60*/  @!P0 BRA `(.L_x_256) ;  /* 0x0000000000788947 */ /* 0x001fea0003800000 */
.L_x_259:
[----:B0-----:R-:W-:Y:S01]  /*de70*/  IMAD.IADD R0, R2, 0x1, R4 ;  /* 0x0000000102007824 */ /* 0x001fe200078e0204 */
[----:B------:R-:W-:Y:S05]  /*de80*/  WARPSYNC.ALL ;  /* 0x0000000000007948 */ /* 0x000fea0003800000 */
[----:B------:R-:W-:Y:S01]  /*de90*/  BAR.SYNC.DEFER_BLOCKING 0x0 ;  /* 0x0000000000007b1d */ /* 0x000fe20000010000 */
[----:B------:R-:W-:-:S04]  /*dea0*/  ISETP.GE.U32.AND P0, PT, R0, R7, PT ;  /* 0x000000070000720c */ /* 0x000fc80003f06070 */
[----:B------:R-:W-:Y:S01]  /*deb0*/  ISETP.GE.U32.OR P0, PT, R2, R4, P0 ;  /* 0x000000040200720c */ /* 0x000fe20000706470 */
[----:B------:R-:W-:-:S12]  /*dec0*/  BSSY B0, `(.L_x_257) ;  /* 0x0000014000007945 */ /* 0x000fd80003800000 */
[----:B------:R-:W-:Y:S05]  /*ded0*/  @P0 BRA `(.L_x_258) ;  /* 0x0000000000480947 */ /* 0x000fea0003800000 */
        /* <DEDUP_REMOVED lines=18> */
.L_x_258:
[----:B------:R-:W-:Y:S05]  /*e000*/  BSYNC B0 ;  /* 0x0000000000007941 */ /* 0x000fea0003800000 */
.L_x_257:
[----:B------:R-:W-:-:S04]  /*e010*/  SHF.R.S32.HI R4, RZ, 0x1, R4 ;  /* 0x00000001ff047819 */ /* 0x000fc80000011404 */
[----:B------:R-:W-:-:S13]  /*e020*/  ISETP.GE.AND P0, PT, R4, 0x20, PT ;  /* 0x000000200400780c */ /* 0x000fda0003f06270 */
[----:B------:R-:W-:Y:S05]  /*e030*/  @P0 BRA `(.L_x_259) ;  /* 0xfffffffc008c0947 */ /* 0x000fea000383ffff */
[----:B0-----:R-:W-:-:S07]  /*e040*/  IMAD.MOV.U32 R0, RZ, RZ, 0x20 ;  /* 0x00000020ff007424 */ /* 0x001fce00078e00ff */
.L_x_256:
[----:B------:R-:W-:Y:S01]  /*e050*/  ISETP.GE.AND P0, PT, R0, 0x2, PT ;  /* 0x000000020000780c */ /* 0x000fe20003f06270 */
[----:B------:R-:W-:Y:S05]  /*e060*/  WARPSYNC.ALL ;  /* 0x0000000000007948 */ /* 0x000fea0003800000 */
[----:B------:R-:W-:Y:S07]  /*e070*/  BAR.SYNC.DEFER_BLOCKING 0x0 ;  /* 0x0000000000007b1d */ /* 0x000fee0000010000 */
[----:B------:R-:W-:Y:S05]  /*e080*/  @!P0 BRA `(.L_x_255) ;  /* 0x0000000000848947 */ /* 0x000fea0003800000 */
[----:B------:R-:W-:-:S07]  /*e090*/  IMAD.MOV.U32 R3, RZ, RZ, 0x1 ;  /* 0x00000001ff037424 */ /* 0x000fce00078e00ff */
.L_x_260:
[----:B------:R-:W-:Y:S02]  /*e0a0*/  LOP3.LUT R4, R26, 0xffff, RZ, 0xc0, !PT ;  /* 0x0000ffff1a047812 */ /* 0x000fe400078ec0ff */
[----:B------:R-:W-:Y:S02]  /*e0b0*/  LOP3.LUT R5, R25, 0xffff, RZ, 0xc0, !PT ;  /* 0x0000ffff19057812 */ /* 0x000fe400078ec0ff */
[----:B------:R-:W-:Y:S02]  /*e0c0*/  PRMT R4, R4, 0x8880, RZ ;  /* 0x0000888004047816 */ /* 0x000fe400000000ff */
[----:B------:R-:W-:Y:S02]  /*e0d0*/  LOP3.LUT R6, R19, 0xffff, RZ, 0xc0, !PT ;  /* 0x0000ffff13067812 */ /* 0x000fe400078ec0ff */
[----:B------:R-:W-:Y:S02]  /*e0e0*/  PRMT R5, R5, 0x8880, RZ ;  /* 0x0000888005057816 */ /* 0x000fe400000000ff */
[----:B------:R-:W-:Y:S01]  /*e0f0*/  LOP3.LUT R7, R16, 0xffff, RZ, 0xc0, !PT ;  /* 0x0000ffff10077812 */ /* 0x000fe200078ec0ff */
[----:B------:R-:W0:Y:S01]  /*e100*/  SHFL.DOWN PT, R4, R4, R3, 0x1f ;  /* 0x08001f0304047589 */ /* 0x000e2200000e0000 */
[----:B------:R-:W-:Y:S01]  /*e110*/  PRMT R8, R6, 0x8880, RZ ;  /* 0x0000888006087816 */ /* 0x000fe200000000ff */
[----:B------:R-:W-:Y:S01]  /*e120*/  IMAD.MOV.U32 R6, RZ, RZ, R5 ;  /* 0x000000ffff067224 */ /* 0x000fe200078e0005 */
[----:B------:R-:W-:-:S04]  /*e130*/  PRMT R12, R7, 0x8880, RZ ;  /* 0x00008880070c7816 */ /* 0x000fc800000000ff */
[----:B------:R-:W1:Y:S04]  /*e140*/  SHFL.DOWN PT, R8, R8, R3, 0x1f ;  /* 0x08001f0308087589 */ /* 0x000e6800000e0000 */
[----:B------:R-:W2:Y:S04]  /*e150*/  SHFL.DOWN PT, R6, R6, R3, 0x1f ;  /* 0x08001f0306067589 */ /* 0x000ea800000e0000 */
[----:B------:R3:W4:Y:S01]  /*e160*/  SHFL.DOWN PT, R12, R12, R3, 0x1f ;  /* 0x08001f030c0c7589 */ /* 0x00072200000e0000 */
[----:B0-----:R-:W-:Y:S01]  /*e170*/  ISETP.NE.AND P0, PT, R4, RZ, PT ;  /* 0x000000ff0400720c */ /* 0x001fe20003f05270 */
[----:B---3--:R-:W-:-:S03]  /*e180*/  IMAD.SHL.U32 R3, R3, 0x2, RZ ;  /* 0x0000000203037824 */ /* 0x008fc600078e00ff */
[----:B------:R-:W-:Y:S02]  /*e190*/  SEL R5, RZ, 0x1, !P0 ;  /* 0x00000001ff057807 */ /* 0x000fe40004000000 */
[----:B------:R-:W-:Y:S02]  /*e1a0*/  ISETP.GE.AND P4, PT, R3, R0, PT ;  /* 0x000000000300720c */ /* 0x000fe40003f86270 */
[----:B-1----:R-:W-:Y:S02]  /*e1b0*/  ISETP.NE.AND P2, PT, R8, RZ, PT ;  /* 0x000000ff0800720c */ /* 0x002fe40003f45270 */
[----:B------:R-:W-:Y:S02]  /*e1c0*/  LOP3.LUT P0, RZ, R26, 0xff, R5, 0xc8, !PT ;  /* 0x000000ff1aff7812 */ /* 0x000fe4000780c805 */
[----:B--2---:R-:W-:Y:S02]  /*e1d0*/  ISETP.NE.AND P1, PT, R6, RZ, PT ;  /* 0x000000ff0600720c */ /* 0x004fe40003f25270 */
[----:B------:R-:W-:-:S02]  /*e1e0*/  SEL R10, RZ, 0x1, !P2 ;  /* 0x00000001ff0a7807 */ /* 0x000fc40005000000 */
[----:B----4-:R-:W-:Y:S02]  /*e1f0*/  ISETP.NE.AND P3, PT, R12, RZ, PT ;  /* 0x000000ff0c00720c */ /* 0x010fe40003f65270 */
[----:B------:R-:W-:Y:S02]  /*e200*/  SEL R4, RZ, 0x1, !P1 ;  /* 0x00000001ff047807 */ /* 0x000fe40004800000 */
[----:B------:R-:W-:Y:S02]  /*e210*/  SEL R5, RZ, 0x1, !P3 ;  /* 0x00000001ff057807 */ /* 0x000fe40005800000 */
[----:B------:R-:W-:Y:S02]  /*e220*/  LOP3.LUT P1, RZ, R25, 0xff, R4, 0xc8, !PT ;  /* 0x000000ff19ff7812 */ /* 0x000fe4000782c804 */
[----:B------:R-:W-:Y:S02]  /*e230*/  LOP3.LUT P2, RZ, R19, 0xff, R10, 0xc8, !PT ;  /* 0x000000ff13ff7812 */ /* 0x000fe4000784c80a */
[----:B------:R-:W-:-:S02]  /*e240*/  LOP3.LUT P3, RZ, R16, 0xff, R5, 0xc8, !PT ;  /* 0x000000ff10ff7812 */ /* 0x000fc4000786c805 */
[----:B------:R-:W-:Y:S02]  /*e250*/  SEL R26, RZ, 0x1, !P0 ;  /* 0x00000001ff1a7807 */ /* 0x000fe40004000000 */
[----:B------:R-:W-:Y:S02]  /*e260*/  SEL R25, RZ, 0x1, !P1 ;  /* 0x00000001ff197807 */ /* 0x000fe40004800000 */
[----:B------:R-:W-:Y:S02]  /*e270*/  SEL R19, RZ, 0x1, !P2 ;  /* 0x00000001ff137807 */ /* 0x000fe40005000000 */
[----:B------:R-:W-:Y:S01]  /*e280*/  SEL R16, RZ, 0x1, !P3 ;  /* 0x00000001ff107807 */ /* 0x000fe20005800000 */
[----:B------:R-:W-:Y:S06]  /*e290*/  @!P4 BRA `(.L_x_260) ;  /* 0xfffffffc0080c947 */ /* 0x000fec000383ffff */
.L_x_255:
[----:B------:R-:W1:Y:S01]  /*e2a0*/  LDC R3, c[0x0][0x3e8] ;  /* 0x0000fa00ff037b82 */ /* 0x000e620000000800 */
[----:B------:R-:W-:Y:S01]  /*e2b0*/  HFMA2.MMA R27, -RZ, RZ, 0, 0 ;  /* 0x00000000ff1b7435 */ /* 0x000fe200000001ff */
[----:B------:R-:W-:Y:S01]  /*e2c0*/  IMAD.MOV.U32 R28, RZ, RZ, RZ ;  /* 0x000000ffff1c7224 */ /* 0x000fe200078e00ff */
[----:B-1----:R-:W-:-:S13]  /*e2d0*/  ISETP.NE.AND P1, PT, R3, RZ, PT ;  /* 0x000000ff0300720c */ /* 0x002fda0003f25270 */
[----:B------:R-:W-:Y:S05]  /*e2e0*/  @!P1 BRA `(.L_x_261) ;  /* 0x0000001000489947 */ /* 0x000fea0003800000 */
[----:B------:R-:W-:Y:S01]  /*e2f0*/  IMAD.MOV.U32 R4, RZ, RZ, RZ ;  /* 0x000000ffff047224 */ /* 0x000fe200078e00ff */
[----:B------:R-:W-:Y:S01]  /*e300*/  ULDC.64 UR4, c[0x0][0x3f0] ;  /* 0x0000fc0000047ab9 */ /* 0x000fe20000000a00 */
[----:B0-----:R-:W-:Y:S01]  /*e310*/  IMAD.MOV.U32 R5, RZ, RZ, R23 ;  /* 0x000000ffff057224 */ /* 0x001fe200078e0017 */
[----:B------:R-:W-:Y:S01]  /*e320*/  ISETP.NE.AND P0, PT, R3, 0x1, PT ;  /* 0x000000010300780c */ /* 0x000fe20003f05270 */
        /* <DEDUP_REMOVED lines=270> */
.L_x_261:
[----:B------:R-:W-:Y:S05]  /*f410*/  @!P1 BRA `(.L_x_262) ;  /* 0x0000001000489947 */ /* 0x000fea0003800000 */
[----:B0-----:R-:W-:Y:S01]  /*f420*/  VIADD R5, R23, 0x1 ;  /* 0x0000000117057836 */ /* 0x001fe20000000000 */
        /* <DEDUP_REMOVED lines=273> */
.L_x_262:
[----:B------:R-:W-:Y:S01]  /*10540*/  IMAD.MOV.U32 R18, RZ, RZ, RZ ;  /* 0x000000ffff127224 */ /* 0x000fe200078e00ff */
[----:B------:R-:W-:Y:S01]  /*10550*/  MOV R24, RZ ;  /* 0x000000ff00187202 */ /* 0x000fe20000000f00 */
[----:B------:R-:W-:Y:S06]  /*10560*/  @!P1 BRA `(.L_x_263) ;  /* 0x0000001000489947 */ /* 0x000fec0003800000 */
[----:B0-----:R-:W-:Y:S01]  /*10570*/  VIADD R5, R23, 0x2 ;  /* 0x0000000217057836 */ /* 0x001fe20000000000 */
[----:B------:R-:W-:Y:S01]  /*10580*/  ULDC.64 UR4, c[0x0][0x3f0] ;  /* 0x0000fc0000047ab9 */ /* 0x000fe20000000a00 */
[----:B------:R-:W-:Y:S01]  /*10590*/  IMAD.MOV.U32 R4, RZ, RZ, RZ ;  /* 0x000000ffff047224 */ /* 0x000fe200078e00ff */
[----:B------:R-:W-:-:S03]  /*105a0*/  ISETP.NE.AND P0, PT, R3, 0x1, PT ;  /* 0x000000010300780c */ /* 0x000fc60003f05270 */
        /* <DEDUP_REMOVED lines=270> */
.L_x_263:
[----:B------:R-:W-:Y:S05]  /*11690*/  @!P1 BRA `(.L_x_264) ;  /* 0x0000001000489947 */ /* 0x000fea0003800000 */
        /* <DEDUP_REMOVED lines=274> */
.L_x_264:
[----:B------:R-:W-:Y:S01]  /*127c0*/  ULDC.64 UR4, c[0x0][0x5f8] ;  /* 0x00017e0000047ab9 */ /* 0x000fe20000000a00 */
[----:B------:R-:W-:Y:S01]  /*127d0*/  ULDC UR6, c[0x0][0x234] ;  /* 0x00008d0000067ab9 */ /* 0x000fe20000000800 */
[----:B------:R-:W-:Y:S02]  /*127e0*/  ISETP.NE.U32.AND P0, PT, RZ, UR4, PT ;  /* 0x00000004ff007c0c */ /* 0x000fe4000bf05070 */
[----:B0-----:R-:W-:Y:S02]  /*127f0*/  CS2R R4, SRZ ;  /* 0x0000000000047805 */ /* 0x001fe4000001ff00 */
[----:B------:R-:W-:Y:S01]  /*12800*/  ISETP.NE.AND P3, PT, RZ, UR6, PT ;  /* 0x00000006ff007c0c */ /* 0x000fe2000bf65270 */
[----:B------:R-:W-:Y:S01]  /*12810*/  IMAD.MOV.U32 R12, RZ, RZ, RZ ;  /* 0x000000ffff0c7224 */ /* 0x000fe200078e00ff */
[----:B------:R-:W-:-:S13]  /*12820*/  ISETP.NE.AND.EX P0, PT, RZ, UR5, PT, P0 ;  /* 0x00000005ff007c0c */ /* 0x000fda000bf05300 */
[----:B------:R-:W-:-:S05]  /*12830*/  @P0 IADD3 R4, P2, R28, UR4, RZ ;  /* 0x000000041c040c10 */ /* 0x000fca000ff5e0ff */
[----:B------:R-:W-:-:S05]  /*12840*/  @P0 IMAD.X R5, RZ, RZ, UR5, P2 ;  /* 0x00000005ff050e24 */ /* 0x000fca00090e06ff */
[----:B------:R-:W-:Y:S01]  /*12850*/  @P0 MOV R12, R5 ;  /* 0x00000005000c0202 */ /* 0x000fe20000000f00 */
[----:B------:R-:W-:Y:S06]  /*12860*/  @!P3 BRA `(.L_x_265) ;  /* 0x0000006400f4b947 */ /* 0x000fec0003800000 */
[----:B------:R-:W0:Y:S01]  /*12870*/  S2R R0, SR_CTAID.X ;  /* 0x0000000000007919 */ /* 0x000e220000002500 */
[----:B------:R-:W-:Y:S01]  /*12880*/  ULDC.64 UR4, c[0x0][0x238] ;  /* 0x00008e0000047ab9 */ /* 0x000fe20000000a00 */
[----:B------:R-:W-:Y:S02]  /*12890*/  IMAD.MOV.U32 R23, RZ, RZ, RZ ;  /* 0x000000ffff177224 */ /* 0x000fe400078e00ff */
        /* <DEDUP_REMOVED lines=280> */
.L_x_266:
[----:B------:R-:W-:Y:S05]  /*13a20*/  @!P1 BRA `(.L_x_267) ;  /* 0x0000001000489947 */ /* 0x000fea0003800000 */
[----:B------:R-:W-:Y:S01]  /*13a30*/  HFMA2.MMA R8, -RZ, RZ, 0, 0 ;  /* 0x00000000ff087435 */ /* 0x000fe200000001ff */
[----:B------:R-:W-:Y:S01]  /*13a40*/  VIADD R9, R7, 0x1 ;  /* 0x0000000107097836 */ /* 0x000fe20000000000 */
[----:B------:R-:W-:Y:S01]  /*13a50*/  ULDC.64 UR4, c[0x0][0x3f0] ;  /* 0x0000fc0000047ab9 */ /* 0x000fe20000000a00 */
[----:B------:R-:W-:-:S07]  /*13a60*/  ISETP.NE.AND P0, PT, R3, 0x1, PT ;  /* 0x000000010300780c */ /* 0x000fce0003f05270 */
        /* <DEDUP_REMOVED lines=270> */
.L_x_267:
[----:B------:R-:W-:Y:S01]  /*14b50*/  MOV R18, RZ ;  /* 0x000000ff00127202 */ /* 0x000fe20000000f00 */
[----:B------:R-:W-:Y:S01]  /*14b60*/  IMAD.MOV.U32 R22, RZ, RZ, RZ ;  /* 0x000000ffff167224 */ /* 0x000fe200078e00ff */
[----:B------:R-:W-:Y:S06]  /*14b70*/  @!P1 BRA `(.L_x_268) ;  /* 0x0000001000489947 */ /* 0x000fec0003800000 */
        /* <DEDUP_REMOVED lines=274> */
.L_x_268:
[----:B------:R-:W-:Y:S05]  /*15ca0*/  @!P1 BRA `(.L_x_269) ;  /* 0x0000001000489947 */ /* 0x000fea0003800000 */
[----:B------:R-:W-:Y:S01]  /*15cb0*/  VIADD R9, R7, 0x3 ;  /* 0x0000000307097836 */ /* 0x000fe20000000000 */
        /* <DEDUP_REMOVED lines=273> */
.L_x_269:
        /* <DEDUP_REMOVED lines=9> */
[----:B------:R-:W-:Y:S01]  /*16e60*/  HFMA2.MMA R3, -RZ, RZ, 0, 5.9604644775390625e-08 ;  /* 0x00000001ff037435 */ /* 0x000fe200000001ff */
[----:B------:R-:W-:-:S13]  /*16e70*/  ISETP.NE.AND P1, PT, RZ, UR4, PT ;  /* 0x00000004ff007c0c */ /* 0x000fda000bf25270 */
[----:B------:R-:W-:-:S04]  /*16e80*/  @P1 ISETP.NE.AND P0, PT, R17, RZ, PT ;  /* 0x000000ff1100120c */ /* 0x000fc80003f05270 */
[----:B------:R-:W-:-:S04]  /*16e90*/  @P1 SEL R6, RZ, 0x1, P0 ;  /* 0x00000001ff061807 */ /* 0x000fc80000000000 */
[----:B------:R-:W-:-:S07]  /*16ea0*/  @P1 PRMT R3, R6, 0x7610, R3 ;  /* 0x0000761006031816 */ /* 0x000fce0000000003 */
.L_x_271:
[----:B------:R-:W-:Y:S05]  /*16eb0*/  BSYNC B0 ;  /* 0x0000000000007941 */ /* 0x000fea0003800000 */
.L_x_270:
        /* <DEDUP_REMOVED lines=14> */
[----:B------:R0:W-:Y:S04]  /*16fa0*/  STG.E.U8 desc[UR58][R6.64+0x1], R25 ;  /* 0x0000011906007986 */ /* 0x0001e8000c10113a */
[----:B------:R0:W-:Y:S04]  /*16fb0*/  STG.E.U8 desc[UR58][R6.64+0x2], R19 ;  /* 0x0000021306007986 */ /* 0x0001e8000c10113a */
[----:B------:R0:W-:Y:S02]  /*16fc0*/  STG.E.U8 desc[UR58][R6.64+0x3], R16 ;  /* 0x0000031006007986 */ /* 0x0001e4000c10113a */
.L_x_273:
[----:B------:R-:W-:Y:S05]  /*16fd0*/  BSYNC B0 ;  /* 0x0000000000007941 */ /* 0x000fea0003800000 */
.L_x_272:
        /* <DEDUP_REMOVED lines=35> */
.L_x_275:
[----:B------:R-:W-:Y:S05]  /*17210*/  BSYNC B0 ;  /* 0x0000000000007941 */ /* 0x000fea0003800000 */
.L_x_274:
[----:B------:R-:W2:Y:S08]  /*17220*/  S2UR UR5, SR_CgaCtaId ;  /* 0x00000000000579c3 */ /* 0x000eb00000008800 */
[----:B------:R-:W-:Y:S06]  /*17230*/  BAR.SYNC.DEFER_BLOCKING 0x0 ;  /* 0x0000000000007b1d */ /* 0x000fec0000010000 */
[----:B------:R-:W-:-:S02]  /*17240*/  UMOV UR4, 0x400 ;  /* 0x0000040000047882 */ /* 0x000fc40000000000 */
[----:B--2---:R-:W-:-:S09]  /*17250*/  ULEA UR6, UR5, UR4, 0x18 ;  /* 0x0000000405067291 */ /* 0x004fd2000f8ec03f */
[----:B-1----:R-:W1:Y:S02]  /*17260*/  LDS.U8 R3, [UR6] ;  /* 0x00000006ff037984 */ /* 0x002e640008000000 */
[----:B-1----:R-:W-:-:S13]  /*17270*/  ISETP.NE.AND P0, PT, R3, RZ, PT ;  /* 0x000000ff0300720c */ /* 0x002fda0003f05270 */
[----:B------:R-:W-:Y:S05]  /*17280*/  @!P0 EXIT ;  /* 0x000000000000894d */ /* 0x000fea0003800000 */
[----:B------:R-:W-:Y:S01]  /*17290*/  ISETP.NE.AND P0, PT, R11, RZ, PT ;  /* 0x000000ff0b00720c */ /* 0x000fe20003f05270 */
        /* <DEDUP_REMOVED lines=9> */
[----:B------:R-:W-:Y:S01]  /*17330*/  ULDC.U8 UR6, c[0x0][0x211] ;  /* 0x0000844000067ab9 */ /* 0x000fe20000000000 */
[----:B------:R-:W-:Y:S01]  /*17340*/  BSSY B0, `(.L_x_276) ;  /* 0x0000048000007945 */ /* 0x000fe20003800000 */
[----:B0-----:R-:W-:-:S03]  /*17350*/  IMAD.U32 R26, RZ, RZ, UR6 ;  /* 0x00000006ff1a7e24 */ /* 0x001fc6000f8e00ff */
[----:B------:R-:W-:Y:S05]  /*17360*/  @!P0 BRA `(.L_x_277) ;  /* 0x0000000000908947 */ /* 0x000fea0003800000 */
[----:B------:R-:W-:Y:S01]  /*17370*/  ULDC UR6, c[0x0][0x0] ;  /* 0x0000000000067ab9 */ /* 0x000fe20000000800 */
[----:B------:R-:W-:Y:S01]  /*17380*/  ULDC UR8, c[0x0][0x228] ;  /* 0x00008a0000087ab9 */ /* 0x000fe20000000800 */
[----:B------:R-:W-:Y:S01]  /*17390*/  IMAD R3, R17, UR6, R2 ;  /* 0x0000000611037c24 */ /* 0x000fe2000f8e0202 */
[C---:B------:R-:W-:Y:S02]  /*173a0*/  PRMT R25, R26.reuse, 0x7610, R25 ;  /* 0x000076101a197816 */ /* 0x040fe40000000019 */
[C---:B------:R-:W-:Y:S02]  /*173b0*/  PRMT R19, R26.reuse, 0x7610, R19 ;  /* 0x000076101a137816 */ /* 0x040fe40000000013 */
[----:B------:R-:W-:Y:S02]  /*173c0*/  ISETP.GE.U32.AND P0, PT, R3, UR8, PT ;  /* 0x0000000803007c0c */ /* 0x000fe4000bf06070 */
[----:B------:R-:W-:-:S11]  /*173d0*/  PRMT R16, R26, 0x7610, R16 ;  /* 0x000076101a107816 */ /* 0x000fd60000000010 */
[----:B------:R-:W-:Y:S05]  /*173e0*/  @P0 BRA `(.L_x_278) ;  /* 0x0000000000f40947 */ /* 0x000fea0003800000 */
[----:B------:R-:W-:Y:S01]  /*173f0*/  ULDC UR7, c[0x0][0x10] ;  /* 0x0000040000077ab9 */ /* 0x000fe20000000800 */
[----:B------:R-:W0:Y:S01]  /*17400*/  LDC R10, c[0x0][0x4] ;  /* 0x00000100ff0a7b82 */ /* 0x000e220000000800 */
[----:B------:R-:W-:Y:S01]  /*17410*/  BSSY B1, `(.L_x_279) ;  /* 0x0000018000017945 */ /* 0x000fe20003800000 */
[----:B------:R-:W-:Y:S01]  /*17420*/  PRMT R25, R26, 0x7610, R25 ;  /* 0x000076101a197816 */ /* 0x000fe20000000019 */
[----:B------:R-:W-:Y:S01]  /*17430*/  IMAD R0, R0, UR7, RZ ;  /* 0x0000000700007c24 */ /* 0x000fe2000f8e02ff */
[C---:B------:R-:W-:Y:S02]  /*17440*/  PRMT R19, R26.reuse, 0x7610, R19 ;  /* 0x000076101a137816 */ /* 0x040fe40000000013 */
[----:B------:R-:W-:Y:S02]  /*17450*/  PRMT R16, R26, 0x7610, R16 ;  /* 0x000076101a107816 */ /* 0x000fe40000000010 */
[----:B------:R-:W1:Y:S01]  /*17460*/  LDC.64 R6, c[0x0][0x600] ;  /* 0x00018000ff067b82 */ /* 0x000e620000000a00 */
[----:B0-----:R-:W-:-:S07]  /*17470*/  IMAD R10, R10, UR6, RZ ;  /* 0x000000060a0a7c24 */ /* 0x001fce000f8e02ff */
.L_x_280:
[----:B------:R-:W-:-:S04]  /*17480*/  IMAD.IADD R9, R0, 0x1, R3 ;  /* 0x0000000100097824 */ /* 0x000fc800078e0203 */
[----:B-1----:R-:W-:-:S05]  /*17490*/  IMAD.WIDE.U32 R8, R9, 0x4, R6 ;  /* 0x0000000409087825 */ /* 0x002fca00078e0006 */
[----:B------:R-:W2:Y:S04]  /*174a0*/  LDG.E.U8 R11, desc[UR58][R8.64] ;  /* 0x0000003a080b7981 */ /* 0x000ea8000c1e1100 */
[----:B------:R-:W3:Y:S04]  /*174b0*/  LDG.E.U8 R14, desc[UR58][R8.64+0x1] ;  /* 0x0000013a080e7981 */ /* 0x000ee8000c1e1100 */
[----:B------:R-:W4:Y:S04]  /*174c0*/  LDG.E.U8 R20, desc[UR58][R8.64+0x2] ;  /* 0x0000023a08147981 */ /* 0x000f28000c1e1100 */
[----:B------:R-:W5:Y:S01]  /*174d0*/  LDG.E.U8 R13, desc[UR58][R8.64+0x3] ;  /* 0x0000033a080d7981 */ /* 0x000f62000c1e1100 */
[----:B------:R-:W-:-:S04]  /*174e0*/  IADD3 R3, R10, R3, RZ ;  /* 0x000000030a037210 */ /* 0x000fc80007ffe0ff */
[----:B------:R-:W-:Y:S02]  /*174f0*/  ISETP.GE.U32.AND P5, PT, R3, UR8, PT ;  /* 0x0000000803007c0c */ /* 0x000fe4000bfa6070 */
[----:B--2---:R-:W-:Y:S02]  /*17500*/  LOP3.LUT P0, RZ, R11, 0xff, R26, 0xc8, !PT ;  /* 0x000000ff0bff7812 */ /* 0x004fe4000780c81a */
[----:B---3--:R-:W-:Y:S02]  /*17510*/  LOP3.LUT P2, RZ, R14, 0xff, R25, 0xc8, !PT ;  /* 0x000000ff0eff7812 */ /* 0x008fe4000784c819 */
[----:B------:R-:W-:Y:S02]  /*17520*/  SEL R26, RZ, 0x1, !P0 ;  /* 0x00000001ff1a7807 */ /* 0x000fe40004000000 */
[----:B----4-:R-:W-:Y:S02]  /*17530*/  LOP3.LUT P3, RZ, R20, 0xff, R19, 0xc8, !PT ;  /* 0x000000ff14ff7812 */ /* 0x010fe4000786c813 */
[----:B------:R-:W-:-:S02]  /*17540*/  SEL R25, RZ, 0x1, !P2 ;  /* 0x00000001ff197807 */ /* 0x000fc40005000000 */
[----:B-----5:R-:W-:Y:S02]  /*17550*/  LOP3.LUT P4, RZ, R13, 0xff, R16, 0xc8, !PT ;  /* 0x000000ff0dff7812 */ /* 0x020fe4000788c810 */
[----:B------:R-:W-:Y:S02]  /*17560*/  SEL R19, RZ, 0x1, !P3 ;  /* 0x00000001ff137807 */ /* 0x000fe40005800000 */
[----:B------:R-:W-:Y:S01]  /*17570*/  SEL R16, RZ, 0x1, !P4 ;  /* 0x00000001ff107807 */ /* 0x000fe20006000000 */
[----:B------:R-:W-:Y:S08]  /*17580*/  @!P5 BRA `(.L_x_280) ;  /* 0xfffffffc00bcd947 */ /* 0x000ff0000383ffff */
[----:B------:R-:W-:Y:S05]  /*17590*/  BSYNC B1 ;  /* 0x0000000000017941 */ /* 0x000fea0003800000 */
.L_x_279:
[----:B------:R-:W-:Y:S05]  /*175a0*/  BRA `(.L_x_278) ;  /* 0x0000000000847947 */ /* 0x000fea0003800000 */
.L_x_277:
[----:B------:R-:W-:Y:S01]  /*175b0*/  ULDC UR7, c[0x0][0x228] ;  /* 0x00008a0000077ab9 */ /* 0x000fe20000000800 */
[C---:B------:R-:W-:Y:S02]  /*175c0*/  PRMT R25, R26.reuse, 0x7610, R25 ;  /* 0x000076101a197816 */ /* 0x040fe40000000019 */
[----:B------:R-:W-:Y:S02]  /*175d0*/  ISETP.GE.U32.AND P0, PT, R17, UR7, PT ;  /* 0x0000000711007c0c */ /* 0x000fe4000bf06070 */
[C---:B------:R-:W-:Y:S02]  /*175e0*/  PRMT R19, R26.reuse, 0x7610, R19 ;  /* 0x000076101a137816 */ /* 0x040fe40000000013 */
[----:B------:R-:W-:-:S09]  /*175f0*/  PRMT R16, R26, 0x7610, R16 ;  /* 0x000076101a107816 */ /* 0x000fd20000000010 */
[----:B------:R-:W-:Y:S05]  /*17600*/  @P0 BRA `(.L_x_278) ;  /* 0x00000000006c0947 */ /* 0x000fea0003800000 */
[----:B------:R-:W-:Y:S01]  /*17610*/  ULDC UR6, c[0x0][0x10] ;  /* 0x0000040000067ab9 */ /* 0x000fe20000000800 */
[----:B------:R-:W0:Y:S01]  /*17620*/  LDC R15, c[0x0][RZ] ;  /* 0x00000000ff0f7b82 */ /* 0x000e220000000800 */
[C---:B------:R-:W-:Y:S01]  /*17630*/  PRMT R25, R26.reuse, 0x7610, R25 ;  /* 0x000076101a197816 */ /* 0x040fe20000000019 */
[----:B------:R-:W-:Y:S01]  /*17640*/  IMAD.MOV.U32 R3, RZ, RZ, R17 ;  /* 0x000000ffff037224 */ /* 0x000fe200078e0011 */
[----:B------:R-:W-:Y:S01]  /*17650*/  PRMT R19, R26, 0x7610, R19 ;  /* 0x000076101a137816 */ /* 0x000fe20000000013 */
[----:B------:R-:W-:Y:S01]  /*17660*/  IMAD R0, R0, UR6, RZ ;  /* 0x0000000600007c24 */ /* 0x000fe2000f8e02ff */
[----:B------:R-:W-:-:S03]  /*17670*/  PRMT R16, R26, 0x7610, R16 ;  /* 0x000076101a107816 */ /* 0x000fc60000000010 */
[----:B------:R-:W1:Y:S08]  /*17680*/  LDC.64 R6, c[0x0][0x600] ;  /* 0x00018000ff067b82 */ /* 0x000e700000000a00 */
[----:B------:R-:W2:Y:S02]  /*17690*/  LDC R20, c[0x0][0x4] ;  /* 0x00000100ff147b82 */ /* 0x000ea40000000800 */
.L_x_281:
[----:B------:R-:W-:-:S04]  /*176a0*/  IMAD.IADD R9, R0, 0x1, R3 ;  /* 0x0000000100097824 */ /* 0x000fc800078e0203 */
[----:B0-----:R-:W-:-:S04]  /*176b0*/  IMAD R9, R9, R15, R2 ;  /* 0x0000000f09097224 */ /* 0x001fc800078e0202 */
[----:B-1----:R-:W-:-:S05]  /*176c0*/  IMAD.WIDE.U32 R8, R9, 0x4, R6 ;  /* 0x0000000409087825 */ /* 0x002fca00078e0006 */
[----:B------:R-:W3:Y:S04]  /*176d0*/  LDG.E.U8 R11, desc[UR58][R8.64] ;  /* 0x0000003a080b7981 */ /* 0x000ee8000c1e1100 */
[----:B------:R-:W4:Y:S04]  /*176e0*/  LDG.E.U8 R10, desc[UR58][R8.64+0x1] ;  /* 0x0000013a080a7981 */ /* 0x000f28000c1e1100 */
[----:B------:R-:W5:Y:S04]  /*176f0*/  LDG.E.U8 R14, desc[UR58][R8.64+0x2] ;  /* 0x0000023a080e7981 */ /* 0x000f68000c1e1100 */
[----:B------:R-:W5:Y:S01]  /*17700*/  LDG.E.U8 R13, desc[UR58][R8.64+0x3] ;  /* 0x0000033a080d7981 */ /* 0x000f62000c1e1100 */
[----:B--2---:R-:W-:-:S05]  /*17710*/  IMAD.IADD R3, R20, 0x1, R3 ;  /* 0x0000000114037824 */ /* 0x004fca00078e0203 */
[----:B------:R-:W-:Y:S02]  /*17720*/  ISETP.GE.U32.AND P5, PT, R3, UR7, PT ;  /* 0x0000000703007c0c */ /* 0x000fe4000bfa6070 */
[----:B---3--:R-:W-:Y:S02]  /*17730*/  LOP3.LUT P0, RZ, R11, 0xff, R26, 0xc8, !PT ;  /* 0x000000ff0bff7812 */ /* 0x008fe4000780c81a */
[----:B----4-:R-:W-:Y:S02]  /*17740*/  LOP3.LUT P2, RZ, R10, 0xff, R25, 0xc8, !PT ;  /* 0x000000ff0aff7812 */ /* 0x010fe4000784c819 */
[----:B------:R-:W-:Y:S02]  /*17750*/  SEL R26, RZ, 0x1, !P0 ;  /* 0x00000001ff1a7807 */ /* 0x000fe40004000000 */
[----:B-----5:R-:W-:Y:S02]  /*17760*/  LOP3.LUT P3, RZ, R14, 0xff, R19, 0xc8, !PT ;  /* 0x000000ff0eff7812 */ /* 0x020fe4000786c813 */
[----:B------:R-:W-:-:S02]  /*17770*/  SEL R25, RZ, 0x1, !P2 ;  /* 0x00000001ff197807 */ /* 0x000fc40005000000 */
[----:B------:R-:W-:Y:S02]  /*17780*/  LOP3.LUT P4, RZ, R13, 0xff, R16, 0xc8, !PT ;  /* 0x000000ff0dff7812 */ /* 0x000fe4000788c810 */
[----:B------:R-:W-:Y:S02]  /*17790*/  SEL R19, RZ, 0x1, !P3 ;  /* 0x00000001ff137807 */ /* 0x000fe40005800000 */
[----:B------:R-:W-:Y:S01]  /*177a0*/  SEL R16, RZ, 0x1, !P4 ;  /* 0x00000001ff107807 */ /* 0x000fe20006000000 */
[----:B------:R-:W-:Y:S08]  /*177b0*/  @!P5 BRA `(.L_x_281) ;  /* 0xfffffffc00b8d947 */ /* 0x000ff0000383ffff */
.L_x_278:
[----:B------:R-:W-:Y:S05]  /*177c0*/  BSYNC B0 ;  /* 0x0000000000007941 */ /* 0x000fea0003800000 */
.L_x_276:
[----:B------:R-:W0:Y:S01]  /*177d0*/  LDC R3, c[0x0][RZ] ;  /* 0x00000000ff037b82 */ /* 0x000e220000000800 */
[----:B------:R-:W-:Y:S01]  /*177e0*/  UIADD3 UR4, UR4, 0x10, URZ ;  /* 0x0000001004047890 */ /* 0x000fe2000fffe03f */
[----:B------:R-:W-:Y:S01]  /*177f0*/  PRMT R0, R25, 0x7604, R26 ;  /* 0x0000760419007816 */ /* 0x000fe2000000001a */
[----:B------:R-:W-:Y:S02]  /*17800*/  ULDC UR6, c[0x0][0x4] ;  /* 0x0000010000067ab9 */ /* 0x000fe40000000800 */
[----:B------:R-:W-:Y:S01]  /*17810*/  ULEA UR4, UR5, UR4, 0x18 ;  /* 0x0000000405047291 */ /* 0x000fe2000f8ec03f */
[----:B------:R-:W-:Y:S01]  /*17820*/  PRMT R7, R19, 0x7054, R0 ;  /* 0x0000705413077816 */ /* 0x000fe20000000000 */
[----:B------:R-:W-:-:S03]  /*17830*/  USHF.R.U32.HI UR5, URZ, 0x1, UR6 ;  /* 0x000000013f057899 */ /* 0x000fc60008011606 */
[----:B------:R-:W-:-:S03]  /*17840*/  PRMT R7, R16, 0x654, R7 ;  /* 0x0000065410077816 */ /* 0x000fc60000000007 */
[----:B------:R-:W-:Y:S01]  /*17850*/  ISETP.NE.AND P0, PT, RZ, UR5, PT ;  /* 0x00000005ff007c0c */ /* 0x000fe2000bf05270 */
[----:B0-----:R-:W-:-:S05]  /*17860*/  IMAD R0, R17, R3, R2 ;  /* 0x0000000311007224 */ /* 0x001fca00078e0202 */
[----:B------:R-:W-:-:S05]  /*17870*/  LEA R0, R0, UR4, 0x2 ;  /* 0x0000000400007c11 */ /* 0x000fca000f8e10ff */
[----:B------:R0:W-:Y:S02]  /*17880*/  STS [R0], R7 ;  /* 0x0000000700007388 */ /* 0x0001e40000000800 */
[----:B------:R-:W-:Y:S05]  /*17890*/  @!P0 BRA `(.L_x_282) ;  /* 0x00000000007c8947 */ /* 0x000fea0003800000 */
[----:B------:R-:W-:-:S07]  /*178a0*/  MOV R6, UR5 ;  /* 0x0000000500067c02 */ /* 0x000fce0008000f00 */
.L_x_285:
[--C-:B0-----:R-:W-:Y:S01]  /*178b0*/  IMAD.IADD R7, R17, 0x1, R6.reuse ;  /* 0x0000000111077824 */ /* 0x101fe200078e0206 */
[----:B------:R-:W-:Y:S01]  /*178c0*/  BAR.SYNC.DEFER_BLOCKING 0x0 ;  /* 0x0000000000007b1d */ /* 0x000fe20000010000 */
[----:B------:R-:W-:Y:S02]  /*178d0*/  ISETP.GT.AND P4, PT, R6, 0x1, PT ;  /* 0x000000010600780c */ /* 0x000fe40003f84270 */
[----:B------:R-:W-:Y:S02]  /*178e0*/  SHF.R.S32.HI R9, RZ, 0x1, R6 ;  /* 0x00000001ff097819 */ /* 0x000fe40000011406 */
[----:B------:R-:W-:Y:S01]  /*178f0*/  ISETP.GE.U32.AND P0, PT, R7, UR6, PT ;  /* 0x0000000607007c0c */ /* 0x000fe2000bf06070 */
[----:B------:R-:W-:Y:S03]  /*17900*/  BSSY B0, `(.L_x_283) ;  /* 0x0000016000007945 */ /* 0x000fe60003800000 */
[----:B------:R-:W-:-:S13]  /*17910*/  ISETP.GE.U32.OR P0, PT, R17, R6, P0 ;  /* 0x000000061100720c */ /* 0x000fda0000706470 */
[----:B------:R-:W-:Y:S05]  /*17920*/  @P0 BRA `(.L_x_284) ;  /* 0x00000000004c0947 */ /* 0x000fea0003800000 */
[----:B------:R-:W-:-:S05]  /*17930*/  IMAD R6, R7, R3, R2 ;  /* 0x0000000307067224 */ /* 0x000fca00078e0202 */
[----:B------:R-:W-:-:S06]  /*17940*/  LEA R6, R6, UR4, 0x2 ;  /* 0x0000000406067c11 */ /* 0x000fcc000f8e10ff */
        /* <DEDUP_REMOVED lines=17> */
.L_x_284:
[----:B------:R-:W-:Y:S05]  /*17a60*/  BSYNC B0 ;  /* 0x0000000000007941 */ /* 0x000fea0003800000 */
.L_x_283:
[----:B------:R-:W-:Y:S01]  /*17a70*/  IMAD.MOV.U32 R6, RZ, RZ, R9 ;  /* 0x000000ffff067224 */ /* 0x000fe200078e0009 */
[----:B------:R-:W-:Y:S06]  /*17a80*/  @P4 BRA `(.L_x_285) ;  /* 0xfffffffc00884947 */ /* 0x000fec000383ffff */
.L_x_282:
[----:B------:R-:W-:Y:S02]  /*17a90*/  ULDC UR4, c[0x0][0x22c] ;  /* 0x00008b0000047ab9 */ /* 0x000fe40000000800 */
[----:B------:R-:W-:-:S13]  /*17aa0*/  ISETP.NE.AND P0, PT, RZ, UR4, PT ;  /* 0x00000004ff007c0c */ /* 0x000fda000bf05270 */
[----:B------:R-:W-:Y:S05]  /*17ab0*/  @!P0 BRA `(.L_x_286) ;  /* 0x0000000400348947 */ /* 0x000fea0003800000 */
[----:B------:R-:W-:Y:S01]  /*17ac0*/  ISETP.GT.AND P0, PT, R3, 0x20, PT ;  /* 0x000000200300780c */ /* 0x000fe20003f04270 */
[----:B------:R-:W-:-:S12]  /*17ad0*/  IMAD.MOV.U32 R6, RZ, RZ, R3 ;  /* 0x000000ffff067224 */ /* 0x000fd800078e0003 */
[----:B------:R-:W-:Y:S05]  /*17ae0*/  @!P0 BRA `(.L_x_287) ;  /* 0x0000000000988947 */ /* 0x000fea0003800000 */
[----:B------:R-:W-:-:S04]  /*17af0*/  PRMT R6, R25, 0x7604, R26 ;  /* 0x0000760419067816 */ /* 0x000fc8000000001a */
[----:B0-----:R-:W-:Y:S02]  /*17b00*/  PRMT R7, R19, 0x7054, R6 ;  /* 0x0000705413077816 */ /* 0x001fe40000000006 */
[----:B------:R-:W-:Y:S02]  /*17b10*/  LEA.HI R6, R3, R3, RZ, 0x1 ;  /* 0x0000000303067211 */ /* 0x000fe400078f08ff */
[----:B------:R-:W-:Y:S02]  /*17b20*/  PRMT R9, R16, 0x654, R7 ;  /* 0x0000065410097816 */ /* 0x000fe40000000007 */
[----:B------:R-:W-:Y:S01]  /*17b30*/  SHF.R.S32.HI R7, RZ, 0x1, R6 ;  /* 0x00000001ff077819 */ /* 0x000fe20000011406 */
[----:B------:R-:W-:Y:S02]  /*17b40*/  HFMA2.MMA R6, -RZ, RZ, 0, 1.9073486328125e-06 ;  /* 0x00000020ff067435 */ /* 0x000fe400000001ff */
[----:B------:R1:W-:Y:S01]  /*17b50*/  STS [R0], R9 ;  /* 0x0000000900007388 */ /* 0x0003e20000000800 */
[----:B------:R-:W-:-:S13]  /*17b60*/  ISETP.GE.AND P0, PT, R7, 0x20, PT ;  /* 0x000000200700780c */ /* 0x000fda0003f06270 */
[----:B-1----:R-:W-:Y:S05]  /*17b70*/  @!P0 BRA `(.L_x_287) ;  /* 0x0000000000748947 */ /* 0x002fea0003800000 */
.L_x_290:
[----:B------:R-:W-:Y:S01]  /*17b80*/  IMAD.IADD R6, R2, 0x1, R7 ;  /* 0x0000000102067824 */ /* 0x000fe200078e0207 */
[----:B------:R-:W-:Y:S04]  /*17b90*/  BAR.SYNC.DEFER_BLOCKING 0x0 ;  /* 0x0000000000007b1d */ /* 0x000fe80000010000 */
[----:B------:R-:W-:Y:S02]  /*17ba0*/  ISETP.GE.U32.AND P0, PT, R6, R3, PT ;  /* 0x000000030600720c */ /* 0x000fe40003f06070 */
[----:B------:R-:W-:Y:S02]  /*17bb0*/  BSSY B0, `(.L_x_288) ;  /* 0x0000015000007945 */ /* 0x000fe40003800000 */
[----:B------:R-:W-:-:S13]  /*17bc0*/  ISETP.GE.U32.OR P0, PT, R2, R7, P0 ;  /* 0x000000070200720c */ /* 0x000fda0000706470 */
[----:B0-----:R-:W-:Y:S05]  /*17bd0*/  @P0 BRA `(.L_x_289) ;  /* 0x0000000000480947 */ /* 0x001fea0003800000 */
[----:B------:R-:W-:-:S06]  /*17be0*/  IMAD R6, R7, 0x4, R0 ;  /* 0x0000000407067824 */ /* 0x000fcc00078e0200 */
        /* <DEDUP_REMOVED lines=17> */
.L_x_289:
[----:B------:R-:W-:Y:S05]  /*17d00*/  BSYNC B0 ;  /* 0x0000000000007941 */ /* 0x000fea0003800000 */
.L_x_288:
[----:B------:R-:W-:-:S04]  /*17d10*/  SHF.R.S32.HI R7, RZ, 0x1, R7 ;  /* 0x00000001ff077819 */ /* 0x000fc80000011407 */
[----:B------:R-:W-:-:S13]  /*17d20*/  ISETP.GE.AND P0, PT, R7, 0x20, PT ;  /* 0x000000200700780c */ /* 0x000fda0003f06270 */
[----:B------:R-:W-:Y:S05]  /*17d30*/  @P0 BRA `(.L_x_290) ;  /* 0xfffffffc00900947 */ /* 0x000fea000383ffff */
[----:B------:R-:W-:-:S07]  /*17d40*/  IMAD.MOV.U32 R6, RZ, RZ, 0x20 ;  /* 0x00000020ff067424 */ /* 0x000fce00078e00ff */
.L_x_287:
[----:B------:R-:W-:Y:S01]  /*17d50*/  BAR.SYNC.DEFER_BLOCKING 0x0 ;  /* 0x0000000000007b1d */ /* 0x000fe20000010000 */
[----:B------:R-:W-:-:S13]  /*17d60*/  ISETP.GE.AND P0, PT, R6, 0x2, PT ;  /* 0x000000020600780c */ /* 0x000fda0003f06270 */
[----:B------:R-:W-:Y:S05]  /*17d70*/  @!P0 BRA `(.L_x_286) ;  /* 0x0000000000848947 */ /* 0x000fea0003800000 */
[----:B------:R-:W-:-:S07]  /*17d80*/  MOV R3, 0x1 ;  /* 0x0000000100037802 */ /* 0x000fce0000000f00 */
.L_x_291:
[----:B0-----:R-:W-:Y:S02]  /*17d90*/  LOP3.LUT R0, R26, 0xffff, RZ, 0xc0, !PT ;  /* 0x0000ffff1a007812 */ /* 0x001fe400078ec0ff */
        /* <DEDUP_REMOVED lines=31> */
.L_x_286:
        /* <DEDUP_REMOVED lines=10> */
[----:B0-----:R-:W3:Y:S04]  /*18030*/  LDG.E.U8 R0, desc[UR58][R4.64+0x1] ;  /* 0x0000013a04007981 */ /* 0x001ee8000c1e1100 */
[----:B------:R-:W4:Y:S04]  /*18040*/  LDG.E.U8 R2, desc[UR58][R4.64+0x2] ;  /* 0x0000023a04027981 */ /* 0x000f28000c1e1100 */
[----:B------:R-:W5:Y:S01]  /*18050*/  LDG.E.U8 R7, desc[UR58][R4.64+0x3] ;  /* 0x0000033a04077981 */ /* 0x000f62000c1e1100 */
[----:B--2---:R-:W-:-:S02]  /*18060*/  LOP3.LUT P0, RZ, R26, 0xff, R3, 0xc8, !PT ;  /* 0x000000ff1aff7812 */ /* 0x004fc4000780c803 */
[----:B---3--:R-:W-:Y:S02]  /*18070*/  LOP3.LUT P1, RZ, R25, 0xff, R0, 0xc8, !PT ;  /* 0x000000ff19ff7812 */ /* 0x008fe4000782c800 */
[----:B------:R-:W-:Y:S02]  /*18080*/  SEL R26, RZ, 0x1, !P0 ;  /* 0x00000001ff1a7807 */ /* 0x000fe40004000000 */
[----:B----4-:R-:W-:Y:S02]  /*18090*/  LOP3.LUT P2, RZ, R19, 0xff, R2, 0xc8, !PT ;  /* 0x000000ff13ff7812 */ /* 0x010fe4000784c802 */
[----:B------:R-:W-:Y:S02]  /*180a0*/  SEL R25, RZ, 0x1, !P1 ;  /* 0x00000001ff197807 */ /* 0x000fe40004800000 */
[----:B-----5:R-:W-:Y:S02]  /*180b0*/  LOP3.LUT P3, RZ, R16, 0xff, R7, 0xc8, !PT ;  /* 0x000000ff10ff7812 */ /* 0x020fe4000786c807 */
[----:B------:R-:W-:-:S02]  /*180c0*/  SEL R19, RZ, 0x1, !P2 ;  /* 0x00000001ff137807 */ /* 0x000fc40005000000 */
[----:B------:R-:W-:-:S09]  /*180d0*/  SEL R16, RZ, 0x1, !P3 ;  /* 0x00000001ff107807 */ /* 0x000fd20005800000 */
.L_x_293:
[----:B------:R-:W-:Y:S05]  /*180e0*/  @!P4 BRA `(.L_x_294) ;  /* 0x00000004008cc947 */ /* 0x000fea0003800000 */
[----:B------:R-:W1:Y:S02]  /*180f0*/  LDC R17, c[0x0][0x61c] ;  /* 0x00018700ff117b82 */ /* 0x000e640000000800 */
[----:B-1----:R-:W-:-:S04]  /*18100*/  ISETP.NE.AND P0, PT, R17, 0x1, PT ;  /* 0x000000011100780c */ /* 0x002fc80003f05270 */
[----:B0-----:R-:W-:-:S09]  /*18110*/  P2R R0, PR, RZ, 0x1 ;  /* 0x00000001ff007803 */ /* 0x001fd20000000000 */
        /* <DEDUP_REMOVED lines=17> */
.L_x_295:
        /* <DEDUP_REMOVED lines=24> */
.L_x_296:
[----:B------:R-:W-:Y:S01]  /*183b0*/  ULDC.64 UR4, c[0x0][0x5e8] ;  /* 0x00017a0000047ab9 */ /* 0x000fe20000000a00 */
[----:B------:R-:W-:Y:S02]  /*183c0*/  LOP3.LUT P0, RZ, R25, 0xff, RZ, 0xc0, !PT ;  /* 0x000000ff19ff7812 */ /* 0x000fe4000780c0ff */
[----:B0-----:R-:W-:Y:S02]  /*183d0*/  IADD3 R2, P1, R23, UR4, RZ ;  /* 0x0000000417027c10 */ /* 0x001fe4000ff3e0ff */
        /* <DEDUP_REMOVED lines=8> */
[----:B------:R-:W-:Y:S01]  /*18460*/  IMAD.U32 R4, RZ, RZ, UR4 ;  /* 0x00000004ff047e24 */ /* 0x000fe2000f8e00ff */
[----:B0-----:R0:W1:Y:S01]  /*18470*/  LDC.64 R2, c[0x4][R0] ;  /* 0x0100000000027b82 */ /* 0x0010620000000a00 */
        /* <DEDUP_REMOVED lines=11> */
.L_x_297:
[----:B------:R-:W-:Y:S01]  /*18530*/  ULDC.64 UR4, c[0x0][0x5e8] ;  /* 0x00017a0000047ab9 */ /* 0x000fe20000000a00 */
[----:B------:R-:W-:Y:S02]  /*18540*/  LOP3.LUT P0, RZ, R19, 0xff, RZ, 0xc0, !PT ;  /* 0x000000ff13ff7812 */ /* 0x000fe4000780c0ff */
[----:B------:R-:W-:Y:S02]  /*18550*/  IADD3 R22, P1, R22, UR4, RZ ;  /* 0x0000000416167c10 */ /* 0x000fe4000ff3e0ff */
[----:B0-----:R-:W-:Y:S02]  /*18560*/  SEL R3, RZ, 0x1, !P0 ;  /* 0x00000001ff037807 */ /* 0x001fe40004000000 */
        /* <DEDUP_REMOVED lines=20> */
.L_x_298:
[----:B------:R-:W-:Y:S01]  /*186b0*/  ULDC.64 UR4, c[0x0][0x5e8] ;  /* 0x00017a0000047ab9 */ /* 0x000fe20000000a00 */
[----:B------:R-:W-:Y:S02]  /*186c0*/  LOP3.LUT P0, RZ, R16, 0xff, RZ, 0xc0, !PT ;  /* 0x000000ff10ff7812 */ /* 0x000fe4000780c0ff */
[----:B------:R-:W-:Y:S02]  /*186d0*/  IADD3 R18, P1, R18, UR4, RZ ;  /* 0x0000000412127c10 */ /* 0x000fe4000ff3e0ff */
[----:B0-----:R-:W-:-:S03]  /*186e0*/  SEL R3, RZ, 0x1, !P0 ;  /* 0x00000001ff037807 */ /* 0x001fc60004000000 */
[----:B------:R-:W-:-:S05]  /*186f0*/  IMAD.X R19, RZ, RZ, UR5, P1 ;  /* 0x00000005ff137e24 */ /* 0x000fca00088e06ff */
[----:B------:R-:W-:Y:S01]  /*18700*/  STG.E.U8 desc[UR58][R18.64], R3 ;  /* 0x0000000312007986 */ /* 0x000fe2000c10113a */
[----:B------:R-:W-:Y:S05]  /*18710*/  EXIT ;  /* 0x000000000000794d */ /* 0x000fea0003800000 */
.L_x_294:
[----:B------:R-:W-:Y:S04]  /*18720*/  STG.E.U8 desc[UR58][R4.64], R26 ;  /* 0x0000001a04007986 */ /* 0x000fe8000c10113a */
[----:B------:R-:W-:Y:S04]  /*18730*/  STG.E.U8 desc[UR58][R4.64+0x1], R25 ;  /* 0x0000011904007986 */ /* 0x000fe8000c10113a */
[----:B------:R-:W-:Y:S04]  /*18740*/  STG.E.U8 desc[UR58][R4.64+0x2], R19 ;  /* 0x0000021304007986 */ /* 0x000fe8000c10113a */
[----:B------:R-:W-:Y:S01]  /*18750*/  STG.E.U8 desc[UR58][R4.64+0x3], R16 ;  /* 0x0000031004007986 */ /* 0x000fe2000c10113a */
[----:B------:R-:W-:Y:S05]  /*18760*/  EXIT ;  /* 0x000000000000794d */ /* 0x000fea0003800000 */
.L_x_292:
[----:B------:R-:W-:Y:S01]  /*18770*/  ISETP.NE.AND P0, PT, RZ, UR36, PT ;  /* 0x00000024ff007c0c */ /* 0x000fe2000bf05270 */
[----:B------:R-:W-:Y:S02]  /*18780*/  ULDC.64 UR4, c[0x0][0x5e8] ;  /* 0x00017a0000047ab9 */ /* 0x000fe40000000a00 */
[----:B------:R-:W-:Y:S02]  /*18790*/  IADD3 R2, P1, R24, UR4, RZ ;  /* 0x0000000418027c10 */ /* 0x000fe4000ff3e0ff */
[----:B------:R-:W-:Y:S02]  /*187a0*/  IADD3 R6, P3, R22, UR4, RZ ;  /* 0x0000000416067c10 */ /* 0x000fe4000ff7e0ff */
[----:B------:R-:W-:Y:S01]  /*187b0*/  IADD3 R8, P4, R18, UR4, RZ ;  /* 0x0000000412087c10 */ /* 0x000fe2000ff9e0ff */
[----:B------:R-:W-:Y:S01]  /*187c0*/  IMAD.X R3, RZ, RZ, UR5, P1 ;  /* 0x00000005ff037e24 */ /* 0x000fe200088e06ff */
[----:B------:R-:W-:Y:S01]  /*187d0*/  IADD3 R4, P2, R23, UR4, RZ ;  /* 0x0000000417047c10 */ /* 0x000fe2000ff5e0ff */
[----:B0-----:R-:W-:-:S02]  /*187e0*/  IMAD.X R7, RZ, RZ, UR5, P3 ;  /* 0x00000005ff077e24 */ /* 0x001fc400098e06ff */
[----:B------:R-:W-:Y:S01]  /*187f0*/  IMAD.X R9, RZ, RZ, UR5, P4 ;  /* 0x00000005ff097e24 */ /* 0x000fe2000a0e06ff */
[----:B------:R-:W-:Y:S01]  /*18800*/  IADD3.X R5, RZ, UR5, RZ, P2, !PT ;  /* 0x00000005ff057c10 */ /* 0x000fe200097fe4ff */
[----:B------:R-:W2:Y:S04]  /*18810*/  @P0 LDG.E.U8 R11, desc[UR58][R2.64] ;  /* 0x0000003a020b0981 */ /* 0x000ea8000c1e1100 */
[----:B------:R-:W3:Y:S04]  /*18820*/  @P0 LDG.E.U8 R0, desc[UR58][R4.64] ;  /* 0x0000003a04000981 */ /* 0x000ee8000c1e1100 */
[----:B------:R-:W4:Y:S04]  /*18830*/  @P0 LDG.E.U8 R10, desc[UR58][R6.64] ;  /* 0x0000003a060a0981 */ /* 0x000f28000c1e1100 */
[----:B------:R-:W5:Y:S01]  /*18840*/  @P0 LDG.E.U8 R13, desc[UR58][R8.64] ;  /* 0x0000003a080d0981 */ /* 0x000f62000c1e1100 */
[----:B------:R-:W-:-:S02]  /*18850*/  ULDC.U8 UR4, c[0x0][0x619] ;  /* 0x0001864000047ab9 */ /* 0x000fc40000000000 */
[----:B------:R-:W-:Y:S02]  /*18860*/  ISETP.NE.AND P5, PT, RZ, UR4, PT ;  /* 0x00000004ff007c0c */ /* 0x000fe4000bfa5270 */
[----:B--2---:R-:W-:Y:S02]  /*18870*/  @P0 LOP3.LUT P1, RZ, R26, 0xff, R11, 0xc8, !PT ;  /* 0x000000ff1aff0812 */ /* 0x004fe4000782c80b */
[----:B---3--:R-:W-:Y:S02]  /*18880*/  @P0 LOP3.LUT P2, RZ, R25, 0xff, R0, 0xc8, !PT ;  /* 0x000000ff19ff0812 */ /* 0x008fe4000784c800 */
[----:B------:R-:W-:Y:S02]  /*18890*/  @P0 SEL R0, RZ, 0x1, !P1 ;  /* 0x00000001ff000807 */ /* 0x000fe40004800000 */
[----:B----4-:R-:W-:Y:S02]  /*188a0*/  @P0 LOP3.LUT P3, RZ, R19, 0xff, R10, 0xc8, !PT ;  /* 0x000000ff13ff0812 */ /* 0x010fe4000786c80a */
[----:B------:R-:W-:-:S02]  /*188b0*/  @P0 SEL R10, RZ, 0x1, !P2 ;  /* 0x00000001ff0a0807 */ /* 0x000fc40005000000 */
[----:B-----5:R-:W-:Y:S02]  /*188c0*/  @P0 LOP3.LUT P4, RZ, R16, 0xff, R13, 0xc8, !PT ;  /* 0x000000ff10ff0812 */ /* 0x020fe4000788c80d */
[----:B------:R-:W-:Y:S02]  /*188d0*/  @P0 SEL R11, RZ, 0x1, !P3 ;  /* 0x00000001ff0b0807 */ /* 0x000fe40005800000 */
[----:B------:R-:W-:Y:S02]  /*188e0*/  @P0 SEL R12, RZ, 0x1, !P4 ;  /* 0x00000001ff0c0807 */ /* 0x000fe40006000000 */
[----:B------:R-:W-:Y:S02]  /*188f0*/  @P0 PRMT R26, R0, 0x7610, R26 ;  /* 0x00007610001a0816 */ /* 0x000fe4000000001a */
[----:B------:R-:W-:Y:S02]  /*18900*/  @P0 PRMT R25, R10, 0x7610, R25 ;  /* 0x000076100a190816 */ /* 0x000fe40000000019 */
[----:B------:R-:W-:-:S02]  /*18910*/  @P0 PRMT R19, R11, 0x7610, R19 ;  /* 0x000076100b130816 */ /* 0x000fc40000000013 */
        /* <DEDUP_REMOVED lines=22> */
.L_x_300:
        /* <DEDUP_REMOVED lines=24> */
.L_x_301:
        /* <DEDUP_REMOVED lines=24> */
.L_x_302:
        /* <DEDUP_REMOVED lines=24> */
.L_x_303:
[----:B------:R-:W-:Y:S01]  /*18f00*/  ULDC.64 UR4, c[0x0][0x5e8] ;  /* 0x00017a0000047ab9 */ /* 0x000fe20000000a00 */
[----:B------:R-:W-:Y:S02]  /*18f10*/  LOP3.LUT P0, RZ, R16, 0xff, RZ, 0xc0, !PT ;  /* 0x000000ff10ff7812 */ /* 0x000fe4000780c0ff */
[----:B------:R-:W-:Y:S02]  /*18f20*/  IADD3 R18, P1, R18, UR4, RZ ;  /* 0x0000000412127c10 */ /* 0x000fe4000ff3e0ff */
[----:B0-----:R-:W-:-:S03]  /*18f30*/  SEL R3, RZ, 0x1, !P0 ;  /* 0x00000001ff037807 */ /* 0x001fc60004000000 */
[----:B------:R-:W-:-:S05]  /*18f40*/  IMAD.X R19, RZ, RZ, UR5, P1 ;  /* 0x00000005ff137e24 */ /* 0x000fca00088e06ff */
[----:B------:R-:W-:Y:S01]  /*18f50*/  STG.E.U8 desc[UR58][R18.64], R3 ;  /* 0x0000000312007986 */ /* 0x000fe2000c10113a */
[----:B------:R-:W-:Y:S05]  /*18f60*/  EXIT ;  /* 0x000000000000794d */ /* 0x000fea0003800000 */
.L_x_299:
[----:B------:R-:W-:Y:S02]  /*18f70*/  LOP3.LUT P0, RZ, R26, 0xff, RZ, 0xc0, !PT ;  /* 0x000000ff1aff7812 */ /* 0x000fe4000780c0ff */
[----:B------:R-:W-:Y:S02]  /*18f80*/  LOP3.LUT P1, RZ, R25, 0xff, RZ, 0xc0, !PT ;  /* 0x000000ff19ff7812 */ /* 0x000fe4000782c0ff */
[----:B------:R-:W-:Y:S02]  /*18f90*/  LOP3.LUT P2, RZ, R19, 0xff, RZ, 0xc0, !PT ;  /* 0x000000ff13ff7812 */ /* 0x000fe4000784c0ff */
[----:B------:R-:W-:Y:S02]  /*18fa0*/  LOP3.LUT P3, RZ, R16, 0xff, RZ, 0xc0, !PT ;  /* 0x000000ff10ff7812 */ /* 0x000fe4000786c0ff */
[----:B------:R-:W-:Y:S02]  /*18fb0*/  SEL R11, RZ, 0x1, !P0 ;  /* 0x00000001ff0b7807 */ /* 0x000fe40004000000 */
[----:B------:R-:W-:-:S02]  /*18fc0*/  SEL R13, RZ, 0x1, !P1 ;  /* 0x00000001ff0d7807 */ /* 0x000fc40004800000 */
[----:B------:R-:W-:Y:S01]  /*18fd0*/  SEL R15, RZ, 0x1, !P2 ;  /* 0x00000001ff0f7807 */ /* 0x000fe20005000000 */
[----:B------:R-:W-:Y:S01]  /*18fe0*/  STG.E.U8 desc[UR58][R2.64], R11 ;  /* 0x0000000b02007986 */ /* 0x000fe2000c10113a */
[----:B------:R-:W-:-:S03]  /*18ff0*/  SEL R17, RZ, 0x1, !P3 ;  /* 0x00000001ff117807 */ /* 0x000fc60005800000 */
[----:B------:R-:W-:Y:S04]  /*19000*/  STG.E.U8 desc[UR58][R4.64], R13 ;  /* 0x0000000d04007986 */ /* 0x000fe8000c10113a */
[----:B------:R-:W-:Y:S04]  /*19010*/  STG.E.U8 desc[UR58][R6.64], R15 ;  /* 0x0000000f06007986 */ /* 0x000fe8000c10113a */
[----:B------:R-:W-:Y:S01]  /*19020*/  STG.E.U8 desc[UR58][R8.64], R17 ;  /* 0x0000001108007986 */ /* 0x000fe2000c10113a */
[----:B------:R-:W-:Y:S05]  /*19030*/  EXIT ;  /* 0x000000000000794d */ /* 0x000fea0003800000 */
.L_x_265:
        /* <DEDUP_REMOVED lines=20> */
[----:B------:R-:W3:Y:S04]  /*19180*/  LDG.E.U8 R0, desc[UR58][R4.64+0x1] ;  /* 0x0000013a04007981 */ /* 0x000ee8000c1e1100 */
        /* <DEDUP_REMOVED lines=10> */
.L_x_305:
        /* <DEDUP_REMOVED lines=21> */
.L_x_307:
        /* <DEDUP_REMOVED lines=24> */
.L_x_308:
[----:B------:R-:W-:Y:S01]  /*19500*/  ULDC.64 UR4, c[0x0][0x5e8] ;  /* 0x00017a0000047ab9 */ /* 0x000fe20000000a00 */
[----:B------:R-:W-:Y:S02]  /*19510*/  LOP3.LUT P0, RZ, R25, 0xff, RZ, 0xc0, !PT ;  /* 0x000000ff19ff7812 */ /* 0x000fe4000780c0ff */
[----:B------:R-:W-:Y:S02]  /*19520*/  IADD3 R2, P1, R27, UR4, RZ ;  /* 0x000000041b027c10 */ /* 0x000fe4000ff3e0ff */
[----:B------:R-:W-:Y:S02]  /*19530*/  SEL R5, RZ, 0x1, !P0 ;  /* 0x00000001ff057807 */ /* 0x000fe40004000000 */
[----:B------:R-:W-:Y:S01]  /*19540*/  ISETP.NE.AND P6, PT, R17, 0x1, PT ;  /* 0x000000011100780c */ /* 0x000fe20003fc5270 */
[----:B0-----:R-:W-:-:S05]  /*19550*/  IMAD.X R3, RZ, RZ, UR5, P1 ;  /* 0x00000005ff037e24 */ /* 0x001fca00088e06ff */
        /* <DEDUP_REMOVED lines=18> */
.L_x_309:
        /* <DEDUP_REMOVED lines=24> */
.L_x_310:
[----:B------:R-:W-:Y:S01]  /*19800*/  ULDC.64 UR4, c[0x0][0x5e8] ;  /* 0x00017a0000047ab9 */ /* 0x000fe20000000a00 */
[----:B------:R-:W-:Y:S02]  /*19810*/  LOP3.LUT P0, RZ, R16, 0xff, RZ, 0xc0, !PT ;  /* 0x000000ff10ff7812 */ /* 0x000fe4000780c0ff */
[----:B------:R-:W-:Y:S02]  /*19820*/  IADD3 R18, P1, R18, UR4, RZ ;  /* 0x0000000412127c10 */ /* 0x000fe4000ff3e0ff */
[----:B0-----:R-:W-:-:S03]  /*19830*/  SEL R3, RZ, 0x1, !P0 ;  /* 0x00000001ff037807 */ /* 0x001fc60004000000 */
[----:B------:R-:W-:-:S05]  /*19840*/  IMAD.X R19, RZ, RZ, UR5, P1 ;  /* 0x00000005ff137e24 */ /* 0x000fca00088e06ff */
[----:B------:R-:W-:Y:S01]  /*19850*/  STG.E.U8 desc[UR58][R18.64], R3 ;  /* 0x0000000312007986 */ /* 0x000fe2000c10113a */
[----:B------:R-:W-:Y:S05]  /*19860*/  EXIT ;  /* 0x000000000000794d */ /* 0x000fea0003800000 */
.L_x_306:
[----:B------:R-:W-:Y:S04]  /*19870*/  STG.E.U8 desc[UR58][R4.64], R26 ;  /* 0x0000001a04007986 */ /* 0x000fe8000c10113a */
[----:B------:R-:W-:Y:S04]  /*19880*/  STG.E.U8 desc[UR58][R4.64+0x1], R25 ;  /* 0x0000011904007986 */ /* 0x000fe8000c10113a */
[----:B------:R-:W-:Y:S04]  /*19890*/  STG.E.U8 desc[UR58][R4.64+0x2], R19 ;  /* 0x0000021304007986 */ /* 0x000fe8000c10113a */
[----:B------:R-:W-:Y:S01]  /*198a0*/  STG.E.U8 desc[UR58][R4.64+0x3], R16 ;  /* 0x0000031004007986 */ /* 0x000fe2000c10113a */
[----:B------:R-:W-:Y:S05]  /*198b0*/  EXIT ;  /* 0x000000000000794d */ /* 0x000fea0003800000 */
.L_x_304:
[----:B0-----:R-:W-:Y:S01]  /*198c0*/  ISETP.NE.AND P0, PT, R0, RZ, PT ;  /* 0x000000ff0000720c */ /* 0x001fe20003f05270 */
[----:B------:R-:W-:Y:S02]  /*198d0*/  ULDC.64 UR4, c[0x0][0x5e8] ;  /* 0x00017a0000047ab9 */ /* 0x000fe40000000a00 */
[----:B------:R-:W-:Y:S02]  /*198e0*/  IADD3 R2, P1, R28, UR4, RZ ;  /* 0x000000041c027c10 */ /* 0x000fe4000ff3e0ff */
[----:B------:R-:W-:Y:S02]  /*198f0*/  IADD3 R6, P3, R24, UR4, RZ ;  /* 0x0000000418067c10 */ /* 0x000fe4000ff7e0ff */
[----:B------:R-:W-:Y:S01]  /*19900*/  IADD3 R8, P4, R18, UR4, RZ ;  /* 0x0000000412087c10 */ /* 0x000fe2000ff9e0ff */
[----:B------:R-:W-:Y:S01]  /*19910*/  IMAD.X R3, RZ, RZ, UR5, P1 ;  /* 0x00000005ff037e24 */ /* 0x000fe200088e06ff */
[----:B------:R-:W-:Y:S01]  /*19920*/  IADD3 R4, P2, R27, UR4, RZ ;  /* 0x000000041b047c10 */ /* 0x000fe2000ff5e0ff */
[----:B------:R-:W-:-:S02]  /*19930*/  IMAD.X R7, RZ, RZ, UR5, P3 ;  /* 0x00000005ff077e24 */ /* 0x000fc400098e06ff */
        /* <DEDUP_REMOVED lines=41> */
.L_x_312:
        /* <DEDUP_REMOVED lines=24> */
.L_x_313:
        /* <DEDUP_REMOVED lines=24> */
.L_x_314:
        /* <DEDUP_REMOVED lines=24> */
.L_x_315:
[----:B------:R-:W-:Y:S01]  /*1a050*/  ULDC.64 UR4, c[0x0][0x5e8] ;  /* 0x00017a0000047ab9 */ /* 0x000fe20000000a00 */
[----:B------:R-:W-:Y:S02]  /*1a060*/  LOP3.LUT P0, RZ, R16, 0xff, RZ, 0xc0, !PT ;  /* 0x000000ff10ff7812 */ /* 0x000fe4000780c0ff */
[----:B------:R-:W-:Y:S02]  /*1a070*/  IADD3 R18, P1, R18, UR4, RZ ;  /* 0x0000000412127c10 */ /* 0x000fe4000ff3e0ff */
[----:B0-----:R-:W-:-:S03]  /*1a080*/  SEL R3, RZ, 0x1, !P0 ;  /* 0x00000001ff037807 */ /* 0x001fc60004000000 */
[----:B------:R-:W-:-:S05]  /*1a090*/  IMAD.X R19, RZ, RZ, UR5, P1 ;  /* 0x00000005ff137e24 */ /* 0x000fca00088e06ff */
[----:B------:R-:W-:Y:S01]  /*1a0a0*/  STG.E.U8 desc[UR58][R18.64], R3 ;  /* 0x0000000312007986 */ /* 0x000fe2000c10113a */
[----:B------:R-:W-:Y:S05]  /*1a0b0*/  EXIT ;  /* 0x000000000000794d */ /* 0x000fea0003800000 */
.L_x_311:
        /* <DEDUP_REMOVED lines=13> */
.L_x_316:
        /* <DEDUP_REMOVED lines=15> */
.L_x_7538:


//--------------------- .text._ZN2at6native13reduce_kernelILi512ELi1ENS0_8ReduceOpIN3c108BFloat16ENS0_14func_wrapper_tIbZZZNS0_14or_kernel_cudaERNS_14TensorIteratorEENKUlvE_clEvENKUlvE9_clEvEUlbS4_E_EEjbLi4ELi4EEEEEvT1_ --------------------------
	.section	.text._ZN2at6native13reduce_kernelILi512ELi1ENS0_8ReduceOpIN3c108BFloat16ENS0_14func_wrapper_tIbZZZNS0_14or_kernel_cudaERNS_14TensorIteratorEENKUlvE_clEvENKUlvE9_clEvEUlbS4_E_EEjbLi4ELi4EEEEEvT1_,"ax",@progbits
	.align	128
        .global         _ZN2at6native13reduce_kernelILi512ELi1ENS0_8ReduceOpIN3c108BFloat16ENS0_14func_wrapper_tIbZZZNS0_14or_kernel_cudaERNS_14TensorIteratorEENKUlvE_clEvENKUlvE9_clEvEUlbS4_E_EEjbLi4ELi4EEEEEvT1_
        .type           _ZN2at6native13reduce_kernelILi512ELi1ENS0_8ReduceOpIN3c108BFloat16ENS0_14func_wrapper_tIbZZZNS0_14or_kernel_cudaERNS_14TensorIteratorEENKUlvE_clEvENKUlvE9_clEvEUlbS4_E_EEjbLi4ELi4EEEEEvT1_,@function
        .size           _ZN2at6native13reduce_kernelILi512ELi1ENS0_8ReduceOpIN3c108BFloat16ENS0_14func_wrapper_tIbZZZNS0_14or_kernel_cudaERNS_14TensorIteratorEENKUlvE_clEvENKUlvE9_clEvEUlbS4_E_EEjbLi4ELi4EEEEEvT1_,(.L_x_7539 - _ZN2at6native13reduce_kernelILi512ELi1ENS0_8ReduceOpIN3c108BFloat16ENS0_14func_wrapper_tIbZZZNS0_14or_kernel_cudaERNS_14TensorIteratorEENKUlvE_clEvENKUlvE9_clEvEUlbS4_E_EEjbLi4ELi4EEEEEvT1_)
        .other          _ZN2at6native13reduce_kernelILi512ELi1ENS0_8ReduceOpIN3c108BFloat16ENS0_14func_wrapper_tIbZZZNS0_14or_kernel_cudaERNS_14TensorIteratorEENKUlvE_clEvENKUlvE9_clEvEUlbS4_E_EEjbLi4ELi4EEEEEvT1_,@"STO_CUDA_ENTRY STV_DEFAULT"
_ZN2at6native13reduce_kernelILi512ELi1ENS0_8ReduceOpIN3c108BFloat16ENS0_14func_wrapper_tIbZZZNS0_14or_kernel_cudaERNS_14TensorIteratorEENKUlvE_clEvENKUlvE9_clEvEUlbS4_E_EEjbLi4ELi4EEEEEvT1_:
.text._ZN2at6native13reduce_kernelILi512ELi1ENS0_8ReduceOpIN3c108BFloat16ENS0_14func_wrapper_tIbZZZNS0_14or_kernel_cudaERNS_14TensorIteratorEENKUlvE_clEvENKUlvE9_clEvEUlbS4_E_EEjbLi4ELi4EEEEEvT1_:
        /* <DEDUP_REMOVED lines=12> */
[----:B0-----:R-:W-:-:S04]  /*00c0*/  IMAD R2, R3, UR7, R2 ;  /* 0x0000000703027c24 */ /* 0x001fc8000f8e0202 */
[----:B-1----:R-:W-:Y:S01]  /*00d0*/  IMAD R3, R7, UR4, R2 ;  /* 0x0000000407037c24 */ /* 0x002fe2000f8e0202 */
[----:B------:R-:W-:Y:S01]  /*00e0*/  ULDC.64 UR4, c[0x0][0x3f0] ;  /* 0x0000fc0000047ab9 */ /* 0x000fe20000000a00 */
[----:B------:R-:W-:-:S04]  /*00f0*/  IMAD.MOV.U32 R2, RZ, RZ, RZ ;  /* 0x000000ffff027224 */ /* 0x000fc800078e00ff */
        /* <DEDUP_REMOVED lines=270> */
.L_x_317:
        /* <DEDUP_REMOVED lines=26> */
[----:B------:R-:W0:Y:S01]  /*1380*/  LDC.U8 R6, c[0x0][0x211] ;  /* 0x00008440ff067b82 */ /* 0x000e220000000000 */
[----:B------:R-:W-:Y:S01]  /*1390*/  SHF.R.U64 R7, R12, 0x1, R13 ;  /* 0x000000010c077819 */ /* 0x000fe2000000120d */
[----:B------:R-:W-:Y:S01]  /*13a0*/  ULDC UR4, c[0x0][0x218] ;  /* 0x0000860000047ab9 */ /* 0x000fe20000000800 */
[----:B------:R-:W-:Y:S01]  /*13b0*/  BSSY B1, `(.L_x_321) ;  /* 0x000002a000017945 */ /* 0x000fe20003800000 */
[----:B------:R-:W-:Y:S02]  /*13c0*/  MOV R4, UR4 ;  /* 0x0000000400047c02 */ /* 0x000fe40008000f00 */
[----:B------:R-:W-:-:S04]  /*13d0*/  LOP3.LUT R7, R7, 0x3, RZ, 0xc0, !PT ;  /* 0x0000000307077812 */ /* 0x000fc800078ec0ff */
[----:B------:R-:W-:Y:S02]  /*13e0*/  ISETP.NE.AND P0, PT, R7, RZ, PT ;  /* 0x000000ff0700720c */ /* 0x000fe40003f05270 */
[----:B0-----:R-:W-:-:S11]  /*13f0*/  PRMT R8, R6, 0x7610, R8 ;  /* 0x0000761006087816 */ /* 0x001fd60000000008 */
[----:B------:R-:W-:Y:S05]  /*1400*/  @!P0 BRA `(.L_x_322) ;  /* 0x0000000000908947 */ /* 0x000fea0003800000 */
[C---:B------:R-:W-:Y:S01]  /*1410*/  ISETP.GE.U32.AND P0, PT, R0.reuse, R7, PT ;  /* 0x000000070000720c */ /* 0x040fe20003f06070 */
[----:B------:R-:W-:Y:S03]  /*1420*/  BSSY B2, `(.L_x_323) ;  /* 0x000001d000027945 */ /* 0x000fe60003800000 */
[----:B------:R-:W-:-:S13]  /*1430*/  ISETP.GT.U32.OR P0, PT, R0, 0x3, !P0 ;  /* 0x000000030000780c */ /* 0x000fda0004704470 */
[----:B------:R-:W-:Y:S05]  /*1440*/  @P0 BRA `(.L_x_324) ;  /* 0x0000000000680947 */ /* 0x000fea0003800000 */
[----:B------:R-:W-:Y:S01]  /*1450*/  ISETP.NE.AND P0, PT, RZ, UR28, PT ;  /* 0x0000001cff007c0c */ /* 0x000fe2000bf05270 */
[----:B------:R-:W-:Y:S01]  /*1460*/  BSSY B3, `(.L_x_325) ;  /* 0x0000009000037945 */ /* 0x000fe20003800000 */
[----:B------:R-:W-:Y:S02]  /*1470*/  ISETP.NE.AND P1, PT, R3, RZ, PT ;  /* 0x000000ff0300720c */ /* 0x000fe40003f25270 */
[----:B------:R-:W-:-:S11]  /*1480*/  PRMT R4, RZ, 0x7610, R4 ;  /* 0x00007610ff047816 */ /* 0x000fd60000000004 */
[----:B------:R-:W-:Y:S05]  /*1490*/  @P0 BRA P1, `(.L_x_326) ;  /* 0x0000000000140947 */ /* 0x000fea0000800000 */
[----:B------:R-:W-:Y:S01]  /*14a0*/  ISETP.NE.AND P0, PT, RZ, UR29, PT ;  /* 0x0000001dff007c0c */ /* 0x000fe2000bf05270 */
[----:B------:R-:W-:-:S12]  /*14b0*/  IMAD.MOV.U32 R4, RZ, RZ, 0x1 ;  /* 0x00000001ff047424 */ /* 0x000fd800078e00ff */
[----:B------:R-:W-:-:S04]  /*14c0*/  @P0 ISETP.NE.AND P1, PT, R5, RZ, PT ;  /* 0x000000ff0500020c */ /* 0x000fc80003f25270 */
[----:B------:R-:W-:-:S04]  /*14d0*/  @P0 SEL R9, RZ, 0x1, P1 ;  /* 0x00000001ff090807 */ /* 0x000fc80000800000 */
[----:B------:R-:W-:-:S07]  /*14e0*/  @P0 PRMT R4, R9, 0x7610, R4 ;  /* 0x0000761009040816 */ /* 0x000fce0000000004 */
.L_x_326:
[----:B------:R-:W-:Y:S05]  /*14f0*/  BSYNC B3 ;  /* 0x0000000000037941 */ /* 0x000fea0003800000 */
.L_x_325:
[----:B------:R-:W-:-:S04]  /*1500*/  PRMT R4, R4, 0x9910, RZ ;  /* 0x0000991004047816 */ /* 0x000fc800000000ff */
[----:B------:R-:W-:-:S13]  /*1510*/  ISETP.NE.AND P0, PT, R4, RZ, PT ;  /* 0x000000ff0400720c */ /* 0x000fda0003f05270 */
[----:B------:R-:W-:Y:S05]  /*1520*/  @!P0 BRA `(.L_x_324) ;  /* 0x0000000000308947 */ /* 0x000fea0003800000 */
[----:B------:R-:W-:Y:S01]  /*1530*/  PRMT R4, R8, 0x9910, RZ ;  /* 0x0000991008047816 */ /* 0x000fe200000000ff */
[----:B------:R-:W-:-:S03]  /*1540*/  IMAD.MOV.U32 R8, RZ, RZ, 0x1 ;  /* 0x00000001ff087424 */ /* 0x000fc600078e00ff */
[----:B------:R-:W-:-:S13]  /*1550*/  ISETP.NE.AND P0, PT, R4, RZ, PT ;  /* 0x000000ff0400720c */ /* 0x000fda0003f05270 */
[----:B------:R-:W-:Y:S05]  /*1560*/  @P0 BRA `(.L_x_324) ;  /* 0x0000000000200947 */ /* 0x000fea0003800000 */
[----:B------:R-:W-:-:S04]  /*1570*/  IADD3 R9, P0, R0, -R7, RZ ;  /* 0x8000000700097210 */ /* 0x000fc80007f1e0ff */
[----:B------:R-:W-:Y:S02]  /*1580*/  IADD3.X R4, RZ, -0x1, RZ, P0, !PT ;  /* 0xffffffffff047810 */ /* 0x000fe400007fe4ff */
[----:B------:R-:W-:-:S04]  /*1590*/  LEA R16, P0, R9, R12, 0x1 ;  /* 0x0000000c09107211 */ /* 0x000fc800078008ff */
[----:B------:R-:W-:-:S05]  /*15a0*/  LEA.HI.X R17, R9, R13, R4, 0x1, P0 ;  /* 0x0000000d09117211 */ /* 0x000fca00000f0c04 */
[----:B------:R-:W2:Y:S02]  /*15b0*/  LDG.E.U16 R16, desc[UR36][R16.64] ;  /* 0x0000002410107981 */ /* 0x000ea4000c1e1500 */
[----:B--2---:R-:W-:-:S05]  /*15c0*/  IMAD.U32 R4, R16, 0x10000, RZ ;  /* 0x0001000010047824 */ /* 0x004fca00078e00ff */
[----:B------:R-:W-:-:S04]  /*15d0*/  FSETP.NEU.FTZ.AND P0, PT, R4, RZ, PT ;  /* 0x000000ff0400720b */ /* 0x000fc80003f1d000 */
[----:B------:R-:W-:-:S09]  /*15e0*/  SEL R8, RZ, 0x1, !P0 ;  /* 0x00000001ff087807 */ /* 0x000fd20004000000 */
.L_x_324:
[----:B------:R-:W-:Y:S05]  /*15f0*/  BSYNC B2 ;  /* 0x0000000000027941 */ /* 0x000fea0003800000 */
.L_x_323:
[C---:B------:R-:W-:Y:S02]  /*1600*/  IADD3 R9, P0, -R7.reuse, 0x4, RZ ;  /* 0x0000000407097810 */ /* 0x040fe40007f1e1ff */
[----:B------:R-:W-:Y:S02]  /*1610*/  IADD3 R4, R7, -0x4, R2 ;  /* 0xfffffffc07047810 */ /* 0x000fe40007ffe002 */
[----:B------:R-:W-:Y:S01]  /*1620*/  LEA R12, P1, R9, R12, 0x1 ;  /* 0x0000000c090c7211 */ /* 0x000fe200078208ff */
[----:B------:R-:W-:-:S05]  /*1630*/  IMAD.X R10, RZ, RZ, -0x1, P0 ;  /* 0xffffffffff0a7424 */ /* 0x000fca00000e06ff */
[----:B------:R-:W-:-:S07]  /*1640*/  LEA.HI.X R13, R9, R13, R10, 0x1, P1 ;  /* 0x0000000d090d7211 */ /* 0x000fce00008f0c0a */
.L_x_322:
[----:B------:R-:W-:Y:S05]  /*1650*/  BSYNC B1 ;  /* 0x0000000000017941 */ /* 0x000fea0003800000 */
.L_x_321:
[----:B------:R-:W-:Y:S01]  /*1660*/  LEA R7, R11, 0x3, 0x2 ;  /* 0x000000030b077811 */ /* 0x000fe200078e10ff */
[----:B------:R-:W-:Y:S01]  /*1670*/  BSSY B1, `(.L_x_327) ;  /* 0x000002c000017945 */ /* 0x000fe20003800000 */
[C---:B------:R-:W-:Y:S02]  /*1680*/  PRMT R2, R6.reuse, 0x5410, R6 ;  /* 0x0000541006027816 */ /* 0x040fe40000000006 */
[----:B------:R-:W-:Y:S02]  /*1690*/  ISETP.GE.U32.AND P0, PT, R7, R4, PT ;  /* 0x000000040700720c */ /* 0x000fe40003f06070 */
[----:B------:R-:W-:-:S11]  /*16a0*/  PRMT R9, R6, 0x7610, R9 ;  /* 0x0000761006097816 */ /* 0x000fd60000000009 */
[----:B------:R-:W-:Y:S05]  /*16b0*/  @P0 BRA `(.L_x_328) ;  /* 0x00000000009c0947 */ /* 0x000fea0003800000 */
[C---:B------:R-:W-:Y:S02]  /*16c0*/  PRMT R16, R2.reuse, 0x7610, R16 ;  /* 0x0000761002107816 */ /* 0x040fe40000000010 */
[C---:B------:R-:W-:Y:S02]  /*16d0*/  PRMT R9, R2.reuse, 0x7610, R9 ;  /* 0x0000761002097816 */ /* 0x040fe40000000009 */
[----:B------:R-:W-:-:S07]  /*16e0*/  PRMT R10, R2, 0x7610, R10 ;  /* 0x00007610020a7816 */ /* 0x000fce000000000a */
.L_x_329:
[C---:B------:R-:W-:Y:S01]  /*16f0*/  IMAD.WIDE.U32 R6, R11.reuse, 0x8, R12 ;  /* 0x000000080b067825 */ /* 0x040fe200078e000c */
[----:B------:R-:W-:Y:S01]  /*1700*/  LOP3.LUT P1, RZ, R8, 0xff, RZ, 0xc0, !PT ;  /* 0x000000ff08ff7812 */ /* 0x000fe2000782c0ff */
[----:B------:R-:W-:Y:S01]  /*1710*/  HFMA2.MMA R2, -RZ, RZ, 0, 5.9604644775390625e-08 ;  /* 0x00000001ff027435 */ /* 0x000fe200000001ff */
[----:B------:R-:W-:Y:S01]  /*1720*/  LOP3.LUT P3, RZ, R16, 0xff, RZ, 0xc0, !PT ;  /* 0x000000ff10ff7812 */ /* 0x000fe2000786c0ff */
[----:B------:R-:W-:Y:S02]  /*1730*/  ULDC UR4, c[0x0][0x220] ;  /* 0x0000880000047ab9 */ /* 0x000fe40000000800 */
[----:B------:R-:W2:Y:S01]  /*1740*/  LDG.E.64 R6, desc[UR36][R6.64] ;  /* 0x0000002406067981 */ /* 0x000ea2000c1e1b00 */
[----:B------:R-:W-:Y:S01]  /*1750*/  IMAD.MOV.U32 R8, RZ, RZ, 0x1 ;  /* 0x00000001ff087424 */ /* 0x000fe200078e00ff */
[----:B------:R-:W-:Y:S01]  /*1760*/  LOP3.LUT P2, RZ, R10, 0xff, RZ, 0xc0, !PT ;  /* 0x000000ff0aff7812 */ /* 0x000fe2000784c0ff */
[----:B------:R-:W-:Y:S01]  /*1770*/  VIADD R11, R11, UR4 ;  /* 0x000000040b0b7c36 */ /* 0x000fe20008000000 */
[----:B------:R-:W-:-:S02]  /*1780*/  LOP3.LUT P0, RZ, R9, 0xff, RZ, 0xc0, !PT ;  /* 0x000000ff09ff7812 */ /* 0x000fc4000780c0ff */
[----:B------:R-:W-:Y:S02]  /*1790*/  PRMT R2, R8, 0x5410, R2 ;  /* 0x0000541008027816 */ /* 0x000fe40000000002 */
[----:B------:R-:W-:-:S04]  /*17a0*/  LEA R17, R11, 0x3, 0x2 ;  /* 0x000000030b117811 */ /* 0x000fc800078e10ff */
[----:B------:R-:W-:Y:S02]  /*17b0*/  ISETP.GE.U32.AND P4, PT, R17, R4, PT ;  /* 0x000000041100720c */ /* 0x000fe40003f86070 */
[C---:B--2---:R-:W-:Y:S02]  /*17c0*/  PRMT R8, R6.reuse, 0x7632, R8 ;  /* 0x0000763206087816 */ /* 0x044fe40000000008 */
[----:B------:R-:W-:Y:S02]  /*17d0*/  @!P1 SHF.L.U32 R9, R6, 0x10, RZ ;  /* 0x0000001006099819 */ /* 0x000fe400000006ff */
[----:B------:R-:W-:Y:S01]  /*17e0*/  PRMT R6, R7, 0x7632, R6 ;  /* 0x0000763207067816 */ /* 0x000fe20000000006 */
[----:B------:R-:W-:Y:S01]  /*17f0*/  @!P2 IMAD.U32 R8, R8, 0x10000, RZ ;  /* 0x000100000808a824 */ /* 0x000fe200078e00ff */
[----:B------:R-:W-:Y:S01]  /*1800*/  @!P1 FSETP.NEU.FTZ.AND P6, PT, R9, RZ, PT ;  /* 0x000000ff0900920b */ /* 0x000fe20003fdd000 */
[----:B------:R-:W-:Y:S01]  /*1810*/  IMAD.MOV.U32 R9, RZ, RZ, 0x1 ;  /* 0x00000001ff097424 */ /* 0x000fe200078e00ff */
[----:B------:R-:W-:Y:S01]  /*1820*/  @!P0 SHF.L.U32 R7, R7, 0x10, RZ ;  /* 0x0000001007078819 */ /* 0x000fe200000006ff */
[----:B------:R-:W-:Y:S01]  /*1830*/  @!P3 IMAD.U32 R6, R6, 0x10000, RZ ;  /* 0x000100000606b824 */ /* 0x000fe200078e00ff */
[----:B------:R-:W-:-:S02]  /*1840*/  @!P1 SEL R10, RZ, 0x1, !P6 ;  /* 0x00000001ff0a9807 */ /* 0x000fc40007000000 */
[----:B------:R-:W-:Y:S01]  /*1850*/  @!P2 FSETP.NEU.FTZ.AND P5, PT, R8, RZ, PT ;  /* 0x000000ff0800a20b */ /* 0x000fe20003fbd000 */
[----:B------:R-:W-:Y:S01]  /*1860*/  IMAD.MOV.U32 R8, RZ, RZ, 0x1 ;  /* 0x00000001ff087424 */ /* 0x000fe200078e00ff */
[----:B------:R-:W-:Y:S02]  /*1870*/  @!P3 FSETP.NEU.FTZ.AND P6, PT, R6, RZ, PT ;  /* 0x000000ff0600b20b */ /* 0x000fe40003fdd000 */
[----:B------:R-:W-:Y:S02]  /*1880*/  @!P2 SEL R6, RZ, 0x1, !P5 ;  /* 0x00000001ff06a807 */ /* 0x000fe40006800000 */
[----:B------:R-:W-:Y:S02]  /*1890*/  @!P3 SEL R16, RZ, 0x1, !P6 ;  /* 0x00000001ff10b807 */ /* 0x000fe40007000000 */
[----:B------:R-:W-:Y:S02]  /*18a0*/  @!P0 FSETP.NEU.FTZ.AND P5, PT, R7, RZ, PT ;  /* 0x000000ff0700820b */ /* 0x000fe40003fbd000 */
[----:B------:R-:W-:-:S02]  /*18b0*/  @!P3 PRMT R2, R16, 0x7610, R2 ;  /* 0x000076101002b816 */ /* 0x000fc40000000002 */
[----:B------:R-:W-:Y:S02]  /*18c0*/  @!P0 SEL R7, RZ, 0x1, !P5 ;  /* 0x00000001ff078807 */ /* 0x000fe40006800000 */
[----:B------:R-:W-:Y:S02]  /*18d0*/  @!P2 PRMT R2, R2, 0x5410, R6 ;  /* 0x000054100202a816 */ /* 0x000fe40000000006 */
[----:B------:R-:W-:Y:S02]  /*18e0*/  @!P1 PRMT R8, R10, 0x7610, R8 ;  /* 0x000076100a089816 */ /* 0x000fe40000000008 */
[----:B------:R-:W-:Y:S02]  /*18f0*/  @!P0 PRMT R9, R7, 0x7610, R9 ;  /* 0x0000761007098816 */ /* 0x000fe40000000009 */
[C---:B------:R-:W-:Y:S02]  /*1900*/  PRMT R16, R2.reuse, 0x7610, R16 ;  /* 0x0000761002107816 */ /* 0x040fe40000000010 */
[----:B------:R-:W-:Y:S01]  /*1910*/  PRMT R10, R2, 0x7632, R10 ;  /* 0x00007632020a7816 */ /* 0x000fe2000000000a */
[----:B------:R-:W-:Y:S06]  /*1920*/  @!P4 BRA `(.L_x_329) ;  /* 0xfffffffc0070c947 */ /* 0x000fec000383ffff */
.L_x_328:
[----:B------:R-:W-:Y:S05]  /*1930*/  BSYNC B1 ;  /* 0x0000000000017941 */ /* 0x000fea0003800000 */
.L_x_327:
[----:B------:R-:W-:Y:S01]  /*1940*/  ULDC UR4, c[0x0][0x230] ;  /* 0x00008c0000047ab9 */ /* 0x000fe20000000800 */
[----:B------:R-:W-:Y:S01]  /*1950*/  ISETP.NE.AND P1, PT, R3, RZ, PT ;  /* 0x000000ff0300720c */ /* 0x000fe20003f25270 */
[----:B------:R-:W-:Y:S01]  /*1960*/  BSSY B1, `(.L_x_330) ;  /* 0x000000a000017945 */ /* 0x000fe20003800000 */
[----:B------:R-:W-:Y:S02]  /*1970*/  ISETP.NE.AND P0, PT, RZ, UR4, PT ;  /* 0x00000004ff007c0c */ /* 0x000fe4000bf05270 */
[----:B------:R-:W-:-:S11]  /*1980*/  PRMT R6, RZ, 0x7610, R6 ;  /* 0x00007610ff067816 */ /* 0x000fd60000000006 */
[----:B------:R-:W-:Y:S05]  /*1990*/  @P0 BRA P1, `(.L_x_331) ;  /* 0x0000000000180947 */ /* 0x000fea0000800000 */
[----:B------:R-:W-:Y:S01]  /*19a0*/  ULDC UR4, c[0x0][0x234] ;  /* 0x00008d0000047ab9 */ /* 0x000fe20000000800 */
[----:B------:R-:W-:Y:S02]  /*19b0*/  MOV R6, 0x1 ;  /* 0x0000000100067802 */ /* 0x000fe40000000f00 */
[----:B------:R-:W-:-:S13]  /*19c0*/  ISETP.NE.AND P0, PT, RZ, UR4, PT ;  /* 0x00000004ff007c0c */ /* 0x000fda000bf05270 */
[----:B------:R-:W-:-:S04]  /*19d0*/  @P0 ISETP.NE.AND P1, PT, R5, RZ, PT ;  /* 0x000000ff0500020c */ /* 0x000fc80003f25270 */
[----:B------:R-:W-:-:S04]  /*19e0*/  @P0 SEL R5, RZ, 0x1, P1 ;  /* 0x00000001ff050807 */ /* 0x000fc80000800000 */
[----:B------:R-:W-:-:S07]  /*19f0*/  @P0 PRMT R6, R5, 0x7610, R6 ;  /* 0x0000761005060816 */ /* 0x000fce0000000006 */
.L_x_331:
[----:B------:R-:W-:Y:S05]  /*1a00*/  BSYNC B1 ;  /* 0x0000000000017941 */ /* 0x000fea0003800000 */
.L_x_330:
        /* <DEDUP_REMOVED lines=8> */
[----:B------:R-:W-:Y:S01]  /*1a90*/  LOP3.LUT P0, RZ, R8, 0xff, RZ, 0xc0, !PT ;  /* 0x000000ff08ff7812 */ /* 0x000fe2000780c0ff */
[----:B------:R-:W-:Y:S02]  /*1aa0*/  IMAD.MOV.U32 R8, RZ, RZ, 0x1 ;  /* 0x00000001ff087424 */ /* 0x000fe400078e00ff */
[----:B------:R-:W-:-:S10]  /*1ab0*/  IMAD.WIDE R12, R5, 0x2, R12 ;  /* 0x00000002050c7825 */ /* 0x000fd400078e020c */
[----:B------:R-:W-:Y:S05]  /*1ac0*/  @P0 BRA `(.L_x_333) ;  /* 0x0000000000100947 */ /* 0x000fea0003800000 */
[----:B------:R-:W2:Y:S02]  /*1ad0*/  LDG.E.U16 R12, desc[UR36][R12.64] ;  /* 0x000000240c0c7981 */ /* 0x000ea4000c1e1500 */
[----:B--2---:R-:W-:-:S04]  /*1ae0*/  SHF.L.U32 R4, R12, 0x10, RZ ;  /* 0x000000100c047819 */ /* 0x004fc800000006ff */
[----:B------:R-:W-:-:S04]  /*1af0*/  FSETP.NEU.FTZ.AND P0, PT, R4, RZ, PT ;  /* 0x000000ff0400720b */ /* 0x000fc80003f1d000 */
[----:B------:R-:W-:-:S09]  /*1b00*/  SEL R8, RZ, 0x1, !P0 ;  /* 0x00000001ff087807 */ /* 0x000fd20004000000 */
.L_x_333:
[----:B------:R-:W-:Y:S05]  /*1b10*/  BSYNC B1 ;  /* 0x0000000000017941 */ /* 0x000fea0003800000 */
.L_x_332:
[----:B------:R-:W0:Y:S01]  /*1b20*/  I2F.S8 R4, R2.B2 ;  /* 0x2000000200047306 */ /* 0x000e220000001400 */
[----:B------:R-:W-:Y:S01]  /*1b30*/  LOP3.LUT P1, RZ, R8, 0xff, RZ, 0xc0, !PT ;  /* 0x000000ff08ff7812 */ /* 0x000fe2000782c0ff */
[----:B------:R-:W-:Y:S02]  /*1b40*/  IMAD.MOV.U32 R5, RZ, RZ, 0x1 ;  /* 0x00000001ff057424 */ /* 0x000fe400078e00ff */
[----:B------:R-:W-:-:S04]  /*1b50*/  IMAD.MOV.U32 R17, RZ, RZ, 0x1 ;  /* 0x00000001ff117424 */ /* 0x000fc800078e00ff */
[----:B------:R-:W-:Y:S08]  /*1b60*/  I2F.S8 R9, R9 ;  /* 0x0000000900097306 */ /* 0x000ff00000001400 */
[----:B0-----:R-:W0:Y:S02]  /*1b70*/  F2F.BF16.F32 R4, R4 ;  /* 0x0000000400047304 */ /* 0x001e240000202000 */
[----:B0-----:R-:W-:Y:S01]  /*1b80*/  @!P1 IMAD.U32 R6, R4, 0x10000, RZ ;  /* 0x0001000004069824 */ /* 0x001fe200078e00ff */
[----:B------:R-:W-:-:S04]  /*1b90*/  HFMA2.MMA R4, -RZ, RZ, 0, 5.9604644775390625e-08 ;  /* 0x00000001ff047435 */ /* 0x000fc800000001ff */
[----:B------:R-:W-:Y:S02]  /*1ba0*/  @!P1 FSETP.NEU.FTZ.AND P0, PT, R6, RZ, PT ;  /* 0x000000ff0600920b */ /* 0x000fe40003f1d000 */
[----:B------:R-:W0:Y:S02]  /*1bb0*/  F2F.BF16.F32 R6, R9 ;  /* 0x0000000900067304 */ /* 0x000e240000202000 */
[----:B------:R-:W-:-:S04]  /*1bc0*/  @!P1 SEL R5, RZ, 0x1, !P0 ;  /* 0x00000001ff059807 */ /* 0x000fc80004000000 */
[----:B------:R-:W-:-:S04]  /*1bd0*/  PRMT R5, R5, 0x9910, RZ ;  /* 0x0000991005057816 */ /* 0x000fc800000000ff */
[----:B------:R-:W-:-:S13]  /*1be0*/  ISETP.NE.AND P1, PT, R5, RZ, PT ;  /* 0x000000ff0500720c */ /* 0x000fda0003f25270 */
[----:B0-----:R-:W-:-:S05]  /*1bf0*/  @!P1 IMAD.U32 R5, R6, 0x10000, RZ ;  /* 0x0001000006059824 */ /* 0x001fca00078e00ff */
[----:B------:R-:W-:-:S04]  /*1c00*/  @!P1 FSETP.NEU.FTZ.AND P0, PT, R5, RZ, PT ;  /* 0x000000ff0500920b */ /* 0x000fc80003f1d000 */
[----:B------:R-:W-:-:S04]  /*1c10*/  @!P1 SEL R4, RZ, 0x1, !P0 ;  /* 0x00000001ff049807 */ /* 0x000fc80004000000 */
[----:B------:R-:W-:-:S04]  /*1c20*/  PRMT R4, R4, 0x9910, RZ ;  /* 0x0000991004047816 */ /* 0x000fc800000000ff */
[----:B------:R-:W-:-:S13]  /*1c30*/  ISETP.NE.AND P0, PT, R4, RZ, PT ;  /* 0x000000ff0400720c */ /* 0x000fda0003f05270 */
[----:B------:R-:W-:Y:S05]  /*1c40*/  @P0 BRA `(.L_x_319) ;  /* 0x000000a000640947 */ /* 0x000fea0003800000 */
[----:B------:R-:W0:Y:S08]  /*1c50*/  I2F.S8 R2, R2 ;  /* 0x0000000200027306 */ /* 0x000e300000001400 */
[----:B0-----:R-:W0:Y:S02]  /*1c60*/  F2F.BF16.F32 R4, R2 ;  /* 0x0000000200047304 */ /* 0x001e240000202000 */
[----:B0-----:R-:W-:-:S04]  /*1c70*/  SHF.L.U32 R4, R4, 0x10, RZ ;  /* 0x0000001004047819 */ /* 0x001fc800000006ff */
[----:B------:R-:W-:-:S04]  /*1c80*/  FSETP.NEU.FTZ.AND P0, PT, R4, RZ, PT ;  /* 0x000000ff0400720b */ /* 0x000fc80003f1d000 */
[----:B------:R-:W-:Y:S01]  /*1c90*/  SEL R17, RZ, 0x1, !P0 ;  /* 0x00000001ff117807 */ /* 0x000fe20004000000 */
[----:B------:R-:W-:Y:S08]  /*1ca0*/  BRA `(.L_x_319) ;  /* 0x000000a0004c7947 */ /* 0x000ff00003800000 */
.L_x_320:
[----:B------:R-:W0:Y:S08]  /*1cb0*/  LDC R16, c[0x0][0x384] ;  /* 0x0000e100ff107b82 */ /* 0x000e300000000800 */
[----:B------:R-:W1:Y:S01]  /*1cc0*/  LDC R10, c[0x0][0x254] ;  /* 0x00009500ff0a7b82 */ /* 0x000e620000000800 */
[----:B0-----:R-:W-:-:S04]  /*1cd0*/  SHF.R.U32.HI R16, RZ, 0x1, R16 ;  /* 0x00000001ff107819 */ /* 0x001fc80000011610 */
[----:B------:R-:W-:Y:S02]  /*1ce0*/  ISETP.NE.AND P0, PT, R16, 0x1, PT ;  /* 0x000000011000780c */ /* 0x000fe40003f05270 */
[C---:B-1----:R-:W-:Y:S02]  /*1cf0*/  ISETP.EQ.AND P2, PT, R10.reuse, 0x1, PT ;  /* 0x000000010a00780c */ /* 0x042fe40003f42270 */
[----:B------:R-:W-:-:S11]  /*1d00*/  ISETP.NE.AND P1, PT, R10, 0x1, PT ;  /* 0x000000010a00780c */ /* 0x000fd60003f25270 */
        /* <DEDUP_REMOVED lines=15> */
[----:B------:R-:W-:Y:S02]  /*1e00*/  ISETP.NE.AND P0, PT, R10, RZ, PT ;  /* 0x000000ff0a00720c */ /* 0x000fe40003f05270 */
[C---:B------:R-:W-:Y:S02]  /*1e10*/  PRMT R17, R6.reuse, 0x7610, R17 ;  /* 0x0000761006117816 */ /* 0x040fe40000000011 */
[C---:B------:R-:W-:Y:S02]  /*1e20*/  PRMT R7, R6.reuse, 0x7610, R7 ;  /* 0x0000761006077816 */ /* 0x040fe40000000007 */
[C---:B------:R-:W-:Y:S02]  /*1e30*/  PRMT R20, R6.reuse, 0x7610, R20 ;  /* 0x0000761006147816 */ /* 0x040fe40000000014 */
[----:B------:R-:W-:-:S07]  /*1e40*/  PRMT R9, R6, 0x7610, R9 ;  /* 0x0000761006097816 */ /* 0x000fce0000000009 */
.L_x_342:
        /* <DEDUP_REMOVED lines=53> */
[----:B------:R-:W-:Y:S01]  /*21a0*/  ULDC.64 UR38, c[0x0][0x260] ;  /* 0x0000980000267ab9 */ /* 0x000fe20000000a00 */
[----:B0-----:R-:W-:-:S08]  /*21b0*/  ISETP.NE.AND P1, PT, R16, 0x2, PT ;  /* 0x000000021000780c */ /* 0x001fd00003f25270 */
        /* <DEDUP_REMOVED lines=239> */
.L_x_338:
[----:B------:R-:W-:Y:S01]  /*30b0*/  LOP3.LUT R11, R4, 0xfffffffe, RZ, 0xc0, !PT ;  /* 0xfffffffe040b7812 */ /* 0x000fe200078ec0ff */
[----:B------:R-:W-:-:S03]  /*30c0*/  ULDC UR38, c[0x0][0x220] ;  /* 0x0000880000267ab9 */ /* 0x000fc60000000800 */
[----:B------:R-:W-:-:S04]  /*30d0*/  IADD3 R10, P1, R12, R11, RZ ;  /* 0x0000000b0c0a7210 */ /* 0x000fc80007f3e0ff */
[----:B------:R-:W-:-:S05]  /*30e0*/  IADD3.X R11, RZ, R13, RZ, P1, !PT ;  /* 0x0000000dff0b7210 */ /* 0x000fca0000ffe4ff */
[----:B------:R1:W5:Y:S01]  /*30f0*/  LDG.E.U16 R21, desc[UR36][R10.64] ;  /* 0x000000240a157981 */ /* 0x000362000c1e1500 */
[----:B------:R-:W-:-:S04]  /*3100*/  IMAD.U32 R4, RZ, RZ, UR38 ;  /* 0x00000026ff047e24 */ /* 0x000fc8000f8e00ff */
[----:B------:R-:W-:Y:S01]  /*3110*/  IMAD.IADD R5, R5, 0x1, R4 ;  /* 0x0000000105057824 */ /* 0x000fe200078e0204 */
[----:B------:R-:W-:Y:S06]  /*3120*/  @!P0 BRA `(.L_x_339) ;  /* 0x0000000c00cc8947 */ /* 0x000fec0003800000 */
[----:B-1----:R-:W-:Y:S01]  /*3130*/  HFMA2.MMA R10, -RZ, RZ, 0, 0 ;  /* 0x00000000ff0a7435 */ /* 0x002fe200000001ff */
        /* <DEDUP_REMOVED lines=231> */
[----:B------:R-:W-:Y:S02]  /*3fb0*/  @P1 IMAD.MOV.U32 R18, RZ, RZ, RZ ;  /* 0x000000ffff121224 */ /* 0x000fe400078e00ff */
[----:B------:R-:W-:-:S05]  /*3fc0*/  IMAD.MOV R6, RZ, RZ, -R19 ;  /* 0x000000ffff067224 */ /* 0x000fca00078e0a13 */
[----:B------:R-:W1:Y:S01]  /*3fd0*/  @P1 LDC R8, c[0x0][0x380] ;  /* 0x0000e000ff081b82 */ /* 0x000e620000000800 */
[----:B------:R-:W-:-:S04]  /*3fe0*/  IMAD R23, R6, UR25, R23 ;  /* 0x0000001906177c24 */ /* 0x000fc8000f8e0217 */
[----:B------:R-:W-:-:S03]  /*3ff0*/  IMAD R2, R23, UR26, R2 ;  /* 0x0000001a17027c24 */ /* 0x000fc6000f8e0202 */
[----:B------:R-:W2:Y:S01]  /*4000*/  @P1 LDC R22, c[0x0][0x3e4] ;  /* 0x0000f900ff161b82 */ /* 0x000ea20000000800 */
[----:B0-----:R-:W-:-:S05]  /*4010*/  @P1 IMAD.HI.U32 R11, R19, R11, R18 ;  /* 0x0000000b130b1227 */ /* 0x001fca00078e0012 */
[----:B-1----:R-:W-:-:S04]  /*4020*/  @P1 SHF.R.U32.HI R11, RZ, R8, R11 ;  /* 0x00000008ff0b1219 */ /* 0x002fc8000001160b */
[----:B------:R-:W-:-:S05]  /*4030*/  @P1 IADD3 R11, -R11, RZ, RZ ;  /* 0x000000ff0b0b1210 */ /* 0x000fca0007ffe1ff */
[----:B------:R-:W-:-:S04]  /*4040*/  @P1 IMAD R19, R10, R11, R19 ;  /* 0x0000000b0a131224 */ /* 0x000fc800078e0213 */
[----:B--2---:R-:W-:-:S07]  /*4050*/  @P1 IMAD R2, R19, R22, R2 ;  /* 0x0000001613021224 */ /* 0x004fce00078e0202 */
.L_x_339:
[----:B-1----:R-:W-:-:S04]  /*4060*/  LOP3.LUT R11, R2, 0xfffffffe, RZ, 0xc0, !PT ;  /* 0xfffffffe020b7812 */ /* 0x002fc800078ec0ff */
[----:B------:R-:W-:-:S05]  /*4070*/  IADD3 R10, P1, R12, R11, RZ ;  /* 0x0000000b0c0a7210 */ /* 0x000fca0007f3e0ff */
[----:B------:R-:W-:-:S06]  /*4080*/  IMAD.X R11, RZ, RZ, R13, P1 ;  /* 0x000000ffff0b7224 */ /* 0x000fcc00008e060d */
[----:B------:R1:W5:Y:S01]  /*4090*/  LDG.E.U16 R11, desc[UR36][R10.64] ;  /* 0x000000240a0b7981 */ /* 0x000362000c1e1500 */
[----:B------:R-:W-:Y:S01]  /*40a0*/  IMAD.IADD R25, R5, 0x1, R4 ;  /* 0x0000000105197824 */ /* 0x000fe200078e0204 */
[----:B------:R-:W-:Y:S01]  /*40b0*/  MOV R2, RZ ;  /* 0x000000ff00027202 */ /* 0x000fe20000000f00 */
[----:B------:R-:W-:Y:S01]  /*40c0*/  IMAD.MOV.U32 R6, RZ, RZ, RZ ;  /* 0x000000ffff067224 */ /* 0x000fe200078e00ff */
[----:B------:R-:W-:Y:S06]  /*40d0*/  @!P0 BRA `(.L_x_340) ;  /* 0x0000000c00c88947 */ /* 0x000fec0003800000 */
[----:B------:R-:W-:Y:S01]  /*40e0*/  IMAD.MOV.U32 R24, RZ, RZ, RZ ;  /* 0x000000ffff187224 */ /* 0x000fe200078e00ff */
[----:B------:R-:W-:Y:S01]  /*40f0*/  ULDC.64 UR38, c[0x0][0x260] ;  /* 0x0000980000267ab9 */ /* 0x000fe20000000a00 */
[----:B0-----:R-:W-:Y:S02]  /*4100*/  ISETP.NE.AND P1, PT, R16, 0x2, PT ;  /* 0x000000021000780c */ /* 0x001fe40003f25270 */
[----:B------:R-:W-:-:S05]  /*4110*/  IMAD.HI.U32 R18, R25, UR31, R24 ;  /* 0x0000001f19127c27 */ /* 0x000fca000f8e0018 */
[----:B------:R-:W-:Y:S01]  /*4120*/  SHF.R.U32.HI R19, RZ, UR38, R18 ;  /* 0x00000026ff137c19 */ /* 0x000fe20008011612 */
[----:B------:R-:W-:-:S04]  /*4130*/  HFMA2.MMA R18, -RZ, RZ, 0, 0 ;  /* 0x00000000ff127435 */ /* 0x000fc800000001ff */
[----:B------:R-:W-:-:S04]  /*4140*/  IMAD.MOV R6, RZ, RZ, -R19 ;  /* 0x000000ffff067224 */ /* 0x000fc800078e0a13 */
[----:B------:R-:W-:Y:S02]  /*4150*/  IMAD R6, R6, UR30, R25 ;  /* 0x0000001e06067c24 */ /* 0x000fe4000f8e0219 */
[----:B------:R-:W-:-:S04]  /*4160*/  IMAD.HI.U32 R23, R19, UR32, R18 ;  /* 0x0000002013177c27 */ /* 0x000fc8000f8e0012 */
[----:B------:R-:W-:Y:S01]  /*4170*/  IMAD R6, R6, UR4, RZ ;  /* 0x0000000406067c24 */ /* 0x000fe2000f8e02ff */
[----:B------:R-:W-:-:S05]  /*4180*/  SHF.R.U32.HI R23, RZ, UR33, R23 ;  /* 0x00000021ff177c19 */ /* 0x000fca0008011617 */
[----:B------:R-:W-:-:S04]  /*4190*/  IMAD.MOV R18, RZ, RZ, -R23 ;  /* 0x000000ffff127224 */ /* 0x000fc800078e0a17 */
[----:B------:R-:W-:-:S04]  /*41a0*/  IMAD R19, R18, UR39, R19 ;  /* 0x0000002712137c24 */ /* 0x000fc8000f8e0213 */
[----:B------:R-:W-:Y:S01]  /*41b0*/  IMAD R6, R19, UR45, R6 ;  /* 0x0000002d13067c24 */ /* 0x000fe2000f8e0206 */
[----:B------:R-:W-:Y:S06]  /*41c0*/  @!P1 BRA `(.L_x_340) ;  /* 0x0000000c008c9947 */ /* 0x000fec0003800000 */
[----:B------:R-:W-:Y:S01]  /*41d0*/  MOV R18, RZ ;  /* 0x000000ff00127202 */ /* 0x000fe20000000f00 */
[----:B------:R-:W-:Y:S01]  /*41e0*/  IMAD.MOV.U32 R19, RZ, RZ, R23 ;  /* 0x000000ffff137224 */ /* 0x000fe200078e0017 */
[----:B------:R-:W-:-:S03]  /*41f0*/  ISETP.NE.AND P1, PT, R16, 0x3, PT ;  /* 0x000000031000780c */ /* 0x000fc60003f25270 */
[----:B------:R-:W-:-:S05]  /*4200*/  IMAD.HI.U32 R8, R23, UR35, R18 ;  /* 0x0000002317087c27 */ /* 0x000fca000f8e0012 */
[----:B-1----:R-:W-:-:S05]  /*4210*/  SHF.R.U32.HI R10, RZ, UR44, R8 ;  /* 0x0000002cff0a7c19 */ /* 0x002fca0008011608 */
        /* <DEDUP_REMOVED lines=222> */
.L_x_340:
[----:B------:R-:W-:-:S04]  /*5000*/  LOP3.LUT R19, R6, 0xfffffffe, RZ, 0xc0, !PT ;  /* 0xfffffffe06137812 */ /* 0x000fc800078ec0ff */
[----:B------:R-:W-:-:S05]  /*5010*/  IADD3 R18, P1, R12, R19, RZ ;  /* 0x000000130c127210 */ /* 0x000fca0007f3e0ff */
[----:B------:R-:W-:-:S05]  /*5020*/  IMAD.X R19, RZ, RZ, R13, P1 ;  /* 0x000000ffff137224 */ /* 0x000fca00008e060d */
[----:B-1----:R1:W5:Y:S01]  /*5030*/  LDG.E.U16 R10, desc[UR36][R18.64] ;  /* 0x00000024120a7981 */ /* 0x002362000c1e1500 */
[----:B------:R-:W-:Y:S05]  /*5040*/  @!P0 BRA `(.L_x_341) ;  /* 0x0000000c00cc8947 */ /* 0x000fea0003800000 */
[----:B------:R-:W-:Y:S01]  /*5050*/  IADD3 R23, R25, R4, RZ ;  /* 0x0000000419177210 */ /* 0x000fe20007ffe0ff */
[----:B------:R-:W-:Y:S01]  /*5060*/  IMAD.MOV.U32 R22, RZ, RZ, RZ ;  /* 0x000000ffff167224 */ /* 0x000fe200078e00ff */
[----:B------:R-:W-:Y:S01]  /*5070*/  ULDC.64 UR38, c[0x0][0x260] ;  /* 0x0000980000267ab9 */ /* 0x000fe20000000a00 */
[----:B0-----:R-:W-:Y:S02]  /*5080*/  ISETP.NE.AND P1, PT, R16, 0x2, PT ;  /* 0x000000021000780c */ /* 0x001fe40003f25270 */
[----:B-1----:R-:W-:-:S05]  /*5090*/  IMAD.HI.U32 R18, R23, UR31, R22 ;  /* 0x0000001f17127c27 */ /* 0x002fca000f8e0016 */
[----:B------:R-:W-:Y:S01]  /*50a0*/  SHF.R.U32.HI R19, RZ, UR38, R18 ;  /* 0x00000026ff137c19 */ /* 0x000fe20008011612 */
[----:B------:R-:W-:-:S03]  /*50b0*/  IMAD.MOV.U32 R18, RZ, RZ, RZ ;  /* 0x000000ffff127224 */ /* 0x000fc600078e00ff */
[C---:B------:R-:W-:Y:S01]  /*50c0*/  IADD3 R22, -R19.reuse, RZ, RZ ;  /* 0x000000ff13167210 */ /* 0x040fe20007ffe1ff */
[----:B------:R-:W-:-:S04]  /*50d0*/  IMAD.HI.U32 R25, R19, UR32, R18 ;  /* 0x0000002013197c27 */ /* 0x000fc8000f8e0012 */
[----:B------:R-:W-:Y:S01]  /*50e0*/  IMAD R22, R22, UR30, R23 ;  /* 0x0000001e16167c24 */ /* 0x000fe2000f8e0217 */
[----:B------:R-:W-:-:S03]  /*50f0*/  SHF.R.U32.HI R25, RZ, UR33, R25 ;  /* 0x00000021ff197c19 */ /* 0x000fc60008011619 */
[----:B------:R-:W-:Y:S02]  /*5100*/  IMAD R22, R22, UR4, RZ ;  /* 0x0000000416167c24 */ /* 0x000fe4000f8e02ff */
[----:B------:R-:W-:-:S04]  /*5110*/  IMAD.MOV R18, RZ, RZ, -R25 ;  /* 0x000000ffff127224 */ /* 0x000fc800078e0a19 */
        /* <DEDUP_REMOVED lines=219> */
[----:B------:R-:W-:Y:S01]  /*5ed0*/  @P1 IMAD.MOV.U32 R22, RZ, RZ, RZ ;  /* 0x000000ffff161224 */ /* 0x000fe200078e00ff */
[----:B------:R-:W-:-:S06]  /*5ee0*/  IADD3 R6, -R23, RZ, RZ ;  /* 0x000000ff17067210 */ /* 0x000fcc0007ffe1ff */
        /* <DEDUP_REMOVED lines=9> */
.L_x_341:
[----:B------:R-:W-:Y:S01]  /*5f80*/  LOP3.LUT R23, R2, 0xfffffffe, RZ, 0xc0, !PT ;  /* 0xfffffffe02177812 */ /* 0x000fe200078ec0ff */
[----:B------:R-:W-:-:S03]  /*5f90*/  ULDC UR4, c[0x0][0x218] ;  /* 0x0000860000047ab9 */ /* 0x000fc60000000800 */
[----:B------:R-:W-:-:S04]  /*5fa0*/  IADD3 R22, P1, R12, R23, RZ ;  /* 0x000000170c167210 */ /* 0x000fc80007f3e0ff */
[----:B------:R-:W-:-:S05]  /*5fb0*/  IADD3.X R23, RZ, R13, RZ, P1, !PT ;  /* 0x0000000dff177210 */ /* 0x000fca0000ffe4ff */
[----:B------:R-:W2:Y:S01]  /*5fc0*/  LDG.E.U16 R22, desc[UR36][R22.64] ;  /* 0x0000002416167981 */ /* 0x000ea2000c1e1500 */
[----:B------:R-:W-:Y:S02]  /*5fd0*/  LOP3.LUT P4, RZ, R20, 0xff, RZ, 0xc0, !PT ;  /* 0x000000ff14ff7812 */ /* 0x000fe4000788c0ff */
[----:B------:R-:W-:Y:S02]  /*5fe0*/  LOP3.LUT P2, RZ, R9, 0xff, RZ, 0xc0, !PT ;  /* 0x000000ff09ff7812 */ /* 0x000fe4000784c0ff */
[----:B------:R-:W-:Y:S02]  /*5ff0*/  LOP3.LUT P1, RZ, R7, 0xff, RZ, 0xc0, !PT ;  /* 0x000000ff07ff7812 */ /* 0x000fe4000782c0ff */
[----:B------:R-:W-:Y:S02]  /*6000*/  LOP3.LUT P3, RZ, R17, 0xff, RZ, 0xc0, !PT ;  /* 0x000000ff11ff7812 */ /* 0x000fe4000786c0ff */
[----:B------:R-:W-:Y:S02]  /*6010*/  LEA R5, R4, R5, 0x1 ;  /* 0x0000000504057211 */ /* 0x000fe400078e08ff */
[----:B------:R-:W-:-:S02]  /*6020*/  MOV R8, 0x1 ;  /* 0x0000000100087802 */ /* 0x000fc40000000f00 */
[----:B------:R-:W-:Y:S01]  /*6030*/  IADD3 R5, R5, R4, RZ ;  /* 0x0000000405057210 */ /* 0x000fe20007ffe0ff */
[----:B-----5:R-:W-:Y:S01]  /*6040*/  @!P4 IMAD.U32 R6, R11, 0x10000, RZ ;  /* 0x000100000b06c824 */ /* 0x020fe200078e00ff */
[----:B------:R-:W-:Y:S01]  /*6050*/  MOV R9, 0x1 ;  /* 0x0000000100097802 */ /* 0x000fe20000000f00 */
[----:B------:R-:W-:Y:S02]  /*6060*/  @!P2 IMAD.U32 R2, R21, 0x10000, RZ ;  /* 0x000100001502a824 */ /* 0x000fe400078e00ff */
[----:B------:R-:W-:Y:S01]  /*6070*/  IMAD R7, R4, 0x3, R5 ;  /* 0x0000000304077824 */ /* 0x000fe200078e0205 */
[----:B------:R-:W-:Y:S01]  /*6080*/  @!P4 FSETP.NEU.FTZ.AND P6, PT, R6, RZ, PT ;  /* 0x000000ff0600c20b */ /* 0x000fe20003fdd000 */
[----:B------:R-:W-:Y:S01]  /*6090*/  @!P1 IMAD.U32 R6, R10, 0x10000, RZ ;  /* 0x000100000a069824 */ /* 0x000fe200078e00ff */
[----:B------:R-:W-:Y:S02]  /*60a0*/  @!P2 FSETP.NEU.FTZ.AND P5, PT, R2, RZ, PT ;  /* 0x000000ff0200a20b */ /* 0x000fe40003fbd000 */
[----:B------:R-:W-:-:S02]  /*60b0*/  MOV R2, UR4 ;  /* 0x0000000400027c02 */ /* 0x000fc40008000f00 */
[----:B------:R-:W-:Y:S02]  /*60c0*/  @!P2 SEL R17, RZ, 0x1, !P5 ;  /* 0x00000001ff11a807 */ /* 0x000fe40006800000 */
[----:B------:R-:W-:Y:S02]  /*60d0*/  @!P1 FSETP.NEU.FTZ.AND P5, PT, R6, RZ, PT ;  /* 0x000000ff0600920b */ /* 0x000fe40003fbd000 */
[----:B-1----:R-:W-:Y:S02]  /*60e0*/  @!P4 SEL R18, RZ, 0x1, !P6 ;  /* 0x00000001ff12c807 */ /* 0x002fe40007000000 */
[----:B------:R-:W-:Y:S01]  /*60f0*/  ISETP.GE.U32.AND P6, PT, R7, R2, PT ;  /* 0x000000020700720c */ /* 0x000fe20003fc6070 */
[----:B------:R-:W-:Y:S01]  /*6100*/  IMAD.MOV.U32 R7, RZ, RZ, 0x1 ;  /* 0x00000001ff077424 */ /* 0x000fe200078e00ff */
[----:B------:R-:W-:Y:S02]  /*6110*/  @!P1 SEL R19, RZ, 0x1, !P5 ;  /* 0x00000001ff139807 */ /* 0x000fe40006800000 */
[----:B------:R-:W-:-:S02]  /*6120*/  @!P4 PRMT R8, R18, 0x7610, R8 ;  /* 0x000076101208c816 */ /* 0x000fc40000000008 */
[----:B------:R-:W-:Y:S02]  /*6130*/  @!P2 PRMT R9, R17, 0x7610, R9 ;  /* 0x000076101109a816 */ /* 0x000fe40000000009 */
[----:B------:R-:W-:Y:S01]  /*6140*/  @!P1 PRMT R7, R19, 0x7610, R7 ;  /* 0x0000761013079816 */ /* 0x000fe20000000007 */
[----:B--2---:R-:W-:-:S05]  /*6150*/  @!P3 IMAD.U32 R6, R22, 0x10000, RZ ;  /* 0x000100001606b824 */ /* 0x004fca00078e00ff */
[----:B------:R-:W-:Y:S01]  /*6160*/  @!P3 FSETP.NEU.FTZ.AND P5, PT, R6, RZ, PT ;  /* 0x000000ff0600b20b */ /* 0x000fe20003fbd000 */
[----:B------:R-:W-:-:S03]  /*6170*/  IMAD.MOV.U32 R6, RZ, RZ, 0x1 ;  /* 0x00000001ff067424 */ /* 0x000fc600078e00ff */
[----:B------:R-:W-:-:S04]  /*6180*/  @!P3 SEL R20, RZ, 0x1, !P5 ;  /* 0x00000001ff14b807 */ /* 0x000fc80006800000 */
[----:B------:R-:W-:Y:S02]  /*6190*/  @!P3 PRMT R6, R20, 0x7610, R6 ;  /* 0x000076101406b816 */ /* 0x000fe40000000006 */
[----:B------:R-:W-:Y:S02]  /*61a0*/  PRMT R20, R8, 0x7610, R20 ;  /* 0x0000761008147816 */ /* 0x000fe40000000014 */
[----:B------:R-:W-:Y:S01]  /*61b0*/  PRMT R17, R6, 0x7610, R17 ;  /* 0x0000761006117816 */ /* 0x000fe20000000011 */
[----:B------:R-:W-:Y:S06]  /*61c0*/  @!P6 BRA `(.L_x_342) ;  /* 0xffffffbc0020e947 */ /* 0x000fec000383ffff */
.L_x_337:
[----:B------:R-:W-:Y:S05]  /*61d0*/  BSYNC B1 ;  /* 0x0000000000017941 */ /* 0x000fea0003800000 */
.L_x_336:
[----:B------:R-:W-:Y:S01]  /*61e0*/  ISETP.GE.U32.AND P0, PT, R5, R2, PT ;  /* 0x000000020500720c */ /* 0x000fe20003f06070 */
[----:B------:R-:W-:-:S12]  /*61f0*/  BSSY B1, `(.L_x_343) ;  /* 0x0000466000017945 */ /* 0x000fd80003800000 */
[----:B------:R-:W-:Y:S05]  /*6200*/  @P0 BRA `(.L_x_344) ;  /* 0x0000004400900947 */ /* 0x000fea0003800000 */
[----:B------:R-:W1:Y:S01]  /*6210*/  LDC R20, c[0x0][0x254] ;  /* 0x00009500ff147b82 */ /* 0x000e620000000800 */
[----:B------:R-:W-:Y:S01]  /*6220*/  HFMA2.MMA R21, -RZ, RZ, 0, 0 ;  /* 0x00000000ff157435 */ /* 0x000fe200000001ff */
[----:B-1----:R-:W-:-:S13]  /*6230*/  ISETP.NE.AND P1, PT, R20, RZ, PT ;  /* 0x000000ff1400720c */ /* 0x002fda0003f25270 */
[----:B------:R-:W-:Y:S05]  /*6240*/  @!P1 BRA `(.L_x_345) ;  /* 0x0000001000449947 */ /* 0x000fea0003800000 */
[----:B------:R-:W-:Y:S01]  /*6250*/  MOV R17, R5 ;  /* 0x0000000500117202 */ /* 0x000fe20000000f00 */
[----:B0-----:R-:W-:Y:S01]  /*6260*/  IMAD.MOV.U32 R16, RZ, RZ, RZ ;  /* 0x000000ffff107224 */ /* 0x001fe200078e00ff */
        /* <DEDUP_REMOVED lines=259> */
[----:B------:R-:W-:-:S03]  /*72a0*/  @P2 IMAD.MOV.U32 R18, RZ, RZ, RZ ;  /* 0x000000ffff122224 */ /* 0x000fc600078e00ff */
[C---:B------:R-:W-:Y:S01]  /*72b0*/  IADD3 R23, -R19.reuse, RZ, RZ ;  /* 0x000000ff13177210 */ /* 0x040fe20007ffe1ff */
        /* <DEDUP_REMOVED lines=10> */
.L_x_345:
[----:B------:R-:W-:-:S04]  /*7360*/  LOP3.LUT R17, R21, 0xfffffffe, RZ, 0xc0, !PT ;  /* 0xfffffffe15117812 */ /* 0x000fc800078ec0ff */
[----:B0-----:R-:W-:-:S04]  /*7370*/  IADD3 R16, P2, R12, R17, RZ ;  /* 0x000000110c107210 */ /* 0x001fc80007f5e0ff */
[----:B------:R-:W-:-:S05]  /*7380*/  IADD3.X R17, RZ, R13, RZ, P2, !PT ;  /* 0x0000000dff117210 */ /* 0x000fca00017fe4ff */
[----:B------:R1:W5:Y:S01]  /*7390*/  LDG.E.U16 R21, desc[UR36][R16.64] ;  /* 0x0000002410157981 */ /* 0x000362000c1e1500 */
[----:B------:R-:W-:-:S05]  /*73a0*/  IMAD.IADD R19, R5, 0x1, R4 ;  /* 0x0000000105137824 */ /* 0x000fca00078e0204 */
[----:B------:R-:W-:-:S13]  /*73b0*/  ISETP.GE.U32.AND P2, PT, R19, R2, PT ;  /* 0x000000021300720c */ /* 0x000fda0003f46070 */
[----:B-1----:R-:W-:Y:S05]  /*73c0*/  @P2 BRA `(.L_x_344) ;  /* 0x0000003400202947 */ /* 0x002fea0003800000 */
        /* <DEDUP_REMOVED lines=269> */
[----:B------:R-:W-:Y:S01]  /*84a0*/  ULDC UR4, c[0x0][0x3e0] ;  /* 0x0000f80000047ab9 */ /* 0x000fe20000000800 */
[----:B------:R-:W-:Y:S02]  /*84b0*/  @P2 IADD3 R23, -R23, RZ, RZ ;  /* 0x000000ff17172210 */ /* 0x000fe40007ffe1ff */
[----:B------:R-:W-:-:S03]  /*84c0*/  IMAD R11, R24, UR4, R11 ;  /* 0x00000004180b7c24 */ /* 0x000fc6000f8e020b */
[----:B------:R-:W-:-:S04]  /*84d0*/  @P2 IMAD R16, R16, R23, R25 ;  /* 0x0000001710102224 */ /* 0x000fc800078e0219 */
[----:B--2---:R-:W-:-:S07]  /*84e0*/  @P2 IMAD R11, R16, R26, R11 ;  /* 0x0000001a100b2224 */ /* 0x004fce00078e020b */
.L_x_346:
[----:B------:R-:W-:-:S04]  /*84f0*/  LOP3.LUT R11, R11, 0xfffffffe, RZ, 0xc0, !PT ;  /* 0xfffffffe0b0b7812 */ /* 0x000fc800078ec0ff */
[----:B------:R-:W-:-:S05]  /*8500*/  IADD3 R16, P2, R12, R11, RZ ;  /* 0x0000000b0c107210 */ /* 0x000fca0007f5e0ff */
[----:B------:R-:W-:-:S05]  /*8510*/  IMAD.X R17, RZ, RZ, R13, P2 ;  /* 0x000000ffff117224 */ /* 0x000fca00010e060d */
[----:B------:R1:W5:Y:S01]  /*8520*/  LDG.E.U16 R11, desc[UR36][R16.64] ;  /* 0x00000024100b7981 */ /* 0x000362000c1e1500 */
[----:B------:R-:W-:-:S04]  /*8530*/  IADD3 R19, R19, R4, RZ ;  /* 0x0000000413137210 */ /* 0x000fc80007ffe0ff */
[----:B------:R-:W-:-:S13]  /*8540*/  ISETP.GE.U32.AND P2, PT, R19, R2, PT ;  /* 0x000000021300720c */ /* 0x000fda0003f46070 */
[----:B-1----:R-:W-:Y:S05]  /*8550*/  @P2 BRA `(.L_x_344) ;  /* 0x0000002000bc2947 */ /* 0x002fea0003800000 */
        /* <DEDUP_REMOVED lines=262> */
[----:B------:R-:W-:-:S07]  /*95c0*/  @P2 IMAD.MOV.U32 R24, RZ, RZ, RZ ;  /* 0x000000ffff182224 */ /* 0x000fce00078e00ff */
[----:B------:R-:W1:Y:S08]  /*95d0*/  @P2 LDC R23, c[0x0][0x380] ;  /* 0x0000e000ff172b82 */ /* 0x000e700000000800 */
[----:B------:R-:W2:Y:S01]  /*95e0*/  @P2 LDC R29, c[0x0][0x3e4] ;  /* 0x0000f900ff1d2b82 */ /* 0x000ea20000000800 */
[C---:B0-----:R-:W-:Y:S01]  /*95f0*/  @P2 IMAD.HI.U32 R24, R25.reuse, R17, R24 ;  /* 0x0000001119182227 */ /* 0x041fe200078e0018 */
[----:B------:R-:W-:-:S05]  /*9600*/  IADD3 R17, -R25, RZ, RZ ;  /* 0x000000ff19117210 */ /* 0x000fca0007ffe1ff */
[----:B------:R-:W-:Y:S01]  /*9610*/  IMAD R17, R17, UR4, R27 ;  /* 0x0000000411117c24 */ /* 0x000fe2000f8e021b */
[----:B------:R-:W-:Y:S01]  /*9620*/  ULDC UR4, c[0x0][0x3e0] ;  /* 0x0000f80000047ab9 */ /* 0x000fe20000000800 */
[----:B-1----:R-:W-:Y:S02]  /*9630*/  @P2 SHF.R.U32.HI R23, RZ, R23, R24 ;  /* 0x00000017ff172219 */ /* 0x002fe40000011618 */
[----:B------:R-:W-:-:S03]  /*9640*/  IMAD R10, R17, UR4, R10 ;  /* 0x00000004110a7c24 */ /* 0x000fc6000f8e020a */
[----:B------:R-:W-:-:S04]  /*9650*/  @P2 IMAD.MOV R23, RZ, RZ, -R23 ;  /* 0x000000ffff172224 */ /* 0x000fc800078e0a17 */
[----:B------:R-:W-:-:S04]  /*9660*/  @P2 IMAD R16, R16, R23, R25 ;  /* 0x0000001710102224 */ /* 0x000fc800078e0219 */
[----:B--2---:R-:W-:-:S07]  /*9670*/  @P2 IMAD R10, R16, R29, R10 ;  /* 0x0000001d100a2224 */ /* 0x004fce00078e020a */
.L_x_347:
[----:B------:R-:W-:-:S04]  /*9680*/  LOP3.LUT R25, R10, 0xfffffffe, RZ, 0xc0, !PT ;  /* 0xfffffffe0a197812 */ /* 0x000fc800078ec0ff */
[----:B------:R-:W-:-:S04]  /*9690*/  IADD3 R24, P2, R12, R25, RZ ;  /* 0x000000190c187210 */ /* 0x000fc80007f5e0ff */
[----:B------:R-:W-:-:S05]  /*96a0*/  IADD3.X R25, RZ, R13, RZ, P2, !PT ;  /* 0x0000000dff197210 */ /* 0x000fca00017fe4ff */
[----:B------:R1:W5:Y:S01]  /*96b0*/  LDG.E.U16 R10, desc[UR36][R24.64] ;  /* 0x00000024180a7981 */ /* 0x000362000c1e1500 */
[----:B------:R-:W-:-:S05]  /*96c0*/  IMAD.IADD R17, R19, 0x1, R4 ;  /* 0x0000000113117824 */ /* 0x000fca00078e0204 */
[----:B------:R-:W-:-:S13]  /*96d0*/  ISETP.GE.U32.AND P2, PT, R17, R2, PT ;  /* 0x000000021100720c */ /* 0x000fda0003f46070 */
[----:B-1----:R-:W-:Y:S05]  /*96e0*/  @P2 BRA `(.L_x_344) ;  /* 0x0000001000582947 */ /* 0x002fea0003800000 */
        /* <DEDUP_REMOVED lines=274> */
.L_x_348:
[----:B------:R-:W-:-:S04]  /*a810*/  LOP3.LUT R23, R22, 0xfffffffe, RZ, 0xc0, !PT ;  /* 0xfffffffe16177812 */ /* 0x000fc800078ec0ff */
[----:B------:R-:W-:-:S05]  /*a820*/  IADD3 R22, P1, R12, R23, RZ ;  /* 0x000000170c167210 */ /* 0x000fca0007f3e0ff */
[----:B------:R-:W-:-:S05]  /*a830*/  IMAD.X R23, RZ, RZ, R13, P1 ;  /* 0x000000ffff177224 */ /* 0x000fca00008e060d */
[----:B------:R1:W5:Y:S03]  /*a840*/  LDG.E.U16 R22, desc[UR36][R22.64] ;  /* 0x0000002416167981 */ /* 0x000366000c1e1500 */
.L_x_344:
[----:B------:R-:W-:Y:S05]  /*a850*/  BSYNC B1 ;  /* 0x0000000000017941 */ /* 0x000fea0003800000 */
.L_x_343:
[----:B------:R-:W-:Y:S04]  /*a860*/  BSSY B1, `(.L_x_349) ;  /* 0x0000023000017945 */ /* 0x000fe80003800000 */
[----:B------:R-:W-:Y:S05]  /*a870*/  @P0 BRA `(.L_x_350) ;  /* 0x0000000000840947 */ /* 0x000fea0003800000 */
[----:B------:R-:W-:Y:S01]  /*a880*/  LOP3.LUT P0, RZ, R9, 0xff, RZ, 0xc0, !PT ;  /* 0x000000ff09ff7812 */ /* 0x000fe2000780c0ff */
[----:B------:R-:W-:Y:S01]  /*a890*/  IMAD.IADD R5, R5, 0x1, R4 ;  /* 0x0000000105057824 */ /* 0x000fe200078e0204 */
[----:B------:R-:W-:-:S04]  /*a8a0*/  HFMA2.MMA R9, -RZ, RZ, 0, 5.9604644775390625e-08 ;  /* 0x00000001ff097435 */ /* 0x000fc800000001ff */
[----:B------:R-:W-:-:S07]  /*a8b0*/  ISETP.GE.U32.AND P2, PT, R5, R2, PT ;  /* 0x000000020500720c */ /* 0x000fce0003f46070 */
[----:B-----5:R-:W-:-:S04]  /*a8c0*/  @!P0 SHF.L.U32 R21, R21, 0x10, RZ ;  /* 0x0000001015158819 */ /* 0x020fc800000006ff */
[----:B------:R-:W-:-:S04]  /*a8d0*/  @!P0 FSETP.NEU.FTZ.AND P1, PT, R21, RZ, PT ;  /* 0x000000ff1500820b */ /* 0x000fc80003f3d000 */
[----:B------:R-:W-:-:S04]  /*a8e0*/  @!P0 SEL R12, RZ, 0x1, !P1 ;  /* 0x00000001ff0c8807 */ /* 0x000fc80004800000 */
[----:B------:R-:W-:Y:S01]  /*a8f0*/  @!P0 PRMT R9, R12, 0x7610, R9 ;  /* 0x000076100c098816 */ /* 0x000fe20000000009 */
[----:B------:R-:W-:Y:S06]  /*a900*/  @P2 BRA `(.L_x_350) ;  /* 0x0000000000602947 */ /* 0x000fec0003800000 */
[----:B------:R-:W-:Y:S01]  /*a910*/  LOP3.LUT P0, RZ, R8, 0xff, RZ, 0xc0, !PT ;  /* 0x000000ff08ff7812 */ /* 0x000fe2000780c0ff */
[----:B------:R-:W-:Y:S01]  /*a920*/  IMAD.MOV.U32 R8, RZ, RZ, 0x1 ;  /* 0x00000001ff087424 */ /* 0x000fe200078e00ff */
[----:B------:R-:W-:-:S04]  /*a930*/  IADD3 R5, R5, R4, RZ ;  /* 0x0000000405057210 */ /* 0x000fc80007ffe0ff */
[----:B------:R-:W-:-:S07]  /*a940*/  ISETP.GE.U32.AND P2, PT, R5, R2, PT ;  /* 0x000000020500720c */ /* 0x000fce0003f46070 */
[----:B------:R-:W-:-:S05]  /*a950*/  @!P0 IMAD.U32 R11, R11, 0x10000, RZ ;  /* 0x000100000b0b8824 */ /* 0x000fca00078e00ff */
[----:B------:R-:W-:-:S04]  /*a960*/  @!P0 FSETP.NEU.FTZ.AND P1, PT, R11, RZ, PT ;  /* 0x000000ff0b00820b */ /* 0x000fc80003f3d000 */
[----:B------:R-:W-:-:S04]  /*a970*/  @!P0 SEL R11, RZ, 0x1, !P1 ;  /* 0x00000001ff0b8807 */ /* 0x000fc80004800000 */
[----:B------:R-:W-:Y:S01]  /*a980*/  @!P0 PRMT R8, R11, 0x7610, R8 ;  /* 0x000076100b088816 */ /* 0x000fe20000000008 */
[----:B------:R-:W-:Y:S06]  /*a990*/  @P2 BRA `(.L_x_350) ;  /* 0x00000000003c2947 */ /* 0x000fec0003800000 */
[----:B------:R-:W-:Y:S01]  /*a9a0*/  LOP3.LUT P0, RZ, R7, 0xff, RZ, 0xc0, !PT ;  /* 0x000000ff07ff7812 */ /* 0x000fe2000780c0ff */
[----:B------:R-:W-:Y:S01]  /*a9b0*/  IMAD.IADD R5, R5, 0x1, R4 ;  /* 0x0000000105057824 */ /* 0x000fe200078e0204 */
[----:B------:R-:W-:-:S04]  /*a9c0*/  MOV R7, 0x1 ;  /* 0x0000000100077802 */ /* 0x000fc80000000f00 */
[----:B------:R-:W-:-:S07]  /*a9d0*/  ISETP.GE.U32.AND P2, PT, R5, R2, PT ;  /* 0x000000020500720c */ /* 0x000fce0003f46070 */
[----:B------:R-:W-:-:S04]  /*a9e0*/  @!P0 SHF.L.U32 R10, R10, 0x10, RZ ;  /* 0x000000100a0a8819 */ /* 0x000fc800000006ff */
[----:B------:R-:W-:-:S04]  /*a9f0*/  @!P0 FSETP.NEU.FTZ.AND P1, PT, R10, RZ, PT ;  /* 0x000000ff0a00820b */ /* 0x000fc80003f3d000 */
[----:B------:R-:W-:-:S04]  /*aa00*/  @!P0 SEL R2, RZ, 0x1, !P1 ;  /* 0x00000001ff028807 */ /* 0x000fc80004800000 */
[----:B------:R-:W-:Y:S01]  /*aa10*/  @!P0 PRMT R7, R2, 0x7610, R7 ;  /* 0x0000761002078816 */ /* 0x000fe20000000007 */
[----:B------:R-:W-:Y:S06]  /*aa20*/  @P2 BRA `(.L_x_350) ;  /* 0x0000000000182947 */ /* 0x000fec0003800000 */
[----:B------:R-:W-:Y:S01]  /*aa30*/  LOP3.LUT P0, RZ, R6, 0xff, RZ, 0xc0, !PT ;  /* 0x000000ff06ff7812 */ /* 0x000fe2000780c0ff */
[----:B------:R-:W-:-:S12]  /*aa40*/  HFMA2.MMA R6, -RZ, RZ, 0, 5.9604644775390625e-08 ;  /* 0x00000001ff067435 */ /* 0x000fd800000001ff */
[----:B------:R-:W-:-:S05]  /*aa50*/  @!P0 IMAD.U32 R22, R22, 0x10000, RZ ;  /* 0x0001000016168824 */ /* 0x000fca00078e00ff */
[----:B------:R-:W-:-:S04]  /*aa60*/  @!P0 FSETP.NEU.FTZ.AND P1, PT, R22, RZ, PT ;  /* 0x000000ff1600820b */ /* 0x000fc80003f3d000 */
[----:B------:R-:W-:-:S04]  /*aa70*/  @!P0 SEL R2, RZ, 0x1, !P1 ;  /* 0x00000001ff028807 */ /* 0x000fc80004800000 */
[----:B------:R-:W-:-:S07]  /*aa80*/  @!P0 PRMT R6, R2, 0x7610, R6 ;  /* 0x0000761002068816 */ /* 0x000fce0000000006 */
.L_x_350:
[----:B------:R-:W-:Y:S05]  /*aa90*/  BSYNC B1 ;  /* 0x0000000000017941 */ /* 0x000fea0003800000 */
.L_x_349:
[----:B------:R-:W2:Y:S01]  /*aaa0*/  I2F.S8 R8, R8 ;  /* 0x0000000800087306 */ /* 0x000ea20000001400 */
[----:B------:R-:W-:Y:S01]  /*aab0*/  LOP3.LUT P0, RZ, R9, 0xff, RZ, 0xc0, !PT ;  /* 0x000000ff09ff7812 */ /* 0x000fe2000780c0ff */
[----:B------:R-:W-:Y:S02]  /*aac0*/  IMAD.MOV.U32 R2, RZ, RZ, 0x1 ;  /* 0x00000001ff027424 */ /* 0x000fe400078e00ff */
[----:B------:R-:W-:-:S04]  /*aad0*/  IMAD.MOV.U32 R17, RZ, RZ, 0x1 ;  /* 0x00000001ff117424 */ /* 0x000fc800078e00ff */
[----:B------:R-:W-:Y:S08]  /*aae0*/  I2F.S8 R7, R7 ;  /* 0x0000000700077306 */ /* 0x000ff00000001400 */
[----:B--2---:R-:W2:Y:S02]  /*aaf0*/  F2F.BF16.F32 R4, R8 ;  /* 0x0000000800047304 */ /* 0x004ea40000202000 */
[----:B--2---:R-:W-:-:S04]  /*ab00*/  @!P0 SHF.L.U32 R4, R4, 0x10, RZ ;  /* 0x0000001004048819 */ /* 0x004fc800000006ff */
[----:B------:R-:W-:Y:S02]  /*ab10*/  @!P0 FSETP.NEU.FTZ.AND P1, PT, R4, RZ, PT ;  /* 0x000000ff0400820b */ /* 0x000fe40003f3d000 */
[----:B------:R-:W2:Y:S02]  /*ab20*/  F2F.BF16.F32 R4, R7 ;  /* 0x0000000700047304 */ /* 0x000ea40000202000 */
[----:B------:R-:W-:-:S04]  /*ab30*/  @!P0 SEL R2, RZ, 0x1, !P1 ;  /* 0x00000001ff028807 */ /* 0x000fc80004800000 */
[----:B------:R-:W-:-:S04]  /*ab40*/  PRMT R2, R2, 0x9910, RZ ;  /* 0x0000991002027816 */ /* 0x000fc800000000ff */
[----:B------:R-:W-:Y:S01]  /*ab50*/  ISETP.NE.AND P1, PT, R2, RZ, PT ;  /* 0x000000ff0200720c */ /* 0x000fe20003f25270 */
[----:B------:R-:W-:-:S12]  /*ab60*/  IMAD.MOV.U32 R2, RZ, RZ, 0x1 ;  /* 0x00000001ff027424 */ /* 0x000fd800078e00ff */
[----:B--2---:R-:W-:-:S04]  /*ab70*/  @!P1 SHF.L.U32 R4, R4, 0x10, RZ ;  /* 0x0000001004049819 */ /* 0x004fc800000006ff */
[----:B------:R-:W-:-:S04]  /*ab80*/  @!P1 FSETP.NEU.FTZ.AND P0, PT, R4, RZ, PT ;  /* 0x000000ff0400920b */ /* 0x000fc80003f1d000 */
[----:B------:R-:W-:-:S04]  /*ab90*/  @!P1 SEL R2, RZ, 0x1, !P0 ;  /* 0x00000001ff029807 */ /* 0x000fc80004000000 */
[----:B------:R-:W-:-:S04]  /*aba0*/  PRMT R2, R2, 0x9910, RZ ;  /* 0x0000991002027816 */ /* 0x000fc800000000ff */
[----:B------:R-:W-:-:S13]  /*abb0*/  ISETP.NE.AND P0, PT, R2, RZ, PT ;  /* 0x000000ff0200720c */ /* 0x000fda0003f05270 */
[----:B------:R-:W-:Y:S05]  /*abc0*/  @P0 BRA `(.L_x_319) ;  /* 0x0000001000840947 */ /* 0x000fea0003800000 */
[----:B------:R-:W2:Y:S08]  /*abd0*/  I2F.S8 R6, R6 ;  /* 0x0000000600067306 */ /* 0x000eb00000001400 */
[----:B--2---:R-:W2:Y:S02]  /*abe0*/  F2F.BF16.F32 R2, R6 ;  /* 0x0000000600027304 */ /* 0x004ea40000202000 */
[----:B--2---:R-:W-:-:S04]  /*abf0*/  SHF.L.U32 R2, R2, 0x10, RZ ;  /* 0x0000001002027819 */ /* 0x004fc800000006ff */
[----:B------:R-:W-:-:S04]  /*ac00*/  FSETP.NEU.FTZ.AND P0, PT, R2, RZ, PT ;  /* 0x000000ff0200720b */ /* 0x000fc80003f1d000 */
[----:B------:R-:W-:Y:S01]  /*ac10*/  SEL R17, RZ, 0x1, !P0 ;  /* 0x00000001ff117807 */ /* 0x000fe20004000000 */
[----:B------:R-:W-:Y:S08]  /*ac20*/  BRA `(.L_x_319) ;  /* 0x00000010006c7947 */ /* 0x000ff00003800000 */
.L_x_335:
[----:B------:R-:W-:Y:S01]  /*ac30*/  ISETP.GE.U32.AND P0, PT, R7, R2, PT ;  /* 0x000000020700720c */ /* 0x000fe20003f06070 */
[----:B------:R-:W-:Y:S01]  /*ac40*/  BSSY B1, `(.L_x_351) ;  /* 0x0000038000017945 */ /* 0x000fe20003800000 */
[C---:B------:R-:W-:Y:S02]  /*ac50*/  PRMT R10, R6.reuse, 0x7610, R10 ;  /* 0x00007610060a7816 */ /* 0x040fe4000000000a */
[C---:B------:R-:W-:Y:S02]  /*ac60*/  PRMT R18, R6.reuse, 0x7610, R18 ;  /* 0x0000761006127816 */ /* 0x040fe40000000012 */
[----:B------:R-:W-:-:S07]  /*ac70*/  PRMT R7, R6, 0x7610, R7 ;  /* 0x0000761006077816 */ /* 0x000fce0000000007 */
[----:B------:R-:W-:Y:S05]  /*ac80*/  @P0 BRA `(.L_x_352) ;  /* 0x0000000000cc0947 */ /* 0x000fea0003800000 */
[----:B------:R-:W0:Y:S01]  /*ac90*/  LDC R4, c[0x0][0x220] ;  /* 0x00008800ff047b82 */ /* 0x000e220000000800 */
[C---:B------:R-:W-:Y:S02]  /*aca0*/  PRMT R21, R6.reuse, 0x7610, R21 ;  /* 0x0000761006157816 */ /* 0x040fe40000000015 */
[C---:B------:R-:W-:Y:S02]  /*acb0*/  PRMT R10, R6.reuse, 0x7610, R10 ;  /* 0x00007610060a7816 */ /* 0x040fe4000000000a */
[C---:B------:R-:W-:Y:S02]  /*acc0*/  PRMT R24, R6.reuse, 0x7610, R24 ;  /* 0x0000761006187816 */ /* 0x040fe40000000018 */
[----:B------:R-:W-:Y:S01]  /*acd0*/  PRMT R7, R6, 0x7610, R7 ;  /* 0x0000761006077816 */ /* 0x000fe20000000007 */
[----:B------:R-:W1:Y:S06]  /*ace0*/  LDC R2, c[0x0][0x218] ;  /* 0x00008600ff027b82 */ /* 0x000e6c0000000800 */
.L_x_353:
[----:B0-----:R-:W-:Y:S02]  /*acf0*/  IMAD.IADD R9, R4, 0x1, R5 ;  /* 0x0000000104097824 */ /* 0x001fe400078e0205 */
[C---:B------:R-:W-:Y:S02]  /*ad00*/  IMAD R27, R16.reuse, R5, RZ ;  /* 0x00000005101b7224 */ /* 0x040fe400078e02ff */
[----:B------:R-:W-:Y:S01]  /*ad10*/  IMAD R23, R16, R9, RZ ;  /* 0x0000000910177224 */ /* 0x000fe200078e02ff */
[----:B------:R-:W-:Y:S01]  /*ad20*/  IADD3 R11, R9, R4, RZ ;  /* 0x00000004090b7210 */ /* 0x000fe20007ffe0ff */
[----:B------:R-:W-:-:S04]  /*ad30*/  IMAD.WIDE.U32 R26, R27, 0x2, R12 ;  /* 0x000000021b1a7825 */ /* 0x000fc800078e000c */
[----:B------:R-:W-:Y:S02]  /*ad40*/  IMAD.IADD R5, R11, 0x1, R4 ;  /* 0x000000010b057824 */ /* 0x000fe400078e0204 */
[----:B------:R-:W-:-:S04]  /*ad50*/  IMAD.WIDE.U32 R22, R23, 0x2, R12 ;  /* 0x0000000217167825 */ /* 0x000fc800078e000c */
[C---:B------:R-:W-:Y:S01]  /*ad60*/  IMAD R19, R16.reuse, R5, RZ ;  /* 0x0000000510137224 */ /* 0x040fe200078e02ff */
[----:B------:R-:W2:Y:S01]  /*ad70*/  LDG.E.U16 R17, desc[UR36][R22.64] ;  /* 0x0000002416117981 */ /* 0x000ea2000c1e1500 */
[----:B------:R-:W-:Y:S02]  /*ad80*/  IMAD R9, R16, R11, RZ ;  /* 0x0000000b10097224 */ /* 0x000fe400078e02ff */
[--C-:B------:R-:W-:Y:S01]  /*ad90*/  IMAD.WIDE.U32 R18, R19, 0x2, R12.reuse ;  /* 0x0000000213127825 */ /* 0x100fe200078e000c */
[----:B------:R-:W3:Y:S03]  /*ada0*/  LDG.E.U16 R11, desc[UR36][R26.64] ;  /* 0x000000241a0b7981 */ /* 0x000ee6000c1e1500 */
[----:B------:R-:W-:Y:S02]  /*adb0*/  IMAD.WIDE.U32 R8, R9, 0x2, R12 ;  /* 0x0000000209087825 */ /* 0x000fe400078e000c */
[----:B------:R0:W4:Y:S04]  /*adc0*/  LDG.E.U16 R19, desc[UR36][R18.64] ;  /* 0x0000002412137981 */ /* 0x000128000c1e1500 */
[----:B------:R-:W5:Y:S01]  /*add0*/  LDG.E.U16 R20, desc[UR36][R8.64] ;  /* 0x0000002408147981 */ /* 0x000f62000c1e1500 */
[----:B------:R-:W-:-:S02]  /*ade0*/  LOP3.LUT P2, RZ, R7, 0xff, RZ, 0xc0, !PT ;  /* 0x000000ff07ff7812 */ /* 0x000fc4000784c0ff */
[----:B------:R-:W-:Y:S02]  /*adf0*/  LOP3.LUT P4, RZ, R24, 0xff, RZ, 0xc0, !PT ;  /* 0x000000ff18ff7812 */ /* 0x000fe4000788c0ff */
[----:B------:R-:W-:Y:S02]  /*ae00*/  LOP3.LUT P3, RZ, R21, 0xff, RZ, 0xc0, !PT ;  /* 0x000000ff15ff7812 */ /* 0x000fe4000786c0ff */
[----:B------:R-:W-:Y:S02]  /*ae10*/  LOP3.LUT P1, RZ, R10, 0xff, RZ, 0xc0, !PT ;  /* 0x000000ff0aff7812 */ /* 0x000fe4000782c0ff */
[----:B------:R-:W-:-:S05]  /*ae20*/  IADD3 R5, R5, R4, RZ ;  /* 0x0000000405057210 */ /* 0x000fca0007ffe0ff */
[----:B------:R-:W-:Y:S01]  /*ae30*/  IMAD R21, R4, 0x3, R5 ;  /* 0x0000000304157824 */ /* 0x000fe200078e0205 */
[----:B------:R-:W-:-:S04]  /*ae40*/  HFMA2.MMA R10, -RZ, RZ, 0, 5.9604644775390625e-08 ;  /* 0x00000001ff0a7435 */ /* 0x000fc800000001ff */
[----:B-1----:R-:W-:Y:S02]  /*ae50*/  ISETP.GE.U32.AND P0, PT, R21, R2, PT ;  /* 0x000000021500720c */ /* 0x002fe40003f06070 */
[----:B0-----:R-:W-:Y:S02]  /*ae60*/  MOV R18, 0x1 ;  /* 0x0000000100127802 */ /* 0x001fe40000000f00 */
[----:B--2---:R-:W-:Y:S01]  /*ae70*/  @!P4 SHF.L.U32 R7, R17, 0x10, RZ ;  /* 0x000000101107c819 */ /* 0x004fe200000006ff */
[----:B---3--:R-:W-:-:S03]  /*ae80*/  @!P2 IMAD.U32 R6, R11, 0x10000, RZ ;  /* 0x000100000b06a824 */ /* 0x008fc600078e00ff */
[----:B------:R-:W-:Y:S02]  /*ae90*/  @!P4 FSETP.NEU.FTZ.AND P5, PT, R7, RZ, PT ;  /* 0x000000ff0700c20b */ /* 0x000fe40003fbd000 */
[----:B------:R-:W-:Y:S02]  /*aea0*/  @!P2 FSETP.NEU.FTZ.AND P6, PT, R6, RZ, PT ;  /* 0x000000ff0600a20b */ /* 0x000fe40003fdd000 */
[----:B----4-:R-:W-:Y:S01]  /*aeb0*/  @!P3 SHF.L.U32 R7, R19, 0x10, RZ ;  /* 0x000000101307b819 */ /* 0x010fe200000006ff */
[----:B-----5:R-:W-:Y:S01]  /*aec0*/  @!P1 IMAD.U32 R6, R20, 0x10000, RZ ;  /* 0x0001000014069824 */ /* 0x020fe200078e00ff */
[----:B------:R-:W-:Y:S02]  /*aed0*/  @!P4 SEL R9, RZ, 0x1, !P5 ;  /* 0x00000001ff09c807 */ /* 0x000fe40006800000 */
[----:B------:R-:W-:Y:S02]  /*aee0*/  @!P3 FSETP.NEU.FTZ.AND P5, PT, R7, RZ, PT ;  /* 0x000000ff0700b20b */ /* 0x000fe40003fbd000 */
[----:B------:R-:W-:-:S02]  /*aef0*/  @!P2 SEL R8, RZ, 0x1, !P6 ;  /* 0x00000001ff08a807 */ /* 0x000fc40007000000 */
[----:B------:R-:W-:Y:S01]  /*af00*/  @!P1 FSETP.NEU.FTZ.AND P6, PT, R6, RZ, PT ;  /* 0x000000ff0600920b */ /* 0x000fe20003fdd000 */
[----:B------:R-:W-:Y:S01]  /*af10*/  IMAD.MOV.U32 R6, RZ, RZ, 0x1 ;  /* 0x00000001ff067424 */ /* 0x000fe200078e00ff */
[----:B------:R-:W-:Y:S01]  /*af20*/  @!P3 SEL R22, RZ, 0x1, !P5 ;  /* 0x00000001ff16b807 */ /* 0x000fe20006800000 */
[----:B------:R-:W-:Y:S01]  /*af30*/  IMAD.MOV.U32 R7, RZ, RZ, 0x1 ;  /* 0x00000001ff077424 */ /* 0x000fe200078e00ff */
[----:B------:R-:W-:Y:S02]  /*af40*/  @!P1 SEL R21, RZ, 0x1, !P6 ;  /* 0x00000001ff159807 */ /* 0x000fe40007000000 */
[----:B------:R-:W-:Y:S02]  /*af50*/  @!P4 PRMT R18, R9, 0x7610, R18 ;  /* 0x000076100912c816 */ /* 0x000fe40000000012 */
[----:B------:R-:W-:Y:S02]  /*af60*/  @!P3 PRMT R6, R22, 0x7610, R6 ;  /* 0x000076101606b816 */ /* 0x000fe40000000006 */
[----:B------:R-:W-:-:S02]  /*af70*/  @!P1 PRMT R10, R21, 0x7610, R10 ;  /* 0x00007610150a9816 */ /* 0x000fc4000000000a */
[----:B------:R-:W-:Y:S02]  /*af80*/  @!P2 PRMT R7, R8, 0x7610, R7 ;  /* 0x000076100807a816 */ /* 0x000fe40000000007 */
[----:B------:R-:W-:Y:S02]  /*af90*/  PRMT R24, R18, 0x7610, R24 ;  /* 0x0000761012187816 */ /* 0x000fe40000000018 */
[----:B------:R-:W-:Y:S01]  /*afa0*/  PRMT R21, R6, 0x7610, R21 ;  /* 0x0000761006157816 */ /* 0x000fe20000000015 */
[----:B------:R-:W-:Y:S06]  /*afb0*/  @!P0 BRA `(.L_x_353) ;  /* 0xfffffffc004c8947 */ /* 0x000fec000383ffff */
.L_x_352:
[----:B------:R-:W-:Y:S05]  /*afc0*/  BSYNC B1 ;  /* 0x0000000000017941 */ /* 0x000fea0003800000 */
.L_x_351:
[----:B------:R-:W-:Y:S01]  /*afd0*/  ISETP.GE.U32.AND P1, PT, R5, R2, PT ;  /* 0x000000020500720c */ /* 0x000fe20003f26070 */
[----:B------:R-:W-:-:S12]  /*afe0*/  BSSY B1, `(.L_x_354) ;  /* 0x0000016000017945 */ /* 0x000fd80003800000 */
[----:B------:R-:W-:Y:S05]  /*aff0*/  @P1 BRA `(.L_x_355) ;  /* 0x0000000000501947 */ /* 0x000fea0003800000 */
[----:B------:R-:W-:-:S04]  /*b000*/  IMAD R9, R16, R5, RZ ;  /* 0x0000000510097224 */ /* 0x000fc800078e02ff */
[----:B------:R-:W-:-:S05]  /*b010*/  IMAD.WIDE.U32 R8, R9, 0x2, R12 ;  /* 0x0000000209087825 */ /* 0x000fca00078e000c */
[----:B------:R0:W5:Y:S01]  /*b020*/  LDG.E.U16 R11, desc[UR36][R8.64] ;  /* 0x00000024080b7981 */ /* 0x000162000c1e1500 */
[----:B------:R-:W-:-:S05]  /*b030*/  IMAD.IADD R21, R5, 0x1, R4 ;  /* 0x0000000105157824 */ /* 0x000fca00078e0204 */
[----:B------:R-:W-:-:S13]  /*b040*/  ISETP.GE.U32.AND P0, PT, R21, R2, PT ;  /* 0x000000021500720c */ /* 0x000fda0003f06070 */
[----:B0-----:R-:W-:Y:S05]  /*b050*/  @P0 BRA `(.L_x_355) ;  /* 0x0000000000380947 */ /* 0x001fea0003800000 */
[----:B------:R-:W-:-:S04]  /*b060*/  IMAD R9, R16, R21, RZ ;  /* 0x0000001510097224 */ /* 0x000fc800078e02ff */
[----:B------:R-:W-:-:S05]  /*b070*/  IMAD.WIDE.U32 R8, R9, 0x2, R12 ;  /* 0x0000000209087825 */ /* 0x000fca00078e000c */
[----:B------:R0:W5:Y:S01]  /*b080*/  LDG.E.U16 R17, desc[UR36][R8.64] ;  /* 0x0000002408117981 */ /* 0x000162000c1e1500 */
[----:B------:R-:W-:-:S04]  /*b090*/  IADD3 R21, R21, R4, RZ ;  /* 0x0000000415157210 */ /* 0x000fc80007ffe0ff */
[----:B------:R-:W-:-:S13]  /*b0a0*/  ISETP.GE.U32.AND P0, PT, R21, R2, PT ;  /* 0x000000021500720c */ /* 0x000fda0003f06070 */
[----:B0-----:R-:W-:Y:S05]  /*b0b0*/  @P0 BRA `(.L_x_355) ;  /* 0x0000000000200947 */ /* 0x001fea0003800000 */
[----:B------:R-:W-:Y:S02]  /*b0c0*/  IMAD.IADD R23, R21, 0x1, R4 ;  /* 0x0000000115177824 */ /* 0x000fe400078e0204 */
[----:B------:R-:W-:-:S03]  /*b0d0*/  IMAD R9, R16, R21, RZ ;  /* 0x0000001510097224 */ /* 0x000fc600078e02ff */
[----:B------:R-:W-:Y:S01]  /*b0e0*/  ISETP.GE.U32.AND P0, PT, R23, R2, PT ;  /* 0x000000021700720c */ /* 0x000fe20003f06070 */
[----:B------:R-:W-:-:S05]  /*b0f0*/  IMAD.WIDE.U32 R8, R9, 0x2, R12 ;  /* 0x0000000209087825 */ /* 0x000fca00078e000c */
[----:B------:R0:W5:Y:S07]  /*b100*/  LDG.E.U16 R20, desc[UR36][R8.64] ;  /* 0x0000002408147981 */ /* 0x00016e000c1e1500 */
[----:B------:R-:W-:-:S04]  /*b110*/  @!P0 IMAD R21, R16, R23, RZ ;  /* 0x0000001710158224 */ /* 0x000fc800078e02ff */
[----:B------:R-:W-:-:S05]  /*b120*/  @!P0 IMAD.WIDE.U32 R12, R21, 0x2, R12 ;  /* 0x00000002150c8825 */ /* 0x000fca00078e000c */
[----:B------:R0:W5:Y:S02]  /*b130*/  @!P0 LDG.E.U16 R19, desc[UR36][R12.64] ;  /* 0x000000240c138981 */ /* 0x000164000c1e1500 */
.L_x_355:
[----:B------:R-:W-:Y:S05]  /*b140*/  BSYNC B1 ;  /* 0x0000000000017941 */ /* 0x000fea0003800000 */
.L_x_354:
[----:B------:R-:W-:Y:S04]  /*b150*/  BSSY B1, `(.L_x_356) ;  /* 0x0000023000017945 */ /* 0x000fe80003800000 */
[----:B------:R-:W-:Y:S05]  /*b160*/  @P1 BRA `(.L_x_357) ;  /* 0x0000000000841947 */ /* 0x000fea0003800000 */
[----:B------:R-:W-:Y:S01]  /*b170*/  LOP3.LUT P0, RZ, R7, 0xff, RZ, 0xc0, !PT ;  /* 0x000000ff07ff7812 */ /* 0x000fe2000780c0ff */
[----:B------:R-:W-:Y:S01]  /*b180*/  IMAD.IADD R5, R5, 0x1, R4 ;  /* 0x0000000105057824 */ /* 0x000fe200078e0204 */
[----:B------:R-:W-:-:S04]  /*b190*/  MOV R7, 0x1 ;  /* 0x0000000100077802 */ /* 0x000fc80000000f00 */
[----:B------:R-:W-:-:S07]  /*b1a0*/  ISETP.GE.U32.AND P2, PT, R5, R2, PT ;  /* 0x000000020500720c */ /* 0x000fce0003f46070 */
[----:B-----5:R-:W-:-:S04]  /*b1b0*/  @!P0 SHF.L.U32 R11, R11, 0x10, RZ ;  /* 0x000000100b0b8819 */ /* 0x020fc800000006ff */
[----:B------:R-:W-:-:S04]  /*b1c0*/  @!P0 FSETP.NEU.FTZ.AND P1, PT, R11, RZ, PT ;  /* 0x000000ff0b00820b */ /* 0x000fc80003f3d000 */
[----:B0-----:R-:W-:-:S04]  /*b1d0*/  @!P0 SEL R8, RZ, 0x1, !P1 ;  /* 0x00000001ff088807 */ /* 0x001fc80004800000 */
        /* <DEDUP_REMOVED lines=13> */
[----:B------:R-:W-:-:S04]  /*b2b0*/  HFMA2.MMA R10, -RZ, RZ, 0, 5.9604644775390625e-08 ;  /* 0x00000001ff0a7435 */ /* 0x000fc800000001ff */
[----:B------:R-:W-:-:S07]  /*b2c0*/  ISETP.GE.U32.AND P2, PT, R5, R2, PT ;  /* 0x000000020500720c */ /* 0x000fce0003f46070 */
[----:B------:R-:W-:-:S04]  /*b2d0*/  @!P0 SHF.L.U32 R20, R20, 0x10, RZ ;  /* 0x0000001014148819 */ /* 0x000fc800000006ff */
[----:B------:R-:W-:-:S04]  /*b2e0*/  @!P0 FSETP.NEU.FTZ.AND P1, PT, R20, RZ, PT ;  /* 0x000000ff1400820b */ /* 0x000fc80003f3d000 */
[----:B------:R-:W-:-:S04]  /*b2f0*/  @!P0 SEL R2, RZ, 0x1, !P1 ;  /* 0x00000001ff028807 */ /* 0x000fc80004800000 */
[----:B------:R-:W-:Y:S01]  /*b300*/  @!P0 PRMT R10, R2, 0x7610, R10 ;  /* 0x00007610020a8816 */ /* 0x000fe2000000000a */
[----:B------:R-:W-:Y:S06]  /*b310*/  @P2 BRA `(.L_x_357) ;  /* 0x0000000000182947 */ /* 0x000fec0003800000 */
[----:B------:R-:W-:Y:S02]  /*b320*/  LOP3.LUT P1, RZ, R6, 0xff, RZ, 0xc0, !PT ;  /* 0x000000ff06ff7812 */ /* 0x000fe4000782c0ff */
[----:B------:R-:W-:-:S11]  /*b330*/  MOV R6, 0x1 ;  /* 0x0000000100067802 */ /* 0x000fd60000000f00 */
[----:B------:R-:W-:-:S05]  /*b340*/  @!P1 IMAD.U32 R19, R19, 0x10000, RZ ;  /* 0x0001000013139824 */ /* 0x000fca00078e00ff */
[----:B------:R-:W-:-:S04]  /*b350*/  @!P1 FSETP.NEU.FTZ.AND P0, PT, R19, RZ, PT ;  /* 0x000000ff1300920b */ /* 0x000fc80003f1d000 */
[----:B------:R-:W-:-:S04]  /*b360*/  @!P1 SEL R2, RZ, 0x1, !P0 ;  /* 0x00000001ff029807 */ /* 0x000fc80004000000 */
[----:B------:R-:W-:-:S07]  /*b370*/  @!P1 PRMT R6, R2, 0x7610, R6 ;  /* 0x0000761002069816 */ /* 0x000fce0000000006 */
.L_x_357:
[----:B------:R-:W-:Y:S05]  /*b380*/  BSYNC B1 ;  /* 0x0000000000017941 */ /* 0x000fea0003800000 */
.L_x_356:
[----:B------:R-:W1:Y:S01]  /*b390*/  I2F.S8 R18, R18 ;  /* 0x0000001200127306 */ /* 0x000e620000001400 */
[----:B------:R-:W-:Y:S01]  /*b3a0*/  LOP3.LUT P1, RZ, R7, 0xff, RZ, 0xc0, !PT ;  /* 0x000000ff07ff7812 */ /* 0x000fe2000782c0ff */
[----:B------:R-:W-:Y:S02]  /*b3b0*/  IMAD.MOV.U32 R2, RZ, RZ, 0x1 ;  /* 0x00000001ff027424 */ /* 0x000fe400078e00ff */
[----:B-----5:R-:W-:-:S04]  /*b3c0*/  IMAD.MOV.U32 R17, RZ, RZ, 0x1 ;  /* 0x00000001ff117424 */ /* 0x020fc800078e00ff */
[----:B------:R-:W-:Y:S08]  /*b3d0*/  I2F.S8 R10, R10 ;  /* 0x0000000a000a7306 */ /* 0x000ff00000001400 */
[----:B-1----:R-:W1:Y:S02]  /*b3e0*/  F2F.BF16.F32 R4, R18 ;  /* 0x0000001200047304 */ /* 0x002e640000202000 */
[----:B-1----:R-:W-:-:S04]  /*b3f0*/  @!P1 SHF.L.U32 R4, R4, 0x10, RZ ;  /* 0x0000001004049819 */ /* 0x002fc800000006ff */
[----:B------:R-:W-:Y:S02]  /*b400*/  @!P1 FSETP.NEU.FTZ.AND P0, PT, R4, RZ, PT ;  /* 0x000000ff0400920b */ /* 0x000fe40003f1d000 */
[----:B------:R-:W1:Y:S02]  /*b410*/  F2F.BF16.F32 R4, R10 ;  /* 0x0000000a00047304 */ /* 0x000e640000202000 */
[----:B------:R-:W-:-:S04]  /*b420*/  @!P1 SEL R2, RZ, 0x1, !P0 ;  /* 0x00000001ff029807 */ /* 0x000fc80004000000 */
[----:B------:R-:W-:-:S04]  /*b430*/  PRMT R2, R2, 0x9910, RZ ;  /* 0x0000991002027816 */ /* 0x000fc800000000ff */
[----:B------:R-:W-:Y:S01]  /*b440*/  ISETP.NE.AND P1, PT, R2, RZ, PT ;  /* 0x000000ff0200720c */ /* 0x000fe20003f25270 */
[----:B------:R-:W-:-:S12]  /*b450*/  IMAD.MOV.U32 R2, RZ, RZ, 0x1 ;  /* 0x00000001ff027424 */ /* 0x000fd800078e00ff */
[----:B-1----:R-:W-:-:S04]  /*b460*/  @!P1 SHF.L.U32 R4, R4, 0x10, RZ ;  /* 0x0000001004049819 */ /* 0x002fc800000006ff */
[----:B------:R-:W-:-:S04]  /*b470*/  @!P1 FSETP.NEU.FTZ.AND P0, PT, R4, RZ, PT ;  /* 0x000000ff0400920b */ /* 0x000fc80003f1d000 */
[----:B------:R-:W-:-:S04]  /*b480*/  @!P1 SEL R2, RZ, 0x1, !P0 ;  /* 0x00000001ff029807 */ /* 0x000fc80004000000 */
[----:B------:R-:W-:-:S04]  /*b490*/  PRMT R2, R2, 0x9910, RZ ;  /* 0x0000991002027816 */ /* 0x000fc800000000ff */
[----:B------:R-:W-:-:S13]  /*b4a0*/  ISETP.NE.AND P0, PT, R2, RZ, PT ;  /* 0x000000ff0200720c */ /* 0x000fda0003f05270 */
[----:B------:R-:W-:Y:S05]  /*b4b0*/  @P0 BRA `(.L_x_319) ;  /* 0x0000000800480947 */ /* 0x000fea0003800000 */
[----:B------:R-:W1:Y:S08]  /*b4c0*/  I2F.S8 R6, R6 ;  /* 0x0000000600067306 */ /* 0x000e700000001400 */
[----:B-1----:R-:W1:Y:S02]  /*b4d0*/  F2F.BF16.F32 R2, R6 ;  /* 0x0000000600027304 */ /* 0x002e640000202000 */
[----:B-1----:R-:W-:-:S04]  /*b4e0*/  SHF.L.U32 R2, R2, 0x10, RZ ;  /* 0x0000001002027819 */ /* 0x002fc800000006ff */
[----:B------:R-:W-:-:S04]  /*b4f0*/  FSETP.NEU.FTZ.AND P0, PT, R2, RZ, PT ;  /* 0x000000ff0200720b */ /* 0x000fc80003f1d000 */
[----:B------:R-:W-:Y:S01]  /*b500*/  SEL R17, RZ, 0x1, !P0 ;  /* 0x00000001ff117807 */ /* 0x000fe20004000000 */
[----:B------:R-:W-:Y:S08]  /*b510*/  BRA `(.L_x_319) ;  /* 0x0000000800307947 */ /* 0x000ff00003800000 */
.L_x_334:
[----:B------:R-:W-:Y:S01]  /*b520*/  ULDC UR4, c[0x0][0x220] ;  /* 0x0000880000047ab9 */ /* 0x000fe20000000800 */
[----:B------:R-:W-:Y:S01]  /*b530*/  BSSY B1, `(.L_x_358) ;  /* 0x000003a000017945 */ /* 0x000fe20003800000 */
[----:B------:R-:W-:Y:S01]  /*b540*/  IMAD.U32 R8, RZ, RZ, UR4 ;  /* 0x00000004ff087e24 */ /* 0x000fe2000f8e00ff */
[----:B------:R-:W-:Y:S02]  /*b550*/  ULDC.U8 UR4, c[0x0][0x211] ;  /* 0x0000844000047ab9 */ /* 0x000fe40000000000 */
[----:B------:R-:W-:Y:S01]  /*b560*/  MOV R19, UR4 ;  /* 0x0000000400137c02 */ /* 0x000fe20008000f00 */
[----:B------:R-:W-:Y:S01]  /*b570*/  IMAD R5, R8, 0x3, R11 ;  /* 0x0000000308057824 */ /* 0x000fe200078e020b */
[----:B------:R-:W-:Y:S01]  /*b580*/  MOV R16, UR4 ;  /* 0x0000000400107c02 */ /* 0x000fe20008000f00 */
[----:B------:R-:W-:Y:S02]  /*b590*/  IMAD.U32 R6, RZ, RZ, UR4 ;  /* 0x00000004ff067e24 */ /* 0x000fe4000f8e00ff */
[----:B------:R-:W-:Y:S01]  /*b5a0*/  IMAD.U32 R7, RZ, RZ, UR4 ;  /* 0x00000004ff077e24 */ /* 0x000fe2000f8e00ff */
[----:B------:R-:W-:-:S13]  /*b5b0*/  ISETP.GE.U32.AND P0, PT, R5, R2, PT ;  /* 0x000000020500720c */ /* 0x000fda0003f06070 */
[----:B------:R-:W-:Y:S05]  /*b5c0*/  @P0 BRA `(.L_x_359) ;  /* 0x0000000000c00947 */ /* 0x000fea0003800000 */
[----:B------:R-:W0:Y:S01]  /*b5d0*/  LDC R8, c[0x0][0x220] ;  /* 0x00008800ff087b82 */ /* 0x000e220000000800 */
[C---:B------:R-:W-:Y:S02]  /*b5e0*/  PRMT R24, R19.reuse, 0x7610, R24 ;  /* 0x0000761013187816 */ /* 0x040fe40000000018 */
[C---:B------:R-:W-:Y:S02]  /*b5f0*/  PRMT R6, R19.reuse, 0x7610, R6 ;  /* 0x0000761013067816 */ /* 0x040fe40000000006 */
[C---:B------:R-:W-:Y:S02]  /*b600*/  PRMT R25, R19.reuse, 0x7610, R25 ;  /* 0x0000761013197816 */ /* 0x040fe40000000019 */
[----:B------:R-:W-:Y:S01]  /*b610*/  PRMT R7, R19, 0x7610, R7 ;  /* 0x0000761013077816 */ /* 0x000fe20000000007 */
[----:B------:R-:W1:Y:S06]  /*b620*/  LDC R2, c[0x0][0x218] ;  /* 0x00008600ff027b82 */ /* 0x000e6c0000000800 */
.L_x_360:
[C---:B0-----:R-:W-:Y:S01]  /*b630*/  IADD3 R21, R11.reuse, R8, RZ ;  /* 0x000000080b157210 */ /* 0x041fe20007ffe0ff */
[----:B------:R-:W-:-:S04]  /*b640*/  IMAD.WIDE.U32 R22, R11, 0x2, R12 ;  /* 0x000000020b167825 */ /* 0x000fc800078e000c */
[C---:B------:R-:W-:Y:S01]  /*b650*/  IMAD.IADD R11, R21.reuse, 0x1, R8 ;  /* 0x00000001150b7824 */ /* 0x040fe200078e0208 */
[----:B------:R-:W2:Y:S01]  /*b660*/  LDG.E.U16 R9, desc[UR36][R22.64] ;  /* 0x0000002416097981 */ /* 0x000ea2000c1e1500 */
[----:B------:R-:W-:-:S04]  /*b670*/  IMAD.WIDE.U32 R20, R21, 0x2, R12 ;  /* 0x0000000215147825 */ /* 0x000fc800078e000c */
[C-C-:B------:R-:W-:Y:S01]  /*b680*/  IMAD.WIDE.U32 R4, R11.reuse, 0x2, R12.reuse ;  /* 0x000000020b047825 */ /* 0x140fe200078e000c */
[----:B------:R-:W-:Y:S01]  /*b690*/  IADD3 R11, R11, R8, RZ ;  /* 0x000000080b0b7210 */ /* 0x000fe20007ffe0ff */
[----:B------:R-:W3:Y:S04]  /*b6a0*/  LDG.E.U16 R10, desc[UR36][R20.64] ;  /* 0x00000024140a7981 */ /* 0x000ee8000c1e1500 */
[----:B------:R-:W4:Y:S01]  /*b6b0*/  LDG.E.U16 R17, desc[UR36][R4.64] ;  /* 0x0000002404117981 */ /* 0x000f22000c1e1500 */
[----:B------:R-:W-:-:S06]  /*b6c0*/  IMAD.WIDE.U32 R18, R11, 0x2, R12 ;  /* 0x000000020b127825 */ /* 0x000fcc00078e000c */
[----:B------:R0:W5:Y:S01]  /*b6d0*/  LDG.E.U16 R18, desc[UR36][R18.64] ;  /* 0x0000002412127981 */ /* 0x000162000c1e1500 */
[----:B------:R-:W-:Y:S01]  /*b6e0*/  LOP3.LUT P1, RZ, R7, 0xff, RZ, 0xc0, !PT ;  /* 0x000000ff07ff7812 */ /* 0x000fe2000782c0ff */
[----:B------:R-:W-:Y:S01]  /*b6f0*/  HFMA2.MMA R16, -RZ, RZ, 0, 5.9604644775390625e-08 ;  /* 0x00000001ff107435 */ /* 0x000fe200000001ff */
[----:B------:R-:W-:Y:S01]  /*b700*/  LOP3.LUT P3, RZ, R25, 0xff, RZ, 0xc0, !PT ;  /* 0x000000ff19ff7812 */ /* 0x000fe2000786c0ff */
[----:B------:R-:W-:Y:S01]  /*b710*/  IMAD.MOV.U32 R7, RZ, RZ, 0x1 ;  /* 0x00000001ff077424 */ /* 0x000fe200078e00ff */
[----:B------:R-:W-:Y:S01]  /*b720*/  LOP3.LUT P0, RZ, R6, 0xff, RZ, 0xc0, !PT ;  /* 0x000000ff06ff7812 */ /* 0x000fe2000780c0ff */
[----:B------:R-:W-:Y:S01]  /*b730*/  IMAD.MOV.U32 R6, RZ, RZ, 0x1 ;  /* 0x00000001ff067424 */ /* 0x000fe200078e00ff */
[----:B------:R-:W-:Y:S02]  /*b740*/  LOP3.LUT P2, RZ, R24, 0xff, RZ, 0xc0, !PT ;  /* 0x000000ff18ff7812 */ /* 0x000fe4000784c0ff */
[----:B------:R-:W-:Y:S02]  /*b750*/  IADD3 R11, R11, R8, RZ ;  /* 0x000000080b0b7210 */ /* 0x000fe40007ffe0ff */
[----:B0-----:R-:W-:-:S03]  /*b760*/  PRMT R19, R6, 0x7610, R19 ;  /* 0x0000761006137816 */ /* 0x001fc60000000013 */
[----:B------:R-:W-:-:S05]  /*b770*/  IMAD R5, R8, 0x3, R11 ;  /* 0x0000000308057824 */ /* 0x000fca00078e020b */
[----:B-1----:R-:W-:Y:S01]  /*b780*/  ISETP.GE.U32.AND P4, PT, R5, R2, PT ;  /* 0x000000020500720c */ /* 0x002fe20003f86070 */
[----:B--2---:R-:W-:-:S05]  /*b790*/  @!P1 IMAD.U32 R6, R9, 0x10000, RZ ;  /* 0x0001000009069824 */ /* 0x004fca00078e00ff */
[----:B------:R-:W-:Y:S02]  /*b7a0*/  @!P1 FSETP.NEU.FTZ.AND P6, PT, R6, RZ, PT ;  /* 0x000000ff0600920b */ /* 0x000fe40003fdd000 */
[----:B---3--:R-:W-:Y:S01]  /*b7b0*/  @!P3 SHF.L.U32 R4, R10, 0x10, RZ ;  /* 0x000000100a04b819 */ /* 0x008fe200000006ff */
[----:B----4-:R-:W-:-:S03]  /*b7c0*/  @!P0 IMAD.U32 R6, R17, 0x10000, RZ ;  /* 0x0001000011068824 */ /* 0x010fc600078e00ff */
[----:B------:R-:W-:Y:S02]  /*b7d0*/  @!P3 FSETP.NEU.FTZ.AND P5, PT, R4, RZ, PT ;  /* 0x000000ff0400b20b */ /* 0x000fe40003fbd000 */
[----:B------:R-:W-:Y:S02]  /*b7e0*/  @!P1 SEL R4, RZ, 0x1, !P6 ;  /* 0x00000001ff049807 */ /* 0x000fe40007000000 */
[----:B------:R-:W-:Y:S02]  /*b7f0*/  @!P0 FSETP.NEU.FTZ.AND P6, PT, R6, RZ, PT ;  /* 0x000000ff0600820b */ /* 0x000fe40003fdd000 */
[----:B-----5:R-:W-:Y:S02]  /*b800*/  @!P2 SHF.L.U32 R6, R18, 0x10, RZ ;  /* 0x000000101206a819 */ /* 0x020fe400000006ff */
[----:B------:R-:W-:Y:S02]  /*b810*/  @!P3 SEL R5, RZ, 0x1, !P5 ;  /* 0x00000001ff05b807 */ /* 0x000fe40006800000 */
[----:B------:R-:W-:Y:S01]  /*b820*/  @!P2 FSETP.NEU.FTZ.AND P5, PT, R6, RZ, PT ;  /* 0x000000ff0600a20b */ /* 0x000fe20003fbd000 */
[----:B------:R-:W-:Y:S01]  /*b830*/  IMAD.MOV.U32 R6, RZ, RZ, 0x1 ;  /* 0x00000001ff067424 */ /* 0x000fe200078e00ff */
[----:B------:R-:W-:-:S02]  /*b840*/  @!P0 SEL R20, RZ, 0x1, !P6 ;  /* 0x00000001ff148807 */ /* 0x000fc40007000000 */
[----:B------:R-:W-:Y:S02]  /*b850*/  @!P2 SEL R21, RZ, 0x1, !P5 ;  /* 0x00000001ff15a807 */ /* 0x000fe40006800000 */
[----:B------:R-:W-:Y:S02]  /*b860*/  @!P3 PRMT R16, R5, 0x7610, R16 ;  /* 0x000076100510b816 */ /* 0x000fe40000000010 */
[----:B------:R-:W-:Y:S02]  /*b870*/  @!P2 PRMT R19, R21, 0x7610, R19 ;  /* 0x000076101513a816 */ /* 0x000fe40000000013 */
[----:B------:R-:W-:Y:S02]  /*b880*/  @!P1 PRMT R7, R4, 0x7610, R7 ;  /* 0x0000761004079816 */ /* 0x000fe40000000007 */
[----:B------:R-:W-:Y:S02]  /*b890*/  @!P0 PRMT R6, R20, 0x7610, R6 ;  /* 0x0000761014068816 */ /* 0x000fe40000000006 */
[----:B------:R-:W-:-:S02]  /*b8a0*/  PRMT R25, R16, 0x7610, R25 ;  /* 0x0000761010197816 */ /* 0x000fc40000000019 */
[----:B------:R-:W-:Y:S01]  /*b8b0*/  PRMT R24, R19, 0x7610, R24 ;  /* 0x0000761013187816 */ /* 0x000fe20000000018 */
[----:B------:R-:W-:Y:S06]  /*b8c0*/  @!P4 BRA `(.L_x_360) ;  /* 0xfffffffc0058c947 */ /* 0x000fec000383ffff */
.L_x_359:
[----:B------:R-:W-:Y:S05]  /*b8d0*/  BSYNC B1 ;  /* 0x0000000000017941 */ /* 0x000fea0003800000 */
.L_x_358:
[----:B------:R-:W-:Y:S01]  /*b8e0*/  ISETP.GE.U32.AND P1, PT, R11, R2, PT ;  /* 0x000000020b00720c */ /* 0x000fe20003f26070 */
[----:B------:R-:W-:-:S12]  /*b8f0*/  BSSY B1, `(.L_x_361) ;  /* 0x0000012000017945 */ /* 0x000fd80003800000 */
[----:B------:R-:W-:Y:S05]  /*b900*/  @P1 BRA `(.L_x_362) ;  /* 0x0000000000401947 */ /* 0x000fea0003800000 */
[----:B------:R-:W-:-:S05]  /*b910*/  IMAD.WIDE.U32 R4, R11, 0x2, R12 ;  /* 0x000000020b047825 */ /* 0x000fca00078e000c */
[----:B------:R0:W5:Y:S01]  /*b920*/  LDG.E.U16 R9, desc[UR36][R4.64] ;  /* 0x0000002404097981 */ /* 0x000162000c1e1500 */
[----:B------:R-:W-:-:S04]  /*b930*/  IADD3 R21, R11, R8, RZ ;  /* 0x000000080b157210 */ /* 0x000fc80007ffe0ff */
[----:B------:R-:W-:-:S13]  /*b940*/  ISETP.GE.U32.AND P0, PT, R21, R2, PT ;  /* 0x000000021500720c */ /* 0x000fda0003f06070 */
[----:B0-----:R-:W-:Y:S05]  /*b950*/  @P0 BRA `(.L_x_362) ;  /* 0x00000000002c0947 */ /* 0x001fea0003800000 */
[----:B------:R-:W-:-:S05]  /*b960*/  IMAD.WIDE.U32 R4, R21, 0x2, R12 ;  /* 0x0000000215047825 */ /* 0x000fca00078e000c */
[----:B------:R0:W5:Y:S01]  /*b970*/  LDG.E.U16 R10, desc[UR36][R4.64] ;  /* 0x00000024040a7981 */ /* 0x000162000c1e1500 */
[----:B------:R-:W-:-:S05]  /*b980*/  IMAD.IADD R21, R21, 0x1, R8 ;  /* 0x0000000115157824 */ /* 0x000fca00078e0208 */
[----:B------:R-:W-:-:S13]  /*b990*/  ISETP.GE.U32.AND P0, PT, R21, R2, PT ;  /* 0x000000021500720c */ /* 0x000fda0003f06070 */
[----:B0-----:R-:W-:Y:S05]  /*b9a0*/  @P0 BRA `(.L_x_362) ;  /* 0x0000000000180947 */ /* 0x001fea0003800000 */
[C---:B------:R-:W-:Y:S01]  /*b9b0*/  IADD3 R17, R21.reuse, R8, RZ ;  /* 0x0000000815117210 */ /* 0x040fe20007ffe0ff */
[----:B------:R-:W-:-:S03]  /*b9c0*/  IMAD.WIDE.U32 R4, R21, 0x2, R12 ;  /* 0x0000000215047825 */ /* 0x000fc600078e000c */
[----:B------:R-:W-:-:S13]  /*b9d0*/  ISETP.GE.U32.AND P0, PT, R17, R2, PT ;  /* 0x000000021100720c */ /* 0x000fda0003f06070 */
[----:B------:R-:W-:Y:S02]  /*b9e0*/  @!P0 IMAD.WIDE.U32 R12, R17, 0x2, R12 ;  /* 0x00000002110c8825 */ /* 0x000fe400078e000c */
[----:B------:R0:W5:Y:S04]  /*b9f0*/  LDG.E.U16 R17, desc[UR36][R4.64] ;  /* 0x0000002404117981 */ /* 0x000168000c1e1500 */
[----:B------:R0:W5:Y:S02]  /*ba00*/  @!P0 LDG.E.U16 R18, desc[UR36][R12.64] ;  /* 0x000000240c128981 */ /* 0x000164000c1e1500 */
.L_x_362:
[----:B------:R-:W-:Y:S05]  /*ba10*/  BSYNC B1 ;  /* 0x0000000000017941 */ /* 0x000fea0003800000 */
.L_x_361:
[----:B------:R-:W-:Y:S04]  /*ba20*/  BSSY B1, `(.L_x_363) ;  /* 0x0000023000017945 */ /* 0x000fe80003800000 */
[----:B------:R-:W-:Y:S05]  /*ba30*/  @P1 BRA `(.L_x_364) ;  /* 0x0000000000841947 */ /* 0x000fea0003800000 */
[----:B------:R-:W-:Y:S01]  /*ba40*/  LOP3.LUT P0, RZ, R7, 0xff, RZ, 0xc0, !PT ;  /* 0x000000ff07ff7812 */ /* 0x000fe2000780c0ff */
[----:B------:R-:W-:Y:S01]  /*ba50*/  IMAD.MOV.U32 R7, RZ, RZ, 0x1 ;  /* 0x00000001ff077424 */ /* 0x000fe200078e00ff */
[----:B0-----:R-:W-:-:S04]  /*ba60*/  IADD3 R5, R11, R8, RZ ;  /* 0x000000080b057210 */ /* 0x001fc80007ffe0ff */
[----:B------:R-:W-:-:S07]  /*ba70*/  ISETP.GE.U32.AND P2, PT, R5, R2, PT ;  /* 0x000000020500720c */ /* 0x000fce0003f46070 */
[----:B-----5:R-:W-:-:S05]  /*ba80*/  @!P0 IMAD.U32 R9, R9, 0x10000, RZ ;  /* 0x0001000009098824 */ /* 0x020fca00078e00ff */
        /* <DEDUP_REMOVED lines=23> */
[----:B------:R-:W-:-:S12]  /*bc00*/  IMAD.MOV.U32 R19, RZ, RZ, 0x1 ;  /* 0x00000001ff137424 */ /* 0x000fd800078e00ff */
[----:B------:R-:W-:-:S04]  /*bc10*/  @!P0 SHF.L.U32 R18, R18, 0x10, RZ ;  /* 0x0000001012128819 */ /* 0x000fc800000006ff */
[----:B------:R-:W-:-:S04]  /*bc20*/  @!P0 FSETP.NEU.FTZ.AND P1, PT, R18, RZ, PT ;  /* 0x000000ff1200820b */ /* 0x000fc80003f3d000 */
[----:B------:R-:W-:-:S04]  /*bc30*/  @!P0 SEL R2, RZ, 0x1, !P1 ;  /* 0x00000001ff028807 */ /* 0x000fc80004800000 */
[----:B------:R-:W-:-:S07]  /*bc40*/  @!P0 PRMT R19, R2, 0x7610, R19 ;  /* 0x0000761002138816 */ /* 0x000fce0000000013 */
.L_x_364:
[----:B------:R-:W-:Y:S05]  /*bc50*/  BSYNC B1 ;  /* 0x0000000000017941 */ /* 0x000fea0003800000 */
.L_x_363:
[----:B------:R-:W0:Y:S01]  /*bc60*/  I2F.S8 R16, R16 ;  /* 0x0000001000107306 */ /* 0x000e220000001400 */
[----:B------:R-:W-:Y:S01]  /*bc70*/  LOP3.LUT P1, RZ, R7, 0xff, RZ, 0xc0, !PT ;  /* 0x000000ff07ff7812 */ /* 0x000fe2000782c0ff */
[----:B------:R-:W-:Y:S01]  /*bc80*/  HFMA2.MMA R2, -RZ, RZ, 0, 5.9604644775390625e-08 ;  /* 0x00000001ff027435 */ /* 0x000fe200000001ff */
[----:B-----5:R-:W-:-:S05]  /*bc90*/  IMAD.MOV.U32 R17, RZ, RZ, 0x1 ;  /* 0x00000001ff117424 */ /* 0x020fca00078e00ff */
[----:B------:R-:W-:Y:S08]  /*bca0*/  I2F.S8 R6, R6 ;  /* 0x0000000600067306 */ /* 0x000ff00000001400 */
[----:B0-----:R-:W0:Y:S08]  /*bcb0*/  F2F.BF16.F32 R4, R16 ;  /* 0x0000001000047304 */ /* 0x001e300000202000 */
[----:B------:R-:W-:Y:S01]  /*bcc0*/  I2F.S8 R19, R19 ;  /* 0x0000001300137306 */ /* 0x000fe20000001400 */
[----:B0-----:R-:W-:-:S05]  /*bcd0*/  @!P1 IMAD.U32 R4, R4, 0x10000, RZ ;  /* 0x0001000004049824 */ /* 0x001fca00078e00ff */
[----:B------:R-:W-:Y:S02]  /*bce0*/  @!P1 FSETP.NEU.FTZ.AND P0, PT, R4, RZ, PT ;  /* 0x000000ff0400920b */ /* 0x000fe40003f1d000 */
[----:B------:R-:W0:Y:S02]  /*bcf0*/  F2F.BF16.F32 R4, R6 ;  /* 0x0000000600047304 */ /* 0x000e240000202000 */
[----:B------:R-:W-:-:S04]  /*bd00*/  @!P1 SEL R2, RZ, 0x1, !P0 ;  /* 0x00000001ff029807 */ /* 0x000fc80004000000 */
[----:B------:R-:W-:-:S04]  /*bd10*/  PRMT R2, R2, 0x9910, RZ ;  /* 0x0000991002027816 */ /* 0x000fc800000000ff */
[----:B------:R-:W-:Y:S02]  /*bd20*/  ISETP.NE.AND P1, PT, R2, RZ, PT ;  /* 0x000000ff0200720c */ /* 0x000fe40003f25270 */
[----:B------:R-:W-:-:S11]  /*bd30*/  MOV R2, 0x1 ;  /* 0x0000000100027802 */ /* 0x000fd60000000f00 */
[----:B0-----:R-:W-:-:S05]  /*bd40*/  @!P1 IMAD.U32 R4, R4, 0x10000, RZ ;  /* 0x0001000004049824 */ /* 0x001fca00078e00ff */
[----:B------:R-:W-:Y:S02]  /*bd50*/  @!P1 FSETP.NEU.FTZ.AND P0, PT, R4, RZ, PT ;  /* 0x000000ff0400920b */ /* 0x000fe40003f1d000 */
[----:B------:R-:W0:Y:S02]  /*bd60*/  F2F.BF16.F32 R4, R19 ;  /* 0x0000001300047304 */ /* 0x000e240000202000 */
[----:B------:R-:W-:-:S04]  /*bd70*/  @!P1 SEL R2, RZ, 0x1, !P0 ;  /* 0x00000001ff029807 */ /* 0x000fc80004000000 */
[----:B------:R-:W-:-:S04]  /*bd80*/  PRMT R2, R2, 0x9910, RZ ;  /* 0x0000991002027816 */ /* 0x000fc800000000ff */
[----:B------:R-:W-:-:S13]  /*bd90*/  ISETP.NE.AND P1, PT, R2, RZ, PT ;  /* 0x000000ff0200720c */ /* 0x000fda0003f25270 */
[----:B0-----:R-:W-:-:S04]  /*bda0*/  @!P1 SHF.L.U32 R2, R4, 0x10, RZ ;  /* 0x0000001004029819 */ /* 0x001fc800000006ff */
[----:B------:R-:W-:-:S04]  /*bdb0*/  @!P1 FSETP.NEU.FTZ.AND P0, PT, R2, RZ, PT ;  /* 0x000000ff0200920b */ /* 0x000fc80003f1d000 */
[----:B------:R-:W-:-:S04]  /*bdc0*/  @!P1 SEL R2, RZ, 0x1, !P0 ;  /* 0x00000001ff029807 */ /* 0x000fc80004000000 */
[----:B------:R-:W-:-:S07]  /*bdd0*/  @!P1 PRMT R17, R2, 0x7610, R17 ;  /* 0x0000761002119816 */ /* 0x000fce0000000011 */
.L_x_319:
[----:B------:R-:W-:Y:S05]  /*bde0*/  BSYNC B0 ;  /* 0x0000000000007941 */ /* 0x000fea0003800000 */
.L_x_318:
[----:B------:R-:W-:Y:S02]  /*bdf0*/  ULDC UR4, c[0x0][0x230] ;  /* 0x00008c0000047ab9 */ /* 0x000fe40000000800 */
[----:B------:R-:W-:-:S13]  /*be00*/  ISETP.NE.AND P0, PT, RZ, UR4, PT ;  /* 0x00000004ff007c0c */ /* 0x000fda000bf05270 */
[----:B------:R-:W-:Y:S05]  /*be10*/  @!P0 BRA `(.L_x_365) ;  /* 0x0000000000888947 */ /* 0x000fea0003800000 */
[----:B------:R-:W2:Y:S01]  /*be20*/  S2UR UR5, SR_CgaCtaId ;  /* 0x00000000000579c3 */ /* 0x000ea20000008800 */
[----:B------:R-:W-:Y:S01]  /*be30*/  UMOV UR4, 0x400 ;  /* 0x0000040000047882 */ /* 0x000fe20000000000 */
[----:B------:R-:W-:Y:S01]  /*be40*/  ULDC UR6, c[0x0][0x0] ;  /* 0x0000000000067ab9 */ /* 0x000fe20000000800 */
[----:B------:R-:W-:Y:S01]  /*be50*/  UIADD3 UR4, UR4, 0x10, URZ ;  /* 0x0000001004047890 */ /* 0x000fe2000fffe03f */
[----:B------:R-:W-:Y:S01]  /*be60*/  IMAD R2, R3, UR6, R0 ;  /* 0x0000000603027c24 */ /* 0x000fe2000f8e0200 */
[----:B------:R-:W-:Y:S02]  /*be70*/  ULDC UR7, c[0x0][0x4] ;  /* 0x0000010000077ab9 */ /* 0x000fe40000000800 */
[----:B--2---:R-:W-:Y:S02]  /*be80*/  ULEA UR4, UR5, UR4, 0x18 ;  /* 0x0000000405047291 */ /* 0x004fe4000f8ec03f */
[----:B------:R-:W-:-:S06]  /*be90*/  USHF.R.U32.HI UR5, URZ, 0x1, UR7 ;  /* 0x000000013f057899 */ /* 0x000fcc0008011607 */
[----:B------:R-:W-:Y:S01]  /*bea0*/  ISETP.NE.AND P0, PT, RZ, UR5, PT ;  /* 0x00000005ff007c0c */ /* 0x000fe2000bf05270 */
[----:B------:R2:W-:-:S12]  /*beb0*/  STS.U8 [R2+UR4], R17 ;  /* 0x0000001102007988 */ /* 0x0005d80008000004 */
[----:B--2---:R-:W-:Y:S05]  /*bec0*/  @!P0 BRA `(.L_x_365) ;  /* 0x00000000005c8947 */ /* 0x004fea0003800000 */
[----:B------:R-:W-:-:S07]  /*bed0*/  MOV R4, UR5 ;  /* 0x0000000500047c02 */ /* 0x000fce0008000f00 */
.L_x_368:
[--C-:B------:R-:W-:Y:S01]  /*bee0*/  IMAD.IADD R5, R3, 0x1, R4.reuse ;  /* 0x0000000103057824 */ /* 0x100fe200078e0204 */
[----:B------:R-:W-:Y:S01]  /*bef0*/  BAR.SYNC.DEFER_BLOCKING 0x0 ;  /* 0x0000000000007b1d */ /* 0x000fe20000010000 */
[----:B------:R-:W-:Y:S02]  /*bf00*/  ISETP.GT.AND P2, PT, R4, 0x1, PT ;  /* 0x000000010400780c */ /* 0x000fe40003f44270 */
[----:B------:R-:W-:Y:S02]  /*bf10*/  SHF.R.S32.HI R7, RZ, 0x1, R4 ;  /* 0x00000001ff077819 */ /* 0x000fe40000011404 */
[----:B------:R-:W-:Y:S01]  /*bf20*/  ISETP.GE.U32.AND P0, PT, R5, UR7, PT ;  /* 0x0000000705007c0c */ /* 0x000fe2000bf06070 */
[----:B------:R-:W-:Y:S03]  /*bf30*/  BSSY B0, `(.L_x_366) ;  /* 0x000000e000007945 */ /* 0x000fe60003800000 */
[----:B------:R-:W-:-:S13]  /*bf40*/  ISETP.GE.U32.OR P0, PT, R3, R4, P0 ;  /* 0x000000040300720c */ /* 0x000fda0000706470 */
[----:B--2---:R-:W-:Y:S05]  /*bf50*/  @P0 BRA `(.L_x_367) ;  /* 0x00000000002c0947 */ /* 0x004fea0003800000 */
[----:B------:R-:W-:Y:S01]  /*bf60*/  IMAD R4, R5, UR6, R0 ;  /* 0x0000000605047c24 */ /* 0x000fe2000f8e0200 */
[----:B------:R-:W-:Y:S01]  /*bf70*/  LOP3.LUT P0, RZ, R17, 0xff, RZ, 0xc0, !PT ;  /* 0x000000ff11ff7812 */ /* 0x000fe2000780c0ff */
[----:B------:R-:W-:-:S04]  /*bf80*/  IMAD.MOV.U32 R17, RZ, RZ, 0x1 ;  /* 0x00000001ff117424 */ /* 0x000fc800078e00ff */
[----:B------:R-:W2:Y:S02]  /*bf90*/  LDS.S8 R4, [R4+UR4] ;  /* 0x0000000404047984 */ /* 0x000ea40008000200 */
[----:B--2---:R-:W2:Y:S08]  /*bfa0*/  I2F.S16 R5, R4 ;  /* 0x0000000400057306 */ /* 0x004eb00000101400 */
[----:B--2---:R-:W2:Y:S02]  /*bfb0*/  F2F.BF16.F32 R5, R5 ;  /* 0x0000000500057304 */ /* 0x004ea40000202000 */
[----:B--2---:R-:W-:-:S04]  /*bfc0*/  @!P0 SHF.L.U32 R6, R5, 0x10, RZ ;  /* 0x0000001005068819 */ /* 0x004fc800000006ff */
[----:B------:R-:W-:-:S04]  /*bfd0*/  @!P0 FSETP.NEU.FTZ.AND P1, PT, R6, RZ, PT ;  /* 0x000000ff0600820b */ /* 0x000fc80003f3d000 */
[----:B------:R-:W-:-:S04]  /*bfe0*/  @!P0 SEL R6, RZ, 0x1, !P1 ;  /* 0x00000001ff068807 */ /* 0x000fc80004800000 */
[----:B------:R-:W-:-:S05]  /*bff0*/  @!P0 PRMT R17, R6, 0x7610, R17 ;  /* 0x0000761006118816 */ /* 0x000fca0000000011 */
[----:B------:R2:W-:Y:S02]  /*c000*/  STS.U8 [R2+UR4], R17 ;  /* 0x0000001102007988 */ /* 0x0005e40008000004 */
.L_x_367:
[----:B------:R-:W-:Y:S05]  /*c010*/  BSYNC B0 ;  /* 0x0000000000007941 */ /* 0x000fea0003800000 */
.L_x_366:
[----:B------:R-:W-:Y:S01]  /*c020*/  MOV R4, R7 ;  /* 0x0000000700047202 */ /* 0x000fe20000000f00 */
[----:B------:R-:W-:Y:S06]  /*c030*/  @P2 BRA `(.L_x_368) ;  /* 0xfffffffc00a82947 */ /* 0x000fec000383ffff */
.L_x_365:
[----:B------:R-:W-:Y:S02]  /*c040*/  ULDC UR4, c[0x0][0x22c] ;  /* 0x00008b0000047ab9 */ /* 0x000fe40000000800 */
[----:B------:R-:W-:-:S13]  /*c050*/  ISETP.NE.AND P0, PT, RZ, UR4, PT ;  /* 0x00000004ff007c0c */ /* 0x000fda000bf05270 */
[----:B------:R-:W-:Y:S05]  /*c060*/  @!P0 BRA `(.L_x_369) ;  /* 0x0000000000e48947 */ /* 0x000fea0003800000 */
[----:B0-----:R-:W0:Y:S02]  /*c070*/  LDC R9, c[0x0][RZ] ;  /* 0x00000000ff097b82 */ /* 0x001e240000000800 */
[----:B0-----:R-:W-:Y:S01]  /*c080*/  ISETP.GT.AND P0, PT, R9, 0x20, PT ;  /* 0x000000200900780c */ /* 0x001fe20003f04270 */
[----:B--2---:R-:W-:-:S12]  /*c090*/  IMAD.MOV.U32 R2, RZ, RZ, R9 ;  /* 0x000000ffff027224 */ /* 0x004fd800078e0009 */
[----:B------:R-:W-:Y:S05]  /*c0a0*/  @!P0 BRA `(.L_x_370) ;  /* 0x0000000000888947 */ /* 0x000fea0003800000 */
[----:B------:R-:W0:Y:S01]  /*c0b0*/  S2UR UR5, SR_CgaCtaId ;  /* 0x00000000000579c3 */ /* 0x000e220000008800 */
[----:B------:R-:W-:Y:S01]  /*c0c0*/  UMOV UR4, 0x400 ;  /* 0x0000040000047882 */ /* 0x000fe20000000000 */
[-C--:B------:R-:W-:Y:S01]  /*c0d0*/  IMAD R4, R3, R9.reuse, R0 ;  /* 0x0000000903047224 */ /* 0x080fe200078e0200 */
[----:B------:R-:W-:Y:S01]  /*c0e0*/  UIADD3 UR4, UR4, 0x10, URZ ;  /* 0x0000001004047890 */ /* 0x000fe2000fffe03f */
[----:B------:R-:W-:-:S04]  /*c0f0*/  LEA.HI R2, R9, R9, RZ, 0x1 ;  /* 0x0000000909027211 */ /* 0x000fc800078f08ff */
[----:B------:R-:W-:Y:S01]  /*c100*/  SHF.R.S32.HI R6, RZ, 0x1, R2 ;  /* 0x00000001ff067819 */ /* 0x000fe20000011402 */
[----:B------:R-:W-:-:S03]  /*c110*/  HFMA2.MMA R2, -RZ, RZ, 0, 1.9073486328125e-06 ;  /* 0x00000020ff027435 */ /* 0x000fc600000001ff */
[----:B------:R-:W-:Y:S01]  /*c120*/  ISETP.GE.AND P0, PT, R6, 0x20, PT ;  /* 0x000000200600780c */ /* 0x000fe20003f06270 */
[----:B0-----:R-:W-:-:S06]  /*c130*/  ULEA UR4, UR5, UR4, 0x18 ;  /* 0x0000000405047291 */ /* 0x001fcc000f8ec03f */
[----:B------:R-:W-:-:S03]  /*c140*/  VIADD R5, R4, UR4 ;  /* 0x0000000404057c36 */ /* 0x000fc60008000000 */
[----:B------:R0:W-:Y:S03]  /*c150*/  STS.U8 [R4+UR4], R17 ;  /* 0x0000001104007988 */ /* 0x0001e60008000004 */
[----:B------:R-:W-:Y:S05]  /*c160*/  @!P0 BRA `(.L_x_370) ;  /* 0x0000000000588947 */ /* 0x000fea0003800000 */
.L_x_373:
[----:B------:R-:W-:Y:S01]  /*c170*/  IADD3 R2, R0, R6, RZ ;  /* 0x0000000600027210 */ /* 0x000fe20007ffe0ff */
[----:B------:R-:W-:Y:S03]  /*c180*/  BAR.SYNC.DEFER_BLOCKING 0x0 ;  /* 0x0000000000007b1d */ /* 0x000fe60000010000 */
[----:B------:R-:W-:-:S03]  /*c190*/  ISETP.GE.U32.AND P0, PT, R2, R9, PT ;  /* 0x000000090200720c */ /* 0x000fc60003f06070 */
[----:B------:R-:W-:Y:S01]  /*c1a0*/  BSSY B0, `(.L_x_371) ;  /* 0x000000e000007945 */ /* 0x000fe20003800000 */
[----:B------:R-:W-:-:S13]  /*c1b0*/  ISETP.GE.U32.OR P0, PT, R0, R6, P0 ;  /* 0x000000060000720c */ /* 0x000fda0000706470 */
[----:B--2---:R-:W-:Y:S05]  /*c1c0*/  @P0 BRA `(.L_x_372) ;  /* 0x00000000002c0947 */ /* 0x004fea0003800000 */
[----:B------:R-:W-:Y:S01]  /*c1d0*/  IMAD.IADD R2, R5, 0x1, R6 ;  /* 0x0000000105027824 */ /* 0x000fe200078e0206 */
[----:B------:R-:W-:Y:S01]  /*c1e0*/  LOP3.LUT P1, RZ, R17, 0xff, RZ, 0xc0, !PT ;  /* 0x000000ff11ff7812 */ /* 0x000fe2000782c0ff */
[----:B0-----:R-:W-:-:S04]  /*c1f0*/  IMAD.MOV.U32 R17, RZ, RZ, 0x1 ;  /* 0x00000001ff117424 */ /* 0x001fc800078e00ff */
[----:B------:R-:W0:Y:S02]  /*c200*/  LDS.S8 R2, [R2] ;  /* 0x0000000002027984 */ /* 0x000e240000000200 */
[----:B0-----:R-:W0:Y:S08]  /*c210*/  I2F.S16 R7, R2 ;  /* 0x0000000200077306 */ /* 0x001e300000101400 */
[----:B0-----:R-:W0:Y:S02]  /*c220*/  F2F.BF16.F32 R7, R7 ;  /* 0x0000000700077304 */ /* 0x001e240000202000 */
[----:B0-----:R-:W-:-:S04]  /*c230*/  @!P1 SHF.L.U32 R8, R7, 0x10, RZ ;  /* 0x0000001007089819 */ /* 0x001fc800000006ff */
[----:B------:R-:W-:-:S04]  /*c240*/  @!P1 FSETP.NEU.FTZ.AND P0, PT, R8, RZ, PT ;  /* 0x000000ff0800920b */ /* 0x000fc80003f1d000 */
[----:B------:R-:W-:-:S04]  /*c250*/  @!P1 SEL R8, RZ, 0x1, !P0 ;  /* 0x00000001ff089807 */ /* 0x000fc80004000000 */
[----:B------:R-:W-:-:S05]  /*c260*/  @!P1 PRMT R17, R8, 0x7610, R17 ;  /* 0x0000761008119816 */ /* 0x000fca0000000011 */
[----:B------:R2:W-:Y:S02]  /*c270*/  STS.U8 [R4+UR4], R17 ;  /* 0x0000001104007988 */ /* 0x0005e40008000004 */
.L_x_372:
[----:B------:R-:W-:Y:S05]  /*c280*/  BSYNC B0 ;  /* 0x0000000000007941 */ /* 0x000fea0003800000 */
.L_x_371:
[----:B------:R-:W-:-:S04]  /*c290*/  SHF.R.S32.HI R6, RZ, 0x1, R6 ;  /* 0x00000001ff067819 */ /* 0x000fc80000011406 */
[----:B------:R-:W-:-:S13]  /*c2a0*/  ISETP.GE.AND P0, PT, R6, 0x20, PT ;  /* 0x000000200600780c */ /* 0x000fda0003f06270 */
[----:B------:R-:W-:Y:S05]  /*c2b0*/  @P0 BRA `(.L_x_373) ;  /* 0xfffffffc00ac0947 */ /* 0x000fea000383ffff */
[----:B------:R-:W-:-:S07]  /*c2c0*/  MOV R2, 0x20 ;  /* 0x0000002000027802 */ /* 0x000fce0000000f00 */
.L_x_370:
[----:B------:R-:W-:Y:S01]  /*c2d0*/  BAR.SYNC.DEFER_BLOCKING 0x0 ;  /* 0x0000000000007b1d */ /* 0x000fe20000010000 */
[----:B------:R-:W-:-:S13]  /*c2e0*/  ISETP.GE.AND P0, PT, R2, 0x2, PT ;  /* 0x000000020200780c */ /* 0x000fda0003f06270 */
[----:B------:R-:W-:Y:S05]  /*c2f0*/  @!P0 BRA `(.L_x_369) ;  /* 0x0000000000408947 */ /* 0x000fea0003800000 */
[----:B------:R-:W-:-:S07]  /*c300*/  IMAD.MOV.U32 R5, RZ, RZ, 0x1 ;  /* 0x00000001ff057424 */ /* 0x000fce00078e00ff */
.L_x_374:
[----:B0-2---:R-:W-:-:S04]  /*c310*/  LOP3.LUT R4, R17, 0xffff, RZ, 0xc0, !PT ;  /* 0x0000ffff11047812 */ /* 0x005fc800078ec0ff */
[----:B------:R-:W-:-:S06]  /*c320*/  PRMT R4, R4, 0x8880, RZ ;  /* 0x0000888004047816 */ /* 0x000fcc00000000ff */
[----:B------:R0:W2:Y:S02]  /*c330*/  SHFL.DOWN PT, R4, R4, R5, 0x1f ;  /* 0x08001f0504047589 */ /* 0x0000a400000e0000 */
[----:B0-----:R-:W-:-:S05]  /*c340*/  IMAD.SHL.U32 R5, R5, 0x2, RZ ;  /* 0x0000000205057824 */ /* 0x001fca00078e00ff */
[----:B------:R-:W-:Y:S02]  /*c350*/  ISETP.GE.AND P2, PT, R5, R2, PT ;  /* 0x000000020500720c */ /* 0x000fe40003f46270 */
[----:B--2---:R-:W-:-:S04]  /*c360*/  ISETP.NE.AND P0, PT, R4, RZ, PT ;  /* 0x000000ff0400720c */ /* 0x004fc80003f05270 */
[----:B------:R-:W-:Y:S02]  /*c370*/  FSEL R6, RZ, 1, !P0 ;  /* 0x3f800000ff067808 */ /* 0x000fe40004000000 */
[----:B------:R-:W-:Y:S01]  /*c380*/  LOP3.LUT P0, RZ, R17, 0xff, RZ, 0xc0, !PT ;  /* 0x000000ff11ff7812 */ /* 0x000fe2000780c0ff */
[----:B------:R-:W-:-:S03]  /*c390*/  HFMA2.MMA R17, -RZ, RZ, 0, 5.9604644775390625e-08 ;  /* 0x00000001ff117435 */ /* 0x000fc600000001ff */
[----:B------:R-:W0:Y:S09]  /*c3a0*/  F2F.BF16.F32 R6, R6 ;  /* 0x0000000600067304 */ /* 0x000e320000202000 */
[----:B0-----:R-:W-:-:S04]  /*c3b0*/  @!P0 SHF.L.U32 R7, R6, 0x10, RZ ;  /* 0x0000001006078819 */ /* 0x001fc800000006ff */
[----:B------:R-:W-:-:S04]  /*c3c0*/  @!P0 FSETP.NEU.FTZ.AND P1, PT, R7, RZ, PT ;  /* 0x000000ff0700820b */ /* 0x000fc80003f3d000 */
[----:B------:R-:W-:-:S04]  /*c3d0*/  @!P0 SEL R4, RZ, 0x1, !P1 ;  /* 0x00000001ff048807 */ /* 0x000fc80004800000 */
[----:B------:R-:W-:Y:S01]  /*c3e0*/  @!P0 PRMT R17, R4, 0x7610, R17 ;  /* 0x0000761004118816 */ /* 0x000fe20000000011 */
[----:B------:R-:W-:Y:S06]  /*c3f0*/  @!P2 BRA `(.L_x_374) ;  /* 0xfffffffc00c4a947 */ /* 0x000fec000383ffff */
.L_x_369:
[----:B0-----:R-:W0:Y:S01]  /*c400*/  LDC R13, c[0x0][0x3e8] ;  /* 0x0000fa00ff0d7b82 */ /* 0x001e220000000800 */
[----:B------:R-:W-:Y:S01]  /*c410*/  IMAD.MOV.U32 R16, RZ, RZ, RZ ;  /* 0x000000ffff107224 */ /* 0x000fe200078e00ff */
[----:B0-----:R-:W-:-:S13]  /*c420*/  ISETP.NE.AND P1, PT, R13, RZ, PT ;  /* 0x000000ff0d00720c */ /* 0x001fda0003f25270 */
[----:B------:R-:W-:Y:S05]  /*c430*/  @!P1 BRA `(.L_x_375) ;  /* 0x0000001000449947 */ /* 0x000fea0003800000 */
[----:B------:R-:W-:Y:S01]  /*c440*/  MOV R14, RZ ;  /* 0x000000ff000e7202 */ /* 0x000fe20000000f00 */
[----:B------:R-:W-:Y:S01]  /*c450*/  ULDC.64 UR4, c[0x0][0x3f0] ;  /* 0x0000fc0000047ab9 */ /* 0x000fe20000000a00 */
[----:B------:R-:W-:-:S03]  /*c460*/  ISETP.NE.AND P0, PT, R13, 0x1, PT ;  /* 0x000000010d00780c */ /* 0x000fc60003f05270 */
[----:B--2---:R-:W-:Y:S01]  /*c470*/  IMAD.HI.U32 R4, R15, UR4, R14 ;  /* 0x000000040f047c27 */ /* 0x004fe2000f8e000e */
        /* <DEDUP_REMOVED lines=269> */
.L_x_375:
[----:B------:R-:W-:Y:S01]  /*d550*/  ULDC.64 UR4, c[0x0][0x5f8] ;  /* 0x00017e0000047ab9 */ /* 0x000fe20000000a00 */
[----:B------:R-:W-:Y:S01]  /*d560*/  ULDC UR6, c[0x0][0x234] ;  /* 0x00008d0000067ab9 */ /* 0x000fe20000000800 */
[----:B------:R-:W-:Y:S02]  /*d570*/  ISETP.NE.U32.AND P0, PT, RZ, UR4, PT ;  /* 0x00000004ff007c0c */ /* 0x000fe4000bf05070 */
[----:B--2---:R-:W-:Y:S02]  /*d580*/  CS2R R4, SRZ ;  /* 0x0000000000047805 */ /* 0x004fe4000001ff00 */
[----:B------:R-:W-:Y:S02]  /*d590*/  ISETP.NE.AND P3, PT, RZ, UR6, PT ;  /* 0x00000006ff007c0c */ /* 0x000fe4000bf65270 */
[----:B------:R-:W-:Y:S02]  /*d5a0*/  ISETP.NE.AND.EX P0, PT, RZ, UR5, PT, P0 ;  /* 0x00000005ff007c0c */ /* 0x000fe4000bf05300 */
[----:B------:R-:W-:-:S11]  /*d5b0*/  MOV R12, RZ ;  /* 0x000000ff000c7202 */ /* 0x000fd60000000f00 */
        /* <DEDUP_REMOVED lines=8> */
[----:B------:R-:W-:-:S03]  /*d640*/  ULDC UR4, c[0x0][0x224] ;  /* 0x0000890000047ab9 */ /* 0x000fc60000000800 */
[----:B------:R-:W-:-:S04]  /*d650*/  IMAD R7, R3, UR5, R6 ;  /* 0x0000000503077c24 */ /* 0x000fc8000f8e0206 */
[----:B0-----:R-:W-:Y:S01]  /*d660*/  IMAD R7, R2, UR4, R7 ;  /* 0x0000000402077c24 */ /* 0x001fe2000f8e0207 */
[----:B------:R-:W-:Y:S06]  /*d670*/  @!P1 BRA `(.L_x_377) ;  /* 0x0000001000449947 */ /* 0x000fec0003800000 */
[----:B------:R-:W-:Y:S01]  /*d680*/  HFMA2.MMA R6, -RZ, RZ, 0, 0 ;  /* 0x00000000ff067435 */ /* 0x000fe200000001ff */
[----:B------:R-:W-:Y:S01]  /*d690*/  ULDC.64 UR4, c[0x0][0x3f0] ;  /* 0x0000fc0000047ab9 */ /* 0x000fe20000000a00 */
[----:B------:R-:W-:-:S08]  /*d6a0*/  ISETP.NE.AND P0, PT, R13, 0x1, PT ;  /* 0x000000010d00780c */ /* 0x000fd00003f05270 */
[----:B------:R-:W-:Y:S01]  /*d6b0*/  IMAD.HI.U32 R8, R7, UR4, R6 ;  /* 0x0000000407087c27 */ /* 0x000fe2000f8e0006 */
[----:B------:R-:W-:-:S04]  /*d6c0*/  ULDC UR4, c[0x0][0x3ec] ;  /* 0x0000fb0000047ab9 */ /* 0x000fc80000000800 */
[----:B------:R-:W-:-:S05]  /*d6d0*/  SHF.R.U32.HI R9, RZ, UR5, R8 ;  /* 0x00000005ff097c19 */ /* 0x000fca0008011608 */
[----:B-----5:R-:W-:-:S04]  /*d6e0*/  IMAD.MOV R11, RZ, RZ, -R9 ;  /* 0x000000ffff0b7224 */ /* 0x020fc800078e0a09 */
        /* <DEDUP_REMOVED lines=266> */
.L_x_377:
[----:B------:R-:W-:Y:S01]  /*e790*/  ULDC UR7, c[0x0][0x22c] ;  /* 0x00008b0000077ab9 */ /* 0x000fe20000000800 */
[----:B------:R-:W-:Y:S01]  /*e7a0*/  ULDC UR4, c[0x0][0x21c] ;  /* 0x0000870000047ab9 */ /* 0x000fe20000000800 */
[----:B------:R-:W-:Y:S01]  /*e7b0*/  ISETP.NE.AND P0, PT, RZ, UR7, PT ;  /* 0x00000007ff007c0c */ /* 0x000fe2000bf05270 */
[----:B------:R-:W-:Y:S01]  /*e7c0*/  BSSY B0, `(.L_x_378) ;  /* 0x000000b000007945 */ /* 0x000fe20003800000 */
[----:B------:R-:W-:Y:S02]  /*e7d0*/  PRMT R6, RZ, 0x7610, R6 ;  /* 0x00007610ff067816 */ /* 0x000fe40000000006 */
[----:B------:R-:W-:-:S04]  /*e7e0*/  ISETP.NE.AND P0, PT, R0, RZ, P0 ;  /* 0x000000ff0000720c */ /* 0x000fc80000705270 */
[----:B------:R-:W-:-:S13]  /*e7f0*/  ISETP.GE.OR P0, PT, R7, UR4, P0 ;  /* 0x0000000407007c0c */ /* 0x000fda0008706670 */
[----:B------:R-:W-:Y:S05]  /*e800*/  @P0 BRA `(.L_x_379) ;  /* 0x0000000000180947 */ /* 0x000fea0003800000 */
[----:B------:R-:W-:Y:S01]  /*e810*/  ULDC UR4, c[0x0][0x230] ;  /* 0x00008c0000047ab9 */ /* 0x000fe20000000800 */
[----:B------:R-:W-:Y:S02]  /*e820*/  MOV R6, 0x1 ;  /* 0x0000000100067802 */ /* 0x000fe40000000f00 */
[----:B------:R-:W-:-:S13]  /*e830*/  ISETP.NE.AND P1, PT, RZ, UR4, PT ;  /* 0x00000004ff007c0c */ /* 0x000fda000bf25270 */
[----:B------:R-:W-:-:S04]  /*e840*/  @P1 ISETP.NE.AND P0, PT, R3, RZ, PT ;  /* 0x000000ff0300120c */ /* 0x000fc80003f05270 */
[----:B------:R-:W-:-:S04]  /*e850*/  @P1 SEL R7, RZ, 0x1, P0 ;  /* 0x00000001ff071807 */ /* 0x000fc80000000000 */
[----:B------:R-:W-:-:S07]  /*e860*/  @P1 PRMT R6, R7, 0x7610, R6 ;  /* 0x0000761007061816 */ /* 0x000fce0000000006 */
.L_x_379:
[----:B------:R-:W-:Y:S05]  /*e870*/  BSYNC B0 ;  /* 0x0000000000007941 */ /* 0x000fea0003800000 */
.L_x_378:
        /* <DEDUP_REMOVED lines=12> */
[----:B------:R-:W-:-:S05]  /*e940*/  IADD3 R6, P2, R7, UR4, RZ ;  /* 0x0000000407067c10 */ /* 0x000fca000ff5e0ff */
[----:B------:R-:W-:-:S05]  /*e950*/  IMAD.X R7, RZ, RZ, UR5, P2 ;  /* 0x00000005ff077e24 */ /* 0x000fca00090e06ff */
[----:B------:R0:W-:Y:S03]  /*e960*/  STG.E.U8 desc[UR36][R6.64], R17 ;  /* 0x0000001106007986 */ /* 0x0001e6000c101124 */
.L_x_381:
[----:B------:R-:W-:Y:S05]  /*e970*/  BSYNC B0 ;  /* 0x0000000000007941 */ /* 0x000fea0003800000 */
.L_x_380:
[----:B------:R-:W-:Y:S01]  /*e980*/  @!PT LDS RZ, [RZ] ;  /* 0x00000000fffff984 */ /* 0x000fe20000000800 */
[----:B------:R-:W-:Y:S01]  /*e990*/  @!PT LDS RZ, [RZ] ;  /* 0x00000000fffff984 */ /* 0x000fe20000000800 */
[----:B------:R-:W-:Y:S01]  /*e9a0*/  @!PT LDS RZ, [RZ] ;  /* 0x00000000fffff984 */ /* 0x000fe20000000800 */
[----:B------:R-:W-:Y:S01]  /*e9b0*/  @!PT LDS RZ, [RZ] ;  /* 0x00000000fffff984 */ /* 0x000fe20000000800 */
[----:B------:R2:W-:Y:S06]  /*e9c0*/  MEMBAR.ALL.CTA ;  /* 0x0000000000007992 */ /* 0x0005ec0000008000 */
[----:B--2---:R-:W-:Y:S06]  /*e9d0*/  MEMBAR.SC.GPU ;  /* 0x0000000000007992 */ /* 0x004fec0000002000 */
[----:B------:R-:W-:-:S00]  /*e9e0*/  ERRBAR ;  /* 0x00000000000079ab */ /* 0x000fc00000000000 */
[----:B------:R-:W-:Y:S06]  /*e9f0*/  CGAERRBAR ;  /* 0x00000000000075ab */ /* 0x000fec0000000000 */
[----:B------:R-:W-:Y:S02]  /*ea00*/  CCTL.IVALL ;  /* 0x00000000ff00798f */ /* 0x000fe40002000000 */
[----:B------:R-:W-:Y:S06]  /*ea10*/  BAR.SYNC.DEFER_BLOCKING 0x0 ;  /* 0x0000000000007b1d */ /* 0x000fec0000010000 */
[----:B------:R-:W-:Y:S02]  /*ea20*/  BSSY B0, `(.L_x_382) ;  /* 0x0000018000007945 */ /* 0x000fe40003800000 */
[----:B------:R-:W-:Y:S06]  /*ea30*/  BAR.SYNC.DEFER_BLOCKING 0x0 ;  /* 0x0000000000007b1d */ /* 0x000fec0000010000 */
[----:B------:R-:W-:Y:S05]  /*ea40*/  @P0 BRA `(.L_x_383) ;  /* 0x0000000000540947 */ /* 0x000fea0003800000 */
[----:B-----5:R-:W2:Y:S01]  /*ea50*/  S2R R11, SR_LANEID ;  /* 0x00000000000b7919 */ /* 0x020ea20000000000 */
[----:B------:R-:W-:Y:S01]  /*ea60*/  VOTEU.ANY UR4, UPT, PT ;  /* 0x0000000000047886 */ /* 0x000fe200038e0100 */
[----:B0-----:R-:W0:Y:S01]  /*ea70*/  LDC.64 R6, c[0x0][0x608] ;  /* 0x00018200ff067b82 */ /* 0x001e220000000a00 */
[----:B------:R-:W2:Y:S08]  /*ea80*/  FLO.U32 R10, UR4 ;  /* 0x00000004000a7d00 */ /* 0x000eb000080e0000 */
[----:B------:R-:W3:Y:S01]  /*ea90*/  POPC R9, UR4 ;  /* 0x0000000400097d09 */ /* 0x000ee20008000000 */
[----:B0-----:R-:W-:Y:S01]  /*eaa0*/  IMAD.WIDE.U32 R6, R2, 0x4, R6 ;  /* 0x0000000402067825 */ /* 0x001fe200078e0006 */
[----:B--2---:R-:W-:-:S13]  /*eab0*/  ISETP.EQ.U32.AND P0, PT, R10, R11, PT ;  /* 0x0000000b0a00720c */ /* 0x004fda0003f02070 */
[----:B---3--:R-:W2:Y:S01]  /*eac0*/  @P0 ATOMG.E.ADD.STRONG.GPU PT, R7, desc[UR36][R6.64], R9 ;  /* 0x00000009060709a8 */ /* 0x008ea200081ee1e4 */
[----:B------:R-:W0:Y:S01]  /*ead0*/  S2UR UR6, SR_CgaCtaId ;  /* 0x00000000000679c3 */ /* 0x000e220000008800 */
[----:B------:R-:W-:Y:S01]  /*eae0*/  UMOV UR5, 0x400 ;  /* 0x0000040000057882 */ /* 0x000fe20000000000 */
[----:B------:R-:W3:Y:S01]  /*eaf0*/  S2R R11, SR_LTMASK ;  /* 0x00000000000b7919 */ /* 0x000ee20000003900 */
[----:B0-----:R-:W-:Y:S01]  /*eb00*/  ULEA UR5, UR6, UR5, 0x18 ;  /* 0x0000000506057291 */ /* 0x001fe2000f8ec03f */
[----:B---3--:R-:W-:Y:S01]  /*eb10*/  LOP3.LUT R11, R11, UR4, RZ, 0xc0, !PT ;  /* 0x000000040b0b7c12 */ /* 0x008fe2000f8ec0ff */
[----:B------:R-:W-:Y:S02]  /*eb20*/  ULDC UR4, c[0x0][0x10] ;  /* 0x0000040000047ab9 */ /* 0x000fe40000000800 */
[----:B------:R-:W-:-:S03]  /*eb30*/  UIADD3 UR4, UR4, -0x1, URZ ;  /* 0xffffffff04047890 */ /* 0x000fc6000fffe03f */
[----:B------:R-:W0:Y:S01]  /*eb40*/  POPC R11, R11 ;  /* 0x0000000b000b7309 */ /* 0x000e220000000000 */
[----:B--2---:R-:W0:Y:S02]  /*eb50*/  SHFL.IDX PT, R8, R7, R10, 0x1f ;  /* 0x00001f0a07087589 */ /* 0x004e2400000e0000 */
[----:B0-----:R-:W-:-:S04]  /*eb60*/  IADD3 R8, R8, R11, RZ ;  /* 0x0000000b08087210 */ /* 0x001fc80007ffe0ff */
[----:B------:R-:W-:-:S04]  /*eb70*/  ISETP.NE.AND P0, PT, R8, UR4, PT ;  /* 0x0000000408007c0c */ /* 0x000fc8000bf05270 */
[----:B------:R-:W-:-:S05]  /*eb80*/  SEL R6, RZ, 0x1, P0 ;  /* 0x00000001ff067807 */ /* 0x000fca0000000000 */
[----:B------:R2:W-:Y:S04]  /*eb90*/  STS.U8 [UR5], R6 ;  /* 0x00000006ff007988 */ /* 0x0005e80008000005 */
.L_x_383:
[----:B------:R-:W-:Y:S05]  /*eba0*/  BSYNC B0 ;  /* 0x0000000000007941 */ /* 0x000fea0003800000 */
.L_x_382:
[----:B------:R-:W3:Y:S08]  /*ebb0*/  S2UR UR5, SR_CgaCtaId ;  /* 0x00000000000579c3 */ /* 0x000ef00000008800 */
[----:B------:R-:W-:Y:S06]  /*ebc0*/  BAR.SYNC.DEFER_BLOCKING 0x0 ;  /* 0x0000000000007b1d */ /* 0x000fec0000010000 */
[----:B------:R-:W-:-:S02]  /*ebd0*/  UMOV UR4, 0x400 ;  /* 0x0000040000047882 */ /* 0x000fc40000000000 */
[----:B---3--:R-:W-:-:S09]  /*ebe0*/  ULEA UR4, UR5, UR4, 0x18 ;  /* 0x0000000405047291 */ /* 0x008fd2000f8ec03f */
[----:B0-2---:R-:W0:Y:S02]  /*ebf0*/  LDS.U8 R6, [UR4] ;  /* 0x00000004ff067984 */ /* 0x005e240008000000 */
        /* <DEDUP_REMOVED lines=14> */
[----:B------:R-:W-:-:S03]  /*ece0*/  IMAD.U32 R17, RZ, RZ, UR4 ;  /* 0x00000004ff117e24 */ /* 0x000fc6000f8e00ff */
[----:B------:R-:W-:Y:S05]  /*ecf0*/  @!P0 BRA `(.L_x_385) ;  /* 0x0000000000788947 */ /* 0x000fea0003800000 */
[----:B------:R-:W-:Y:S01]  /*ed00*/  ULDC UR4, c[0x0][0x0] ;  /* 0x0000000000047ab9 */ /* 0x000fe20000000800 */
[----:B------:R-:W-:Y:S01]  /*ed10*/  ULDC UR5, c[0x0][0x228] ;  /* 0x00008a0000057ab9 */ /* 0x000fe20000000800 */
[----:B------:R-:W-:Y:S01]  /*ed20*/  IMAD R6, R3, UR4, R0 ;  /* 0x0000000403067c24 */ /* 0x000fe2000f8e0200 */
[----:B------:R-:W-:Y:S01]  /*ed30*/  ULDC UR8, c[0x0][0x228] ;  /* 0x00008a0000087ab9 */ /* 0x000fe20000000800 */
[----:B------:R-:W-:-:S03]  /*ed40*/  ULDC.64 UR6, c[0x0][0x600] ;  /* 0x0001800000067ab9 */ /* 0x000fc60000000a00 */
[----:B------:R-:W-:-:S13]  /*ed50*/  ISETP.GE.U32.AND P0, PT, R6, UR5, PT ;  /* 0x0000000506007c0c */ /* 0x000fda000bf06070 */
[----:B------:R-:W-:Y:S05]  /*ed60*/  @P0 BRA `(.L_x_386) ;  /* 0x0000000000c40947 */ /* 0x000fea0003800000 */
[----:B------:R-:W-:Y:S01]  /*ed70*/  ULDC UR5, c[0x0][0x10] ;  /* 0x0000040000057ab9 */ /* 0x000fe20000000800 */
[----:B-----5:R-:W0:Y:S01]  /*ed80*/  LDC R11, c[0x0][0x4] ;  /* 0x00000100ff0b7b82 */ /* 0x020e220000000800 */
[----:B------:R-:W-:Y:S01]  /*ed90*/  BSSY B1, `(.L_x_387) ;  /* 0x0000013000017945 */ /* 0x000fe20003800000 */
[----:B------:R-:W-:Y:S01]  /*eda0*/  MOV R8, R6 ;  /* 0x0000000600087202 */ /* 0x000fe20000000f00 */
[----:B------:R-:W-:Y:S02]  /*edb0*/  IMAD R9, R2, UR5, RZ ;  /* 0x0000000502097c24 */ /* 0x000fe4000f8e02ff */
[----:B0-----:R-:W-:-:S07]  /*edc0*/  IMAD R11, R11, UR4, RZ ;  /* 0x000000040b0b7c24 */ /* 0x001fce000f8e02ff */
.L_x_388:
[----:B------:R-:W-:-:S05]  /*edd0*/  IMAD.IADD R6, R9, 0x1, R8 ;  /* 0x0000000109067824 */ /* 0x000fca00078e0208 */
[----:B------:R-:W-:-:S04]  /*ede0*/  IADD3 R6, P0, R6, UR6, RZ ;  /* 0x0000000606067c10 */ /* 0x000fc8000ff1e0ff */
[----:B------:R-:W-:-:S05]  /*edf0*/  IADD3.X R7, RZ, UR7, RZ, P0, !PT ;  /* 0x00000007ff077c10 */ /* 0x000fca00087fe4ff */
[----:B------:R-:W2:Y:S01]  /*ee00*/  LDG.E.S8 R6, desc[UR36][R6.64] ;  /* 0x0000002406067981 */ /* 0x000ea2000c1e1300 */
[----:B------:R-:W-:Y:S01]  /*ee10*/  LOP3.LUT P0, RZ, R17, 0xff, RZ, 0xc0, !PT ;  /* 0x000000ff11ff7812 */ /* 0x000fe2000780c0ff */
[----:B------:R-:W-:Y:S01]  /*ee20*/  IMAD.MOV.U32 R17, RZ, RZ, 0x1 ;  /* 0x00000001ff117424 */ /* 0x000fe200078e00ff */
[----:B------:R-:W-:-:S04]  /*ee30*/  IADD3 R8, R11, R8, RZ ;  /* 0x000000080b087210 */ /* 0x000fc80007ffe0ff */
[----:B------:R-:W-:Y:S01]  /*ee40*/  ISETP.GE.U32.AND P3, PT, R8, UR8, PT ;  /* 0x0000000808007c0c */ /* 0x000fe2000bf66070 */
[----:B--2---:R-:W0:Y:S08]  /*ee50*/  I2F.S16 R2, R6 ;  /* 0x0000000600027306 */ /* 0x004e300000101400 */
[----:B0-----:R-:W0:Y:S02]  /*ee60*/  F2F.BF16.F32 R2, R2 ;  /* 0x0000000200027304 */ /* 0x001e240000202000 */
[----:B0-----:R-:W-:-:S05]  /*ee70*/  @!P0 IMAD.U32 R10, R2, 0x10000, RZ ;  /* 0x00010000020a8824 */ /* 0x001fca00078e00ff */
[----:B------:R-:W-:-:S04]  /*ee80*/  @!P0 FSETP.NEU.FTZ.AND P2, PT, R10, RZ, PT ;  /* 0x000000ff0a00820b */ /* 0x000fc80003f5d000 */
[----:B------:R-:W-:-:S04]  /*ee90*/  @!P0 SEL R10, RZ, 0x1, !P2 ;  /* 0x00000001ff0a8807 */ /* 0x000fc80005000000 */
[----:B------:R-:W-:Y:S01]  /*eea0*/  @!P0 PRMT R17, R10, 0x7610, R17 ;  /* 0x000076100a118816 */ /* 0x000fe20000000011 */
[----:B------:R-:W-:Y:S06]  /*eeb0*/  @!P3 BRA `(.L_x_388) ;  /* 0xfffffffc00c4b947 */ /* 0x000fec000383ffff */
[----:B------:R-:W-:Y:S05]  /*eec0*/  BSYNC B1 ;  /* 0x0000000000017941 */ /* 0x000fea0003800000 */
.L_x_387:
[----:B------:R-:W-:Y:S05]  /*eed0*/  BRA `(.L_x_386) ;  /* 0x0000000000687947 */ /* 0x000fea0003800000 */
.L_x_385:
[----:B------:R-:W-:Y:S01]  /*eee0*/  ULDC UR4, c[0x0][0x228] ;  /* 0x00008a0000047ab9 */ /* 0x000fe20000000800 */
[----:B------:R-:W-:Y:S01]  /*eef0*/  ULDC UR5, c[0x0][0x228] ;  /* 0x00008a0000057ab9 */ /* 0x000fe20000000800 */
[----:B------:R-:W-:Y:S01]  /*ef00*/  ISETP.GE.U32.AND P0, PT, R3, UR4, PT ;  /* 0x0000000403007c0c */ /* 0x000fe2000bf06070 */
[----:B------:R-:W-:-:S12]  /*ef10*/  ULDC.64 UR6, c[0x0][0x600] ;  /* 0x0001800000067ab9 */ /* 0x000fd80000000a00 */
[----:B------:R-:W-:Y:S05]  /*ef20*/  @P0 BRA `(.L_x_386) ;  /* 0x0000000000540947 */ /* 0x000fea0003800000 */
[----:B------:R-:W-:Y:S01]  /*ef30*/  ULDC UR4, c[0x0][0x10] ;  /* 0x0000040000047ab9 */ /* 0x000fe20000000800 */
[----:B-----5:R-:W0:Y:S01]  /*ef40*/  LDC R11, c[0x0][RZ] ;  /* 0x00000000ff0b7b82 */ /* 0x020e220000000800 */
[----:B------:R-:W-:Y:S01]  /*ef50*/  MOV R9, R3 ;  /* 0x0000000300097202 */ /* 0x000fe20000000f00 */
[----:B------:R-:W-:-:S06]  /*ef60*/  IMAD R2, R2, UR4, RZ ;  /* 0x0000000402027c24 */ /* 0x000fcc000f8e02ff */
[----:B------:R-:W2:Y:S02]  /*ef70*/  LDC R14, c[0x0][0x4] ;  /* 0x00000100ff0e7b82 */ /* 0x000ea40000000800 */
.L_x_389:
[----:B------:R-:W-:-:S04]  /*ef80*/  IMAD.IADD R7, R2, 0x1, R9 ;  /* 0x0000000102077824 */ /* 0x000fc800078e0209 */
[----:B0-----:R-:W-:-:S05]  /*ef90*/  IMAD R7, R7, R11, R0 ;  /* 0x0000000b07077224 */ /* 0x001fca00078e0200 */
[----:B------:R-:W-:-:S04]  /*efa0*/  IADD3 R6, P0, R7, UR6, RZ ;  /* 0x0000000607067c10 */ /* 0x000fc8000ff1e0ff */
[----:B------:R-:W-:-:S05]  /*efb0*/  IADD3.X R7, RZ, UR7, RZ, P0, !PT ;  /* 0x00000007ff077c10 */ /* 0x000fca00087fe4ff */
[----:B------:R-:W3:Y:S01]  /*efc0*/  LDG.E.S8 R6, desc[UR36][R6.64] ;  /* 0x0000002406067981 */ /* 0x000ee2000c1e1300 */
[----:B------:R-:W-:Y:S01]  /*efd0*/  LOP3.LUT P3, RZ, R17, 0xff, RZ, 0xc0, !PT ;  /* 0x000000ff11ff7812 */ /* 0x000fe2000786c0ff */
[----:B--2---:R-:W-:Y:S01]  /*efe0*/  IMAD.IADD R9, R14, 0x1, R9 ;  /* 0x000000010e097824 */ /* 0x004fe200078e0209 */
[----:B------:R-:W-:-:S04]  /*eff0*/  HFMA2.MMA R17, -RZ, RZ, 0, 5.9604644775390625e-08 ;  /* 0x00000001ff117435 */ /* 0x000fc800000001ff */
[----:B------:R-:W-:Y:S01]  /*f000*/  ISETP.GE.U32.AND P2, PT, R9, UR5, PT ;  /* 0x0000000509007c0c */ /* 0x000fe2000bf46070 */
[----:B---3--:R-:W0:Y:S08]  /*f010*/  I2F.S16 R8, R6 ;  /* 0x0000000600087306 */ /* 0x008e300000101400 */
[----:B0-----:R-:W0:Y:S02]  /*f020*/  F2F.BF16.F32 R8, R8 ;  /* 0x0000000800087304 */ /* 0x001e240000202000 */
[----:B0-----:R-:W-:-:S05]  /*f030*/  @!P3 IMAD.U32 R10, R8, 0x10000, RZ ;  /* 0x00010000080ab824 */ /* 0x001fca00078e00ff */
[----:B------:R-:W-:-:S04]  /*f040*/  @!P3 FSETP.NEU.FTZ.AND P0, PT, R10, RZ, PT ;  /* 0x000000ff0a00b20b */ /* 0x000fc80003f1d000 */
[----:B------:R-:W-:-:S04]  /*f050*/  @!P3 SEL R10, RZ, 0x1, !P0 ;  /* 0x00000001ff0ab807 */ /* 0x000fc80004000000 */
[----:B------:R-:W-:Y:S01]  /*f060*/  @!P3 PRMT R17, R10, 0x7610, R17 ;  /* 0x000076100a11b816 */ /* 0x000fe20000000011 */
[----:B------:R-:W-:Y:S06]  /*f070*/  @!P2 BRA `(.L_x_389) ;  /* 0xfffffffc00c0a947 */ /* 0x000fec000383ffff */
.L_x_386:
[----:B------:R-:W-:Y:S05]  /*f080*/  BSYNC B0 ;  /* 0x0000000000007941 */ /* 0x000fea0003800000 */
.L_x_384:
[----:B------:R-:W0:Y:S01]  /*f090*/  S2UR UR5, SR_CgaCtaId ;  /* 0x00000000000579c3 */ /* 0x000e220000008800 */
[----:B------:R-:W-:Y:S02]  /*f0a0*/  UMOV UR4, 0x400 ;  /* 0x0000040000047882 */ /* 0x000fe40000000000 */
[----:B------:R-:W-:-:S05]  /*f0b0*/  UIADD3 UR4, UR4, 0x10, URZ ;  /* 0x0000001004047890 */ /* 0x000fca000fffe03f */
[----:B------:R-:W2:Y:S01]  /*f0c0*/  LDC R7, c[0x0][RZ] ;  /* 0x00000000ff077b82 */ /* 0x000ea20000000800 */
[----:B------:R-:W-:Y:S01]  /*f0d0*/  ULDC UR6, c[0x0][0x4] ;  /* 0x0000010000067ab9 */ /* 0x000fe20000000800 */
[----:B0-----:R-:W-:Y:S02]  /*f0e0*/  ULEA UR4, UR5, UR4, 0x18 ;  /* 0x0000000405047291 */ /* 0x001fe4000f8ec03f */
[----:B------:R-:W-:Y:S01]  /*f0f0*/  USHF.R.U32.HI UR5, URZ, 0x1, UR6 ;  /* 0x000000013f057899 */ /* 0x000fe20008011606 */
[----:B--2---:R-:W-:-:S05]  /*f100*/  IMAD R2, R3, R7, R0 ;  /* 0x0000000703027224 */ /* 0x004fca00078e0200 */
[----:B------:R-:W-:Y:S01]  /*f110*/  ISETP.NE.AND P0, PT, RZ, UR5, PT ;  /* 0x00000005ff007c0c */ /* 0x000fe2000bf05270 */
[----:B------:R0:W-:Y:S01]  /*f120*/  STS.U8 [R2+UR4], R17 ;  /* 0x0000001102007988 */ /* 0x0001e20008000004 */
[----:B------:R-:W-:-:S11]  /*f130*/  IADD3 R6, R2, UR4, RZ ;  /* 0x0000000402067c10 */ /* 0x000fd6000fffe0ff */
[----:B------:R-:W-:Y:S05]  /*f140*/  @!P0 BRA `(.L_x_390) ;  /* 0x00000000005c8947 */ /* 0x000fea0003800000 */
[----:B------:R-:W-:-:S07]  /*f150*/  IMAD.U32 R8, RZ, RZ, UR5 ;  /* 0x00000005ff087e24 */ /* 0x000fce000f8e00ff */
.L_x_393:
[-C--:B------:R-:W-:Y:S01]  /*f160*/  IADD3 R9, R3, R8.reuse, RZ ;  /* 0x0000000803097210 */ /* 0x080fe20007ffe0ff */
[----:B------:R-:W-:Y:S01]  /*f170*/  BAR.SYNC.DEFER_BLOCKING 0x0 ;  /* 0x0000000000007b1d */ /* 0x000fe20000010000 */
[----:B------:R-:W-:Y:S02]  /*f180*/  ISETP.GT.AND P3, PT, R8, 0x1, PT ;  /* 0x000000010800780c */ /* 0x000fe40003f64270 */
[----:B------:R-:W-:Y:S02]  /*f190*/  ISETP.GE.U32.AND P0, PT, R9, UR6, PT ;  /* 0x0000000609007c0c */ /* 0x000fe4000bf06070 */
[----:B-----5:R-:W-:Y:S01]  /*f1a0*/  SHF.R.S32.HI R11, RZ, 0x1, R8 ;  /* 0x00000001ff0b7819 */ /* 0x020fe20000011408 */
[----:B------:R-:W-:Y:S01]  /*f1b0*/  BSSY B0, `(.L_x_391) ;  /* 0x000000e000007945 */ /* 0x000fe20003800000 */
[----:B------:R-:W-:-:S13]  /*f1c0*/  ISETP.GE.U32.OR P0, PT, R3, R8, P0 ;  /* 0x000000080300720c */ /* 0x000fda0000706470 */
[----:B--2---:R-:W-:Y:S05]  /*f1d0*/  @P0 BRA `(.L_x_392) ;  /* 0x00000000002c0947 */ /* 0x004fea0003800000 */
[----:B------:R-:W-:Y:S01]  /*f1e0*/  IMAD R8, R9, R7, R0 ;  /* 0x0000000709087224 */ /* 0x000fe200078e0200 */
[----:B------:R-:W-:Y:S02]  /*f1f0*/  LOP3.LUT P0, RZ, R17, 0xff, RZ, 0xc0, !PT ;  /* 0x000000ff11ff7812 */ /* 0x000fe4000780c0ff */
[----:B0-----:R-:W-:-:S03]  /*f200*/  MOV R17, 0x1 ;  /* 0x0000000100117802 */ /* 0x001fc60000000f00 */
[----:B------:R-:W0:Y:S02]  /*f210*/  LDS.S8 R8, [R8+UR4] ;  /* 0x0000000408087984 */ /* 0x000e240008000200 */
[----:B0-----:R-:W0:Y:S08]  /*f220*/  I2F.S16 R9, R8 ;  /* 0x0000000800097306 */ /* 0x001e300000101400 */
[----:B0-----:R-:W0:Y:S02]  /*f230*/  F2F.BF16.F32 R9, R9 ;  /* 0x0000000900097304 */ /* 0x001e240000202000 */
[----:B0-----:R-:W-:-:S05]  /*f240*/  @!P0 IMAD.U32 R10, R9, 0x10000, RZ ;  /* 0x00010000090a8824 */ /* 0x001fca00078e00ff */
[----:B------:R-:W-:-:S04]  /*f250*/  @!P0 FSETP.NEU.FTZ.AND P2, PT, R10, RZ, PT ;  /* 0x000000ff0a00820b */ /* 0x000fc80003f5d000 */
[----:B------:R-:W-:-:S04]  /*f260*/  @!P0 SEL R10, RZ, 0x1, !P2 ;  /* 0x00000001ff0a8807 */ /* 0x000fc80005000000 */
[----:B------:R-:W-:-:S05]  /*f270*/  @!P0 PRMT R17, R10, 0x7610, R17 ;  /* 0x000076100a118816 */ /* 0x000fca0000000011 */
[----:B------:R2:W-:Y:S02]  /*f280*/  STS.U8 [R2+UR4], R17 ;  /* 0x0000001102007988 */ /* 0x0005e40008000004 */
.L_x_392:
[----:B------:R-:W-:Y:S05]  /*f290*/  BSYNC B0 ;  /* 0x0000000000007941 */ /* 0x000fea0003800000 */
.L_x_391:
[----:B------:R-:W-:Y:S01]  /*f2a0*/  IMAD.MOV.U32 R8, RZ, RZ, R11 ;  /* 0x000000ffff087224 */ /* 0x000fe200078e000b */
[----:B------:R-:W-:Y:S06]  /*f2b0*/  @P3 BRA `(.L_x_393) ;  /* 0xfffffffc00a83947 */ /* 0x000fec000383ffff */
.L_x_390:
[----:B------:R-:W-:Y:S02]  /*f2c0*/  ULDC UR5, c[0x0][0x22c] ;  /* 0x00008b0000057ab9 */ /* 0x000fe40000000800 */
[----:B------:R-:W-:-:S13]  /*f2d0*/  ISETP.NE.AND P0, PT, RZ, UR5, PT ;  /* 0x00000005ff007c0c */ /* 0x000fda000bf05270 */
[----:B------:R-:W-:Y:S05]  /*f2e0*/  @!P0 BRA `(.L_x_394) ;  /* 0x0000000000c88947 */ /* 0x000fea0003800000 */
        /* <DEDUP_REMOVED lines=8> */
[----:B---3--:R-:W-:Y:S05]  /*f370*/  @!P0 BRA `(.L_x_395) ;  /* 0x0000000000588947 */ /* 0x008fea0003800000 */
.L_x_398:
[----:B-----5:R-:W-:Y:S01]  /*f380*/  IADD3 R10, R0, R8, RZ ;  /* 0x00000008000a7210 */ /* 0x020fe20007ffe0ff */
[----:B------:R-:W-:Y:S03]  /*f390*/  BAR.SYNC.DEFER_BLOCKING 0x0 ;  /* 0x0000000000007b1d */ /* 0x000fe60000010000 */
[----:B------:R-:W-:-:S03]  /*f3a0*/  ISETP.GE.U32.AND P0, PT, R10, R7, PT ;  /* 0x000000070a00720c */ /* 0x000fc60003f06070 */
[----:B------:R-:W-:Y:S01]  /*f3b0*/  BSSY B0, `(.L_x_396) ;  /* 0x000000e000007945 */ /* 0x000fe20003800000 */
[----:B------:R-:W-:-:S13]  /*f3c0*/  ISETP.GE.U32.OR P0, PT, R0, R8, P0 ;  /* 0x000000080000720c */ /* 0x000fda0000706470 */
[----:B---3--:R-:W-:Y:S05]  /*f3d0*/  @P0 BRA `(.L_x_397) ;  /* 0x00000000002c0947 */ /* 0x008fea0003800000 */
[----:B------:R-:W-:Y:S01]  /*f3e0*/  IMAD.IADD R3, R6, 0x1, R8 ;  /* 0x0000000106037824 */ /* 0x000fe200078e0208 */
[----:B------:R-:W-:Y:S01]  /*f3f0*/  LOP3.LUT P2, RZ, R17, 0xff, RZ, 0xc0, !PT ;  /* 0x000000ff11ff7812 */ /* 0x000fe2000784c0ff */
[----:B0-2---:R-:W-:-:S04]  /*f400*/  IMAD.MOV.U32 R17, RZ, RZ, 0x1 ;  /* 0x00000001ff117424 */ /* 0x005fc800078e00ff */
        /* <DEDUP_REMOVED lines=8> */
.L_x_397:
[----:B------:R-:W-:Y:S05]  /*f490*/  BSYNC B0 ;  /* 0x0000000000007941 */ /* 0x000fea0003800000 */
.L_x_396:
[----:B------:R-:W-:-:S04]  /*f4a0*/  SHF.R.S32.HI R8, RZ, 0x1, R8 ;  /* 0x00000001ff087819 */ /* 0x000fc80000011408 */
[----:B------:R-:W-:-:S13]  /*f4b0*/  ISETP.GE.AND P0, PT, R8, 0x20, PT ;  /* 0x000000200800780c */ /* 0x000fda0003f06270 */
[----:B------:R-:W-:Y:S05]  /*f4c0*/  @P0 BRA `(.L_x_398) ;  /* 0xfffffffc00ac0947 */ /* 0x000fea000383ffff */
[----:B------:R-:W-:-:S11]  /*f4d0*/  HFMA2.MMA R3, -RZ, RZ, 0, 1.9073486328125e-06 ;  /* 0x00000020ff037435 */ /* 0x000fd600000001ff */
.L_x_395:
[----:B------:R-:W-:Y:S01]  /*f4e0*/  BAR.SYNC.DEFER_BLOCKING 0x0 ;  /* 0x0000000000007b1d */ /* 0x000fe20000010000 */
[----:B------:R-:W-:-:S13]  /*f4f0*/  ISETP.GE.AND P0, PT, R3, 0x2, PT ;  /* 0x000000020300780c */ /* 0x000fda0003f06270 */
[----:B------:R-:W-:Y:S05]  /*f500*/  @!P0 BRA `(.L_x_394) ;  /* 0x0000000000408947 */ /* 0x000fea0003800000 */
[----:B------:R-:W-:-:S07]  /*f510*/  IMAD.MOV.U32 R0, RZ, RZ, 0x1 ;  /* 0x00000001ff007424 */ /* 0x000fce00078e00ff */
.L_x_399:
[C---:B0-23--:R-:W-:Y:S02]  /*f520*/  LOP3.LUT R2, R17.reuse, 0xffff, RZ, 0xc0, !PT ;  /* 0x0000ffff11027812 */ /* 0x04dfe400078ec0ff */
[----:B------:R-:W-:Y:S02]  /*f530*/  LOP3.LUT P3, RZ, R17, 0xff, RZ, 0xc0, !PT ;  /* 0x000000ff11ff7812 */ /* 0x000fe4000786c0ff */
[----:B------:R-:W-:Y:S02]  /*f540*/  PRMT R7, R2, 0x8880, RZ ;  /* 0x0000888002077816 */ /* 0x000fe400000000ff */
[----:B------:R-:W-:-:S04]  /*f550*/  MOV R17, 0x1 ;  /* 0x0000000100117802 */ /* 0x000fc80000000f00 */
[----:B------:R0:W2:Y:S02]  /*f560*/  SHFL.DOWN PT, R7, R7, R0, 0x1f ;  /* 0x08001f0007077589 */ /* 0x0000a400000e0000 */
[----:B0-----:R-:W-:-:S05]  /*f570*/  IMAD.SHL.U32 R0, R0, 0x2, RZ ;  /* 0x0000000200007824 */ /* 0x001fca00078e00ff */
[----:B------:R-:W-:Y:S02]  /*f580*/  ISETP.GE.AND P2, PT, R0, R3, PT ;  /* 0x000000030000720c */ /* 0x000fe40003f46270 */
[----:B--2---:R-:W-:-:S04]  /*f590*/  ISETP.NE.AND P0, PT, R7, RZ, PT ;  /* 0x000000ff0700720c */ /* 0x004fc80003f05270 */
[----:B------:R-:W-:-:S06]  /*f5a0*/  FSEL R2, RZ, 1, !P0 ;  /* 0x3f800000ff027808 */ /* 0x000fcc0004000000 */
[----:B------:R-:W0:Y:S02]  /*f5b0*/  F2F.BF16.F32 R2, R2 ;  /* 0x0000000200027304 */ /* 0x000e240000202000 */
[----:B0-----:R-:W-:-:S04]  /*f5c0*/  @!P3 SHF.L.U32 R6, R2, 0x10, RZ ;  /* 0x000000100206b819 */ /* 0x001fc800000006ff */
[----:B------:R-:W-:-:S04]  /*f5d0*/  @!P3 FSETP.NEU.FTZ.AND P0, PT, R6, RZ, PT ;  /* 0x000000ff0600b20b */ /* 0x000fc80003f1d000 */
[----:B------:R-:W-:-:S04]  /*f5e0*/  @!P3 SEL R6, RZ, 0x1, !P0 ;  /* 0x00000001ff06b807 */ /* 0x000fc80004000000 */
[----:B------:R-:W-:Y:S01]  /*f5f0*/  @!P3 PRMT R17, R6, 0x7610, R17 ;  /* 0x000076100611b816 */ /* 0x000fe20000000011 */
[----:B------:R-:W-:Y:S06]  /*f600*/  @!P2 BRA `(.L_x_399) ;  /* 0xfffffffc00c4a947 */ /* 0x000fec000383ffff */
.L_x_394:
        /* <DEDUP_REMOVED lines=9> */
[----:B0-23--:R-:W2:Y:S01]  /*f6a0*/  LDG.E.U8 R2, desc[UR36][R4.64] ;  /* 0x0000002404027981 */ /* 0x00dea2000c1e1100 */
[----:B------:R0:W3:Y:S01]  /*f6b0*/  I2F.S8 R0, R17 ;  /* 0x0000001100007306 */ /* 0x0000e20000001400 */
[----:B------:R-:W-:-:S10]  /*f6c0*/  HFMA2.MMA R3, -RZ, RZ, 0, 5.9604644775390625e-08 ;  /* 0x00000001ff037435 */ /* 0x000fd400000001ff */
[----:B0-----:R-:W-:Y:S01]  /*f6d0*/  PRMT R17, R3, 0x7610, R17 ;  /* 0x0000761003117816 */ /* 0x001fe20000000011 */
[----:B---3--:R-:W0:Y:S01]  /*f6e0*/  F2F.BF16.F32 R0, R0 ;  /* 0x0000000000007304 */ /* 0x008e220000202000 */
[----:B--2---:R-:W-:-:S13]  /*f6f0*/  ISETP.NE.AND P1, PT, R2, RZ, PT ;  /* 0x000000ff0200720c */ /* 0x004fda0003f25270 */
[----:B0-----:R-:W-:-:S05]  /*f700*/  @!P1 IMAD.U32 R2, R0, 0x10000, RZ ;  /* 0x0001000000029824 */ /* 0x001fca00078e00ff */
[----:B------:R-:W-:-:S04]  /*f710*/  @!P1 FSETP.NEU.FTZ.AND P0, PT, R2, RZ, PT ;  /* 0x000000ff0200920b */ /* 0x000fc80003f1d000 */
[----:B------:R-:W-:-:S04]  /*f720*/  @!P1 SEL R2, RZ, 0x1, !P0 ;  /* 0x00000001ff029807 */ /* 0x000fc80004000000 */
[----:B------:R-:W-:-:S07]  /*f730*/  @!P1 PRMT R17, R2, 0x7610, R17 ;  /* 0x0000761002119816 */ /* 0x000fce0000000011 */
.L_x_401:
[----:B------:R-:W-:Y:S05]  /*f740*/  @!P2 BRA `(.L_x_402) ;  /* 0x000000000068a947 */ /* 0x000fea0003800000 */
[----:B------:R-:W4:Y:S02]  /*f750*/  LDC R0, c[0x0][0x61c] ;  /* 0x00018700ff007b82 */ /* 0x000f240000000800 */
[----:B----4-:R-:W-:-:S13]  /*f760*/  ISETP.NE.AND P0, PT, R0, 0x1, PT ;  /* 0x000000010000780c */ /* 0x010fda0003f05270 */
[----:B------:R-:W-:Y:S05]  /*f770*/  @!P0 BRA `(.L_x_403) ;  /* 0x0000000000408947 */ /* 0x000fea0003800000 */
[----:B0-23--:R-:W-:Y:S01]  /*f780*/  MOV R2, 0x0 ;  /* 0x0000000000027802 */ /* 0x00dfe20000000f00 */
        /* <DEDUP_REMOVED lines=9> */
[----:B-----5:R-:W-:Y:S01]  /*f820*/  IMAD.U32 R10, RZ, RZ, UR6 ;  /* 0x00000006ff0a7e24 */ /* 0x020fe2000f8e00ff */
[----:B------:R-:W-:Y:S01]  /*f830*/  MOV R11, UR7 ;  /* 0x00000007000b7c02 */ /* 0x000fe20008000f00 */
[----:B------:R-:W-:-:S02]  /*f840*/  IMAD.MOV.U32 R8, RZ, RZ, 0x2ef ;  /* 0x000002efff087424 */ /* 0x000fc400078e00ff */
[----:B------:R-:W-:-:S07]  /*f850*/  IMAD.MOV.U32 R13, RZ, RZ, RZ ;  /* 0x000000ffff0d7224 */ /* 0x000fce00078e00ff */
[----:B------:R-:W-:-:S07]  /*f860*/  LEPC R20, `(.L_x_403) ;  /* 0x000000001014794e */ /* 0x000fce0000000000 */
[----:B01----:R-:W-:Y:S05]  /*f870*/  CALL.ABS.NOINC R2 ;  /* 0x0000000002007343 */ /* 0x003fea0003c00000 */
.L_x_403:
[----:B------:R-:W-:Y:S01]  /*f880*/  ULDC.64 UR4, c[0x0][0x5e8] ;  /* 0x00017a0000047ab9 */ /* 0x000fe20000000a00 */
[----:B------:R-:W-:Y:S02]  /*f890*/  LOP3.LUT P0, RZ, R17, 0xff, RZ, 0xc0, !PT ;  /* 0x000000ff11ff7812 */ /* 0x000fe4000780c0ff */
[----:B------:R-:W-:Y:S02]  /*f8a0*/  IADD3 R16, P1, R16, UR4, RZ ;  /* 0x0000000410107c10 */ /* 0x000fe4000ff3e0ff */
[----:B------:R-:W-:Y:S02]  /*f8b0*/  SEL R3, RZ, 0x1, !P0 ;  /* 0x00000001ff037807 */ /* 0x000fe40004000000 */
[----:B0-23--:R-:W-:-:S05]  /*f8c0*/  IADD3.X R17, RZ, UR5, RZ, P1, !PT ;  /* 0x00000005ff117c10 */ /* 0x00dfca0008ffe4ff */
[----:B------:R-:W-:Y:S01]  /*f8d0*/  STG.E.U8 desc[UR36][R16.64], R3 ;  /* 0x0000000310007986 */ /* 0x000fe2000c101124 */
[----:B------:R-:W-:Y:S05]  /*f8e0*/  EXIT ;  /* 0x000000000000794d */ /* 0x000fea0003800000 */
.L_x_402:
[----:B------:R-:W-:Y:S01]  /*f8f0*/  STG.E.U8 desc[UR36][R4.64], R17 ;  /* 0x0000001104007986 */ /* 0x000fe2000c101124 */
[----:B------:R-:W-:Y:S05]  /*f900*/  EXIT ;  /* 0x000000000000794d */ /* 0x000fea0003800000 */
.L_x_400:
[----:B------:R-:W-:Y:S01]  /*f910*/  ISETP.NE.AND P1, PT, RZ, UR38, PT ;  /* 0x00000026ff007c0c */ /* 0x000fe2000bf25270 */
[----:B------:R-:W-:Y:S01]  /*f920*/  ULDC.64 UR4, c[0x0][0x5e8] ;  /* 0x00017a0000047ab9 */ /* 0x000fe20000000a00 */
[----:B------:R-:W-:Y:S01]  /*f930*/  ULDC.U8 UR6, c[0x0][0x619] ;  /* 0x0001864000067ab9 */ /* 0x000fe20000000000 */
[----:B0-23--:R-:W-:Y:S02]  /*f940*/  IADD3 R2, P0, R16, UR4, RZ ;  /* 0x0000000410027c10 */ /* 0x00dfe4000ff1e0ff */
[----:B------:R-:W-:-:S03]  /*f950*/  ISETP.NE.AND P2, PT, RZ, UR6, PT ;  /* 0x00000006ff007c0c */ /* 0x000fc6000bf45270 */
[----:B------:R-:W-:-:S05]  /*f960*/  IMAD.X R3, RZ, RZ, UR5, P0 ;  /* 0x00000005ff037e24 */ /* 0x000fca00080e06ff */
[----:B------:R-:W-:Y:S05]  /*f970*/  @!P1 BRA `(.L_x_404) ;  /* 0x0000000000289947 */ /* 0x000fea0003800000 */
[----:B------:R-:W2:Y:S01]  /*f980*/  LDG.E.U8 R5, desc[UR36][R2.64] ;  /* 0x0000002402057981 */ /* 0x000ea2000c1e1100 */
[----:B------:R-:W0:Y:S08]  /*f990*/  I2F.S8 R4, R17 ;  /* 0x0000001100047306 */ /* 0x000e300000001400 */
[----:B0-----:R-:W0:Y:S01]  /*f9a0*/  F2F.BF16.F32 R0, R4 ;  /* 0x0000000400007304 */ /* 0x001e220000202000 */
[----:B--2---:R-:W-:Y:S01]  /*f9b0*/  ISETP.NE.AND P1, PT, R5, RZ, PT ;  /* 0x000000ff0500720c */ /* 0x004fe20003f25270 */
[----:B------:R-:W-:-:S05]  /*f9c0*/  IMAD.MOV.U32 R5, RZ, RZ, 0x1 ;  /* 0x00000001ff057424 */ /* 0x000fca00078e00ff */
[----:B------:R-:W-:-:S07]  /*f9d0*/  PRMT R17, R5, 0x7610, R17 ;  /* 0x0000761005117816 */ /* 0x000fce0000000011 */
[----:B0-----:R-:W-:-:S04]  /*f9e0*/  @!P1 SHF.L.U32 R0, R0, 0x10, RZ ;  /* 0x0000001000009819 */ /* 0x001fc800000006ff */
[----:B------:R-:W-:-:S04]  /*f9f0*/  @!P1 FSETP.NEU.FTZ.AND P0, PT, R0, RZ, PT ;  /* 0x000000ff0000920b */ /* 0x000fc80003f1d000 */
[----:B------:R-:W-:-:S04]  /*fa00*/  @!P1 SEL R0, RZ, 0x1, !P0 ;  /* 0x00000001ff009807 */ /* 0x000fc80004000000 */
[----:B------:R-:W-:-:S07]  /*fa10*/  @!P1 PRMT R17, R0, 0x7610, R17 ;  /* 0x0000761000119816 */ /* 0x000fce0000000011 */
.L_x_404:
        /* <DEDUP_REMOVED lines=14> */
[----:B-----5:R-:W-:Y:S01]  /*fb00*/  MOV R10, UR6 ;  /* 0x00000006000a7c02 */ /* 0x020fe20008000f00 */
[----:B------:R-:W-:Y:S01]  /*fb10*/  IMAD.U32 R11, RZ, RZ, UR7 ;  /* 0x00000007ff0b7e24 */ /* 0x000fe2000f8e00ff */
[----:B------:R-:W-:Y:S01]  /*fb20*/  MOV R13, RZ ;  /* 0x000000ff000d7202 */ /* 0x000fe20000000f00 */
[----:B------:R-:W-:-:S07]  /*fb30*/  IMAD.MOV.U32 R12, RZ, RZ, 0x1 ;  /* 0x00000001ff0c7424 */ /* 0x000fce00078e00ff */
[----:B------:R-:W-:-:S07]  /*fb40*/  LEPC R20, `(.L_x_406) ;  /* 0x000000001014794e */ /* 0x000fce0000000000 */
[----:B01----:R-:W-:Y:S05]  /*fb50*/  CALL.ABS.NOINC R2 ;  /* 0x0000000002007343 */ /* 0x003fea0003c00000 */
.L_x_406:
[----:B------:R-:W-:Y:S01]  /*fb60*/  ULDC.64 UR4, c[0x0][0x5e8] ;  /* 0x00017a0000047ab9 */ /* 0x000fe20000000a00 */
[----:B------:R-:W-:Y:S02]  /*fb70*/  LOP3.LUT P0, RZ, R17, 0xff, RZ, 0xc0, !PT ;  /* 0x000000ff11ff7812 */ /* 0x000fe4000780c0ff */
[----:B------:R-:W-:Y:S02]  /*fb80*/  IADD3 R16, P1, R16, UR4, RZ ;  /* 0x0000000410107c10 */ /* 0x000fe4000ff3e0ff */
[----:B------:R-:W-:-:S03]  /*fb90*/  SEL R3, RZ, 0x1, !P0 ;  /* 0x00000001ff037807 */ /* 0x000fc60004000000 */
[----:B------:R-:W-:-:S05]  /*fba0*/  IMAD.X R17, RZ, RZ, UR5, P1 ;  /* 0x00000005ff117e24 */ /* 0x000fca00088e06ff */
[----:B------:R-:W-:Y:S01]  /*fbb0*/  STG.E.U8 desc[UR36][R16.64], R3 ;  /* 0x0000000310007986 */ /* 0x000fe2000c101124 */
[----:B------:R-:W-:Y:S05]  /*fbc0*/  EXIT ;  /* 0x000000000000794d */ /* 0x000fea0003800000 */
.L_x_405:
[----:B------:R-:W-:-:S04]  /*fbd0*/  LOP3.LUT P0, RZ, R17, 0xff, RZ, 0xc0, !PT ;  /* 0x000000ff11ff7812 */ /* 0x000fc8000780c0ff */
[----:B------:R-:W-:-:S05]  /*fbe0*/  SEL R5, RZ, 0x1, !P0 ;  /* 0x00000001ff057807 */ /* 0x000fca0004000000 */
[----:B------:R-:W-:Y:S01]  /*fbf0*/  STG.E.U8 desc[UR36][R2.64], R5 ;  /* 0x0000000502007986 */ /* 0x000fe2000c101124 */
[----:B------:R-:W-:Y:S05]  /*fc00*/  EXIT ;  /* 0x000000000000794d */ /* 0x000fea0003800000 */
.L_x_376:
        /* <DEDUP_REMOVED lines=19> */
[----:B------:R-:W2:Y:S01]  /*fd40*/  LDG.E.U8 R2, desc[UR36][R4.64] ;  /* 0x0000002404027981 */ /* 0x000ea2000c1e1100 */
[----:B------:R0:W3:Y:S01]  /*fd50*/  I2F.S8 R0, R17 ;  /* 0x0000001100007306 */ /* 0x0000e20000001400 */
[----:B------:R-:W-:-:S05]  /*fd60*/  IMAD.MOV.U32 R3, RZ, RZ, 0x1 ;  /* 0x00000001ff037424 */ /* 0x000fca00078e00ff */
[----:B0-----:R-:W-:Y:S02]  /*fd70*/  PRMT R17, R3, 0x7610, R17 ;  /* 0x0000761003117816 */ /* 0x001fe40000000011 */
[----:B---3--:R-:W0:Y:S01]  /*fd80*/  F2F.BF16.F32 R0, R0 ;  /* 0x0000000000007304 */ /* 0x008e220000202000 */
[----:B--2---:R-:W-:-:S13]  /*fd90*/  ISETP.NE.AND P1, PT, R2, RZ, PT ;  /* 0x000000ff0200720c */ /* 0x004fda0003f25270 */
[----:B0-----:R-:W-:-:S04]  /*fda0*/  @!P1 SHF.L.U32 R2, R0, 0x10, RZ ;  /* 0x0000001000029819 */ /* 0x001fc800000006ff */
[----:B------:R-:W-:-:S04]  /*fdb0*/  @!P1 FSETP.NEU.FTZ.AND P0, PT, R2, RZ, PT ;  /* 0x000000ff0200920b */ /* 0x000fc80003f1d000 */
[----:B------:R-:W-:-:S04]  /*fdc0*/  @!P1 SEL R2, RZ, 0x1, !P0 ;  /* 0x00000001ff029807 */ /* 0x000fc80004000000 */
[----:B------:R-:W-:-:S07]  /*fdd0*/  @!P1 PRMT R17, R2, 0x7610, R17 ;  /* 0x0000761002119816 */ /* 0x000fce0000000011 */
.L_x_408:
        /* <DEDUP_REMOVED lines=20> */
.L_x_410:
[----:B------:R-:W-:Y:S01]  /*ff20*/  ULDC.64 UR4, c[0x0][0x5e8] ;  /* 0x00017a0000047ab9 */ /* 0x000fe20000000a00 */
[----:B------:R-:W-:Y:S02]  /*ff30*/  LOP3.LUT P0, RZ, R17, 0xff, RZ, 0xc0, !PT ;  /* 0x000000ff11ff7812 */ /* 0x000fe4000780c0ff */
[----:B------:R-:W-:Y:S02]  /*ff40*/  IADD3 R16, P1, R16, UR4, RZ ;  /* 0x0000000410107c10 */ /* 0x000fe4000ff3e0ff */
[----:B------:R-:W-:-:S03]  /*ff50*/  SEL R3, RZ, 0x1, !P0 ;  /* 0x00000001ff037807 */ /* 0x000fc60004000000 */
[----:B------:R-:W-:-:S05]  /*ff60*/  IMAD.X R17, RZ, RZ, UR5, P1 ;  /* 0x00000005ff117e24 */ /* 0x000fca00088e06ff */
[----:B------:R-:W-:Y:S01]  /*ff70*/  STG.E.U8 desc[UR36][R16.64], R3 ;  /* 0x0000000310007986 */ /* 0x000fe2000c101124 */
[----:B------:R-:W-:Y:S05]  /*ff80*/  EXIT ;  /* 0x000000000000794d */ /* 0x000fea0003800000 */
.L_x_409:
[----:B------:R-:W-:Y:S01]  /*ff90*/  STG.E.U8 desc[UR36][R4.64], R17 ;  /* 0x0000001104007986 */ /* 0x000fe2000c101124 */
[----:B------:R-:W-:Y:S05]  /*ffa0*/  EXIT ;  /* 0x000000000000794d */ /* 0x000fea0003800000 */
.L_x_407:
[----:B------:R-:W-:Y:S01]  /*ffb0*/  ISETP.NE.AND P1, PT, RZ, UR38, PT ;  /* 0x00000026ff007c0c */ /* 0x000fe2000bf25270 */
[----:B------:R-:W-:Y:S01]  /*ffc0*/  ULDC.64 UR4, c[0x0][0x5e8] ;  /* 0x00017a0000047ab9 */ /* 0x000fe20000000a00 */
[----:B------:R-:W-:Y:S01]  /*ffd0*/  ULDC.U8 UR6, c[0x0][0x619] ;  /* 0x0001864000067ab9 */ /* 0x000fe20000000000 */
[----:B------:R-:W-:Y:S02]  /*ffe0*/  IADD3 R2, P0, R16, UR4, RZ ;  /* 0x0000000410027c10 */ /* 0x000fe4000ff1e0ff */
[----:B------:R-:W-:Y:S02]  /*fff0*/  ISETP.NE.AND P2, PT, RZ, UR6, PT ;  /* 0x00000006ff007c0c */ /* 0x000fe4000bf45270 */
[----:B------:R-:W-:-:S06]  /*10000*/  IADD3.X R3, RZ, UR5, RZ, P0, !PT ;  /* 0x00000005ff037c10 */ /* 0x000fcc00087fe4ff */
[----:B------:R-:W-:Y:S05]  /*10010*/  @!P1 BRA `(.L_x_411) ;  /* 0x0000000000289947 */ /* 0x000fea0003800000 */
[----:B------:R-:W2:Y:S01]  /*10020*/  LDG.E.U8 R5, desc[UR36][R2.64] ;  /* 0x0000002402057981 */ /* 0x000ea2000c1e1100 */
[----:B------:R-:W0:Y:S08]  /*10030*/  I2F.S8 R4, R17 ;  /* 0x0000001100047306 */ /* 0x000e300000001400 */
[----:B0-----:R-:W0:Y:S01]  /*10040*/  F2F.BF16.F32 R0, R4 ;  /* 0x0000000400007304 */ /* 0x001e220000202000 */
[----:B--2---:R-:W-:Y:S01]  /*10050*/  ISETP.NE.AND P1, PT, R5, RZ, PT ;  /* 0x000000ff0500720c */ /* 0x004fe20003f25270 */
[----:B------:R-:W-:-:S10]  /*10060*/  HFMA2.MMA R5, -RZ, RZ, 0, 5.9604644775390625e-08 ;  /* 0x00000001ff057435 */ /* 0x000fd400000001ff */
[----:B------:R-:W-:Y:S02]  /*10070*/  PRMT R17, R5, 0x7610, R17 ;  /* 0x0000761005117816 */ /* 0x000fe40000000011 */
[----:B0-----:R-:W-:-:S05]  /*10080*/  @!P1 IMAD.U32 R0, R0, 0x10000, RZ ;  /* 0x0001000000009824 */ /* 0x001fca00078e00ff */
[----:B------:R-:W-:-:S04]  /*10090*/  @!P1 FSETP.NEU.FTZ.AND P0, PT, R0, RZ, PT ;  /* 0x000000ff0000920b */ /* 0x000fc80003f1d000 */
[----:B------:R-:W-:-:S04]  /*100a0*/  @!P1 SEL R0, RZ, 0x1, !P0 ;  /* 0x00000001ff009807 */ /* 0x000fc80004000000 */
[----:B------:R-:W-:-:S07]  /*100b0*/  @!P1 PRMT R17, R0, 0x7610, R17 ;  /* 0x0000761000119816 */ /* 0x000fce0000000011 */
.L_x_411:
        /* <DEDUP_REMOVED lines=22> */
.L_x_413:
[----:B------:R-:W-:Y:S02]  /*10220*/  ULDC.64 UR4, c[0x0][0x5e8] ;  /* 0x00017a0000047ab9 */ /* 0x000fe40000000a00 */
[----:B------:R-:W-:-:S04]  /*10230*/  IADD3 R16, P0, R16, UR4, RZ ;  /* 0x0000000410107c10 */ /* 0x000fc8000ff1e0ff */
[----:B------:R-:W-:-:S05]  /*10240*/  IADD3.X R17, RZ, UR5, RZ, P0, !PT ;  /* 0x00000005ff117c10 */ /* 0x000fca00087fe4ff */
[----:B------:R-:W-:Y:S01]  /*10250*/  STG.E.U8 desc[UR36][R16.64], R19 ;  /* 0x0000001310007986 */ /* 0x000fe2000c101124 */
[----:B------:R-:W-:Y:S05]  /*10260*/  EXIT ;  /* 0x000000000000794d */ /* 0x000fea0003800000 */
.L_x_412:
[----:B------:R-:W-:Y:S01]  /*10270*/  STG.E.U8 desc[UR36][R2.64], R19 ;  /* 0x0000001302007986 */ /* 0x000fe2000c101124 */
[----:B------:R-:W-:Y:S05]  /*10280*/  EXIT ;  /* 0x000000000000794d */ /* 0x000fea0003800000 */
.L_x_414:
        /* <DEDUP_REMOVED lines=15> */
.L_x_7539:


//--------------------- .text._ZN2at6native13reduce_kernelILi256ELi2ENS0_8ReduceOpIN3c108BFloat16ENS0_14func_wrapper_tIbZZZNS0_14or_kernel_cudaERNS_14TensorIteratorEENKUlvE_clEvENKUlvE9_clEvEUlbS4_E_EEjbLi4ELi4EEEEEvT1_ --------------------------
	.section	.text._ZN2at6native13reduce_kernelILi256ELi2ENS0_8ReduceOpIN3c108BFloat16ENS0_14func_wrapper_tIbZZZNS0_14or_kernel_cudaERNS_14TensorIteratorEENKUlvE_clEvENKUlvE9_clEvEUlbS4_E_EEjbLi4ELi4EEEEEvT1_,"ax",@progbits
	.align	128
        .global         _ZN2at6native13reduce_kernelILi256ELi2ENS0_8ReduceOpIN3c108BFloat16ENS0_14func_wrapper_tIbZZZNS0_14or_kernel_cudaERNS_14TensorIteratorEENKUlvE_clEvENKUlvE9_clEvEUlbS4_E_EEjbLi4ELi4EEEEEvT1_
        .type           _ZN2at6native13reduce_kernelILi256ELi2ENS0_8ReduceOpIN3c108BFloat16ENS0_14func_wrapper_tIbZZZNS0_14or_kernel_cudaERNS_14TensorIteratorEENKUlvE_clEvENKUlvE9_clEvEUlbS4_E_EEjbLi4ELi4EEEEEvT1_,@function
        .size           _ZN2at6native13reduce_kernelILi256ELi2ENS0_8ReduceOpIN3c108BFloat16ENS0_14func_wrapper_tIbZZZNS0_14or_kernel_cudaERNS_14TensorIteratorEENKUlvE_clEvENKUlvE9_clEvEUlbS4_E_EEjbLi4ELi4EEEEEvT1_,(.L_x_7540 - _ZN2at6native13reduce_kernelILi256ELi2ENS0_8ReduceOpIN3c108BFloat16ENS0_14func_wrapper_tIbZZZNS0_14or_kernel_cudaERNS_14TensorIteratorEENKUlvE_clEvENKUlvE9_clEvEUlbS4_E_EEjbLi4ELi4EEEEEvT1_)
        .other          _ZN2at6native13reduce_kernelILi256ELi2ENS0_8ReduceOpIN3c108BFloat16ENS0_14func_wrapper_tIbZZZNS0_14or_kernel_cudaERNS_14TensorIteratorEENKUlvE_clEvENKUlvE9_clEvEUlbS4_E_EEjbLi4ELi4EEEEEvT1_,@"STO_CUDA_ENTRY STV_DEFAULT"
_ZN2at6native13reduce_kernelILi256ELi2ENS0_8ReduceOpIN3c108BFloat16ENS0_14func_wrapper_tIbZZZNS0_14or_kernel_cudaERNS_14TensorIteratorEENKUlvE_clEvENKUlvE9_clEvEUlbS4_E_EEjbLi4ELi4EEEEEvT1_:
.text._ZN2at6native13reduce_kernelILi256ELi2ENS0_8ReduceOpIN3c108BFloat16ENS0_14func_wrapper_tIbZZZNS0_14or_kernel_cudaERNS_14TensorIteratorEENKUlvE_clEvENKUlvE9_clEvEUlbS4_E_EEjbLi4ELi4EEEEEvT1_:
        /* <DEDUP_REMOVED lines=9> */
[----:B------:R-:W-:Y:S01]  /*0090*/  IMAD.MOV.U32 R2, RZ, RZ, RZ ;  /* 0x000000ffff027224 */ /* 0x000fe200078e00ff */
[----:B------:R-:W-:Y:S01]  /*00a0*/  ISETP.NE.AND P0, PT, R6, 0x1, PT ;  /* 0x000000010600780c */ /* 0x000fe20003f05270 */
[----:B------:R-:W-:-:S04]  /*00b0*/  IMAD R0, R23, UR6, RZ ;  /* 0x0000000617007c24 */ /* 0x000fc8000f8e02ff */
[----:B------:R-:W1:Y:S01]  /*00c0*/  LDC R5, c[0x0][0x224] ;  /* 0x00008900ff057b82 */ /* 0x000e620000000800 */
[----:B0-----:R-:W-:-:S04]  /*00d0*/  IMAD R0, R3, UR7, R0 ;  /* 0x0000000703007c24 */ /* 0x001fc8000f8e0200 */
        /* <DEDUP_REMOVED lines=273> */
.L_x_415:
        /* <DEDUP_REMOVED lines=43> */
.L_x_419:
[----:B------:R-:W0:Y:S01]  /*14a0*/  LDC.U8 R4, c[0x0][0x211] ;  /* 0x00008440ff047b82 */ /* 0x000e220000000000 */
[----:B------:R-:W-:Y:S01]  /*14b0*/  SHF.R.U64 R0, R18, 0x1, R19 ;  /* 0x0000000112007819 */ /* 0x000fe20000001213 */
[----:B------:R-:W-:Y:S01]  /*14c0*/  ULDC UR4, c[0x0][0x218] ;  /* 0x0000860000047ab9 */ /* 0x000fe20000000800 */
[----:B------:R-:W-:Y:S01]  /*14d0*/  BSSY B0, `(.L_x_420) ;  /* 0x000002d000007945 */ /* 0x000fe20003800000 */
[----:B------:R-:W-:Y:S01]  /*14e0*/  IMAD.U32 R3, RZ, RZ, UR4 ;  /* 0x00000004ff037e24 */ /* 0x000fe2000f8e00ff */
        /* <DEDUP_REMOVED lines=20> */
.L_x_425:
[----:B------:R-:W-:Y:S05]  /*1630*/  BSYNC B2 ;  /* 0x0000000000027941 */ /* 0x000fea0003800000 */
.L_x_424:
        /* <DEDUP_REMOVED lines=15> */
.L_x_423:
[----:B------:R-:W-:Y:S05]  /*1730*/  BSYNC B1 ;  /* 0x0000000000017941 */ /* 0x000fea0003800000 */
.L_x_422:
[----:B------:R-:W0:Y:S01]  /*1740*/  LDC R3, c[0x0][0x218] ;  /* 0x00008600ff037b82 */ /* 0x000e220000000800 */
[----:B------:R-:W-:-:S04]  /*1750*/  IADD3 R5, P0, -R10, 0x4, RZ ;  /* 0x000000040a057810 */ /* 0x000fc80007f1e1ff */
[----:B------:R-:W-:Y:S01]  /*1760*/  LEA R18, P1, R5, R18, 0x1 ;  /* 0x0000001205127211 */ /* 0x000fe200078208ff */
[----:B------:R-:W-:-:S05]  /*1770*/  IMAD.X R0, RZ, RZ, -0x1, P0 ;  /* 0xffffffffff007424 */ /* 0x000fca00000e06ff */
[----:B------:R-:W-:Y:S02]  /*1780*/  LEA.HI.X R19, R5, R19, R0, 0x1, P1 ;  /* 0x0000001305137211 */ /* 0x000fe400008f0c00 */
[----:B0-----:R-:W-:-:S07]  /*1790*/  IADD3 R3, R10, -0x4, R3 ;  /* 0xfffffffc0a037810 */ /* 0x001fce0007ffe003 */
.L_x_421:
[----:B------:R-:W-:Y:S05]  /*17a0*/  BSYNC B0 ;  /* 0x0000000000007941 */ /* 0x000fea0003800000 */
.L_x_420:
[----:B------:R-:W-:Y:S01]  /*17b0*/  ULDC UR4, c[0x0][0x22c] ;  /* 0x00008b0000047ab9 */ /* 0x000fe20000000800 */
[----:B------:R-:W-:Y:S01]  /*17c0*/  BSSY B0, `(.L_x_426) ;  /* 0x0000031000007945 */ /* 0x000fe20003800000 */
[----:B------:R-:W-:Y:S01]  /*17d0*/  IMAD R5, R23, UR4, RZ ;  /* 0x0000000417057c24 */ /* 0x000fe2000f8e02ff */
[----:B------:R-:W-:Y:S01]  /*17e0*/  ULDC.64 UR4, c[0x0][0x230] ;  /* 0x00008c0000047ab9 */ /* 0x000fe20000000a00 */
[----:B------:R-:W-:Y:S02]  /*17f0*/  PRMT R7, R4, 0x7610, R7 ;  /* 0x0000761004077816 */ /* 0x000fe40000000007 */
[----:B------:R-:W-:-:S04]  /*1800*/  IMAD R5, R2, UR4, R5 ;  /* 0x0000000402057c24 */ /* 0x000fc8000f8e0205 */
[----:B------:R-:W-:-:S05]  /*1810*/  IMAD R9, R16, UR5, R5 ;  /* 0x0000000510097c24 */ /* 0x000fca000f8e0205 */
[----:B------:R-:W-:-:S04]  /*1820*/  LEA R0, R9, 0x3, 0x2 ;  /* 0x0000000309007811 */ /* 0x000fc800078e10ff */
[----:B------:R-:W-:Y:S02]  /*1830*/  ISETP.GE.U32.AND P0, PT, R0, R3, PT ;  /* 0x000000030000720c */ /* 0x000fe40003f06070 */
[----:B------:R-:W-:-:S11]  /*1840*/  PRMT R0, R4, 0x5410, R4 ;  /* 0x0000541004007816 */ /* 0x000fd60000000004 */
[----:B------:R-:W-:Y:S05]  /*1850*/  @P0 BRA `(.L_x_427) ;  /* 0x00000000009c0947 */ /* 0x000fea0003800000 */
[C---:B------:R-:W-:Y:S02]  /*1860*/  PRMT R10, R0.reuse, 0x7610, R10 ;  /* 0x00007610000a7816 */ /* 0x040fe4000000000a */
[C---:B------:R-:W-:Y:S02]  /*1870*/  PRMT R7, R0.reuse, 0x7610, R7 ;  /* 0x0000761000077816 */ /* 0x040fe40000000007 */
[----:B------:R-:W-:-:S07]  /*1880*/  PRMT R8, R0, 0x7610, R8 ;  /* 0x0000761000087816 */ /* 0x000fce0000000008 */
.L_x_428:
[----:B------:R-:W-:Y:S01]  /*1890*/  IMAD.WIDE.U32 R4, R9, 0x8, R18 ;  /* 0x0000000809047825 */ /* 0x000fe200078e0012 */
[----:B------:R-:W-:Y:S01]  /*18a0*/  LOP3.LUT P1, RZ, R6, 0xff, RZ, 0xc0, !PT ;  /* 0x000000ff06ff7812 */ /* 0x000fe2000782c0ff */
[----:B------:R-:W-:-:S04]  /*18b0*/  ULDC UR4, c[0x0][0x220] ;  /* 0x0000880000047ab9 */ /* 0x000fc80000000800 */
[----:B------:R-:W2:Y:S01]  /*18c0*/  LDG.E.64 R4, desc[UR58][R4.64] ;  /* 0x0000003a04047981 */ /* 0x000ea2000c1e1b00 */
[----:B------:R-:W-:Y:S01]  /*18d0*/  HFMA2.MMA R6, -RZ, RZ, 0, 5.9604644775390625e-08 ;  /* 0x00000001ff067435 */ /* 0x000fe200000001ff */
[----:B------:R-:W-:Y:S01]  /*18e0*/  LOP3.LUT P3, RZ, R10, 0xff, RZ, 0xc0, !PT ;  /* 0x000000ff0aff7812 */ /* 0x000fe2000786c0ff */
[----:B------:R-:W-:Y:S01]  /*18f0*/  IMAD.MOV.U32 R0, RZ, RZ, 0x1 ;  /* 0x00000001ff007424 */ /* 0x000fe200078e00ff */
[----:B------:R-:W-:Y:S01]  /*1900*/  LOP3.LUT P2, RZ, R8, 0xff, RZ, 0xc0, !PT ;  /* 0x000000ff08ff7812 */ /* 0x000fe2000784c0ff */
[----:B------:R-:W-:Y:S01]  /*1910*/  VIADD R9, R9, UR4 ;  /* 0x0000000409097c36 */ /* 0x000fe20008000000 */
[----:B------:R-:W-:-:S04]  /*1920*/  LOP3.LUT P0, RZ, R7, 0xff, RZ, 0xc0, !PT ;  /* 0x000000ff07ff7812 */ /* 0x000fc8000780c0ff */
[----:B------:R-:W-:Y:S02]  /*1930*/  LEA R8, R9, 0x3, 0x2 ;  /* 0x0000000309087811 */ /* 0x000fe400078e10ff */
[----:B------:R-:W-:Y:S02]  /*1940*/  PRMT R0, R6, 0x5410, R0 ;  /* 0x0000541006007816 */ /* 0x000fe40000000000 */
[----:B------:R-:W-:Y:S01]  /*1950*/  ISETP.GE.U32.AND P4, PT, R8, R3, PT ;  /* 0x000000030800720c */ /* 0x000fe20003f86070 */
[C---:B--2---:R-:W-:Y:S01]  /*1960*/  @!P1 IMAD.U32 R7, R4.reuse, 0x10000, RZ ;  /* 0x0001000004079824 */ /* 0x044fe200078e00ff */
[----:B------:R-:W-:Y:S02]  /*1970*/  PRMT R6, R4, 0x7632, R6 ;  /* 0x0000763204067816 */ /* 0x000fe40000000006 */
[C---:B------:R-:W-:Y:S01]  /*1980*/  PRMT R4, R5.reuse, 0x7632, R4 ;  /* 0x0000763205047816 */ /* 0x040fe20000000004 */
[----:B------:R-:W-:Y:S01]  /*1990*/  @!P0 IMAD.U32 R5, R5, 0x10000, RZ ;  /* 0x0001000005058824 */ /* 0x000fe200078e00ff */
[----:B------:R-:W-:Y:S01]  /*19a0*/  @!P1 FSETP.NEU.FTZ.AND P6, PT, R7, RZ, PT ;  /* 0x000000ff0700920b */ /* 0x000fe20003fdd000 */
[----:B------:R-:W-:Y:S01]  /*19b0*/  @!P2 IMAD.U32 R6, R6, 0x10000, RZ ;  /* 0x000100000606a824 */ /* 0x000fe200078e00ff */
[----:B------:R-:W-:Y:S01]  /*19c0*/  @!P3 SHF.L.U32 R4, R4, 0x10, RZ ;  /* 0x000000100404b819 */ /* 0x000fe200000006ff */
[----:B------:R-:W-:Y:S01]  /*19d0*/  IMAD.MOV.U32 R7, RZ, RZ, 0x1 ;  /* 0x00000001ff077424 */ /* 0x000fe200078e00ff */
[----:B------:R-:W-:-:S02]  /*19e0*/  @!P1 SEL R8, RZ, 0x1, !P6 ;  /* 0x00000001ff089807 */ /* 0x000fc40007000000 */
[----:B------:R-:W-:Y:S02]  /*19f0*/  @!P3 FSETP.NEU.FTZ.AND P6, PT, R4, RZ, PT ;  /* 0x000000ff0400b20b */ /* 0x000fe40003fdd000 */
[----:B------:R-:W-:Y:S01]  /*1a00*/  @!P2 FSETP.NEU.FTZ.AND P5, PT, R6, RZ, PT ;  /* 0x000000ff0600a20b */ /* 0x000fe20003fbd000 */
[----:B------:R-:W-:Y:S01]  /*1a10*/  IMAD.MOV.U32 R6, RZ, RZ, 0x1 ;  /* 0x00000001ff067424 */ /* 0x000fe200078e00ff */
        /* <DEDUP_REMOVED lines=11> */
.L_x_427:
[----:B------:R-:W-:Y:S05]  /*1ad0*/  BSYNC B0 ;  /* 0x0000000000007941 */ /* 0x000fea0003800000 */
.L_x_426:
        /* <DEDUP_REMOVED lines=12> */
.L_x_430:
[----:B------:R-:W-:Y:S05]  /*1ba0*/  BSYNC B0 ;  /* 0x0000000000007941 */ /* 0x000fea0003800000 */
.L_x_429:
        /* <DEDUP_REMOVED lines=13> */
[----:B--2---:R-:W-:-:S05]  /*1c80*/  IMAD.U32 R3, R18, 0x10000, RZ ;  /* 0x0001000012037824 */ /* 0x004fca00078e00ff */
[----:B------:R-:W-:-:S04]  /*1c90*/  FSETP.NEU.FTZ.AND P0, PT, R3, RZ, PT ;  /* 0x000000ff0300720b */ /* 0x000fc80003f1d000 */
[----:B------:R-:W-:-:S09]  /*1ca0*/  SEL R6, RZ, 0x1, !P0 ;  /* 0x00000001ff067807 */ /* 0x000fd20004000000 */
.L_x_432:
[----:B------:R-:W-:Y:S05]  /*1cb0*/  BSYNC B0 ;  /* 0x0000000000007941 */ /* 0x000fea0003800000 */
.L_x_431:
[----:B------:R-:W0:Y:S01]  /*1cc0*/  I2F.S8 R3, R0.B2 ;  /* 0x2000000000037306 */ /* 0x000e220000001400 */
[----:B------:R-:W-:Y:S01]  /*1cd0*/  LOP3.LUT P1, RZ, R6, 0xff, RZ, 0xc0, !PT ;  /* 0x000000ff06ff7812 */ /* 0x000fe2000782c0ff */
[----:B------:R-:W-:Y:S01]  /*1ce0*/  HFMA2.MMA R4, -RZ, RZ, 0, 5.9604644775390625e-08 ;  /* 0x00000001ff047435 */ /* 0x000fe200000001ff */
[----:B------:R-:W-:-:S05]  /*1cf0*/  IMAD.MOV.U32 R19, RZ, RZ, 0x1 ;  /* 0x00000001ff137424 */ /* 0x000fca00078e00ff */
[----:B------:R-:W-:Y:S08]  /*1d00*/  I2F.S8 R7, R7 ;  /* 0x0000000700077306 */ /* 0x000ff00000001400 */
[----:B0-----:R-:W0:Y:S02]  /*1d10*/  F2F.BF16.F32 R3, R3 ;  /* 0x0000000300037304 */ /* 0x001e240000202000 */
[----:B0-----:R-:W-:-:S02]  /*1d20*/  @!P1 IMAD.U32 R5, R3, 0x10000, RZ ;  /* 0x0001000003059824 */ /* 0x001fc400078e00ff */
[----:B------:R-:W-:-:S03]  /*1d30*/  IMAD.MOV.U32 R3, RZ, RZ, 0x1 ;  /* 0x00000001ff037424 */ /* 0x000fc600078e00ff */
[----:B------:R-:W-:Y:S02]  /*1d40*/  @!P1 FSETP.NEU.FTZ.AND P0, PT, R5, RZ, PT ;  /* 0x000000ff0500920b */ /* 0x000fe40003f1d000 */
[----:B------:R-:W0:Y:S02]  /*1d50*/  F2F.BF16.F32 R5, R7 ;  /* 0x0000000700057304 */ /* 0x000e240000202000 */
[----:B------:R-:W-:-:S04]  /*1d60*/  @!P1 SEL R4, RZ, 0x1, !P0 ;  /* 0x00000001ff049807 */ /* 0x000fc80004000000 */
[----:B------:R-:W-:-:S04]  /*1d70*/  PRMT R4, R4, 0x9910, RZ ;  /* 0x0000991004047816 */ /* 0x000fc800000000ff */
[----:B------:R-:W-:-:S13]  /*1d80*/  ISETP.NE.AND P1, PT, R4, RZ, PT ;  /* 0x000000ff0400720c */ /* 0x000fda0003f25270 */
[----:B0-----:R-:W-:Y:S02]  /*1d90*/  @!P1 IMAD.U32 R4, R5, 0x10000, RZ ;  /* 0x0001000005049824 */ /* 0x001fe400078e00ff */
[----:B------:R0:W1:Y:S03]  /*1da0*/  I2F.S8 R5, R0 ;  /* 0x0000000000057306 */ /* 0x0000660000001400 */
[----:B------:R-:W-:-:S04]  /*1db0*/  @!P1 FSETP.NEU.FTZ.AND P0, PT, R4, RZ, PT ;  /* 0x000000ff0400920b */ /* 0x000fc80003f1d000 */
[----:B------:R-:W-:Y:S02]  /*1dc0*/  @!P1 SEL R3, RZ, 0x1, !P0 ;  /* 0x00000001ff039807 */ /* 0x000fe40004000000 */
[----:B0-----:R-:W-:Y:S02]  /*1dd0*/  PRMT R0, RZ, 0x7610, R0 ;  /* 0x00007610ff007816 */ /* 0x001fe40000000000 */
[----:B------:R-:W-:Y:S01]  /*1de0*/  PRMT R3, R3, 0x9910, RZ ;  /* 0x0000991003037816 */ /* 0x000fe200000000ff */
[----:B-1----:R-:W0:Y:S03]  /*1df0*/  F2F.BF16.F32 R5, R5 ;  /* 0x0000000500057304 */ /* 0x002e260000202000 */
[----:B------:R-:W-:-:S13]  /*1e00*/  ISETP.NE.AND P1, PT, R3, RZ, PT ;  /* 0x000000ff0300720c */ /* 0x000fda0003f25270 */
[----:B0-----:R-:W-:-:S04]  /*1e10*/  @!P1 SHF.L.U32 R3, R5, 0x10, RZ ;  /* 0x0000001005039819 */ /* 0x001fc800000006ff */
[----:B------:R-:W-:-:S04]  /*1e20*/  @!P1 FSETP.NEU.FTZ.AND P0, PT, R3, RZ, PT ;  /* 0x000000ff0300920b */ /* 0x000fc80003f1d000 */
[----:B------:R-:W-:-:S04]  /*1e30*/  @!P1 SEL R3, RZ, 0x1, !P0 ;  /* 0x00000001ff039807 */ /* 0x000fc80004000000 */
[----:B------:R-:W-:Y:S01]  /*1e40*/  @!P1 PRMT R19, R3, 0x7610, R19 ;  /* 0x0000761003139816 */ /* 0x000fe20000000013 */
[----:B------:R-:W-:Y:S06]  /*1e50*/  BRA `(.L_x_417) ;  /* 0x000000b400cc7947 */ /* 0x000fec0003800000 */
.L_x_418:
        /* <DEDUP_REMOVED lines=16> */
[--C-:B------:R-:W-:Y:S02]  /*1f60*/  PRMT R12, R12, 0x5410, R3.reuse ;  /* 0x000054100c0c7816 */ /* 0x100fe40000000003 */
[--C-:B------:R-:W-:Y:S02]  /*1f70*/  PRMT R11, R11, 0x5410, R3.reuse ;  /* 0x000054100b0b7816 */ /* 0x100fe40000000003 */
[C---:B------:R-:W-:Y:S02]  /*1f80*/  PRMT R5, R3.reuse, 0x5410, R3 ;  /* 0x0000541003057816 */ /* 0x040fe40000000003 */
[C---:B------:R-:W-:Y:S02]  /*1f90*/  PRMT R4, R3.reuse, 0x7610, R4 ;  /* 0x0000761003047816 */ /* 0x040fe40000000004 */
[----:B------:R-:W-:-:S02]  /*1fa0*/  PRMT R6, R3, 0x7610, R6 ;  /* 0x0000761003067816 */ /* 0x000fc40000000006 */
[----:B------:R-:W-:Y:S01]  /*1fb0*/  PRMT R7, R3, 0x7610, R7 ;  /* 0x0000761003077816 */ /* 0x000fe20000000007 */
[----:B------:R-:W-:Y:S06]  /*1fc0*/  @P0 BRA `(.L_x_436) ;  /* 0x0000004400300947 */ /* 0x000fec0003800000 */
[----:B------:R-:W0:Y:S01]  /*1fd0*/  LDC R10, c[0x0][0x254] ;  /* 0x00009500ff0a7b82 */ /* 0x000e220000000800 */
[----:B------:R-:W-:Y:S02]  /*1fe0*/  ISETP.NE.AND P0, PT, R13, RZ, PT ;  /* 0x000000ff0d00720c */ /* 0x000fe40003f05270 */
        /* <DEDUP_REMOVED lines=8> */
.L_x_441:
        /* <DEDUP_REMOVED lines=58> */
[----:B------:R-:W-:-:S06]  /*2410*/  IMAD.MOV R8, RZ, RZ, -R15 ;  /* 0x000000ffff087224 */ /* 0x000fcc00078e0a0f */
        /* <DEDUP_REMOVED lines=214> */
[----:B------:R-:W-:-:S03]  /*3180*/  @P1 IMAD.MOV.U32 R24, RZ, RZ, RZ ;  /* 0x000000ffff181224 */ /* 0x000fc600078e00ff */
[----:B------:R-:W-:-:S04]  /*3190*/  IMAD.MOV R3, RZ, RZ, -R25 ;  /* 0x000000ffff037224 */ /* 0x000fc800078e0a19 */
        /* <DEDUP_REMOVED lines=9> */
.L_x_437:
[----:B------:R-:W-:Y:S01]  /*3230*/  LOP3.LUT R15, R0, 0xfffffffc, RZ, 0xc0, !PT ;  /* 0xfffffffc000f7812 */ /* 0x000fe200078ec0ff */
[----:B------:R-:W-:-:S03]  /*3240*/  ULDC UR36, c[0x0][0x220] ;  /* 0x0000880000247ab9 */ /* 0x000fc60000000800 */
[----:B------:R-:W-:-:S05]  /*3250*/  IADD3 R14, P1, R18, R15, RZ ;  /* 0x0000000f120e7210 */ /* 0x000fca0007f3e0ff */
[----:B------:R-:W-:-:S05]  /*3260*/  IMAD.X R15, RZ, RZ, R19, P1 ;  /* 0x000000ffff0f7224 */ /* 0x000fca00008e0613 */
[----:B------:R-:W2:Y:S01]  /*3270*/  LDG.E R14, desc[UR58][R14.64] ;  /* 0x0000003a0e0e7981 */ /* 0x000ea2000c1e1900 */
[----:B------:R-:W-:-:S04]  /*3280*/  IMAD.U32 R0, RZ, RZ, UR36 ;  /* 0x00000024ff007e24 */ /* 0x000fc8000f8e00ff */
[----:B------:R-:W-:Y:S01]  /*3290*/  IMAD.IADD R3, R9, 0x1, R0 ;  /* 0x0000000109037824 */ /* 0x000fe200078e0200 */
[C---:B--2---:R-:W-:Y:S02]  /*32a0*/  PRMT R28, R14.reuse, 0x7610, R28 ;  /* 0x000076100e1c7816 */ /* 0x044fe4000000001c */
[----:B------:R-:W-:Y:S01]  /*32b0*/  PRMT R27, R14, 0x7632, R27 ;  /* 0x000076320e1b7816 */ /* 0x000fe2000000001b */
        /* <DEDUP_REMOVED lines=234> */
.L_x_438:
[----:B------:R-:W-:-:S04]  /*4160*/  LOP3.LUT R9, R13, 0xfffffffc, RZ, 0xc0, !PT ;  /* 0xfffffffc0d097812 */ /* 0x000fc800078ec0ff */
[----:B------:R-:W-:-:S05]  /*4170*/  IADD3 R8, P1, R18, R9, RZ ;  /* 0x0000000912087210 */ /* 0x000fca0007f3e0ff */
[----:B------:R-:W-:-:S05]  /*4180*/  IMAD.X R9, RZ, RZ, R19, P1 ;  /* 0x000000ffff097224 */ /* 0x000fca00008e0613 */
[----:B------:R-:W2:Y:S01]  /*4190*/  LDG.E R8, desc[UR58][R8.64] ;  /* 0x0000003a08087981 */ /* 0x000ea2000c1e1900 */
[----:B------:R-:W-:Y:S01]  /*41a0*/  IADD3 R29, R3, R0, RZ ;  /* 0x00000000031d7210 */ /* 0x000fe20007ffe0ff */
[----:B------:R-:W-:Y:S02]  /*41b0*/  IMAD.MOV.U32 R24, RZ, RZ, RZ ;  /* 0x000000ffff187224 */ /* 0x000fe400078e00ff */
[----:B------:R-:W-:Y:S01]  /*41c0*/  IMAD.MOV.U32 R13, RZ, RZ, RZ ;  /* 0x000000ffff0d7224 */ /* 0x000fe200078e00ff */
[C---:B--2---:R-:W-:Y:S02]  /*41d0*/  PRMT R26, R8.reuse, 0x7610, R26 ;  /* 0x00007610081a7816 */ /* 0x044fe4000000001a */
[----:B------:R-:W-:Y:S01]  /*41e0*/  PRMT R25, R8, 0x7632, R25 ;  /* 0x0000763208197816 */ /* 0x000fe20000000019 */
        /* <DEDUP_REMOVED lines=234> */
.L_x_439:
[----:B------:R-:W-:-:S04]  /*5090*/  LOP3.LUT R9, R13, 0xfffffffc, RZ, 0xc0, !PT ;  /* 0xfffffffc0d097812 */ /* 0x000fc800078ec0ff */
[----:B------:R-:W-:-:S05]  /*50a0*/  IADD3 R8, P1, R18, R9, RZ ;  /* 0x0000000912087210 */ /* 0x000fca0007f3e0ff */
[----:B------:R-:W-:-:S05]  /*50b0*/  IMAD.X R9, RZ, RZ, R19, P1 ;  /* 0x000000ffff097224 */ /* 0x000fca00008e0613 */
[----:B------:R-:W2:Y:S02]  /*50c0*/  LDG.E R8, desc[UR58][R8.64] ;  /* 0x0000003a08087981 */ /* 0x000ea4000c1e1900 */
[C---:B--2---:R-:W-:Y:S02]  /*50d0*/  PRMT R22, R8.reuse, 0x7610, R22 ;  /* 0x0000761008167816 */ /* 0x044fe40000000016 */
[----:B------:R-:W-:Y:S01]  /*50e0*/  PRMT R13, R8, 0x7632, R13 ;  /* 0x00007632080d7816 */ /* 0x000fe2000000000d */
[----:B------:R-:W-:Y:S06]  /*50f0*/  @!P0 BRA `(.L_x_440) ;  /* 0x0000000c00cc8947 */ /* 0x000fec0003800000 */
[----:B------:R-:W-:Y:S01]  /*5100*/  HFMA2.MMA R14, -RZ, RZ, 0, 0 ;  /* 0x00000000ff0e7435 */ /* 0x000fe200000001ff */
[----:B------:R-:W-:Y:S01]  /*5110*/  IMAD.IADD R15, R29, 0x1, R0 ;  /* 0x000000011d0f7824 */ /* 0x000fe200078e0200 */
        /* <DEDUP_REMOVED lines=14> */
[----:B------:R-:W-:Y:S01]  /*5200*/  MOV R8, RZ ;  /* 0x000000ff00087202 */ /* 0x000fe20000000f00 */
[----:B------:R-:W-:Y:S01]  /*5210*/  IMAD.MOV.U32 R9, RZ, RZ, R29 ;  /* 0x000000ffff097224 */ /* 0x000fe200078e001d */
        /* <DEDUP_REMOVED lines=225> */
.L_x_440:
[----:B------:R-:W-:Y:S02]  /*6030*/  LOP3.LUT R9, R24, 0xfffffffc, RZ, 0xc0, !PT ;  /* 0xfffffffc18097812 */ /* 0x000fe400078ec0ff */
[----:B------:R-:W-:Y:S02]  /*6040*/  LOP3.LUT P4, RZ, R7, 0xff, RZ, 0xc0, !PT ;  /* 0x000000ff07ff7812 */ /* 0x000fe4000788c0ff */
[----:B------:R-:W-:Y:S02]  /*6050*/  LOP3.LUT P5, RZ, R21, 0xff, RZ, 0xc0, !PT ;  /* 0x000000ff15ff7812 */ /* 0x000fe400078ac0ff */
[----:B------:R-:W-:Y:S02]  /*6060*/  LOP3.LUT P2, RZ, R6, 0xff, RZ, 0xc0, !PT ;  /* 0x000000ff06ff7812 */ /* 0x000fe4000784c0ff */
[----:B------:R-:W-:Y:S01]  /*6070*/  LOP3.LUT P3, RZ, R5, 0xff, RZ, 0xc0, !PT ;  /* 0x000000ff05ff7812 */ /* 0x000fe2000786c0ff */
[----:B------:R-:W-:Y:S01]  /*6080*/  IMAD R3, R0, 0x2, R3 ;  /* 0x0000000200037824 */ /* 0x000fe200078e0203 */
[----:B------:R-:W-:Y:S01]  /*6090*/  IADD3 R8, P1, R18, R9, RZ ;  /* 0x0000000912087210 */ /* 0x000fe20007f3e0ff */
[----:B------:R-:W-:-:S03]  /*60a0*/  ULDC UR4, c[0x0][0x218] ;  /* 0x0000860000047ab9 */ /* 0x000fc60000000800 */
[----:B------:R-:W-:-:S05]  /*60b0*/  IADD3.X R9, RZ, R19, RZ, P1, !PT ;  /* 0x00000013ff097210 */ /* 0x000fca0000ffe4ff */
[----:B------:R1:W2:Y:S01]  /*60c0*/  LDG.E R30, desc[UR58][R8.64] ;  /* 0x0000003a081e7981 */ /* 0x0002a2000c1e1900 */
[----:B------:R-:W-:Y:S01]  /*60d0*/  @!P4 IMAD.U32 R6, R28, 0x10000, RZ ;  /* 0x000100001c06c824 */ /* 0x000fe200078e00ff */
[----:B------:R-:W-:Y:S01]  /*60e0*/  LOP3.LUT P1, RZ, R20, 0xff, RZ, 0xc0, !PT ;  /* 0x000000ff14ff7812 */ /* 0x000fe2000782c0ff */
[----:B------:R-:W-:Y:S02]  /*60f0*/  @!P5 IMAD.U32 R5, R27, 0x10000, RZ ;  /* 0x000100001b05d824 */ /* 0x000fe400078e00ff */
[----:B------:R-:W-:Y:S01]  /*6100*/  IMAD.MOV.U32 R7, RZ, RZ, 0x1 ;  /* 0x00000001ff077424 */ /* 0x000fe200078e00ff */
[----:B------:R-:W-:Y:S01]  /*6110*/  @!P4 FSETP.NEU.FTZ.AND P6, PT, R6, RZ, PT ;  /* 0x000000ff0600c20b */ /* 0x000fe20003fdd000 */
[----:B------:R-:W-:Y:S01]  /*6120*/  IMAD.MOV.U32 R14, RZ, RZ, 0x1 ;  /* 0x00000001ff0e7424 */ /* 0x000fe200078e00ff */
[----:B------:R-:W-:Y:S02]  /*6130*/  MOV R6, 0x1 ;  /* 0x0000000100067802 */ /* 0x000fe40000000f00 */
[----:B-1----:R-:W-:-:S02]  /*6140*/  @!P4 SEL R8, RZ, 0x1, !P6 ;  /* 0x00000001ff08c807 */ /* 0x002fc40007000000 */
[C---:B------:R-:W-:Y:S02]  /*6150*/  @!P5 FSETP.NEU.FTZ.AND P6, PT, R5.reuse, RZ, PT ;  /* 0x000000ff0500d20b */ /* 0x040fe40003fdd000 */
[----:B------:R-:W-:Y:S01]  /*6160*/  PRMT R5, R5, 0x5410, R6 ;  /* 0x0000541005057816 */ /* 0x000fe20000000006 */
[----:B------:R-:W-:Y:S01]  /*6170*/  @!P2 IMAD.U32 R6, R26, 0x10000, RZ ;  /* 0x000100001a06a824 */ /* 0x000fe200078e00ff */
[----:B------:R-:W-:Y:S02]  /*6180*/  @!P4 PRMT R7, R8, 0x7610, R7 ;  /* 0x000076100807c816 */ /* 0x000fe40000000007 */
[----:B------:R-:W-:Y:S02]  /*6190*/  @!P5 SEL R8, RZ, 0x1, !P6 ;  /* 0x00000001ff08d807 */ /* 0x000fe40007000000 */
[----:B------:R-:W-:Y:S01]  /*61a0*/  @!P2 FSETP.NEU.FTZ.AND P6, PT, R6, RZ, PT ;  /* 0x000000ff0600a20b */ /* 0x000fe20003fdd000 */
[----:B------:R-:W-:Y:S01]  /*61b0*/  IMAD.MOV.U32 R6, RZ, RZ, 0x1 ;  /* 0x00000001ff067424 */ /* 0x000fe200078e00ff */
[----:B------:R-:W-:-:S02]  /*61c0*/  @!P5 PRMT R5, R5, 0x5410, R8 ;  /* 0x000054100505d816 */ /* 0x000fc40000000008 */
[----:B------:R-:W-:Y:S02]  /*61d0*/  @!P2 SEL R8, RZ, 0x1, !P6 ;  /* 0x00000001ff08a807 */ /* 0x000fe40007000000 */
[----:B------:R-:W-:Y:S01]  /*61e0*/  LOP3.LUT P4, RZ, R12, 0xff, RZ, 0xc0, !PT ;  /* 0x000000ff0cff7812 */ /* 0x000fe2000788c0ff */
[----:B------:R-:W-:Y:S01]  /*61f0*/  IMAD.MOV.U32 R12, RZ, RZ, 0x1 ;  /* 0x00000001ff0c7424 */ /* 0x000fe200078e00ff */
[----:B------:R-:W-:Y:S02]  /*6200*/  @!P1 SHF.L.U32 R9, R25, 0x10, RZ ;  /* 0x0000001019099819 */ /* 0x000fe400000006ff */
[----:B------:R-:W-:Y:S01]  /*6210*/  LOP3.LUT P5, RZ, R4, 0xff, RZ, 0xc0, !PT ;  /* 0x000000ff04ff7812 */ /* 0x000fe200078ac0ff */
[----:B------:R-:W-:Y:S01]  /*6220*/  IMAD.MOV.U32 R4, RZ, RZ, 0x1 ;  /* 0x00000001ff047424 */ /* 0x000fe200078e00ff */
[----:B------:R-:W-:Y:S01]  /*6230*/  @!P2 PRMT R6, R8, 0x7610, R6 ;  /* 0x000076100806a816 */ /* 0x000fe20000000006 */
[----:B------:R-:W-:Y:S01]  /*6240*/  @!P3 IMAD.U32 R8, R22, 0x10000, RZ ;  /* 0x000100001608b824 */ /* 0x000fe200078e00ff */
[----:B------:R-:W-:-:S02]  /*6250*/  @!P1 FSETP.NEU.FTZ.AND P2, PT, R9, RZ, PT ;  /* 0x000000ff0900920b */ /* 0x000fc40003f5d000 */
[C---:B------:R-:W-:Y:S02]  /*6260*/  LOP3.LUT P6, RZ, R11.reuse, 0xff, RZ, 0xc0, !PT ;  /* 0x000000ff0bff7812 */ /* 0x040fe400078cc0ff */
[----:B------:R-:W-:Y:S02]  /*6270*/  PRMT R11, R11, 0x5410, R4 ;  /* 0x000054100b0b7816 */ /* 0x000fe40000000004 */
[----:B------:R-:W-:Y:S02]  /*6280*/  @!P1 SEL R4, RZ, 0x1, !P2 ;  /* 0x00000001ff049807 */ /* 0x000fe40005000000 */
[----:B------:R-:W-:Y:S02]  /*6290*/  IADD3 R9, R3, R0, RZ ;  /* 0x0000000003097210 */ /* 0x000fe40007ffe0ff */
[----:B------:R-:W-:Y:S01]  /*62a0*/  @!P1 PRMT R11, R11, 0x5410, R4 ;  /* 0x000054100b0b9816 */ /* 0x000fe20000000004 */
[----:B------:R-:W-:Y:S01]  /*62b0*/  @!P4 IMAD.U32 R4, R13, 0x10000, RZ ;  /* 0x000100000d04c824 */ /* 0x000fe200078e00ff */
[----:B------:R-:W-:Y:S01]  /*62c0*/  @!P3 FSETP.NEU.FTZ.AND P2, PT, R8, RZ, PT ;  /* 0x000000ff0800b20b */ /* 0x000fe20003f5d000 */
[----:B------:R-:W-:Y:S01]  /*62d0*/  IMAD R3, R0, 0x3, R9 ;  /* 0x0000000300037824 */ /* 0x000fe200078e0209 */
[----:B------:R-:W-:Y:S01]  /*62e0*/  PRMT R12, R12, 0x5410, R12 ;  /* 0x000054100c0c7816 */ /* 0x000fe2000000000c */
[----:B------:R-:W-:Y:S01]  /*62f0*/  IMAD.U32 R8, RZ, RZ, UR4 ;  /* 0x00000004ff087e24 */ /* 0x000fe2000f8e00ff */
[----:B------:R-:W-:-:S02]  /*6300*/  @!P4 FSETP.NEU.FTZ.AND P1, PT, R4, RZ, PT ;  /* 0x000000ff0400c20b */ /* 0x000fc40003f3d000 */
[----:B------:R-:W-:Y:S02]  /*6310*/  @!P3 SEL R15, RZ, 0x1, !P2 ;  /* 0x00000001ff0fb807 */ /* 0x000fe40005000000 */
[----:B------:R-:W-:Y:S02]  /*6320*/  @!P4 SEL R20, RZ, 0x1, !P1 ;  /* 0x00000001ff14c807 */ /* 0x000fe40004800000 */
[----:B------:R-:W-:Y:S02]  /*6330*/  ISETP.GE.U32.AND P2, PT, R3, R8, PT ;  /* 0x000000080300720c */ /* 0x000fe40003f46070 */
[----:B------:R-:W-:Y:S02]  /*6340*/  MOV R3, 0x1 ;  /* 0x0000000100037802 */ /* 0x000fe40000000f00 */
[----:B------:R-:W-:Y:S02]  /*6350*/  @!P4 PRMT R12, R12, 0x5410, R20 ;  /* 0x000054100c0cc816 */ /* 0x000fe40000000014 */
[----:B------:R-:W-:-:S02]  /*6360*/  PRMT R5, R3, 0x7610, R5 ;  /* 0x0000761003057816 */ /* 0x000fc40000000005 */
[----:B------:R-:W-:Y:S02]  /*6370*/  PRMT R3, R14, 0x7610, R3 ;  /* 0x000076100e037816 */ /* 0x000fe40000000003 */
[----:B------:R-:W-:Y:S02]  /*6380*/  @!P3 PRMT R5, R15, 0x7610, R5 ;  /* 0x000076100f05b816 */ /* 0x000fe40000000005 */
[----:B------:R-:W-:Y:S02]  /*6390*/  PRMT R20, R11, 0x7632, R20 ;  /* 0x000076320b147816 */ /* 0x000fe40000000014 */
[----:B------:R-:W-:Y:S02]  /*63a0*/  PRMT R12, R12, 0x7632, R12 ;  /* 0x000076320c0c7816 */ /* 0x000fe4000000000c */
[C---:B--2---:R-:W-:Y:S02]  /*63b0*/  PRMT R29, R30.reuse, 0x7610, R29 ;  /* 0x000076101e1d7816 */ /* 0x044fe4000000001d */
[----:B------:R-:W-:-:S03]  /*63c0*/  PRMT R30, R30, 0x7632, R30 ;  /* 0x000076321e1e7816 */ /* 0x000fc6000000001e */
[----:B------:R-:W-:Y:S02]  /*63d0*/  @!P5 IMAD.U32 R4, R29, 0x10000, RZ ;  /* 0x000100001d04d824 */ /* 0x000fe400078e00ff */
[----:B------:R-:W-:-:S03]  /*63e0*/  @!P6 IMAD.U32 R24, R30, 0x10000, RZ ;  /* 0x000100001e18e824 */ /* 0x000fc600078e00ff */
[----:B------:R-:W-:Y:S01]  /*63f0*/  @!P5 FSETP.NEU.FTZ.AND P1, PT, R4, RZ, PT ;  /* 0x000000ff0400d20b */ /* 0x000fe20003f3d000 */
[----:B------:R-:W-:-:S03]  /*6400*/  IMAD.MOV.U32 R4, RZ, RZ, 0x1 ;  /* 0x00000001ff047424 */ /* 0x000fc600078e00ff */
[----:B------:R-:W-:Y:S02]  /*6410*/  @!P5 SEL R21, RZ, 0x1, !P1 ;  /* 0x00000001ff15d807 */ /* 0x000fe40004800000 */
[----:B------:R-:W-:Y:S02]  /*6420*/  @!P6 FSETP.NEU.FTZ.AND P1, PT, R24, RZ, PT ;  /* 0x000000ff1800e20b */ /* 0x000fe40003f3d000 */
[----:B------:R-:W-:Y:S02]  /*6430*/  @!P5 PRMT R4, R21, 0x7610, R4 ;  /* 0x000076101504d816 */ /* 0x000fe40000000004 */
[----:B------:R-:W-:Y:S02]  /*6440*/  @!P6 SEL R14, RZ, 0x1, !P1 ;  /* 0x00000001ff0ee807 */ /* 0x000fe40004800000 */
[----:B------:R-:W-:Y:S02]  /*6450*/  PRMT R21, R5, 0x7632, R21 ;  /* 0x0000763205157816 */ /* 0x000fe40000000015 */
[----:B------:R-:W-:-:S04]  /*6460*/  @!P6 PRMT R3, R14, 0x7610, R3 ;  /* 0x000076100e03e816 */ /* 0x000fc80000000003 */
[----:B------:R-:W-:Y:S01]  /*6470*/  PRMT R11, R3, 0x7610, R11 ;  /* 0x00007610030b7816 */ /* 0x000fe2000000000b */
[----:B------:R-:W-:Y:S06]  /*6480*/  @!P2 BRA `(.L_x_441) ;  /* 0xffffffb800f8a947 */ /* 0x000fec000383ffff */
.L_x_436:
[----:B------:R-:W-:Y:S05]  /*6490*/  BSYNC B0 ;  /* 0x0000000000007941 */ /* 0x000fea0003800000 */
.L_x_435:
[----:B------:R-:W-:Y:S01]  /*64a0*/  ISETP.GE.U32.AND P0, PT, R9, R8, PT ;  /* 0x000000080900720c */ /* 0x000fe20003f06070 */
[----:B------:R-:W-:Y:S01]  /*64b0*/  BSSY B0, `(.L_x_442) ;  /* 0x0000471000007945 */ /* 0x000fe20003800000 */
[----:B0-----:R-:W-:Y:S02]  /*64c0*/  PRMT R10, R12, 0x7632, R10 ;  /* 0x000076320c0a7816 */ /* 0x001fe4000000000a */
[----:B------:R-:W-:Y:S02]  /*64d0*/  PRMT R11, R11, 0x7632, R11 ;  /* 0x000076320b0b7816 */ /* 0x000fe4000000000b */
[----:B------:R-:W-:-:S07]  /*64e0*/  PRMT R12, R5, 0x7632, R12 ;  /* 0x00007632050c7816 */ /* 0x000fce000000000c */
[----:B------:R-:W-:Y:S05]  /*64f0*/  @P0 BRA `(.L_x_443) ;  /* 0x0000004400b00947 */ /* 0x000fea0003800000 */
[----:B------:R-:W0:Y:S01]  /*6500*/  LDC R24, c[0x0][0x254] ;  /* 0x00009500ff187b82 */ /* 0x000e220000000800 */
[----:B------:R-:W-:Y:S02]  /*6510*/  MOV R27, RZ ;  /* 0x000000ff001b7202 */ /* 0x000fe40000000f00 */
        /* <DEDUP_REMOVED lines=265> */
[----:B------:R-:W1:Y:S01]  /*75b0*/  @P2 LDC R34, c[0x0][0x380] ;  /* 0x0000e000ff222b82 */ /* 0x000e620000000800 */
[----:B------:R-:W-:Y:S01]  /*75c0*/  IMAD R32, R32, UR4, R33 ;  /* 0x0000000420207c24 */ /* 0x000fe2000f8e0221 */
[----:B------:R-:W-:-:S03]  /*75d0*/  ULDC UR4, c[0x0][0x3e0] ;  /* 0x0000f80000047ab9 */ /* 0x000fc60000000800 */
[----:B------:R-:W-:-:S03]  /*75e0*/  IMAD R27, R32, UR4, R27 ;  /* 0x00000004201b7c24 */ /* 0x000fc6000f8e021b */
[----:B------:R-:W2:Y:S01]  /*75f0*/  @P2 LDC R28, c[0x0][0x3e4] ;  /* 0x0000f900ff1c2b82 */ /* 0x000ea20000000800 */
[----:B0-----:R-:W-:-:S05]  /*7600*/  @P2 IMAD.HI.U32 R15, R21, R15, R20 ;  /* 0x0000000f150f2227 */ /* 0x001fca00078e0014 */
[----:B-1----:R-:W-:-:S05]  /*7610*/  @P2 SHF.R.U32.HI R15, RZ, R34, R15 ;  /* 0x00000022ff0f2219 */ /* 0x002fca000001160f */
[----:B------:R-:W-:-:S04]  /*7620*/  @P2 IMAD.MOV R15, RZ, RZ, -R15 ;  /* 0x000000ffff0f2224 */ /* 0x000fc800078e0a0f */
[----:B------:R-:W-:-:S04]  /*7630*/  @P2 IMAD R14, R14, R15, R21 ;  /* 0x0000000f0e0e2224 */ /* 0x000fc800078e0215 */
[----:B--2---:R-:W-:-:S07]  /*7640*/  @P2 IMAD R27, R14, R28, R27 ;  /* 0x0000001c0e1b2224 */ /* 0x004fce00078e021b */
.L_x_444:
[----:B------:R-:W-:-:S04]  /*7650*/  LOP3.LUT R15, R27, 0xfffffffc, RZ, 0xc0, !PT ;  /* 0xfffffffc1b0f7812 */ /* 0x000fc800078ec0ff */
[----:B------:R-:W-:-:S04]  /*7660*/  IADD3 R14, P2, R18, R15, RZ ;  /* 0x0000000f120e7210 */ /* 0x000fc80007f5e0ff */
[----:B------:R-:W-:-:S05]  /*7670*/  IADD3.X R15, RZ, R19, RZ, P2, !PT ;  /* 0x00000013ff0f7210 */ /* 0x000fca00017fe4ff */
[----:B------:R-:W2:Y:S01]  /*7680*/  LDG.E R14, desc[UR58][R14.64] ;  /* 0x0000003a0e0e7981 */ /* 0x000ea2000c1e1900 */
[----:B------:R-:W-:-:S05]  /*7690*/  IMAD.IADD R21, R9, 0x1, R0 ;  /* 0x0000000109157824 */ /* 0x000fca00078e0200 */
[----:B------:R-:W-:Y:S02]  /*76a0*/  ISETP.GE.U32.AND P2, PT, R21, R8, PT ;  /* 0x000000081500720c */ /* 0x000fe40003f46070 */
[C---:B--2---:R-:W-:Y:S02]  /*76b0*/  PRMT R28, R14.reuse, 0x7610, R28 ;  /* 0x000076100e1c7816 */ /* 0x044fe4000000001c */
[----:B------:R-:W-:-:S09]  /*76c0*/  PRMT R27, R14, 0x7632, R27 ;  /* 0x000076320e1b7816 */ /* 0x000fd2000000001b */
[----:B------:R-:W-:Y:S05]  /*76d0*/  @P2 BRA `(.L_x_443) ;  /* 0x0000003400382947 */ /* 0x000fea0003800000 */
        /* <DEDUP_REMOVED lines=274> */
.L_x_445:
[----:B------:R-:W-:-:S04]  /*8800*/  LOP3.LUT R15, R25, 0xfffffffc, RZ, 0xc0, !PT ;  /* 0xfffffffc190f7812 */ /* 0x000fc800078ec0ff */
[----:B------:R-:W-:-:S05]  /*8810*/  IADD3 R14, P2, R18, R15, RZ ;  /* 0x0000000f120e7210 */ /* 0x000fca0007f5e0ff */
[----:B------:R-:W-:-:S05]  /*8820*/  IMAD.X R15, RZ, RZ, R19, P2 ;  /* 0x000000ffff0f7224 */ /* 0x000fca00010e0613 */
        /* <DEDUP_REMOVED lines=280> */
.L_x_446:
        /* <DEDUP_REMOVED lines=277> */
[----:B------:R-:W-:Y:S01]  /*ab00*/  IMAD R24, R33, UR4, R21 ;  /* 0x0000000421187c24 */ /* 0x000fe2000f8e0215 */
[----:B------:R-:W-:-:S03]  /*ab10*/  ULDC UR4, c[0x0][0x3e0] ;  /* 0x0000f80000047ab9 */ /* 0x000fc60000000800 */
[----:B------:R-:W-:Y:S02]  /*ab20*/  @P1 IMAD.MOV R15, RZ, RZ, -R15 ;  /* 0x000000ffff0f1224 */ /* 0x000fe400078e0a0f */
[----:B------:R-:W-:Y:S02]  /*ab30*/  IMAD R29, R24, UR4, R29 ;  /* 0x00000004181d7c24 */ /* 0x000fe4000f8e021d */
[----:B------:R-:W-:-:S04]  /*ab40*/  @P1 IMAD R14, R14, R15, R31 ;  /* 0x0000000f0e0e1224 */ /* 0x000fc800078e021f */
[----:B--2---:R-:W-:-:S07]  /*ab50*/  @P1 IMAD R29, R14, R20, R29 ;  /* 0x000000140e1d1224 */ /* 0x004fce00078e021d */
.L_x_447:
[----:B------:R-:W-:-:S04]  /*ab60*/  LOP3.LUT R15, R29, 0xfffffffc, RZ, 0xc0, !PT ;  /* 0xfffffffc1d0f7812 */ /* 0x000fc800078ec0ff */
[----:B------:R-:W-:-:S05]  /*ab70*/  IADD3 R14, P1, R18, R15, RZ ;  /* 0x0000000f120e7210 */ /* 0x000fca0007f3e0ff */
[----:B------:R-:W-:-:S05]  /*ab80*/  IMAD.X R15, RZ, RZ, R19, P1 ;  /* 0x000000ffff0f7224 */ /* 0x000fca00008e0613 */
[----:B------:R-:W2:Y:S02]  /*ab90*/  LDG.E R14, desc[UR58][R14.64] ;  /* 0x0000003a0e0e7981 */ /* 0x000ea4000c1e1900 */
[C---:B--2---:R-:W-:Y:S02]  /*aba0*/  PRMT R29, R14.reuse, 0x7610, R29 ;  /* 0x000076100e1d7816 */ /* 0x044fe4000000001d */
[----:B------:R-:W-:-:S07]  /*abb0*/  PRMT R30, R14, 0x7632, R30 ;  /* 0x000076320e1e7816 */ /* 0x000fce000000001e */
.L_x_443:
[----:B------:R-:W-:Y:S05]  /*abc0*/  BSYNC B0 ;  /* 0x0000000000007941 */ /* 0x000fea0003800000 */
.L_x_442:
[----:B------:R-:W-:Y:S04]  /*abd0*/  BSSY B0, `(.L_x_448) ;  /* 0x0000048000007945 */ /* 0x000fe80003800000 */
[----:B------:R-:W-:Y:S05]  /*abe0*/  @P0 BRA `(.L_x_449) ;  /* 0x0000000400180947 */ /* 0x000fea0003800000 */
[----:B------:R-:W-:Y:S01]  /*abf0*/  LOP3.LUT P2, RZ, R12, 0xff, RZ, 0xc0, !PT ;  /* 0x000000ff0cff7812 */ /* 0x000fe2000784c0ff */
[----:B------:R-:W-:Y:S01]  /*ac00*/  IMAD.IADD R15, R9, 0x1, R0 ;  /* 0x00000001090f7824 */ /* 0x000fe200078e0200 */
[----:B------:R-:W-:Y:S01]  /*ac10*/  LOP3.LUT P0, RZ, R7, 0xff, RZ, 0xc0, !PT ;  /* 0x000000ff07ff7812 */ /* 0x000fe2000780c0ff */
[----:B------:R-:W-:Y:S01]  /*ac20*/  HFMA2.MMA R12, -RZ, RZ, 0, 5.9604644775390625e-08 ;  /* 0x00000001ff0c7435 */ /* 0x000fe200000001ff */
[----:B------:R-:W-:-:S09]  /*ac30*/  MOV R7, 0x1 ;  /* 0x0000000100077802 */ /* 0x000fd20000000f00 */
[----:B------:R-:W-:Y:S01]  /*ac40*/  @!P2 IMAD.U32 R27, R27, 0x10000, RZ ;  /* 0x000100001b1ba824 */ /* 0x000fe200078e00ff */
[----:B------:R-:W-:Y:S01]  /*ac50*/  PRMT R12, R12, 0x5410, R12 ;  /* 0x000054100c0c7816 */ /* 0x000fe2000000000c */
[----:B------:R-:W-:-:S03]  /*ac60*/  @!P0 IMAD.U32 R28, R28, 0x10000, RZ ;  /* 0x000100001c1c8824 */ /* 0x000fc600078e00ff */
[----:B------:R-:W-:Y:S02]  /*ac70*/  @!P2 FSETP.NEU.FTZ.AND P3, PT, R27, RZ, PT ;  /* 0x000000ff1b00a20b */ /* 0x000fe40003f7d000 */
[----:B------:R-:W-:Y:S02]  /*ac80*/  @!P0 FSETP.NEU.FTZ.AND P1, PT, R28, RZ, PT ;  /* 0x000000ff1c00820b */ /* 0x000fe40003f3d000 */
[----:B------:R-:W-:Y:S02]  /*ac90*/  @!P2 SEL R14, RZ, 0x1, !P3 ;  /* 0x00000001ff0ea807 */ /* 0x000fe40005800000 */
[----:B------:R-:W-:Y:S02]  /*aca0*/  ISETP.GE.U32.AND P3, PT, R15, R8, PT ;  /* 0x000000080f00720c */ /* 0x000fe40003f66070 */
[----:B------:R-:W-:Y:S02]  /*acb0*/  @!P0 SEL R9, RZ, 0x1, !P1 ;  /* 0x00000001ff098807 */ /* 0x000fe40004800000 */
[----:B------:R-:W-:-:S02]  /*acc0*/  @!P2 PRMT R12, R12, 0x5410, R14 ;  /* 0x000054100c0ca816 */ /* 0x000fc4000000000e */
[----:B------:R-:W-:Y:S02]  /*acd0*/  @!P0 PRMT R7, R9, 0x7610, R7 ;  /* 0x0000761009078816 */ /* 0x000fe40000000007 */
[----:B------:R-:W-:-:S05]  /*ace0*/  PRMT R12, R12, 0x7632, R12 ;  /* 0x000076320c0c7816 */ /* 0x000fca000000000c */
[----:B------:R-:W-:Y:S05]  /*acf0*/  @P3 BRA `(.L_x_449) ;  /* 0x0000000000d43947 */ /* 0x000fea0003800000 */
[----:B------:R-:W-:Y:S01]  /*ad00*/  LOP3.LUT P2, RZ, R11, 0xff, RZ, 0xc0, !PT ;  /* 0x000000ff0bff7812 */ /* 0x000fe2000784c0ff */
[----:B------:R-:W-:Y:S01]  /*ad10*/  IMAD.MOV.U32 R9, RZ, RZ, 0x1 ;  /* 0x00000001ff097424 */ /* 0x000fe200078e00ff */
[----:B------:R-:W-:Y:S01]  /*ad20*/  LOP3.LUT P0, RZ, R6, 0xff, RZ, 0xc0, !PT ;  /* 0x000000ff06ff7812 */ /* 0x000fe2000780c0ff */
[----:B------:R-:W-:Y:S01]  /*ad30*/  IMAD.MOV.U32 R6, RZ, RZ, 0x1 ;  /* 0x00000001ff067424 */ /* 0x000fe200078e00ff */
[----:B------:R-:W-:Y:S02]  /*ad40*/  IADD3 R15, R15, R0, RZ ;  /* 0x000000000f0f7210 */ /* 0x000fe40007ffe0ff */
[----:B------:R-:W-:Y:S02]  /*ad50*/  PRMT R12, R12, 0x7632, R12 ;  /* 0x000076320c0c7816 */ /* 0x000fe4000000000c */
[----:B------:R-:W-:-:S05]  /*ad60*/  ISETP.GE.U32.AND P4, PT, R15, R8, PT ;  /* 0x000000080f00720c */ /* 0x000fca0003f86070 */
[----:B------:R-:W-:Y:S02]  /*ad70*/  @!P2 IMAD.U32 R25, R25, 0x10000, RZ ;  /* 0x000100001919a824 */ /* 0x000fe400078e00ff */
[----:B------:R-:W-:-:S03]  /*ad80*/  @!P0 IMAD.U32 R26, R26, 0x10000, RZ ;  /* 0x000100001a1a8824 */ /* 0x000fc600078e00ff */
[----:B------:R-:W-:Y:S02]  /*ad90*/  @!P2 FSETP.NEU.FTZ.AND P3, PT, R25, RZ, PT ;  /* 0x000000ff1900a20b */ /* 0x000fe40003f7d000 */
[----:B------:R-:W-:Y:S02]  /*ada0*/  @!P0 FSETP.NEU.FTZ.AND P1, PT, R26, RZ, PT ;  /* 0x000000ff1a00820b */ /* 0x000fe40003f3d000 */
[----:B------:R-:W-:Y:S02]  /*adb0*/  @!P2 SEL R14, RZ, 0x1, !P3 ;  /* 0x00000001ff0ea807 */ /* 0x000fe40005800000 */
[----:B------:R-:W-:Y:S02]  /*adc0*/  @!P0 SEL R11, RZ, 0x1, !P1 ;  /* 0x00000001ff0b8807 */ /* 0x000fe40004800000 */
[----:B------:R-:W-:Y:S02]  /*add0*/  @!P2 PRMT R9, R14, 0x7610, R9 ;  /* 0x000076100e09a816 */ /* 0x000fe40000000009 */
[----:B------:R-:W-:-:S02]  /*ade0*/  @!P0 PRMT R6, R11, 0x7610, R6 ;  /* 0x000076100b068816 */ /* 0x000fc40000000006 */
[----:B------:R-:W-:Y:S01]  /*adf0*/  PRMT R11, R9, 0x7610, R11 ;  /* 0x00007610090b7816 */ /* 0x000fe2000000000b */
[----:B------:R-:W-:Y:S06]  /*ae00*/  @P4 BRA `(.L_x_449) ;  /* 0x0000000000904947 */ /* 0x000fec0003800000 */
[----:B------:R-:W-:Y:S01]  /*ae10*/  LOP3.LUT P0, RZ, R5, 0xff, RZ, 0xc0, !PT ;  /* 0x000000ff05ff7812 */ /* 0x000fe2000780c0ff */
[----:B------:R-:W-:Y:S01]  /*ae20*/  IMAD.IADD R11, R15, 0x1, R0 ;  /* 0x000000010f0b7824 */ /* 0x000fe200078e0200 */
[----:B------:R-:W-:Y:S01]  /*ae30*/  LOP3.LUT P2, RZ, R10, 0xff, RZ, 0xc0, !PT ;  /* 0x000000ff0aff7812 */ /* 0x000fe2000784c0ff */
[----:B------:R-:W-:Y:S01]  /*ae40*/  HFMA2.MMA R5, -RZ, RZ, 0, 5.9604644775390625e-08 ;  /* 0x00000001ff057435 */ /* 0x000fe200000001ff */
[----:B------:R-:W-:Y:S01]  /*ae50*/  IMAD.MOV.U32 R0, RZ, RZ, 0x1 ;  /* 0x00000001ff007424 */ /* 0x000fe200078e00ff */
[----:B------:R-:W-:-:S08]  /*ae60*/  PRMT R12, R12, 0x7632, R12 ;  /* 0x000076320c0c7816 */ /* 0x000fd0000000000c */
[----:B------:R-:W-:Y:S02]  /*ae70*/  @!P0 IMAD.U32 R22, R22, 0x10000, RZ ;  /* 0x0001000016168824 */ /* 0x000fe400078e00ff */
[----:B------:R-:W-:-:S03]  /*ae80*/  @!P2 SHF.L.U32 R13, R13, 0x10, RZ ;  /* 0x000000100d0da819 */ /* 0x000fc600000006ff */
[----:B------:R-:W-:Y:S02]  /*ae90*/  @!P0 FSETP.NEU.FTZ.AND P1, PT, R22, RZ, PT ;  /* 0x000000ff1600820b */ /* 0x000fe40003f3d000 */
[----:B------:R-:W-:Y:S02]  /*aea0*/  @!P2 FSETP.NEU.FTZ.AND P3, PT, R13, RZ, PT ;  /* 0x000000ff0d00a20b */ /* 0x000fe40003f7d000 */
[----:B------:R-:W-:Y:S02]  /*aeb0*/  @!P0 SEL R10, RZ, 0x1, !P1 ;  /* 0x00000001ff0a8807 */ /* 0x000fe40004800000 */
[----:B------:R-:W-:Y:S02]  /*aec0*/  ISETP.GE.U32.AND P1, PT, R11, R8, PT ;  /* 0x000000080b00720c */ /* 0x000fe40003f26070 */
[----:B------:R-:W-:Y:S02]  /*aed0*/  @!P2 SEL R13, RZ, 0x1, !P3 ;  /* 0x00000001ff0da807 */ /* 0x000fe40005800000 */
[----:B------:R-:W-:-:S02]  /*aee0*/  @!P0 PRMT R5, R10, 0x7610, R5 ;  /* 0x000076100a058816 */ /* 0x000fc40000000005 */
[----:B------:R-:W-:Y:S02]  /*aef0*/  @!P2 PRMT R0, R13, 0x7610, R0 ;  /* 0x000076100d00a816 */ /* 0x000fe40000000000 */
[----:B------:R-:W-:Y:S02]  /*af00*/  PRMT R11, R9, 0x7610, R11 ;  /* 0x00007610090b7816 */ /* 0x000fe4000000000b */
[----:B------:R-:W-:-:S03]  /*af10*/  PRMT R10, R0, 0x7610, R10 ;  /* 0x00007610000a7816 */ /* 0x000fc6000000000a */
[----:B------:R-:W-:Y:S05]  /*af20*/  @P1 BRA `(.L_x_449) ;  /* 0x0000000000481947 */ /* 0x000fea0003800000 */
[----:B------:R-:W-:Y:S02]  /*af30*/  LOP3.LUT P0, RZ, R4, 0xff, RZ, 0xc0, !PT ;  /* 0x000000ff04ff7812 */ /* 0x000fe4000780c0ff */
[----:B------:R-:W-:Y:S01]  /*af40*/  LOP3.LUT P2, RZ, R3, 0xff, RZ, 0xc0, !PT ;  /* 0x000000ff03ff7812 */ /* 0x000fe2000784c0ff */
[----:B------:R-:W-:Y:S01]  /*af50*/  IMAD.MOV.U32 R3, RZ, RZ, 0x1 ;  /* 0x00000001ff037424 */ /* 0x000fe200078e00ff */
[----:B------:R-:W-:Y:S02]  /*af60*/  PRMT R10, R0, 0x7610, R10 ;  /* 0x00007610000a7816 */ /* 0x000fe4000000000a */
[----:B------:R-:W-:Y:S02]  /*af70*/  MOV R4, 0x1 ;  /* 0x0000000100047802 */ /* 0x000fe40000000f00 */
[----:B------:R-:W-:Y:S02]  /*af80*/  PRMT R11, R9, 0x7610, R11 ;  /* 0x00007610090b7816 */ /* 0x000fe4000000000b */
[----:B------:R-:W-:-:S03]  /*af90*/  PRMT R12, R12, 0x7632, R12 ;  /* 0x000076320c0c7816 */ /* 0x000fc6000000000c */
[----:B------:R-:W-:Y:S02]  /*afa0*/  @!P0 IMAD.U32 R29, R29, 0x10000, RZ ;  /* 0x000100001d1d8824 */ /* 0x000fe400078e00ff */
[----:B------:R-:W-:Y:S01]  /*afb0*/  @!P2 IMAD.U32 R30, R30, 0x10000, RZ ;  /* 0x000100001e1ea824 */ /* 0x000fe200078e00ff */
[----:B------:R-:W-:Y:S02]  /*afc0*/  @!P2 PRMT R10, R0, 0x7610, R10 ;  /* 0x00007610000aa816 */ /* 0x000fe4000000000a */
[----:B------:R-:W-:Y:S02]  /*afd0*/  @!P0 FSETP.NEU.FTZ.AND P1, PT, R29, RZ, PT ;  /* 0x000000ff1d00820b */ /* 0x000fe40003f3d000 */
[----:B------:R-:W-:Y:S02]  /*afe0*/  @!P2 FSETP.NEU.FTZ.AND P3, PT, R30, RZ, PT ;  /* 0x000000ff1e00a20b */ /* 0x000fe40003f7d000 */
[----:B------:R-:W-:Y:S02]  /*aff0*/  @!P0 SEL R0, RZ, 0x1, !P1 ;  /* 0x00000001ff008807 */ /* 0x000fe40004800000 */
[----:B------:R-:W-:-:S02]  /*b000*/  @!P2 SEL R8, RZ, 0x1, !P3 ;  /* 0x00000001ff08a807 */ /* 0x000fc40005800000 */
[----:B------:R-:W-:Y:S02]  /*b010*/  @!P2 PRMT R11, R9, 0x7610, R11 ;  /* 0x00007610090ba816 */ /* 0x000fe4000000000b */
[----:B------:R-:W-:Y:S02]  /*b020*/  @!P2 PRMT R12, R12, 0x7632, R12 ;  /* 0x000076320c0ca816 */ /* 0x000fe4000000000c */
[----:B------:R-:W-:Y:S02]  /*b030*/  @!P0 PRMT R4, R0, 0x7610, R4 ;  /* 0x0000761000048816 */ /* 0x000fe40000000004 */
[----:B------:R-:W-:-:S07]  /*b040*/  @!P2 PRMT R3, R8, 0x7610, R3 ;  /* 0x000076100803a816 */ /* 0x000fce0000000003 */
.L_x_449:
[----:B------:R-:W-:Y:S05]  /*b050*/  BSYNC B0 ;  /* 0x0000000000007941 */ /* 0x000fea0003800000 */
.L_x_448:
[----:B------:R-:W0:Y:S01]  /*b060*/  I2F.S8 R6, R6 ;  /* 0x0000000600067306 */ /* 0x000e220000001400 */
[----:B------:R-:W-:Y:S02]  /*b070*/  LOP3.LUT P0, RZ, R7, 0xff, RZ, 0xc0, !PT ;  /* 0x000000ff07ff7812 */ /* 0x000fe4000780c0ff */
[----:B------:R-:W-:Y:S02]  /*b080*/  LOP3.LUT P2, RZ, R12, 0xff, RZ, 0xc0, !PT ;  /* 0x000000ff0cff7812 */ /* 0x000fe4000784c0ff */
[----:B------:R-:W-:Y:S02]  /*b090*/  MOV R8, 0x1 ;  /* 0x0000000100087802 */ /* 0x000fe40000000f00 */
[----:B------:R-:W-:Y:S01]  /*b0a0*/  MOV R19, 0x1 ;  /* 0x0000000100137802 */ /* 0x000fe20000000f00 */
[----:B------:R-:W1:Y:S08]  /*b0b0*/  I2F.S8 R11, R11 ;  /* 0x0000000b000b7306 */ /* 0x000e700000001400 */
[----:B0-----:R-:W0:Y:S08]  /*b0c0*/  F2F.BF16.F32 R0, R6 ;  /* 0x0000000600007304 */ /* 0x001e300000202000 */
[----:B-1----:R-:W1:Y:S01]  /*b0d0*/  F2F.BF16.F32 R7, R11 ;  /* 0x0000000b00077304 */ /* 0x002e620000202000 */
[----:B0-----:R-:W-:-:S07]  /*b0e0*/  @!P0 IMAD.U32 R0, R0, 0x10000, RZ ;  /* 0x0001000000008824 */ /* 0x001fce00078e00ff */
[----:B------:R-:W0:Y:S01]  /*b0f0*/  I2F.S8 R5, R5 ;  /* 0x0000000500057306 */ /* 0x000e220000001400 */
[----:B------:R-:W-:Y:S02]  /*b100*/  @!P0 FSETP.NEU.FTZ.AND P1, PT, R0, RZ, PT ;  /* 0x000000ff0000820b */ /* 0x000fe40003f3d000 */
[----:B------:R-:W-:Y:S02]  /*b110*/  PRMT R0, R8, 0x7610, R0 ;  /* 0x0000761008007816 */ /* 0x000fe40000000000 */
[----:B------:R-:W-:-:S03]  /*b120*/  @!P0 SEL R0, RZ, 0x1, !P1 ;  /* 0x00000001ff008807 */ /* 0x000fc60004800000 */
[----:B------:R-:W2:Y:S01]  /*b130*/  I2F.S8 R10, R10 ;  /* 0x0000000a000a7306 */ /* 0x000ea20000001400 */
[----:B------:R-:W-:Y:S01]  /*b140*/  PRMT R6, R0, 0x9910, RZ ;  /* 0x0000991000067816 */ /* 0x000fe200000000ff */
[----:B-1----:R-:W-:-:S03]  /*b150*/  @!P2 IMAD.U32 R0, R7, 0x10000, RZ ;  /* 0x000100000700a824 */ /* 0x002fc600078e00ff */
[----:B------:R-:W-:-:S03]  /*b160*/  ISETP.NE.AND P1, PT, R6, RZ, PT ;  /* 0x000000ff0600720c */ /* 0x000fc60003f25270 */
[----:B0-----:R-:W0:Y:S01]  /*b170*/  F2F.BF16.F32 R7, R5 ;  /* 0x0000000500077304 */ /* 0x001e220000202000 */
[----:B------:R-:W-:Y:S02]  /*b180*/  @!P2 FSETP.NEU.FTZ.AND P0, PT, R0, RZ, PT ;  /* 0x000000ff0000a20b */ /* 0x000fe40003f1d000 */
[----:B------:R-:W-:Y:S02]  /*b190*/  PRMT R0, R8, 0x7610, R0 ;  /* 0x0000761008007816 */ /* 0x000fe40000000000 */
[----:B------:R-:W-:-:S03]  /*b1a0*/  @!P2 SEL R0, RZ, 0x1, !P0 ;  /* 0x00000001ff00a807 */ /* 0x000fc60004000000 */
[----:B--2---:R-:W1:Y:S01]  /*b1b0*/  F2F.BF16.F32 R10, R10 ;  /* 0x0000000a000a7304 */ /* 0x004e620000202000 */
[----:B------:R-:W-:-:S04]  /*b1c0*/  PRMT R6, R0, 0x9910, RZ ;  /* 0x0000991000067816 */ /* 0x000fc800000000ff */
[----:B------:R-:W-:Y:S01]  /*b1d0*/  ISETP.NE.AND P2, PT, R6, RZ, PT ;  /* 0x000000ff0600720c */ /* 0x000fe20003f45270 */
[----:B0-----:R-:W-:Y:S01]  /*b1e0*/  @!P1 IMAD.U32 R0, R7, 0x10000, RZ ;  /* 0x0001000007009824 */ /* 0x001fe200078e00ff */
[----:B------:R-:W-:Y:S01]  /*b1f0*/  HFMA2.MMA R7, -RZ, RZ, 0, 5.9604644775390625e-08 ;  /* 0x00000001ff077435 */ /* 0x000fe200000001ff */
[----:B------:R-:W0:Y:S03]  /*b200*/  I2F.S8 R4, R4 ;  /* 0x0000000400047306 */ /* 0x000e260000001400 */
[----:B------:R-:W-:-:S06]  /*b210*/  @!P1 FSETP.NEU.FTZ.AND P0, PT, R0, RZ, PT ;  /* 0x000000ff0000920b */ /* 0x000fcc0003f1d000 */
[----:B------:R-:W-:Y:S02]  /*b220*/  PRMT R0, R7, 0x7610, R0 ;  /* 0x0000761007007816 */ /* 0x000fe40000000000 */
[----:B------:R-:W-:-:S04]  /*b230*/  @!P1 SEL R0, RZ, 0x1, !P0 ;  /* 0x00000001ff009807 */ /* 0x000fc80004000000 */
[----:B------:R-:W-:Y:S01]  /*b240*/  PRMT R5, R0, 0x9910, RZ ;  /* 0x0000991000057816 */ /* 0x000fe200000000ff */
[----:B-1----:R-:W-:Y:S01]  /*b250*/  @!P2 IMAD.U32 R0, R10, 0x10000, RZ ;  /* 0x000100000a00a824 */ /* 0x002fe200078e00ff */
[----:B0-----:R-:W0:Y:S02]  /*b260*/  F2F.BF16.F32 R6, R4 ;  /* 0x0000000400067304 */ /* 0x001e240000202000 */
[----:B------:R-:W-:Y:S02]  /*b270*/  ISETP.NE.AND P1, PT, R5, RZ, PT ;  /* 0x000000ff0500720c */ /* 0x000fe40003f25270 */
[----:B------:R-:W-:Y:S02]  /*b280*/  @!P2 FSETP.NEU.FTZ.AND P0, PT, R0, RZ, PT ;  /* 0x000000ff0000a20b */ /* 0x000fe40003f1d000 */
[----:B------:R-:W-:Y:S02]  /*b290*/  PRMT R0, R7, 0x7610, R0 ;  /* 0x0000761007007816 */ /* 0x000fe40000000000 */
[----:B------:R-:W-:-:S04]  /*b2a0*/  @!P2 SEL R0, RZ, 0x1, !P0 ;  /* 0x00000001ff00a807 */ /* 0x000fc80004000000 */
[----:B------:R-:W-:-:S03]  /*b2b0*/  PRMT R5, R0, 0x9910, RZ ;  /* 0x0000991000057816 */ /* 0x000fc600000000ff */
[----:B0-----:R-:W-:Y:S01]  /*b2c0*/  @!P1 IMAD.U32 R0, R6, 0x10000, RZ ;  /* 0x0001000006009824 */ /* 0x001fe200078e00ff */
[----:B------:R-:W-:-:S04]  /*b2d0*/  ISETP.NE.AND P2, PT, R5, RZ, PT ;  /* 0x000000ff0500720c */ /* 0x000fc80003f45270 */
[----:B------:R-:W-:Y:S01]  /*b2e0*/  @!P1 FSETP.NEU.FTZ.AND P0, PT, R0, RZ, PT ;  /* 0x000000ff0000920b */ /* 0x000fe20003f1d000 */
[----:B------:R-:W-:-:S03]  /*b2f0*/  IMAD.MOV.U32 R0, RZ, RZ, 0x1 ;  /* 0x00000001ff007424 */ /* 0x000fc600078e00ff */
[----:B------:R-:W-:-:S04]  /*b300*/  @!P1 SEL R4, RZ, 0x1, !P0 ;  /* 0x00000001ff049807 */ /* 0x000fc80004000000 */
[----:B------:R-:W-:Y:S01]  /*b310*/  @!P1 PRMT R19, R4, 0x7610, R19 ;  /* 0x0000761004139816 */ /* 0x000fe20000000013 */
[----:B------:R-:W-:Y:S06]  /*b320*/  @P2 BRA `(.L_x_417) ;  /* 0x0000002000982947 */ /* 0x000fec0003800000 */
[----:B------:R-:W0:Y:S08]  /*b330*/  I2F.S8 R3, R3 ;  /* 0x0000000300037306 */ /* 0x000e300000001400 */
[----:B0-----:R-:W0:Y:S02]  /*b340*/  F2F.BF16.F32 R0, R3 ;  /* 0x0000000300007304 */ /* 0x001e240000202000 */
[----:B0-----:R-:W-:-:S05]  /*b350*/  IMAD.U32 R0, R0, 0x10000, RZ ;  /* 0x0001000000007824 */ /* 0x001fca00078e00ff */
[----:B------:R-:W-:-:S04]  /*b360*/  FSETP.NEU.FTZ.AND P0, PT, R0, RZ, PT ;  /* 0x000000ff0000720b */ /* 0x000fc80003f1d000 */
[----:B------:R-:W-:Y:S01]  /*b370*/  SEL R0, RZ, 0x1, !P0 ;  /* 0x00000001ff007807 */ /* 0x000fe20004000000 */
[----:B------:R-:W-:Y:S08]  /*b380*/  BRA `(.L_x_417) ;  /* 0x0000002000807947 */ /* 0x000ff00003800000 */
.L_x_434:
[----:B------:R-:W-:Y:S01]  /*b390*/  ISETP.GE.U32.AND P0, PT, R5, R8, PT ;  /* 0x000000080500720c */ /* 0x000fe20003f06070 */
[----:B------:R-:W-:Y:S01]  /*b3a0*/  BSSY B0, `(.L_x_450) ;  /* 0x0000068000007945 */ /* 0x000fe20003800000 */
[--C-:B------:R-:W-:Y:S02]  /*b3b0*/  PRMT R26, R26, 0x5410, R3.reuse ;  /* 0x000054101a1a7816 */ /* 0x100fe40000000003 */
[----:B------:R-:W-:Y:S02]  /*b3c0*/  PRMT R27, R27, 0x5410, R3 ;  /* 0x000054101b1b7816 */ /* 0x000fe40000000003 */
[C---:B------:R-:W-:Y:S02]  /*b3d0*/  PRMT R4, R3.reuse, 0x7610, R4 ;  /* 0x0000761003047816 */ /* 0x040fe40000000004 */
[C---:B------:R-:W-:Y:S02]  /*b3e0*/  PRMT R6, R3.reuse, 0x7610, R6 ;  /* 0x0000761003067816 */ /* 0x040fe40000000006 */
[----:B------:R-:W-:-:S02]  /*b3f0*/  PRMT R7, R3, 0x7610, R7 ;  /* 0x0000761003077816 */ /* 0x000fc40000000007 */
[C---:B------:R-:W-:Y:S02]  /*b400*/  PRMT R10, R3.reuse, 0x7610, R10 ;  /* 0x00007610030a7816 */ /* 0x040fe4000000000a */
[----:B------:R-:W-:Y:S01]  /*b410*/  PRMT R11, R3, 0x7610, R11 ;  /* 0x00007610030b7816 */ /* 0x000fe2000000000b */
[----:B------:R-:W-:Y:S06]  /*b420*/  @P0 BRA `(.L_x_451) ;  /* 0x00000004007c0947 */ /* 0x000fec0003800000 */
[----:B------:R-:W0:Y:S01]  /*b430*/  LDC R0, c[0x0][0x220] ;  /* 0x00008800ff007b82 */ /* 0x000e220000000800 */
[C---:B------:R-:W-:Y:S02]  /*b440*/  PRMT R28, R3.reuse, 0x7610, R28 ;  /* 0x00007610031c7816 */ /* 0x040fe4000000001c */
[C---:B------:R-:W-:Y:S02]  /*b450*/  PRMT R6, R3.reuse, 0x7610, R6 ;  /* 0x0000761003067816 */ /* 0x040fe40000000006 */
[C---:B------:R-:W-:Y:S02]  /*b460*/  PRMT R27, R3.reuse, 0x7610, R27 ;  /* 0x00007610031b7816 */ /* 0x040fe4000000001b */
[C---:B------:R-:W-:Y:S01]  /*b470*/  PRMT R7, R3.reuse, 0x7610, R7 ;  /* 0x0000761003077816 */ /* 0x040fe20000000007 */
[----:B------:R-:W1:Y:S01]  /*b480*/  LDC R8, c[0x0][0x218] ;  /* 0x00008600ff087b82 */ /* 0x000e620000000800 */
[C---:B------:R-:W-:Y:S02]  /*b490*/  PRMT R29, R3.reuse, 0x7610, R29 ;  /* 0x00007610031d7816 */ /* 0x040fe4000000001d */
[----:B------:R-:W-:-:S02]  /*b4a0*/  PRMT R10, R3, 0x7610, R10 ;  /* 0x00007610030a7816 */ /* 0x000fc4000000000a */
[C---:B------:R-:W-:Y:S02]  /*b4b0*/  PRMT R26, R3.reuse, 0x7610, R26 ;  /* 0x00007610031a7816 */ /* 0x040fe4000000001a */
[----:B------:R-:W-:-:S07]  /*b4c0*/  PRMT R11, R3, 0x7610, R11 ;  /* 0x00007610030b7816 */ /* 0x000fce000000000b */
.L_x_452:
[-C--:B------:R-:W-:Y:S01]  /*b4d0*/  IMAD R3, R12, R9.reuse, RZ ;  /* 0x000000090c037224 */ /* 0x080fe200078e02ff */
[----:B0-----:R-:W-:-:S04]  /*b4e0*/  IADD3 R9, R0, R9, RZ ;  /* 0x0000000900097210 */ /* 0x001fc80007ffe0ff */
[----:B------:R-:W-:-:S05]  /*b4f0*/  SHF.R.U32.HI R3, RZ, 0x1, R3 ;  /* 0x00000001ff037819 */ /* 0x000fca0000011603 */
[----:B------:R-:W-:-:S04]  /*b500*/  IMAD.WIDE.U32 R14, R3, 0x4, R18 ;  /* 0x00000004030e7825 */ /* 0x000fc800078e0012 */
[----:B------:R-:W-:Y:S01]  /*b510*/  IMAD R4, R12, R9, RZ ;  /* 0x000000090c047224 */ /* 0x000fe200078e02ff */
[----:B------:R0:W2:Y:S01]  /*b520*/  LDG.E R3, desc[UR58][R14.64] ;  /* 0x0000003a0e037981 */ /* 0x0000a2000c1e1900 */
[----:B------:R-:W-:-:S03]  /*b530*/  IMAD.IADD R9, R9, 0x1, R0 ;  /* 0x0000000109097824 */ /* 0x000fc600078e0200 */
[----:B------:R-:W-:Y:S01]  /*b540*/  SHF.R.U32.HI R21, RZ, 0x1, R4 ;  /* 0x00000001ff157819 */ /* 0x000fe20000011604 */
[----:B------:R-:W-:-:S04]  /*b550*/  IMAD R4, R12, R9, RZ ;  /* 0x000000090c047224 */ /* 0x000fc800078e02ff */
[----:B------:R-:W-:-:S04]  /*b560*/  IMAD.WIDE.U32 R20, R21, 0x4, R18 ;  /* 0x0000000415147825 */ /* 0x000fc800078e0012 */
[----:B------:R-:W-:Y:S01]  /*b570*/  IMAD.IADD R9, R9, 0x1, R0 ;  /* 0x0000000109097824 */ /* 0x000fe200078e0200 */
[----:B------:R-:W3:Y:S01]  /*b580*/  LDG.E R22, desc[UR58][R20.64] ;  /* 0x0000003a14167981 */ /* 0x000ee2000c1e1900 */
[----:B------:R-:W-:Y:S02]  /*b590*/  SHF.R.U32.HI R5, RZ, 0x1, R4 ;  /* 0x00000001ff057819 */ /* 0x000fe40000011604 */
[----:B------:R-:W-:-:S03]  /*b5a0*/  IMAD R13, R12, R9, RZ ;  /* 0x000000090c0d7224 */ /* 0x000fc600078e02ff */
[----:B------:R-:W-:Y:S02]  /*b5b0*/  IMAD.WIDE.U32 R4, R5, 0x4, R18 ;  /* 0x0000000405047825 */ /* 0x000fe400078e0012 */
[----:B------:R-:W-:-:S04]  /*b5c0*/  SHF.R.U32.HI R13, RZ, 0x1, R13 ;  /* 0x00000001ff0d7819 */ /* 0x000fc8000001160d */
[----:B------:R4:W5:Y:S01]  /*b5d0*/  LDG.E R5, desc[UR58][R4.64] ;  /* 0x0000003a04057981 */ /* 0x000962000c1e1900 */
[----:B0-----:R-:W-:-:S06]  /*b5e0*/  IMAD.WIDE.U32 R14, R13, 0x4, R18 ;  /* 0x000000040d0e7825 */ /* 0x001fcc00078e0012 */
[----:B------:R3:W5:Y:S01]  /*b5f0*/  LDG.E R14, desc[UR58][R14.64] ;  /* 0x0000003a0e0e7981 */ /* 0x000762000c1e1900 */
[----:B------:R-:W-:Y:S01]  /*b600*/  LOP3.LUT P5, RZ, R11, 0xff, RZ, 0xc0, !PT ;  /* 0x000000ff0bff7812 */ /* 0x000fe200078ac0ff */
[----:B------:R-:W-:Y:S01]  /*b610*/  IMAD.MOV.U32 R11, RZ, RZ, 0x1 ;  /* 0x00000001ff0b7424 */ /* 0x000fe200078e00ff */
[----:B------:R-:W-:Y:S01]  /*b620*/  LOP3.LUT P6, RZ, R26, 0xff, RZ, 0xc0, !PT ;  /* 0x000000ff1aff7812 */ /* 0x000fe200078cc0ff */
[----:B----4-:R-:W-:Y:S01]  /*b630*/  HFMA2.MMA R4, -RZ, RZ, 0, 5.9604644775390625e-08 ;  /* 0x00000001ff047435 */ /* 0x010fe200000001ff */
[----:B------:R-:W-:Y:S01]  /*b640*/  LOP3.LUT P0, RZ, R10, 0xff, RZ, 0xc0, !PT ;  /* 0x000000ff0aff7812 */ /* 0x000fe2000780c0ff */
[----:B------:R-:W-:Y:S01]  /*b650*/  IMAD.IADD R9, R9, 0x1, R0 ;  /* 0x0000000109097824 */ /* 0x000fe200078e0200 */
[----:B------:R-:W-:Y:S02]  /*b660*/  LOP3.LUT P2, RZ, R7, 0xff, RZ, 0xc0, !PT ;  /* 0x000000ff07ff7812 */ /* 0x000fe4000784c0ff */
[----:B------:R-:W-:Y:S02]  /*b670*/  LOP3.LUT P1, RZ, R29, 0xff, RZ, 0xc0, !PT ;  /* 0x000000ff1dff7812 */ /* 0x000fe4000782c0ff */
[----:B------:R-:W-:Y:S01]  /*b680*/  LOP3.LUT P3, RZ, R27, 0xff, RZ, 0xc0, !PT ;  /* 0x000000ff1bff7812 */ /* 0x000fe2000786c0ff */
[----:B------:R-:W-:Y:S01]  /*b690*/  IMAD.MOV.U32 R27, RZ, RZ, 0x1 ;  /* 0x00000001ff1b7424 */ /* 0x000fe200078e00ff */
[----:B------:R-:W-:-:S04]  /*b6a0*/  MOV R26, 0x1 ;  /* 0x00000001001a7802 */ /* 0x000fc80000000f00 */
[----:B------:R-:W-:Y:S02]  /*b6b0*/  PRMT R27, R27, 0x5410, R27 ;  /* 0x000054101b1b7816 */ /* 0x000fe4000000001b */
[----:B------:R-:W-:Y:S02]  /*b6c0*/  PRMT R26, R26, 0x5410, R26 ;  /* 0x000054101a1a7816 */ /* 0x000fe4000000001a */
[C---:B--2---:R-:W-:Y:S02]  /*b6d0*/  PRMT R20, R3.reuse, 0x7610, R20 ;  /* 0x0000761003147816 */ /* 0x044fe40000000014 */
[----:B------:R-:W-:Y:S02]  /*b6e0*/  PRMT R21, R3, 0x7632, R21 ;  /* 0x0000763203157816 */ /* 0x000fe40000000015 */
[----:B------:R-:W-:-:S03]  /*b6f0*/  @!P5 SHF.L.U32 R10, R20, 0x10, RZ ;  /* 0x00000010140ad819 */ /* 0x000fc600000006ff */
[----:B------:R-:W-:Y:S01]  /*b700*/  @!P6 IMAD.U32 R7, R21, 0x10000, RZ ;  /* 0x000100001507e824 */ /* 0x000fe200078e00ff */
[----:B------:R-:W-:Y:S01]  /*b710*/  @!P5 FSETP.NEU.FTZ.AND P4, PT, R10, RZ, PT ;  /* 0x000000ff0a00d20b */ /* 0x000fe20003f9d000 */
[----:B------:R-:W-:-:S03]  /*b720*/  IMAD.MOV.U32 R10, RZ, RZ, 0x1 ;  /* 0x00000001ff0a7424 */ /* 0x000fc600078e00ff */
[----:B------:R-:W-:Y:S02]  /*b730*/  @!P5 SEL R3, RZ, 0x1, !P4 ;  /* 0x00000001ff03d807 */ /* 0x000fe40006000000 */
[----:B---3--:R-:W-:Y:S02]  /*b740*/  PRMT R15, R22, 0x7610, R15 ;  /* 0x00007610160f7816 */ /* 0x008fe4000000000f */
[----:B------:R-:W-:Y:S02]  /*b750*/  @!P5 PRMT R11, R3, 0x7610, R11 ;  /* 0x00007610030bd816 */ /* 0x000fe4000000000b */
[----:B------:R-:W-:Y:S02]  /*b760*/  @!P6 FSETP.NEU.FTZ.AND P5, PT, R7, RZ, PT ;  /* 0x000000ff0700e20b */ /* 0x000fe40003fbd000 */
[----:B------:R-:W-:Y:S01]  /*b770*/  LOP3.LUT P4, RZ, R6, 0xff, RZ, 0xc0, !PT ;  /* 0x000000ff06ff7812 */ /* 0x000fe2000788c0ff */
[----:B------:R-:W-:Y:S01]  /*b780*/  @!P0 IMAD.U32 R6, R15, 0x10000, RZ ;  /* 0x000100000f068824 */ /* 0x000fe200078e00ff */
[----:B------:R-:W-:-:S02]  /*b790*/  @!P6 SEL R3, RZ, 0x1, !P5 ;  /* 0x00000001ff03e807 */ /* 0x000fc40006800000 */
[----:B------:R-:W-:Y:S02]  /*b7a0*/  PRMT R22, R22, 0x7632, R22 ;  /* 0x0000763216167816 */ /* 0x000fe40000000016 */
[----:B------:R-:W-:Y:S01]  /*b7b0*/  @!P6 PRMT R4, R3, 0x7610, R4 ;  /* 0x000076100304e816 */ /* 0x000fe20000000004 */
[----:B------:R-:W-:Y:S01]  /*b7c0*/  IMAD R3, R0, 0x3, R9 ;  /* 0x0000000300037824 */ /* 0x000fe200078e0209 */
[----:B------:R-:W-:Y:S02]  /*b7d0*/  @!P0 FSETP.NEU.FTZ.AND P6, PT, R6, RZ, PT ;  /* 0x000000ff0600820b */ /* 0x000fe40003fdd000 */
[----:B------:R-:W-:Y:S02]  /*b7e0*/  LOP3.LUT P5, RZ, R28, 0xff, RZ, 0xc0, !PT ;  /* 0x000000ff1cff7812 */ /* 0x000fe400078ac0ff */
[----:B------:R-:W-:Y:S02]  /*b7f0*/  @!P1 SHF.L.U32 R7, R22, 0x10, RZ ;  /* 0x0000001016079819 */ /* 0x000fe400000006ff */
[----:B------:R-:W-:-:S02]  /*b800*/  @!P0 SEL R6, RZ, 0x1, !P6 ;  /* 0x00000001ff068807 */ /* 0x000fc40007000000 */
[----:B-----5:R-:W-:Y:S02]  /*b810*/  PRMT R24, R5, 0x7632, R24 ;  /* 0x0000763205187816 */ /* 0x020fe40000000018 */
[----:B------:R-:W-:Y:S01]  /*b820*/  @!P1 FSETP.NEU.FTZ.AND P6, PT, R7, RZ, PT ;  /* 0x000000ff0700920b */ /* 0x000fe20003fdd000 */
[----:B------:R-:W-:Y:S01]  /*b830*/  IMAD.MOV.U32 R7, RZ, RZ, 0x1 ;  /* 0x00000001ff077424 */ /* 0x000fe200078e00ff */
[----:B------:R-:W-:Y:S02]  /*b840*/  PRMT R25, R5, 0x7610, R25 ;  /* 0x0000761005197816 */ /* 0x000fe40000000019 */
[----:B------:R-:W-:Y:S01]  /*b850*/  @!P0 PRMT R10, R6, 0x7610, R10 ;  /* 0x00007610060a8816 */ /* 0x000fe2000000000a */
[----:B------:R-:W-:Y:S01]  /*b860*/  @!P3 IMAD.U32 R6, R24, 0x10000, RZ ;  /* 0x000100001806b824 */ /* 0x000fe200078e00ff */
[----:B-1----:R-:W-:Y:S01]  /*b870*/  ISETP.GE.U32.AND P0, PT, R3, R8, PT ;  /* 0x000000080300720c */ /* 0x002fe20003f06070 */
[----:B------:R-:W-:Y:S01]  /*b880*/  @!P2 IMAD.U32 R5, R25, 0x10000, RZ ;  /* 0x000100001905a824 */ /* 0x000fe200078e00ff */
[----:B------:R-:W-:-:S02]  /*b890*/  PRMT R13, R14, 0x7610, R13 ;  /* 0x000076100e0d7816 */ /* 0x000fc4000000000d */
[----:B------:R-:W-:Y:S02]  /*b8a0*/  @!P1 SEL R3, RZ, 0x1, !P6 ;  /* 0x00000001ff039807 */ /* 0x000fe40007000000 */
[----:B------:R-:W-:Y:S02]  /*b8b0*/  PRMT R14, R14, 0x7632, R14 ;  /* 0x000076320e0e7816 */ /* 0x000fe4000000000e */
[----:B------:R-:W-:Y:S02]  /*b8c0*/  @!P1 PRMT R27, R27, 0x5410, R3 ;  /* 0x000054101b1b9816 */ /* 0x000fe40000000003 */
[----:B------:R-:W-:Y:S01]  /*b8d0*/  @!P3 FSETP.NEU.FTZ.AND P1, PT, R6, RZ, PT ;  /* 0x000000ff0600b20b */ /* 0x000fe20003f3d000 */
[----:B------:R-:W-:Y:S01]  /*b8e0*/  @!P5 IMAD.U32 R29, R14, 0x10000, RZ ;  /* 0x000100000e1dd824 */ /* 0x000fe200078e00ff */
[----:B------:R-:W-:Y:S01]  /*b8f0*/  @!P2 FSETP.NEU.FTZ.AND P6, PT, R5, RZ, PT ;  /* 0x000000ff0500a20b */ /* 0x000fe20003fdd000 */
[----:B------:R-:W-:Y:S01]  /*b900*/  HFMA2.MMA R6, -RZ, RZ, 0, 5.9604644775390625e-08 ;  /* 0x00000001ff067435 */ /* 0x000fe200000001ff */
[----:B------:R-:W-:-:S02]  /*b910*/  @!P4 SHF.L.U32 R3, R13, 0x10, RZ ;  /* 0x000000100d03c819 */ /* 0x000fc400000006ff */
[----:B------:R-:W-:Y:S02]  /*b920*/  @!P3 SEL R28, RZ, 0x1, !P1 ;  /* 0x00000001ff1cb807 */ /* 0x000fe40004800000 */
[----:B------:R-:W-:Y:S02]  /*b930*/  @!P5 FSETP.NEU.FTZ.AND P1, PT, R29, RZ, PT ;  /* 0x000000ff1d00d20b */ /* 0x000fe40003f3d000 */
[----:B------:R-:W-:Y:S02]  /*b940*/  @!P2 SEL R5, RZ, 0x1, !P6 ;  /* 0x00000001ff05a807 */ /* 0x000fe40007000000 */
[----:B------:R-:W-:Y:S01]  /*b950*/  @!P4 FSETP.NEU.FTZ.AND P6, PT, R3, RZ, PT ;  /* 0x000000ff0300c20b */ /* 0x000fe20003fdd000 */
[----:B------:R-:W-:Y:S01]  /*b960*/  IMAD.MOV.U32 R3, RZ, RZ, 0x1 ;  /* 0x00000001ff037424 */ /* 0x000fe200078e00ff */
[----:B------:R-:W-:Y:S02]  /*b970*/  @!P5 SEL R30, RZ, 0x1, !P1 ;  /* 0x00000001ff1ed807 */ /* 0x000fe40004800000 */
[----:B------:R-:W-:-:S02]  /*b980*/  @!P3 PRMT R26, R26, 0x5410, R28 ;  /* 0x000054101a1ab816 */ /* 0x000fc4000000001c */
[----:B------:R-:W-:Y:S02]  /*b990*/  @!P4 SEL R29, RZ, 0x1, !P6 ;  /* 0x00000001ff1dc807 */ /* 0x000fe40007000000 */
[----:B------:R-:W-:Y:S02]  /*b9a0*/  @!P5 PRMT R3, R30, 0x7610, R3 ;  /* 0x000076101e03d816 */ /* 0x000fe40000000003 */
[----:B------:R-:W-:Y:S02]  /*b9b0*/  PRMT R26, R4, 0x7610, R26 ;  /* 0x00007610041a7816 */ /* 0x000fe4000000001a */
[----:B------:R-:W-:Y:S02]  /*b9c0*/  @!P4 PRMT R6, R29, 0x7610, R6 ;  /* 0x000076101d06c816 */ /* 0x000fe40000000006 */
[----:B------:R-:W-:Y:S02]  /*b9d0*/  PRMT R29, R27, 0x7632, R29 ;  /* 0x000076321b1d7816 */ /* 0x000fe4000000001d */
[----:B------:R-:W-:-:S02]  /*b9e0*/  @!P2 PRMT R7, R5, 0x7610, R7 ;  /* 0x000076100507a816 */ /* 0x000fc40000000007 */
[----:B------:R-:W-:Y:S02]  /*b9f0*/  PRMT R27, R26, 0x7632, R27 ;  /* 0x000076321a1b7816 */ /* 0x000fe4000000001b */
[----:B------:R-:W-:Y:S01]  /*ba00*/  PRMT R28, R3, 0x7610, R28 ;  /* 0x00007610031c7816 */ /* 0x000fe2000000001c */
[----:B------:R-:W-:Y:S06]  /*ba10*/  @!P0 BRA `(.L_x_452) ;  /* 0xfffffff800ac8947 */ /* 0x000fec000383ffff */
.L_x_451:
[----:B------:R-:W-:Y:S05]  /*ba20*/  BSYNC B0 ;  /* 0x0000000000007941 */ /* 0x000fea0003800000 */
.L_x_450:
[----:B------:R-:W-:Y:S01]  /*ba30*/  ISETP.GE.U32.AND P1, PT, R9, R8, PT ;  /* 0x000000080900720c */ /* 0x000fe20003f26070 */
[----:B------:R-:W-:Y:S01]  /*ba40*/  BSSY B0, `(.L_x_453) ;  /* 0x0000025000007945 */ /* 0x000fe20003800000 */
[----:B------:R-:W-:Y:S02]  /*ba50*/  PRMT R26, R26, 0x7632, R26 ;  /* 0x000076321a1a7816 */ /* 0x000fe4000000001a */
[----:B------:R-:W-:Y:S02]  /*ba60*/  PRMT R27, R27, 0x7632, R27 ;  /* 0x000076321b1b7816 */ /* 0x000fe4000000001b */
[----:B------:R-:W-:-:S07]  /*ba70*/  PRMT R28, R4, 0x7610, R28 ;  /* 0x00007610041c7816 */ /* 0x000fce000000001c */
[----:B------:R-:W-:Y:S05]  /*ba80*/  @P1 BRA `(.L_x_454) ;  /* 0x0000000000801947 */ /* 0x000fea0003800000 */
[----:B------:R-:W-:-:S05]  /*ba90*/  IMAD R4, R12, R9, RZ ;  /* 0x000000090c047224 */ /* 0x000fca00078e02ff */
[----:B------:R-:W-:-:S05]  /*baa0*/  SHF.R.U32.HI R5, RZ, 0x1, R4 ;  /* 0x00000001ff057819 */ /* 0x000fca0000011604 */
[----:B------:R-:W-:-:S06]  /*bab0*/  IMAD.WIDE.U32 R4, R5, 0x4, R18 ;  /* 0x0000000405047825 */ /* 0x000fcc00078e0012 */
[----:B------:R-:W2:Y:S01]  /*bac0*/  LDG.E R4, desc[UR58][R4.64] ;  /* 0x0000003a04047981 */ /* 0x000ea2000c1e1900 */
[----:B------:R-:W-:-:S05]  /*bad0*/  IMAD.IADD R29, R9, 0x1, R0 ;  /* 0x00000001091d7824 */ /* 0x000fca00078e0200 */
[----:B------:R-:W-:Y:S02]  /*bae0*/  ISETP.GE.U32.AND P0, PT, R29, R8, PT ;  /* 0x000000081d00720c */ /* 0x000fe40003f06070 */
[C---:B--2---:R-:W-:Y:S02]  /*baf0*/  PRMT R20, R4.reuse, 0x7610, R20 ;  /* 0x0000761004147816 */ /* 0x044fe40000000014 */
[----:B------:R-:W-:-:S09]  /*bb00*/  PRMT R21, R4, 0x7632, R21 ;  /* 0x0000763204157816 */ /* 0x000fd20000000015 */
[----:B------:R-:W-:Y:S05]  /*bb10*/  @P0 BRA `(.L_x_454) ;  /* 0x00000000005c0947 */ /* 0x000fea0003800000 */
[----:B------:R-:W-:-:S05]  /*bb20*/  IMAD R4, R12, R29, RZ ;  /* 0x0000001d0c047224 */ /* 0x000fca00078e02ff */
[----:B------:R-:W-:-:S05]  /*bb30*/  SHF.R.U32.HI R5, RZ, 0x1, R4 ;  /* 0x00000001ff057819 */ /* 0x000fca0000011604 */
[----:B------:R-:W-:-:S06]  /*bb40*/  IMAD.WIDE.U32 R4, R5, 0x4, R18 ;  /* 0x0000000405047825 */ /* 0x000fcc00078e0012 */
[----:B------:R-:W2:Y:S01]  /*bb50*/  LDG.E R4, desc[UR58][R4.64] ;  /* 0x0000003a04047981 */ /* 0x000ea2000c1e1900 */
[----:B------:R-:W-:-:S04]  /*bb60*/  IADD3 R29, R29, R0, RZ ;  /* 0x000000001d1d7210 */ /* 0x000fc80007ffe0ff */
[----:B------:R-:W-:Y:S02]  /*bb70*/  ISETP.GE.U32.AND P0, PT, R29, R8, PT ;  /* 0x000000081d00720c */ /* 0x000fe40003f06070 */
[C---:B--2---:R-:W-:Y:S02]  /*bb80*/  PRMT R15, R4.reuse, 0x7610, R15 ;  /* 0x00007610040f7816 */ /* 0x044fe4000000000f */
[----:B------:R-:W-:-:S09]  /*bb90*/  PRMT R22, R4, 0x7632, R22 ;  /* 0x0000763204167816 */ /* 0x000fd20000000016 */
[----:B------:R-:W-:Y:S05]  /*bba0*/  @P0 BRA `(.L_x_454) ;  /* 0x0000000000380947 */ /* 0x000fea0003800000 */
[----:B------:R-:W-:Y:S02]  /*bbb0*/  IMAD.IADD R5, R29, 0x1, R0 ;  /* 0x000000011d057824 */ /* 0x000fe400078e0200 */
[----:B------:R-:W-:-:S03]  /*bbc0*/  IMAD R4, R12, R29, RZ ;  /* 0x0000001d0c047224 */ /* 0x000fc600078e02ff */
[----:B------:R-:W-:-:S13]  /*bbd0*/  ISETP.GE.U32.AND P0, PT, R5, R8, PT ;  /* 0x000000080500720c */ /* 0x000fda0003f06070 */
[----:B------:R-:W-:Y:S01]  /*bbe0*/  @!P0 IMAD R12, R12, R5, RZ ;  /* 0x000000050c0c8224 */ /* 0x000fe200078e02ff */
[----:B------:R-:W-:-:S04]  /*bbf0*/  SHF.R.U32.HI R5, RZ, 0x1, R4 ;  /* 0x00000001ff057819 */ /* 0x000fc80000011604 */
[----:B------:R-:W-:Y:S01]  /*bc00*/  @!P0 SHF.R.U32.HI R25, RZ, 0x1, R12 ;  /* 0x00000001ff198819 */ /* 0x000fe2000001160c */
[----:B------:R-:W-:-:S04]  /*bc10*/  IMAD.WIDE.U32 R4, R5, 0x4, R18 ;  /* 0x0000000405047825 */ /* 0x000fc800078e0012 */
[----:B------:R-:W-:Y:S02]  /*bc20*/  @!P0 IMAD.WIDE.U32 R18, R25, 0x4, R18 ;  /* 0x0000000419128825 */ /* 0x000fe400078e0012 */
[----:B------:R-:W2:Y:S04]  /*bc30*/  LDG.E R4, desc[UR58][R4.64] ;  /* 0x0000003a04047981 */ /* 0x000ea8000c1e1900 */
[----:B------:R-:W3:Y:S01]  /*bc40*/  @!P0 LDG.E R18, desc[UR58][R18.64] ;  /* 0x0000003a12128981 */ /* 0x000ee2000c1e1900 */
[C---:B--2---:R-:W-:Y:S02]  /*bc50*/  PRMT R25, R4.reuse, 0x7610, R25 ;  /* 0x0000761004197816 */ /* 0x044fe40000000019 */
[----:B------:R-:W-:Y:S02]  /*bc60*/  PRMT R24, R4, 0x7632, R24 ;  /* 0x0000763204187816 */ /* 0x000fe40000000018 */
[----:B---3--:R-:W-:-:S02]  /*bc70*/  @!P0 PRMT R13, R18, 0x7610, R13 ;  /* 0x00007610120d8816 */ /* 0x008fc4000000000d */
[----:B------:R-:W-:-:S07]  /*bc80*/  @!P0 PRMT R14, R18, 0x7632, R14 ;  /* 0x00007632120e8816 */ /* 0x000fce000000000e */
.L_x_454:
[----:B------:R-:W-:Y:S05]  /*bc90*/  BSYNC B0 ;  /* 0x0000000000007941 */ /* 0x000fea0003800000 */
.L_x_453:
[----:B------:R-:W-:Y:S04]  /*bca0*/  BSSY B0, `(.L_x_455) ;  /* 0x0000048000007945 */ /* 0x000fe80003800000 */
[----:B------:R-:W-:Y:S05]  /*bcb0*/  @P1 BRA `(.L_x_456) ;  /* 0x0000000400181947 */ /* 0x000fea0003800000 */
[----:B------:R-:W-:Y:S01]  /*bcc0*/  LOP3.LUT P2, RZ, R28, 0xff, RZ, 0xc0, !PT ;  /* 0x000000ff1cff7812 */ /* 0x000fe2000784c0ff */
[----:B------:R-:W-:Y:S01]  /*bcd0*/  IMAD.IADD R5, R9, 0x1, R0 ;  /* 0x0000000109057824 */ /* 0x000fe200078e0200 */
[----:B------:R-:W-:Y:S01]  /*bce0*/  LOP3.LUT P0, RZ, R11, 0xff, RZ, 0xc0, !PT ;  /* 0x000000ff0bff7812 */ /* 0x000fe2000780c0ff */
[----:B------:R-:W-:Y:S01]  /*bcf0*/  IMAD.MOV.U32 R4, RZ, RZ, 0x1 ;  /* 0x00000001ff047424 */ /* 0x000fe200078e00ff */
[----:B------:R-:W-:-:S09]  /*bd00*/  MOV R11, 0x1 ;  /* 0x00000001000b7802 */ /* 0x000fd20000000f00 */
[----:B------:R-:W-:Y:S02]  /*bd10*/  @!P2 SHF.L.U32 R21, R21, 0x10, RZ ;  /* 0x000000101515a819 */ /* 0x000fe400000006ff */
[----:B------:R-:W-:Y:S02]  /*bd20*/  @!P0 IMAD.U32 R20, R20, 0x10000, RZ ;  /* 0x0001000014148824 */ /* 0x000fe400078e00ff */
[----:B------:R-:W-:-:S03]  /*bd30*/  @!P2 FSETP.NEU.FTZ.AND P3, PT, R21, RZ, PT ;  /* 0x000000ff1500a20b */ /* 0x000fc60003f7d000 */
[----:B------:R-:W-:Y:S02]  /*bd40*/  @!P0 FSETP.NEU.FTZ.AND P1, PT, R20, RZ, PT ;  /* 0x000000ff1400820b */ /* 0x000fe40003f3d000 */
[----:B------:R-:W-:Y:S02]  /*bd50*/  @!P2 SEL R12, RZ, 0x1, !P3 ;  /* 0x00000001ff0ca807 */ /* 0x000fe40005800000 */
[----:B------:R-:W-:Y:S02]  /*bd60*/  ISETP.GE.U32.AND P3, PT, R5, R8, PT ;  /* 0x000000080500720c */ /* 0x000fe40003f66070 */
[----:B------:R-:W-:Y:S02]  /*bd70*/  @!P0 SEL R9, RZ, 0x1, !P1 ;  /* 0x00000001ff098807 */ /* 0x000fe40004800000 */
[----:B------:R-:W-:Y:S02]  /*bd80*/  @!P2 PRMT R4, R12, 0x7610, R4 ;  /* 0x000076100c04a816 */ /* 0x000fe40000000004 */
[----:B------:R-:W-:-:S02]  /*bd90*/  @!P0 PRMT R11, R9, 0x7610, R11 ;  /* 0x00007610090b8816 */ /* 0x000fc4000000000b */
[----:B------:R-:W-:-:S05]  /*bda0*/  PRMT R28, R4, 0x7610, R28 ;  /* 0x00007610041c7816 */ /* 0x000fca000000001c */
[----:B------:R-:W-:Y:S05]  /*bdb0*/  @P3 BRA `(.L_x_456) ;  /* 0x0000000000d83947 */ /* 0x000fea0003800000 */
[----:B------:R-:W-:Y:S01]  /*bdc0*/  LOP3.LUT P2, RZ, R27, 0xff, RZ, 0xc0, !PT ;  /* 0x000000ff1bff7812 */ /* 0x000fe2000784c0ff */
[----:B------:R-:W-:Y:S01]  /*bdd0*/  IMAD.IADD R5, R5, 0x1, R0 ;  /* 0x0000000105057824 */ /* 0x000fe200078e0200 */
[----:B------:R-:W-:Y:S01]  /*bde0*/  LOP3.LUT P0, RZ, R10, 0xff, RZ, 0xc0, !PT ;  /* 0x000000ff0aff7812 */ /* 0x000fe2000780c0ff */
[----:B------:R-:W-:Y:S02]  /*bdf0*/  IMAD.MOV.U32 R9, RZ, RZ, 0x1 ;  /* 0x00000001ff097424 */ /* 0x000fe400078e00ff */
[----:B------:R-:W-:Y:S01]  /*be00*/  IMAD.MOV.U32 R10, RZ, RZ, 0x1 ;  /* 0x00000001ff0a7424 */ /* 0x000fe200078e00ff */
[----:B------:R-:W-:Y:S02]  /*be10*/  ISETP.GE.U32.AND P4, PT, R5, R8, PT ;  /* 0x000000080500720c */ /* 0x000fe40003f86070 */
[----:B------:R-:W-:-:S05]  /*be20*/  PRMT R4, R4, 0x5410, R9 ;  /* 0x0000541004047816 */ /* 0x000fca0000000009 */
[----:B------:R-:W-:Y:S02]  /*be30*/  @!P2 IMAD.U32 R22, R22, 0x10000, RZ ;  /* 0x000100001616a824 */ /* 0x000fe400078e00ff */
[----:B------:R-:W-:-:S03]  /*be40*/  @!P0 SHF.L.U32 R15, R15, 0x10, RZ ;  /* 0x000000100f0f8819 */ /* 0x000fc600000006ff */
[----:B------:R-:W-:Y:S02]  /*be50*/  @!P2 FSETP.NEU.FTZ.AND P3, PT, R22, RZ, PT ;  /* 0x000000ff1600a20b */ /* 0x000fe40003f7d000 */
[----:B------:R-:W-:Y:S02]  /*be60*/  @!P0 FSETP.NEU.FTZ.AND P1, PT, R15, RZ, PT ;  /* 0x000000ff0f00820b */ /* 0x000fe40003f3d000 */
[----:B------:R-:W-:Y:S02]  /*be70*/  @!P2 SEL R12, RZ, 0x1, !P3 ;  /* 0x00000001ff0ca807 */ /* 0x000fe40005800000 */
[----:B------:R-:W-:Y:S02]  /*be80*/  @!P0 SEL R9, RZ, 0x1, !P1 ;  /* 0x00000001ff098807 */ /* 0x000fe40004800000 */
[----:B------:R-:W-:Y:S02]  /*be90*/  @!P2 PRMT R4, R4, 0x5410, R12 ;  /* 0x000054100404a816 */ /* 0x000fe4000000000c */
[----:B------:R-:W-:-:S02]  /*bea0*/  @!P0 PRMT R10, R9, 0x7610, R10 ;  /* 0x00007610090a8816 */ /* 0x000fc4000000000a */
[C---:B------:R-:W-:Y:S02]  /*beb0*/  PRMT R28, R4.reuse, 0x7610, R28 ;  /* 0x00007610041c7816 */ /* 0x040fe4000000001c */
[----:B------:R-:W-:Y:S01]  /*bec0*/  PRMT R27, R4, 0x7632, R27 ;  /* 0x00007632041b7816 */ /* 0x000fe2000000001b */
[----:B------:R-:W-:Y:S06]  /*bed0*/  @P4 BRA `(.L_x_456) ;  /* 0x0000000000904947 */ /* 0x000fec0003800000 */
[----:B------:R-:W-:Y:S01]  /*bee0*/  LOP3.LUT P0, RZ, R7, 0xff, RZ, 0xc0, !PT ;  /* 0x000000ff07ff7812 */ /* 0x000fe2000780c0ff */
[----:B------:R-:W-:Y:S01]  /*bef0*/  IMAD.MOV.U32 R7, RZ, RZ, 0x1 ;  /* 0x00000001ff077424 */ /* 0x000fe200078e00ff */
[----:B------:R-:W-:Y:S02]  /*bf00*/  LOP3.LUT P2, RZ, R26, 0xff, RZ, 0xc0, !PT ;  /* 0x000000ff1aff7812 */ /* 0x000fe4000784c0ff */
[----:B------:R-:W-:Y:S01]  /*bf10*/  IADD3 R5, R5, R0, RZ ;  /* 0x0000000005057210 */ /* 0x000fe20007ffe0ff */
[----:B------:R-:W-:Y:S01]  /*bf20*/  HFMA2.MMA R0, -RZ, RZ, 0, 5.9604644775390625e-08 ;  /* 0x00000001ff007435 */ /* 0x000fe200000001ff */
[C---:B------:R-:W-:Y:S02]  /*bf30*/  PRMT R27, R4.reuse, 0x7632, R27 ;  /* 0x00007632041b7816 */ /* 0x040fe4000000001b */
[----:B------:R-:W-:-:S05]  /*bf40*/  PRMT R28, R4, 0x7610, R28 ;  /* 0x00007610041c7816 */ /* 0x000fca000000001c */
[----:B------:R-:W-:Y:S02]  /*bf50*/  @!P0 IMAD.U32 R25, R25, 0x10000, RZ ;  /* 0x0001000019198824 */ /* 0x000fe400078e00ff */
[----:B------:R-:W-:-:S03]  /*bf60*/  @!P2 IMAD.U32 R24, R24, 0x10000, RZ ;  /* 0x000100001818a824 */ /* 0x000fc600078e00ff */
[----:B------:R-:W-:Y:S02]  /*bf70*/  @!P0 FSETP.NEU.FTZ.AND P1, PT, R25, RZ, PT ;  /* 0x000000ff1900820b */ /* 0x000fe40003f3d000 */
[----:B------:R-:W-:Y:S02]  /*bf80*/  @!P2 FSETP.NEU.FTZ.AND P3, PT, R24, RZ, PT ;  /* 0x000000ff1800a20b */ /* 0x000fe40003f7d000 */
[----:B------:R-:W-:Y:S02]  /*bf90*/  @!P0 SEL R9, RZ, 0x1, !P1 ;  /* 0x00000001ff098807 */ /* 0x000fe40004800000 */
[----:B------:R-:W-:Y:S02]  /*bfa0*/  ISETP.GE.U32.AND P1, PT, R5, R8, PT ;  /* 0x000000080500720c */ /* 0x000fe40003f26070 */
[----:B------:R-:W-:Y:S02]  /*bfb0*/  @!P2 SEL R12, RZ, 0x1, !P3 ;  /* 0x00000001ff0ca807 */ /* 0x000fe40005800000 */
[----:B------:R-:W-:-:S02]  /*bfc0*/  @!P0 PRMT R7, R9, 0x7610, R7 ;  /* 0x0000761009078816 */ /* 0x000fc40000000007 */
[----:B------:R-:W-:-:S04]  /*bfd0*/  @!P2 PRMT R0, R12, 0x7610, R0 ;  /* 0x000076100c00a816 */ /* 0x000fc80000000000 */
[----:B------:R-:W-:-:S03]  /*bfe0*/  PRMT R26, R0, 0x7610, R26 ;  /* 0x00007610001a7816 */ /* 0x000fc6000000001a */
[----:B------:R-:W-:Y:S05]  /*bff0*/  @P1 BRA `(.L_x_456) ;  /* 0x0000000000481947 */ /* 0x000fea0003800000 */
[----:B------:R-:W-:Y:S01]  /*c000*/  LOP3.LUT P0, RZ, R6, 0xff, RZ, 0xc0, !PT ;  /* 0x000000ff06ff7812 */ /* 0x000fe2000780c0ff */
[----:B------:R-:W-:Y:S01]  /*c010*/  IMAD.MOV.U32 R6, RZ, RZ, 0x1 ;  /* 0x00000001ff067424 */ /* 0x000fe200078e00ff */
[----:B------:R-:W-:Y:S01]  /*c020*/  LOP3.LUT P3, RZ, R3, 0xff, RZ, 0xc0, !PT ;  /* 0x000000ff03ff7812 */ /* 0x000fe2000786c0ff */
[----:B------:R-:W-:Y:S01]  /*c030*/  IMAD.MOV.U32 R3, RZ, RZ, 0x1 ;  /* 0x00000001ff037424 */ /* 0x000fe200078e00ff */
[----:B------:R-:W-:Y:S02]  /*c040*/  PRMT R26, R0, 0x7610, R26 ;  /* 0x00007610001a7816 */ /* 0x000fe4000000001a */
[C---:B------:R-:W-:Y:S02]  /*c050*/  PRMT R27, R4.reuse, 0x7632, R27 ;  /* 0x00007632041b7816 */ /* 0x040fe4000000001b */
[----:B------:R-:W-:-:S05]  /*c060*/  PRMT R28, R4, 0x7610, R28 ;  /* 0x00007610041c7816 */ /* 0x000fca000000001c */
[----:B------:R-:W-:Y:S02]  /*c070*/  @!P0 IMAD.U32 R13, R13, 0x10000, RZ ;  /* 0x000100000d0d8824 */ /* 0x000fe400078e00ff */
[----:B------:R-:W-:Y:S02]  /*c080*/  @!P3 SHF.L.U32 R14, R14, 0x10, RZ ;  /* 0x000000100e0eb819 */ /* 0x000fe400000006ff */
[----:B------:R-:W-:Y:S02]  /*c090*/  @!P3 PRMT R26, R0, 0x7610, R26 ;  /* 0x00007610001ab816 */ /* 0x000fe4000000001a */
[----:B------:R-:W-:Y:S02]  /*c0a0*/  @!P0 FSETP.NEU.FTZ.AND P1, PT, R13, RZ, PT ;  /* 0x000000ff0d00820b */ /* 0x000fe40003f3d000 */
[----:B------:R-:W-:Y:S02]  /*c0b0*/  @!P3 FSETP.NEU.FTZ.AND P2, PT, R14, RZ, PT ;  /* 0x000000ff0e00b20b */ /* 0x000fe40003f5d000 */
[----:B------:R-:W-:-:S02]  /*c0c0*/  @!P0 SEL R0, RZ, 0x1, !P1 ;  /* 0x00000001ff008807 */ /* 0x000fc40004800000 */
[----:B------:R-:W-:Y:S02]  /*c0d0*/  @!P3 SEL R5, RZ, 0x1, !P2 ;  /* 0x00000001ff05b807 */ /* 0x000fe40005000000 */
[C---:B------:R-:W-:Y:S02]  /*c0e0*/  @!P3 PRMT R27, R4.reuse, 0x7632, R27 ;  /* 0x00007632041bb816 */ /* 0x040fe4000000001b */
[----:B------:R-:W-:Y:S02]  /*c0f0*/  @!P3 PRMT R28, R4, 0x7610, R28 ;  /* 0x00007610041cb816 */ /* 0x000fe4000000001c */
[----:B------:R-:W-:Y:S02]  /*c100*/  @!P0 PRMT R6, R0, 0x7610, R6 ;  /* 0x0000761000068816 */ /* 0x000fe40000000006 */
[----:B------:R-:W-:-:S07]  /*c110*/  @!P3 PRMT R3, R5, 0x7610, R3 ;  /* 0x000076100503b816 */ /* 0x000fce0000000003 */
.L_x_456:
[----:B------:R-:W-:Y:S05]  /*c120*/  BSYNC B0 ;  /* 0x0000000000007941 */ /* 0x000fea0003800000 */
.L_x_455:
[----:B------:R-:W0:Y:S01]  /*c130*/  I2F.S8 R10, R10 ;  /* 0x0000000a000a7306 */ /* 0x000e220000001400 */
[----:B------:R-:W-:Y:S01]  /*c140*/  LOP3.LUT P2, RZ, R11, 0xff, RZ, 0xc0, !PT ;  /* 0x000000ff0bff7812 */ /* 0x000fe2000784c0ff */
[----:B------:R-:W-:Y:S01]  /*c150*/  IMAD.MOV.U32 R5, RZ, RZ, 0x1 ;  /* 0x00000001ff057424 */ /* 0x000fe200078e00ff */
[----:B------:R-:W-:Y:S01]  /*c160*/  LOP3.LUT P1, RZ, R28, 0xff, RZ, 0xc0, !PT ;  /* 0x000000ff1cff7812 */ /* 0x000fe2000782c0ff */
[----:B------:R-:W-:Y:S02]  /*c170*/  IMAD.MOV.U32 R8, RZ, RZ, 0x1 ;  /* 0x00000001ff087424 */ /* 0x000fe400078e00ff */
[----:B------:R-:W-:Y:S02]  /*c180*/  IMAD.MOV.U32 R19, RZ, RZ, 0x1 ;  /* 0x00000001ff137424 */ /* 0x000fe400078e00ff */
[----:B------:R-:W1:Y:S08]  /*c190*/  I2F.S8 R27, R27 ;  /* 0x0000001b001b7306 */ /* 0x000e700000001400 */
[----:B0-----:R-:W0:Y:S08]  /*c1a0*/  F2F.BF16.F32 R0, R10 ;  /* 0x0000000a00007304 */ /* 0x001e300000202000 */
[----:B-1----:R-:W1:Y:S01]  /*c1b0*/  F2F.BF16.F32 R4, R27 ;  /* 0x0000001b00047304 */ /* 0x002e620000202000 */
[----:B0-----:R-:W-:-:S07]  /*c1c0*/  @!P2 SHF.L.U32 R0, R0, 0x10, RZ ;  /* 0x000000100000a819 */ /* 0x001fce00000006ff */
[----:B------:R-:W0:Y:S01]  /*c1d0*/  I2F.S8 R7, R7 ;  /* 0x0000000700077306 */ /* 0x000e220000001400 */
[----:B------:R-:W-:Y:S02]  /*c1e0*/  @!P2 FSETP.NEU.FTZ.AND P0, PT, R0, RZ, PT ;  /* 0x000000ff0000a20b */ /* 0x000fe40003f1d000 */
[----:B------:R-:W-:Y:S02]  /*c1f0*/  PRMT R0, R5, 0x7610, R0 ;  /* 0x0000761005007816 */ /* 0x000fe40000000000 */
[----:B------:R-:W-:-:S03]  /*c200*/  @!P2 SEL R0, RZ, 0x1, !P0 ;  /* 0x00000001ff00a807 */ /* 0x000fc60004000000 */
[----:B------:R-:W2:Y:S01]  /*c210*/  I2F.S8 R26, R26 ;  /* 0x0000001a001a7306 */ /* 0x000ea20000001400 */
[----:B------:R-:W-:Y:S01]  /*c220*/  PRMT R5, R0, 0x9910, RZ ;  /* 0x0000991000057816 */ /* 0x000fe200000000ff */
[----:B-1----:R-:W-:-:S03]  /*c230*/  @!P1 IMAD.U32 R0, R4, 0x10000, RZ ;  /* 0x0001000004009824 */ /* 0x002fc600078e00ff */
[----:B------:R-:W-:-:S03]  /*c240*/  MOV R4, R5 ;  /* 0x0000000500047202 */ /* 0x000fc60000000f00 */
[----:B------:R-:W-:Y:S01]  /*c250*/  I2F.S8 R6, R6 ;  /* 0x0000000600067306 */ /* 0x000fe20000001400 */
[----:B------:R-:W-:Y:S02]  /*c260*/  @!P1 FSETP.NEU.FTZ.AND P0, PT, R0, RZ, PT ;  /* 0x000000ff0000920b */ /* 0x000fe40003f1d000 */
[----:B------:R-:W-:Y:S02]  /*c270*/  ISETP.NE.AND P2, PT, R4, RZ, PT ;  /* 0x000000ff0400720c */ /* 0x000fe40003f45270 */
[----:B------:R-:W-:Y:S02]  /*c280*/  PRMT R0, R8, 0x7610, R0 ;  /* 0x0000761008007816 */ /* 0x000fe40000000000 */
[----:B------:R-:W-:Y:S01]  /*c290*/  @!P1 SEL R0, RZ, 0x1, !P0 ;  /* 0x00000001ff009807 */ /* 0x000fe20004000000 */
[----:B0-----:R0:W1:Y:S03]  /*c2a0*/  F2F.BF16.F32 R5, R7 ;  /* 0x0000000700057304 */ /* 0x0010660000202000 */
[----:B------:R-:W-:-:S04]  /*c2b0*/  PRMT R4, R0, 0x9910, RZ ;  /* 0x0000991000047816 */ /* 0x000fc800000000ff */
[----:B------:R-:W-:Y:S01]  /*c2c0*/  ISETP.NE.AND P1, PT, R4, RZ, PT ;  /* 0x000000ff0400720c */ /* 0x000fe20003f25270 */
[----:B--2---:R-:W2:Y:S01]  /*c2d0*/  F2F.BF16.F32 R26, R26 ;  /* 0x0000001a001a7304 */ /* 0x004ea20000202000 */
[----:B0-----:R-:W-:Y:S02]  /*c2e0*/  IMAD.MOV.U32 R7, RZ, RZ, 0x1 ;  /* 0x00000001ff077424 */ /* 0x001fe400078e00ff */
[----:B-1----:R-:W-:Y:S01]  /*c2f0*/  @!P2 IMAD.U32 R0, R5, 0x10000, RZ ;  /* 0x000100000500a824 */ /* 0x002fe200078e00ff */
[----:B------:R-:W-:-:S04]  /*c300*/  HFMA2.MMA R5, -RZ, RZ, 0, 5.9604644775390625e-08 ;  /* 0x00000001ff057435 */ /* 0x000fc800000001ff */
[----:B------:R-:W-:-:S06]  /*c310*/  @!P2 FSETP.NEU.FTZ.AND P0, PT, R0, RZ, PT ;  /* 0x000000ff0000a20b */ /* 0x000fcc0003f1d000 */
[----:B------:R-:W-:Y:S02]  /*c320*/  PRMT R0, R5, 0x7610, R0 ;  /* 0x0000761005007816 */ /* 0x000fe40000000000 */
[----:B------:R-:W-:Y:S01]  /*c330*/  @!P2 SEL R0, RZ, 0x1, !P0 ;  /* 0x00000001ff00a807 */ /* 0x000fe20004000000 */
[----:B------:R-:W0:Y:S03]  /*c340*/  F2F.BF16.F32 R5, R6 ;  /* 0x0000000600057304 */ /* 0x000e260000202000 */
[----:B------:R-:W-:Y:S01]  /*c350*/  PRMT R4, R0, 0x9910, RZ ;  /* 0x0000991000047816 */ /* 0x000fe200000000ff */
[----:B--2---:R-:W-:-:S03]  /*c360*/  @!P1 IMAD.U32 R0, R26, 0x10000, RZ ;  /* 0x000100001a009824 */ /* 0x004fc600078e00ff */
[----:B------:R-:W-:Y:S02]  /*c370*/  ISETP.NE.AND P2, PT, R4, RZ, PT ;  /* 0x000000ff0400720c */ /* 0x000fe40003f45270 */
[----:B------:R-:W-:Y:S02]  /*c380*/  @!P1 FSETP.NEU.FTZ.AND P0, PT, R0, RZ, PT ;  /* 0x000000ff0000920b */ /* 0x000fe40003f1d000 */
[----:B------:R-:W-:Y:S02]  /*c390*/  PRMT R0, R7, 0x7610, R0 ;  /* 0x0000761007007816 */ /* 0x000fe40000000000 */
[----:B------:R-:W-:-:S04]  /*c3a0*/  @!P1 SEL R0, RZ, 0x1, !P0 ;  /* 0x00000001ff009807 */ /* 0x000fc80004000000 */
[----:B------:R-:W-:-:S03]  /*c3b0*/  PRMT R4, R0, 0x9910, RZ ;  /* 0x0000991000047816 */ /* 0x000fc600000000ff */
[----:B0-----:R-:W-:Y:S02]  /*c3c0*/  @!P2 SHF.L.U32 R0, R5, 0x10, RZ ;  /* 0x000000100500a819 */ /* 0x001fe400000006ff */
[----:B------:R-:W-:Y:S02]  /*c3d0*/  ISETP.NE.AND P1, PT, R4, RZ, PT ;  /* 0x000000ff0400720c */ /* 0x000fe40003f25270 */
[----:B------:R-:W-:Y:S01]  /*c3e0*/  @!P2 FSETP.NEU.FTZ.AND P0, PT, R0, RZ, PT ;  /* 0x000000ff0000a20b */ /* 0x000fe20003f1d000 */
[----:B------:R-:W-:-:S03]  /*c3f0*/  IMAD.MOV.U32 R0, RZ, RZ, 0x1 ;  /* 0x00000001ff007424 */ /* 0x000fc600078e00ff */
[----:B------:R-:W-:-:S04]  /*c400*/  @!P2 SEL R4, RZ, 0x1, !P0 ;  /* 0x00000001ff04a807 */ /* 0x000fc80004000000 */
[----:B------:R-:W-:-:S03]  /*c410*/  @!P2 PRMT R19, R4, 0x7610, R19 ;  /* 0x000076100413a816 */ /* 0x000fc60000000013 */
[----:B------:R-:W-:Y:S05]  /*c420*/  @P1 BRA `(.L_x_417) ;  /* 0x0000001000581947 */ /* 0x000fea0003800000 */
[----:B------:R-:W0:Y:S08]  /*c430*/  I2F.S8 R3, R3 ;  /* 0x0000000300037306 */ /* 0x000e300000001400 */
[----:B0-----:R-:W0:Y:S02]  /*c440*/  F2F.BF16.F32 R0, R3 ;  /* 0x0000000300007304 */ /* 0x001e240000202000 */
[----:B0-----:R-:W-:-:S04]  /*c450*/  SHF.L.U32 R0, R0, 0x10, RZ ;  /* 0x0000001000007819 */ /* 0x001fc800000006ff */
[----:B------:R-:W-:-:S04]  /*c460*/  FSETP.NEU.FTZ.AND P0, PT, R0, RZ, PT ;  /* 0x000000ff0000720b */ /* 0x000fc80003f1d000 */
[----:B------:R-:W-:Y:S01]  /*c470*/  SEL R0, RZ, 0x1, !P0 ;  /* 0x00000001ff007807 */ /* 0x000fe20004000000 */
[----:B------:R-:W-:Y:S08]  /*c480*/  BRA `(.L_x_417) ;  /* 0x0000001000407947 */ /* 0x000ff00003800000 */
.L_x_433:
[----:B------:R-:W-:Y:S01]  /*c490*/  ULDC UR5, c[0x0][0x220] ;  /* 0x0000880000057ab9 */ /* 0x000fe20000000800 */
[----:B------:R-:W-:Y:S01]  /*c4a0*/  ULDC.U8 UR4, c[0x0][0x211] ;  /* 0x0000844000047ab9 */ /* 0x000fe20000000000 */
[----:B------:R-:W-:Y:S01]  /*c4b0*/  IMAD.U32 R9, RZ, RZ, UR5 ;  /* 0x00000005ff097e24 */ /* 0x000fe2000f8e00ff */
[----:B------:R-:W-:Y:S01]  /*c4c0*/  MOV R4, UR4 ;  /* 0x0000000400047c02 */ /* 0x000fe20008000f00 */
[----:B------:R-:W-:Y:S01]  /*c4d0*/  IMAD.U32 R3, RZ, RZ, UR4 ;  /* 0x00000004ff037e24 */ /* 0x000fe2000f8e00ff */
[----:B------:R-:W-:Y:S01]  /*c4e0*/  MOV R25, UR4 ;  /* 0x0000000400197c02 */ /* 0x000fe20008000f00 */
[----:B------:R-:W-:Y:S01]  /*c4f0*/  IMAD R5, R9, 0x3, R10 ;  /* 0x0000000309057824 */ /* 0x000fe200078e020a */
[----:B------:R-:W-:Y:S01]  /*c500*/  MOV R7, UR4 ;  /* 0x0000000400077c02 */ /* 0x000fe20008000f00 */
[----:B------:R-:W-:Y:S01]  /*c510*/  IMAD.U32 R0, RZ, RZ, UR4 ;  /* 0x00000004ff007e24 */ /* 0x000fe2000f8e00ff */
[----:B------:R-:W-:Y:S01]  /*c520*/  PRMT R3, R3, 0x5410, R3 ;  /* 0x0000541003037816 */ /* 0x000fe20000000003 */
[----:B------:R-:W-:Y:S01]  /*c530*/  IMAD.U32 R24, RZ, RZ, UR4 ;  /* 0x00000004ff187e24 */ /* 0x000fe2000f8e00ff */
[----:B------:R-:W-:Y:S01]  /*c540*/  ISETP.GE.U32.AND P0, PT, R5, R8, PT ;  /* 0x000000080500720c */ /* 0x000fe20003f06070 */
[----:B------:R-:W-:Y:S01]  /*c550*/  IMAD.U32 R5, RZ, RZ, UR4 ;  /* 0x00000004ff057e24 */ /* 0x000fe2000f8e00ff */
[----:B------:R-:W-:Y:S01]  /*c560*/  PRMT R0, R0, 0x5410, R0 ;  /* 0x0000541000007816 */ /* 0x000fe20000000000 */
[----:B------:R-:W-:Y:S01]  /*c570*/  IMAD.U32 R6, RZ, RZ, UR4 ;  /* 0x00000004ff067e24 */ /* 0x000fe2000f8e00ff */
[----:B------:R-:W-:Y:S02]  /*c580*/  BSSY B0, `(.L_x_457) ;  /* 0x0000062000007945 */ /* 0x000fe40003800000 */
[----:B------:R-:W-:-:S02]  /*c590*/  PRMT R0, R4, 0x7610, R0 ;  /* 0x0000761004007816 */ /* 0x000fc40000000000 */
[----:B------:R-:W-:-:S05]  /*c5a0*/  PRMT R3, R5, 0x7610, R3 ;  /* 0x0000761005037816 */ /* 0x000fca0000000003 */
[----:B------:R-:W-:Y:S05]  /*c5b0*/  @P0 BRA `(.L_x_458) ;  /* 0x0000000400780947 */ /* 0x000fea0003800000 */
        /* <DEDUP_REMOVED lines=10> */
.L_x_459:
[----:B------:R-:W-:-:S05]  /*c660*/  SHF.R.U32.HI R5, RZ, 0x1, R10 ;  /* 0x00000001ff057819 */ /* 0x000fca000001160a */
[----:B------:R-:W-:-:S05]  /*c670*/  IMAD.WIDE.U32 R4, R5, 0x4, R18 ;  /* 0x0000000405047825 */ /* 0x000fca00078e0012 */
[----:B------:R2:W3:Y:S01]  /*c680*/  LDG.E R14, desc[UR58][R4.64] ;  /* 0x0000003a040e7981 */ /* 0x0004e2000c1e1900 */
[----:B0-----:R-:W-:-:S05]  /*c690*/  IMAD.IADD R10, R10, 0x1, R9 ;  /* 0x000000010a0a7824 */ /* 0x001fca00078e0209 */
[----:B------:R-:W-:-:S05]  /*c6a0*/  SHF.R.U32.HI R21, RZ, 0x1, R10 ;  /* 0x00000001ff157819 */ /* 0x000fca000001160a */
[----:B------:R-:W-:-:S04]  /*c6b0*/  IMAD.WIDE.U32 R20, R21, 0x4, R18 ;  /* 0x0000000415147825 */ /* 0x000fc800078e0012 */
[----:B------:R-:W-:Y:S02]  /*c6c0*/  IMAD.IADD R10, R10, 0x1, R9 ;  /* 0x000000010a0a7824 */ /* 0x000fe400078e0209 */
[----:B------:R-:W4:Y:S03]  /*c6d0*/  LDG.E R20, desc[UR58][R20.64] ;  /* 0x0000003a14147981 */ /* 0x000f26000c1e1900 */
[----:B------:R-:W-:Y:S02]  /*c6e0*/  SHF.R.U32.HI R11, RZ, 0x1, R10 ;  /* 0x00000001ff0b7819 */ /* 0x000fe4000001160a */
[----:B------:R-:W-:-:S03]  /*c6f0*/  IADD3 R12, R10, R9, RZ ;  /* 0x000000090a0c7210 */ /* 0x000fc60007ffe0ff */
[----:B------:R-:W-:Y:S01]  /*c700*/  IMAD.WIDE.U32 R10, R11, 0x4, R18 ;  /* 0x000000040b0a7825 */ /* 0x000fe200078e0012 */
[----:B------:R-:W-:-:S05]  /*c710*/  SHF.R.U32.HI R13, RZ, 0x1, R12 ;  /* 0x00000001ff0d7819 */ /* 0x000fca000001160c */
[----:B--2---:R-:W-:Y:S01]  /*c720*/  IMAD.WIDE.U32 R4, R13, 0x4, R18 ;  /* 0x000000040d047825 */ /* 0x004fe200078e0012 */
[----:B------:R0:W2:Y:S05]  /*c730*/  LDG.E R11, desc[UR58][R10.64] ;  /* 0x0000003a0a0b7981 */ /* 0x0000aa000c1e1900 */
[----:B------:R5:W2:Y:S01]  /*c740*/  LDG.E R4, desc[UR58][R4.64] ;  /* 0x0000003a04047981 */ /* 0x000aa2000c1e1900 */
[----:B------:R-:W-:Y:S01]  /*c750*/  LOP3.LUT P1, RZ, R7, 0xff, RZ, 0xc0, !PT ;  /* 0x000000ff07ff7812 */ /* 0x000fe2000782c0ff */
[----:B------:R-:W-:Y:S01]  /*c760*/  IMAD.MOV.U32 R15, RZ, RZ, 0x1 ;  /* 0x00000001ff0f7424 */ /* 0x000fe200078e00ff */
[----:B------:R-:W-:Y:S01]  /*c770*/  LOP3.LUT P6, RZ, R27, 0xff, RZ, 0xc0, !PT ;  /* 0x000000ff1bff7812 */ /* 0x000fe200078cc0ff */
[----:B------:R-:W-:Y:S01]  /*c780*/  HFMA2.MMA R25, -RZ, RZ, 0, 5.9604644775390625e-08 ;  /* 0x00000001ff197435 */ /* 0x000fe200000001ff */
[----:B------:R-:W-:Y:S01]  /*c790*/  LOP3.LUT P5, RZ, R6, 0xff, RZ, 0xc0, !PT ;  /* 0x000000ff06ff7812 */ /* 0x000fe200078ac0ff */
[----:B0-----:R-:W-:Y:S01]  /*c7a0*/  IMAD.IADD R10, R12, 0x1, R9 ;  /* 0x000000010c0a7824 */ /* 0x001fe200078e0209 */
[----:B------:R-:W-:Y:S01]  /*c7b0*/  LOP3.LUT P4, RZ, R28, 0xff, RZ, 0xc0, !PT ;  /* 0x000000ff1cff7812 */ /* 0x000fe2000788c0ff */
[----:B------:R-:W-:Y:S01]  /*c7c0*/  IMAD.MOV.U32 R24, RZ, RZ, 0x1 ;  /* 0x00000001ff187424 */ /* 0x000fe200078e00ff */
[----:B------:R-:W-:Y:S01]  /*c7d0*/  LOP3.LUT P3, RZ, R3, 0xff, RZ, 0xc0, !PT ;  /* 0x000000ff03ff7812 */ /* 0x000fe2000786c0ff */
[----:B------:R-:W-:Y:S01]  /*c7e0*/  IMAD.MOV.U32 R3, RZ, RZ, 0x1 ;  /* 0x00000001ff037424 */ /* 0x000fe200078e00ff */
[----:B------:R-:W-:-:S04]  /*c7f0*/  LOP3.LUT P2, RZ, R29, 0xff, RZ, 0xc0, !PT ;  /* 0x000000ff1dff7812 */ /* 0x000fc8000784c0ff */
[----:B------:R-:W-:Y:S02]  /*c800*/  PRMT R3, R3, 0x5410, R3 ;  /* 0x0000541003037816 */ /* 0x000fe40000000003 */
[C---:B---3--:R-:W-:Y:S02]  /*c810*/  PRMT R13, R14.reuse, 0x7610, R13 ;  /* 0x000076100e0d7816 */ /* 0x048fe4000000000d */
[----:B------:R-:W-:-:S03]  /*c820*/  PRMT R14, R14, 0x7632, R14 ;  /* 0x000076320e0e7816 */ /* 0x000fc6000000000e */
[----:B------:R-:W-:Y:S01]  /*c830*/  @!P1 IMAD.U32 R7, R13, 0x10000, RZ ;  /* 0x000100000d079824 */ /* 0x000fe200078e00ff */
[----:B------:R-:W-:-:S04]  /*c840*/  @!P6 SHF.L.U32 R6, R14, 0x10, RZ ;  /* 0x000000100e06e819 */ /* 0x000fc800000006ff */
[----:B------:R-:W-:Y:S02]  /*c850*/  @!P1 FSETP.NEU.FTZ.AND P0, PT, R7, RZ, PT ;  /* 0x000000ff0700920b */ /* 0x000fe40003f1d000 */
[----:B------:R-:W-:Y:S02]  /*c860*/  PRMT R7, R15, 0x7610, R7 ;  /* 0x000076100f077816 */ /* 0x000fe40000000007 */
[----:B-----5:R-:W-:Y:S02]  /*c870*/  @!P1 SEL R5, RZ, 0x1, !P0 ;  /* 0x00000001ff059807 */ /* 0x020fe40004000000 */
[----:B------:R-:W-:Y:S02]  /*c880*/  @!P6 FSETP.NEU.FTZ.AND P0, PT, R6, RZ, PT ;  /* 0x000000ff0600e20b */ /* 0x000fe40003f1d000 */
[----:B------:R-:W-:Y:S02]  /*c890*/  @!P1 PRMT R7, R5, 0x7610, R7 ;  /* 0x0000761005079816 */ /* 0x000fe40000000007 */
[----:B------:R-:W-:Y:S01]  /*c8a0*/  LOP3.LUT P1, RZ, R0, 0xff, RZ, 0xc0, !PT ;  /* 0x000000ff00ff7812 */ /* 0x000fe2000782c0ff */
[----:B------:R-:W-:Y:S01]  /*c8b0*/  IMAD.MOV.U32 R0, RZ, RZ, 0x1 ;  /* 0x00000001ff007424 */ /* 0x000fe200078e00ff */
[----:B----4-:R-:W-:-:S02]  /*c8c0*/  PRMT R15, R20, 0x7610, R15 ;  /* 0x00007610140f7816 */ /* 0x010fc4000000000f */
[----:B------:R-:W-:Y:S02]  /*c8d0*/  @!P6 SEL R5, RZ, 0x1, !P0 ;  /* 0x00000001ff05e807 */ /* 0x000fe40004000000 */
[----:B------:R-:W-:Y:S01]  /*c8e0*/  PRMT R0, R0, 0x5410, R0 ;  /* 0x0000541000007816 */ /* 0x000fe20000000000 */
[----:B------:R-:W-:Y:S01]  /*c8f0*/  @!P5 IMAD.U32 R6, R15, 0x10000, RZ ;  /* 0x000100000f06d824 */ /* 0x000fe200078e00ff */
[----:B------:R-:W-:Y:S02]  /*c900*/  PRMT R20, R20, 0x7632, R20 ;  /* 0x0000763214147816 */ /* 0x000fe40000000014 */
[----:B------:R-:W-:Y:S01]  /*c910*/  @!P6 PRMT R0, R0, 0x5410, R5 ;  /* 0x000054100000e816 */ /* 0x000fe20000000005 */
[----:B------:R-:W-:Y:S01]  /*c920*/  IMAD R5, R9, 0x3, R10 ;  /* 0x0000000309057824 */ /* 0x000fe200078e020a */
[----:B------:R-:W-:Y:S01]  /*c930*/  @!P5 FSETP.NEU.FTZ.AND P6, PT, R6, RZ, PT ;  /* 0x000000ff0600d20b */ /* 0x000fe20003fdd000 */
[----:B------:R-:W-:Y:S01]  /*c940*/  @!P4 IMAD.U32 R21, R20, 0x10000, RZ ;  /* 0x000100001415c824 */ /* 0x000fe200078e00ff */
[----:B------:R-:W-:-:S02]  /*c950*/  MOV R6, 0x1 ;  /* 0x0000000100067802 */ /* 0x000fc40000000f00 */
[----:B------:R-:W-:Y:S02]  /*c960*/  @!P5 SEL R12, RZ, 0x1, !P6 ;  /* 0x00000001ff0cd807 */ /* 0x000fe40007000000 */
[----:B------:R-:W-:Y:S02]  /*c970*/  @!P4 FSETP.NEU.FTZ.AND P6, PT, R21, RZ, PT ;  /* 0x000000ff1500c20b */ /* 0x000fe40003fdd000 */
[----:B------:R-:W-:Y:S02]  /*c980*/  LOP3.LUT P0, RZ, R26, 0xff, RZ, 0xc0, !PT ;  /* 0x000000ff1aff7812 */ /* 0x000fe4000780c0ff */
[----:B------:R-:W-:Y:S02]  /*c990*/  @!P5 PRMT R6, R12, 0x7610, R6 ;  /* 0x000076100c06d816 */ /* 0x000fe40000000006 */
[----:B--2---:R-:W-:Y:S02]  /*c9a0*/  PRMT R21, R11, 0x7610, R21 ;  /* 0x000076100b157816 */ /* 0x004fe40000000015 */
[----:B-1----:R-:W-:-:S02]  /*c9b0*/  ISETP.GE.U32.AND P5, PT, R5, R8, PT ;  /* 0x000000080500720c */ /* 0x002fc40003fa6070 */
[----:B------:R-:W-:Y:S02]  /*c9c0*/  @!P4 SEL R5, RZ, 0x1, !P6 ;  /* 0x00000001ff05c807 */ /* 0x000fe40007000000 */
[----:B------:R-:W-:Y:S02]  /*c9d0*/  PRMT R22, R11, 0x7632, R22 ;  /* 0x000076320b167816 */ /* 0x000fe40000000016 */
[----:B------:R-:W-:Y:S02]  /*c9e0*/  @!P3 SHF.L.U32 R12, R21, 0x10, RZ ;  /* 0x00000010150cb819 */ /* 0x000fe400000006ff */
[----:B------:R-:W-:Y:S02]  /*c9f0*/  PRMT R11, R4, 0x7610, R11 ;  /* 0x00007610040b7816 */ /* 0x000fe4000000000b */
[----:B------:R-:W-:Y:S01]  /*ca00*/  @!P4 PRMT R3, R3, 0x5410, R5 ;  /* 0x000054100303c816 */ /* 0x000fe20000000005 */
[----:B------:R-:W-:Y:S01]  /*ca10*/  @!P2 IMAD.U32 R5, R22, 0x10000, RZ ;  /* 0x000100001605a824 */ /* 0x000fe200078e00ff */
[----:B------:R-:W-:Y:S01]  /*ca20*/  @!P3 FSETP.NEU.FTZ.AND P6, PT, R12, RZ, PT ;  /* 0x000000ff0c00b20b */ /* 0x000fe20003fdd000 */
[----:B------:R-:W-:Y:S01]  /*ca30*/  @!P1 IMAD.U32 R27, R11, 0x10000, RZ ;  /* 0x000100000b1b9824 */ /* 0x000fe200078e00ff */
[----:B------:R-:W-:Y:S01]  /*ca40*/  PRMT R12, R4, 0x7632, R12 ;  /* 0x00007632040c7816 */ /* 0x000fe2000000000c */
[----:B------:R-:W-:Y:S01]  /*ca50*/  IMAD.MOV.U32 R4, RZ, RZ, 0x1 ;  /* 0x00000001ff047424 */ /* 0x000fe200078e00ff */
[----:B------:R-:W-:Y:S01]  /*ca60*/  @!P2 FSETP.NEU.FTZ.AND P4, PT, R5, RZ, PT ;  /* 0x000000ff0500a20b */ /* 0x000fe20003f9d000 */
[----:B------:R-:W-:Y:S01]  /*ca70*/  IMAD.MOV.U32 R5, RZ, RZ, 0x1 ;  /* 0x00000001ff057424 */ /* 0x000fe200078e00ff */
[----:B------:R-:W-:-:S02]  /*ca80*/  @!P0 SHF.L.U32 R28, R12, 0x10, RZ ;  /* 0x000000100c1c8819 */ /* 0x000fc400000006ff */
[----:B------:R-:W-:Y:S02]  /*ca90*/  @!P3 SEL R26, RZ, 0x1, !P6 ;  /* 0x00000001ff1ab807 */ /* 0x000fe40007000000 */
[----:B------:R-:W-:Y:S02]  /*caa0*/  @!P1 FSETP.NEU.FTZ.AND P6, PT, R27, RZ, PT ;  /* 0x000000ff1b00920b */ /* 0x000fe40003fdd000 */
[----:B------:R-:W-:Y:S02]  /*cab0*/  @!P2 SEL R27, RZ, 0x1, !P4 ;  /* 0x00000001ff1ba807 */ /* 0x000fe40006000000 */
[----:B------:R-:W-:Y:S02]  /*cac0*/  @!P0 FSETP.NEU.FTZ.AND P4, PT, R28, RZ, PT ;  /* 0x000000ff1c00820b */ /* 0x000fe40003f9d000 */
[----:B------:R-:W-:Y:S02]  /*cad0*/  PRMT R3, R4, 0x7610, R3 ;  /* 0x0000761004037816 */ /* 0x000fe40000000003 */
[----:B------:R-:W-:-:S02]  /*cae0*/  PRMT R0, R5, 0x7610, R0 ;  /* 0x0000761005007816 */ /* 0x000fc40000000000 */
[----:B------:R-:W-:Y:S02]  /*caf0*/  @!P1 SEL R4, RZ, 0x1, !P6 ;  /* 0x00000001ff049807 */ /* 0x000fe40007000000 */
[----:B------:R-:W-:Y:S02]  /*cb00*/  @!P0 SEL R5, RZ, 0x1, !P4 ;  /* 0x00000001ff058807 */ /* 0x000fe40006000000 */
[----:B------:R-:W-:Y:S02]  /*cb10*/  @!P3 PRMT R3, R26, 0x7610, R3 ;  /* 0x000076101a03b816 */ /* 0x000fe40000000003 */
[----:B------:R-:W-:Y:S02]  /*cb20*/  @!P2 PRMT R25, R27, 0x7610, R25 ;  /* 0x000076101b19a816 */ /* 0x000fe40000000019 */
[----:B------:R-:W-:Y:S02]  /*cb30*/  @!P1 PRMT R0, R4, 0x7610, R0 ;  /* 0x0000761004009816 */ /* 0x000fe40000000000 */
[----:B------:R-:W-:-:S02]  /*cb40*/  @!P0 PRMT R24, R5, 0x7610, R24 ;  /* 0x0000761005188816 */ /* 0x000fc40000000018 */
[----:B------:R-:W-:Y:S02]  /*cb50*/  PRMT R27, R0, 0x7632, R27 ;  /* 0x00007632001b7816 */ /* 0x000fe4000000001b */
[----:B------:R-:W-:Y:S02]  /*cb60*/  PRMT R28, R3, 0x7632, R28 ;  /* 0x00007632031c7816 */ /* 0x000fe4000000001c */
[----:B------:R-:W-:Y:S02]  /*cb70*/  PRMT R29, R25, 0x7610, R29 ;  /* 0x00007610191d7816 */ /* 0x000fe4000000001d */
[----:B------:R-:W-:Y:S01]  /*cb80*/  PRMT R26, R24, 0x7610, R26 ;  /* 0x00007610181a7816 */ /* 0x000fe2000000001a */
[----:B------:R-:W-:Y:S06]  /*cb90*/  @!P5 BRA `(.L_x_459) ;  /* 0xfffffff800b0d947 */ /* 0x000fec000383ffff */
.L_x_458:
[----:B------:R-:W-:Y:S05]  /*cba0*/  BSYNC B0 ;  /* 0x0000000000007941 */ /* 0x000fea0003800000 */
.L_x_457:
[----:B------:R-:W-:Y:S01]  /*cbb0*/  ISETP.GE.U32.AND P1, PT, R10, R8, PT ;  /* 0x000000080a00720c */ /* 0x000fe20003f26070 */
[----:B------:R-:W-:Y:S01]  /*cbc0*/  BSSY B0, `(.L_x_460) ;  /* 0x0000020000007945 */ /* 0x000fe20003800000 */
[----:B------:R-:W-:Y:S02]  /*cbd0*/  PRMT R26, R3, 0x7632, R26 ;  /* 0x00007632031a7816 */ /* 0x000fe4000000001a */
[----:B------:R-:W-:-:S09]  /*cbe0*/  PRMT R27, R0, 0x7632, R27 ;  /* 0x00007632001b7816 */ /* 0x000fd2000000001b */
[----:B------:R-:W-:Y:S05]  /*cbf0*/  @P1 BRA `(.L_x_461) ;  /* 0x0000000000701947 */ /* 0x000fea0003800000 */
        /* <DEDUP_REMOVED lines=16> */
[----:B------:R-:W-:Y:S01]  /*cd00*/  IMAD.IADD R21, R28, 0x1, R9 ;  /* 0x000000011c157824 */ /* 0x000fe200078e0209 */
[----:B------:R-:W-:-:S04]  /*cd10*/  SHF.R.U32.HI R5, RZ, 0x1, R28 ;  /* 0x00000001ff057819 */ /* 0x000fc8000001161c */
[----:B------:R-:W-:Y:S01]  /*cd20*/  ISETP.GE.U32.AND P0, PT, R21, R8, PT ;  /* 0x000000081500720c */ /* 0x000fe20003f06070 */
[----:B------:R-:W-:-:S06]  /*cd30*/  IMAD.WIDE.U32 R4, R5, 0x4, R18 ;  /* 0x0000000405047825 */ /* 0x000fcc00078e0012 */
[----:B------:R-:W2:Y:S06]  /*cd40*/  LDG.E R4, desc[UR58][R4.64] ;  /* 0x0000003a04047981 */ /* 0x000eac000c1e1900 */
[----:B------:R-:W-:-:S05]  /*cd50*/  @!P0 SHF.R.U32.HI R21, RZ, 0x1, R21 ;  /* 0x00000001ff158819 */ /* 0x000fca0000011615 */
[----:B------:R-:W-:-:S06]  /*cd60*/  @!P0 IMAD.WIDE.U32 R18, R21, 0x4, R18 ;  /* 0x0000000415128825 */ /* 0x000fcc00078e0012 */
[----:B------:R-:W3:Y:S01]  /*cd70*/  @!P0 LDG.E R18, desc[UR58][R18.64] ;  /* 0x0000003a12128981 */ /* 0x000ee2000c1e1900 */
[C---:B--2---:R-:W-:Y:S02]  /*cd80*/  PRMT R21, R4.reuse, 0x7610, R21 ;  /* 0x0000761004157816 */ /* 0x044fe40000000015 */
[----:B------:R-:W-:Y:S02]  /*cd90*/  PRMT R22, R4, 0x7632, R22 ;  /* 0x0000763204167816 */ /* 0x000fe40000000016 */
[C---:B---3--:R-:W-:Y:S02]  /*cda0*/  @!P0 PRMT R11, R18.reuse, 0x7610, R11 ;  /* 0x00007610120b8816 */ /* 0x048fe4000000000b */
[----:B------:R-:W-:-:S07]  /*cdb0*/  @!P0 PRMT R12, R18, 0x7632, R12 ;  /* 0x00007632120c8816 */ /* 0x000fce000000000c */
.L_x_461:
[----:B------:R-:W-:Y:S05]  /*cdc0*/  BSYNC B0 ;  /* 0x0000000000007941 */ /* 0x000fea0003800000 */
.L_x_460:
[----:B------:R-:W-:Y:S04]  /*cdd0*/  BSSY B0, `(.L_x_462) ;  /* 0x0000047000007945 */ /* 0x000fe80003800000 */
[----:B------:R-:W-:Y:S05]  /*cde0*/  @P1 BRA `(.L_x_463) ;  /* 0x0000000400141947 */ /* 0x000fea0003800000 */
[----:B------:R-:W-:Y:S01]  /*cdf0*/  LOP3.LUT P2, RZ, R27, 0xff, RZ, 0xc0, !PT ;  /* 0x000000ff1bff7812 */ /* 0x000fe2000784c0ff */
[----:B------:R-:W-:Y:S01]  /*ce00*/  HFMA2.MMA R4, -RZ, RZ, 0, 5.9604644775390625e-08 ;  /* 0x00000001ff047435 */ /* 0x000fe200000001ff */
[----:B------:R-:W-:Y:S01]  /*ce10*/  LOP3.LUT P0, RZ, R7, 0xff, RZ, 0xc0, !PT ;  /* 0x000000ff07ff7812 */ /* 0x000fe2000780c0ff */
[----:B------:R-:W-:Y:S01]  /*ce20*/  IMAD.MOV.U32 R7, RZ, RZ, 0x1 ;  /* 0x00000001ff077424 */ /* 0x000fe200078e00ff */
[----:B------:R-:W-:-:S09]  /*ce30*/  IADD3 R5, R10, R9, RZ ;  /* 0x000000090a057210 */ /* 0x000fd20007ffe0ff */
        /* <DEDUP_REMOVED lines=12> */
[----:B------:R-:W-:Y:S01]  /*cf00*/  IMAD.IADD R5, R5, 0x1, R9 ;  /* 0x0000000105057824 */ /* 0x000fe200078e0209 */
[----:B------:R-:W-:Y:S01]  /*cf10*/  LOP3.LUT P0, RZ, R6, 0xff, RZ, 0xc0, !PT ;  /* 0x000000ff06ff7812 */ /* 0x000fe2000780c0ff */
[----:B------:R-:W-:-:S03]  /*cf20*/  IMAD.MOV.U32 R6, RZ, RZ, 0x1 ;  /* 0x00000001ff067424 */ /* 0x000fc600078e00ff */
[----:B------:R-:W-:Y:S02]  /*cf30*/  ISETP.GE.U32.AND P4, PT, R5, R8, PT ;  /* 0x000000080500720c */ /* 0x000fe40003f86070 */
[----:B------:R-:W-:-:S05]  /*cf40*/  PRMT R4, R4, 0x5410, R6 ;  /* 0x0000541004047816 */ /* 0x000fca0000000006 */
[----:B------:R-:W-:Y:S02]  /*cf50*/  @!P2 SHF.L.U32 R20, R20, 0x10, RZ ;  /* 0x000000101414a819 */ /* 0x000fe400000006ff */
[----:B------:R-:W-:Y:S02]  /*cf60*/  @!P0 IMAD.U32 R15, R15, 0x10000, RZ ;  /* 0x000100000f0f8824 */ /* 0x000fe400078e00ff */
[----:B------:R-:W-:-:S03]  /*cf70*/  @!P2 FSETP.NEU.FTZ.AND P3, PT, R20, RZ, PT ;  /* 0x000000ff1400a20b */ /* 0x000fc60003f7d000 */
[----:B------:R-:W-:Y:S02]  /*cf80*/  @!P0 FSETP.NEU.FTZ.AND P1, PT, R15, RZ, PT ;  /* 0x000000ff0f00820b */ /* 0x000fe40003f3d000 */
[----:B------:R-:W-:Y:S02]  /*cf90*/  @!P2 SEL R13, RZ, 0x1, !P3 ;  /* 0x00000001ff0da807 */ /* 0x000fe40005800000 */
[----:B------:R-:W-:Y:S02]  /*cfa0*/  @!P0 SEL R10, RZ, 0x1, !P1 ;  /* 0x00000001ff0a8807 */ /* 0x000fe40004800000 */
[----:B------:R-:W-:Y:S02]  /*cfb0*/  @!P2 PRMT R4, R4, 0x5410, R13 ;  /* 0x000054100404a816 */ /* 0x000fe4000000000d */
[----:B------:R-:W-:Y:S02]  /*cfc0*/  @!P0 PRMT R6, R10, 0x7610, R6 ;  /* 0x000076100a068816 */ /* 0x000fe40000000006 */
[----:B------:R-:W-:-:S02]  /*cfd0*/  PRMT R27, R4, 0x7610, R27 ;  /* 0x00007610041b7816 */ /* 0x000fc4000000001b */
[----:B------:R-:W-:Y:S01]  /*cfe0*/  PRMT R26, R4, 0x7632, R26 ;  /* 0x00007632041a7816 */ /* 0x000fe2000000001a */
[----:B------:R-:W-:Y:S06]  /*cff0*/  @P4 BRA `(.L_x_463) ;  /* 0x0000000000904947 */ /* 0x000fec0003800000 */
[----:B------:R-:W-:Y:S01]  /*d000*/  LOP3.LUT P0, RZ, R3, 0xff, RZ, 0xc0, !PT ;  /* 0x000000ff03ff7812 */ /* 0x000fe2000780c0ff */
[----:B------:R-:W-:Y:S01]  /*d010*/  IMAD.MOV.U32 R3, RZ, RZ, 0x1 ;  /* 0x00000001ff037424 */ /* 0x000fe200078e00ff */
[----:B------:R-:W-:Y:S02]  /*d020*/  LOP3.LUT P2, RZ, R25, 0xff, RZ, 0xc0, !PT ;  /* 0x000000ff19ff7812 */ /* 0x000fe4000784c0ff */
[----:B------:R-:W-:Y:S02]  /*d030*/  IADD3 R9, R5, R9, RZ ;  /* 0x0000000905097210 */ /* 0x000fe40007ffe0ff */
[----:B------:R-:W-:Y:S02]  /*d040*/  MOV R5, 0x1 ;  /* 0x0000000100057802 */ /* 0x000fe40000000f00 */
[C---:B------:R-:W-:Y:S02]  /*d050*/  PRMT R26, R4.reuse, 0x7632, R26 ;  /* 0x00007632041a7816 */ /* 0x040fe4000000001a */
[----:B------:R-:W-:-:S03]  /*d060*/  PRMT R27, R4, 0x7610, R27 ;  /* 0x00007610041b7816 */ /* 0x000fc6000000001b */
        /* <DEDUP_REMOVED lines=29> */
.L_x_463:
[----:B------:R-:W-:Y:S05]  /*d240*/  BSYNC B0 ;  /* 0x0000000000007941 */ /* 0x000fea0003800000 */
.L_x_462:
[----:B------:R-:W0:Y:S01]  /*d250*/  I2F.S8 R6, R6 ;  /* 0x0000000600067306 */ /* 0x000e220000001400 */
[----:B------:R-:W-:Y:S01]  /*d260*/  LOP3.LUT P3, RZ, R7, 0xff, RZ, 0xc0, !PT ;  /* 0x000000ff07ff7812 */ /* 0x000fe2000786c0ff */
[----:B------:R-:W-:Y:S01]  /*d270*/  IMAD.MOV.U32 R5, RZ, RZ, 0x1 ;  /* 0x00000001ff057424 */ /* 0x000fe200078e00ff */
[----:B------:R-:W-:Y:S01]  /*d280*/  LOP3.LUT P1, RZ, R27, 0xff, RZ, 0xc0, !PT ;  /* 0x000000ff1bff7812 */ /* 0x000fe2000782c0ff */
[----:B------:R-:W-:-:S04]  /*d290*/  IMAD.MOV.U32 R19, RZ, RZ, 0x1 ;  /* 0x00000001ff137424 */ /* 0x000fc800078e00ff */
[----:B------:R-:W1:Y:S08]  /*d2a0*/  I2F.S8 R26, R26 ;  /* 0x0000001a001a7306 */ /* 0x000e700000001400 */
[----:B0-----:R-:W0:Y:S08]  /*d2b0*/  F2F.BF16.F32 R4, R6 ;  /* 0x0000000600047304 */ /* 0x001e300000202000 */
[----:B-1----:R-:W1:Y:S01]  /*d2c0*/  F2F.BF16.F32 R7, R26 ;  /* 0x0000001a00077304 */ /* 0x002e620000202000 */
[----:B0-----:R-:W-:-:S07]  /*d2d0*/  @!P3 SHF.L.U32 R4, R4, 0x10, RZ ;  /* 0x000000100404b819 */ /* 0x001fce00000006ff */
[----:B------:R-:W0:Y:S01]  /*d2e0*/  I2F.S8 R3, R3 ;  /* 0x0000000300037306 */ /* 0x000e220000001400 */
[----:B------:R-:W-:Y:S01]  /*d2f0*/  @!P3 FSETP.NEU.FTZ.AND P0, PT, R4, RZ, PT ;  /* 0x000000ff0400b20b */ /* 0x000fe20003f1d000 */
[----:B------:R-:W-:Y:S01]  /*d300*/  HFMA2.MMA R4, -RZ, RZ, 0, 5.9604644775390625e-08 ;  /* 0x00000001ff047435 */ /* 0x000fe200000001ff */
[----:B-1----:R-:W-:-:S05]  /*d310*/  @!P1 IMAD.U32 R7, R7, 0x10000, RZ ;  /* 0x0001000007079824 */ /* 0x002fca00078e00ff */
[----:B------:R-:W1:Y:S01]  /*d320*/  I2F.S8 R25, R25 ;  /* 0x0000001900197306 */ /* 0x000e620000001400 */
[----:B------:R-:W-:Y:S02]  /*d330*/  @!P3 SEL R5, RZ, 0x1, !P0 ;  /* 0x00000001ff05b807 */ /* 0x000fe40004000000 */
[----:B------:R-:W-:Y:S02]  /*d340*/  @!P1 FSETP.NEU.FTZ.AND P2, PT, R7, RZ, PT ;  /* 0x000000ff0700920b */ /* 0x000fe40003f5d000 */
[----:B------:R-:W-:Y:S02]  /*d350*/  PRMT R5, R5, 0x9910, RZ ;  /* 0x0000991005057816 */ /* 0x000fe400000000ff */
[----:B------:R-:W-:Y:S01]  /*d360*/  @!P1 SEL R4, RZ, 0x1, !P2 ;  /* 0x00000001ff049807 */ /* 0x000fe20005000000 */
[----:B0-----:R-:W0:Y:S03]  /*d370*/  F2F.BF16.F32 R3, R3 ;  /* 0x0000000300037304 */ /* 0x001e260000202000 */
[----:B------:R-:W-:Y:S01]  /*d380*/  PRMT R6, R4, 0x9910, RZ ;  /* 0x0000991004067816 */ /* 0x000fe200000000ff */
[----:B------:R-:W-:-:S04]  /*d390*/  IMAD.MOV.U32 R4, RZ, RZ, R5 ;  /* 0x000000ffff047224 */ /* 0x000fc800078e0005 */
[----:B------:R-:W-:Y:S01]  /*d3a0*/  IMAD.MOV.U32 R5, RZ, RZ, R6 ;  /* 0x000000ffff057224 */ /* 0x000fe200078e0006 */
[----:B------:R-:W-:Y:S01]  /*d3b0*/  ISETP.NE.AND P2, PT, R4, RZ, PT ;  /* 0x000000ff0400720c */ /* 0x000fe20003f45270 */
[----:B-1----:R-:W1:Y:S03]  /*d3c0*/  F2F.BF16.F32 R6, R25 ;  /* 0x0000001900067304 */ /* 0x002e660000202000 */
[----:B------:R-:W-:-:S05]  /*d3d0*/  ISETP.NE.AND P3, PT, R5, RZ, PT ;  /* 0x000000ff0500720c */ /* 0x000fca0003f65270 */
[----:B------:R-:W-:Y:S04]  /*d3e0*/  I2F.S8 R24, R24 ;  /* 0x0000001800187306 */ /* 0x000fe80000001400 */
[----:B0-----:R-:W-:Y:S02]  /*d3f0*/  @!P2 SHF.L.U32 R4, R3, 0x10, RZ ;  /* 0x000000100304a819 */ /* 0x001fe400000006ff */
[----:B------:R-:W-:Y:S02]  /*d400*/  MOV R3, 0x1 ;  /* 0x0000000100037802 */ /* 0x000fe40000000f00 */
[----:B-1----:R-:W-:Y:S01]  /*d410*/  @!P3 IMAD.U32 R5, R6, 0x10000, RZ ;  /* 0x000100000605b824 */ /* 0x002fe200078e00ff */
[----:B------:R-:W-:Y:S01]  /*d420*/  @!P2 FSETP.NEU.FTZ.AND P0, PT, R4, RZ, PT ;  /* 0x000000ff0400a20b */ /* 0x000fe20003f1d000 */
[----:B------:R-:W0:Y:S01]  /*d430*/  I2F.S8 R0, R0 ;  /* 0x0000000000007306 */ /* 0x000e220000001400 */
[----:B------:R-:W-:-:S02]  /*d440*/  IMAD.MOV.U32 R4, RZ, RZ, 0x1 ;  /* 0x00000001ff047424 */ /* 0x000fc400078e00ff */
[----:B------:R-:W-:Y:S02]  /*d450*/  @!P3 FSETP.NEU.FTZ.AND P1, PT, R5, RZ, PT ;  /* 0x000000ff0500b20b */ /* 0x000fe40003f3d000 */
[----:B------:R-:W-:Y:S02]  /*d460*/  @!P2 SEL R4, RZ, 0x1, !P0 ;  /* 0x00000001ff04a807 */ /* 0x000fe40004000000 */
[----:B------:R-:W-:Y:S02]  /*d470*/  @!P3 SEL R3, RZ, 0x1, !P1 ;  /* 0x00000001ff03b807 */ /* 0x000fe40004800000 */
[----:B------:R-:W-:Y:S02]  /*d480*/  PRMT R4, R4, 0x9910, RZ ;  /* 0x0000991004047816 */ /* 0x000fe400000000ff */
[----:B------:R-:W-:-:S03]  /*d490*/  PRMT R5, R3, 0x9910, RZ ;  /* 0x0000991003057816 */ /* 0x000fc600000000ff */
[----:B------:R-:W-:Y:S01]  /*d4a0*/  IMAD.MOV.U32 R3, RZ, RZ, R4 ;  /* 0x000000ffff037224 */ /* 0x000fe200078e0004 */
[----:B0-----:R-:W0:Y:S01]  /*d4b0*/  F2F.BF16.F32 R0, R0 ;  /* 0x0000000000007304 */ /* 0x001e220000202000 */
[----:B------:R-:W-:-:S03]  /*d4c0*/  IMAD.MOV.U32 R4, RZ, RZ, R5 ;  /* 0x000000ffff047224 */ /* 0x000fc600078e0005 */
[----:B------:R-:W-:Y:S02]  /*d4d0*/  ISETP.NE.AND P2, PT, R3, RZ, PT ;  /* 0x000000ff0300720c */ /* 0x000fe40003f45270 */
[----:B------:R-:W-:Y:S02]  /*d4e0*/  ISETP.NE.AND P3, PT, R4, RZ, PT ;  /* 0x000000ff0400720c */ /* 0x000fe40003f65270 */
[----:B------:R-:W1:Y:S09]  /*d4f0*/  F2F.BF16.F32 R5, R24 ;  /* 0x0000001800057304 */ /* 0x000e720000202000 */
[----:B0-----:R-:W-:Y:S01]  /*d500*/  @!P2 SHF.L.U32 R3, R0, 0x10, RZ ;  /* 0x000000100003a819 */ /* 0x001fe200000006ff */
[----:B------:R-:W-:-:S03]  /*d510*/  HFMA2.MMA R0, -RZ, RZ, 0, 5.9604644775390625e-08 ;  /* 0x00000001ff007435 */ /* 0x000fc600000001ff */
[----:B------:R-:W-:Y:S01]  /*d520*/  @!P2 FSETP.NEU.FTZ.AND P0, PT, R3, RZ, PT ;  /* 0x000000ff0300a20b */ /* 0x000fe20003f1d000 */
[----:B-1----:R-:W-:-:S03]  /*d530*/  @!P3 IMAD.U32 R4, R5, 0x10000, RZ ;  /* 0x000100000504b824 */ /* 0x002fc600078e00ff */
[----:B------:R-:W-:Y:S02]  /*d540*/  @!P2 SEL R3, RZ, 0x1, !P0 ;  /* 0x00000001ff03a807 */ /* 0x000fe40004000000 */
[----:B------:R-:W-:Y:S02]  /*d550*/  @!P3 FSETP.NEU.FTZ.AND P1, PT, R4, RZ, PT ;  /* 0x000000ff0400b20b */ /* 0x000fe40003f3d000 */
[----:B------:R-:W-:Y:S02]  /*d560*/  @!P2 PRMT R19, R3, 0x7610, R19 ;  /* 0x000076100313a816 */ /* 0x000fe40000000013 */
[----:B------:R-:W-:-:S04]  /*d570*/  @!P3 SEL R4, RZ, 0x1, !P1 ;  /* 0x00000001ff04b807 */ /* 0x000fc80004800000 */
[----:B------:R-:W-:-:S07]  /*d580*/  @!P3 PRMT R0, R4, 0x7610, R0 ;  /* 0x000076100400b816 */ /* 0x000fce0000000000 */
.L_x_417:
[----:B------:R-:W-:Y:S05]  /*d590*/  BSYNC B6 ;  /* 0x0000000000067941 */ /* 0x000fea0003800000 */
.L_x_416:
        /* <DEDUP_REMOVED lines=16> */
.L_x_467:
        /* <DEDUP_REMOVED lines=9> */
[----:B------:R-:W-:Y:S01]  /*d730*/  IMAD R5, R6, R10, R23 ;  /* 0x0000000a06057224 */ /* 0x000fe200078e0217 */
[----:B------:R-:W-:Y:S01]  /*d740*/  LOP3.LUT P0, RZ, R19, 0xff, RZ, 0xc0, !PT ;  /* 0x000000ff13ff7812 */ /* 0x000fe2000780c0ff */
[----:B------:R-:W-:Y:S01]  /*d750*/  IMAD.MOV.U32 R19, RZ, RZ, 0x1 ;  /* 0x00000001ff137424 */ /* 0x000fe200078e00ff */
[----:B------:R-:W-:Y:S01]  /*d760*/  LOP3.LUT P2, RZ, R0, 0xff, RZ, 0xc0, !PT ;  /* 0x000000ff00ff7812 */ /* 0x000fe2000784c0ff */
[----:B------:R-:W-:-:S06]  /*d770*/  IMAD R5, R5, 0x2, R4 ;  /* 0x0000000205057824 */ /* 0x000fcc00078e0204 */
[----:B------:R-:W0:Y:S02]  /*d780*/  LDS.U16 R5, [R5] ;  /* 0x0000000005057984 */ /* 0x000e240000000400 */
[----:B0-----:R-:W-:Y:S01]  /*d790*/  PRMT R7, R5, 0x7771, RZ ;  /* 0x0000777105077816 */ /* 0x001fe200000000ff */
[----:B------:R-:W0:Y:S08]  /*d7a0*/  I2F.S8 R6, R5 ;  /* 0x0000000500067306 */ /* 0x000e300000001400 */
[----:B------:R-:W1:Y:S08]  /*d7b0*/  I2F.S8 R7, R7 ;  /* 0x0000000700077306 */ /* 0x000e700000001400 */
[----:B0-----:R-:W0:Y:S08]  /*d7c0*/  F2F.BF16.F32 R6, R6 ;  /* 0x0000000600067304 */ /* 0x001e300000202000 */
[----:B-1----:R-:W1:Y:S01]  /*d7d0*/  F2F.BF16.F32 R8, R7 ;  /* 0x0000000700087304 */ /* 0x002e620000202000 */
[----:B0-----:R-:W-:-:S05]  /*d7e0*/  @!P0 IMAD.U32 R0, R6, 0x10000, RZ ;  /* 0x0001000006008824 */ /* 0x001fca00078e00ff */
[----:B------:R-:W-:Y:S01]  /*d7f0*/  @!P0 FSETP.NEU.FTZ.AND P1, PT, R0, RZ, PT ;  /* 0x000000ff0000820b */ /* 0x000fe20003f3d000 */
[----:B------:R-:W-:Y:S01]  /*d800*/  IMAD.MOV.U32 R0, RZ, RZ, 0x1 ;  /* 0x00000001ff007424 */ /* 0x000fe200078e00ff */
[----:B-1----:R-:W-:Y:S02]  /*d810*/  @!P2 SHF.L.U32 R8, R8, 0x10, RZ ;  /* 0x000000100808a819 */ /* 0x002fe400000006ff */
[----:B------:R-:W-:Y:S02]  /*d820*/  @!P0 SEL R5, RZ, 0x1, !P1 ;  /* 0x00000001ff058807 */ /* 0x000fe40004800000 */
[----:B------:R-:W-:Y:S02]  /*d830*/  @!P2 FSETP.NEU.FTZ.AND P3, PT, R8, RZ, PT ;  /* 0x000000ff0800a20b */ /* 0x000fe40003f7d000 */
[----:B------:R-:W-:Y:S02]  /*d840*/  @!P0 PRMT R19, R5, 0x7610, R19 ;  /* 0x0000761005138816 */ /* 0x000fe40000000013 */
[----:B------:R-:W-:-:S04]  /*d850*/  @!P2 SEL R0, RZ, 0x1, !P3 ;  /* 0x00000001ff00a807 */ /* 0x000fc80005800000 */
[----:B------:R-:W-:-:S05]  /*d860*/  PRMT R6, R0, 0x7604, R19 ;  /* 0x0000760400067816 */ /* 0x000fca0000000013 */
[----:B------:R0:W-:Y:S02]  /*d870*/  STS.U16 [R3], R6 ;  /* 0x0000000603007388 */ /* 0x0001e40000000400 */
.L_x_466:
[----:B------:R-:W-:Y:S05]  /*d880*/  BSYNC B0 ;  /* 0x0000000000007941 */ /* 0x000fea0003800000 */
.L_x_465:
[----:B------:R-:W-:Y:S01]  /*d890*/  MOV R5, R9 ;  /* 0x0000000900057202 */ /* 0x000fe20000000f00 */
[----:B------:R-:W-:Y:S06]  /*d8a0*/  @P4 BRA `(.L_x_467) ;  /* 0xfffffffc007c4947 */ /* 0x000fec000383ffff */
.L_x_464:
        /* <DEDUP_REMOVED lines=20> */
.L_x_472:
[----:B0-----:R-:W-:Y:S01]  /*d9f0*/  IADD3 R3, R23, R5, RZ ;  /* 0x0000000517037210 */ /* 0x001fe20007ffe0ff */
[----:B------:R-:W-:Y:S05]  /*da00*/  WARPSYNC.ALL ;  /* 0x0000000000007948 */ /* 0x000fea0003800000 */
[----:B------:R-:W-:Y:S01]  /*da10*/  BAR.SYNC.DEFER_BLOCKING 0x0 ;  /* 0x0000000000007b1d */ /* 0x000fe20000010000 */
[----:B------:R-:W-:-:S04]  /*da20*/  ISETP.GE.U32.AND P0, PT, R3, R10, PT ;  /* 0x0000000a0300720c */ /* 0x000fc80003f06070 */
[----:B------:R-:W-:Y:S01]  /*da30*/  ISETP.GE.U32.OR P0, PT, R23, R5, P0 ;  /* 0x000000051700720c */ /* 0x000fe20000706470 */
[----:B------:R-:W-:-:S12]  /*da40*/  BSSY B0, `(.L_x_470) ;  /* 0x0000016000007945 */ /* 0x000fd80003800000 */
[----:B------:R-:W-:Y:S05]  /*da50*/  @P0 BRA `(.L_x_471) ;  /* 0x0000000000500947 */ /* 0x000fea0003800000 */
[----:B------:R-:W-:Y:S01]  /*da60*/  IMAD R3, R5, 0x2, R4 ;  /* 0x0000000205037824 */ /* 0x000fe200078e0204 */
[----:B------:R-:W-:Y:S01]  /*da70*/  LOP3.LUT P2, RZ, R19, 0xff, RZ, 0xc0, !PT ;  /* 0x000000ff13ff7812 */ /* 0x000fe2000784c0ff */
[----:B------:R-:W-:Y:S01]  /*da80*/  IMAD.MOV.U32 R19, RZ, RZ, 0x1 ;  /* 0x00000001ff137424 */ /* 0x000fe200078e00ff */
[----:B------:R-:W-:-:S03]  /*da90*/  LOP3.LUT P3, RZ, R0, 0xff, RZ, 0xc0, !PT ;  /* 0x000000ff00ff7812 */ /* 0x000fc6000786c0ff */
        /* <DEDUP_REMOVED lines=16> */
.L_x_471:
[----:B------:R-:W-:Y:S05]  /*dba0*/  BSYNC B0 ;  /* 0x0000000000007941 */ /* 0x000fea0003800000 */
.L_x_470:
[----:B------:R-:W-:-:S04]  /*dbb0*/  SHF.R.S32.HI R5, RZ, 0x1, R5 ;  /* 0x00000001ff057819 */ /* 0x000fc80000011405 */
[----:B------:R-:W-:-:S13]  /*dbc0*/  ISETP.GE.AND P0, PT, R5, 0x20, PT ;  /* 0x000000200500780c */ /* 0x000fda0003f06270 */
[----:B------:R-:W-:Y:S05]  /*dbd0*/  @P0 BRA `(.L_x_472) ;  /* 0xfffffffc00840947 */ /* 0x000fea000383ffff */
[----:B0-----:R-:W-:-:S11]  /*dbe0*/  HFMA2.MMA R3, -RZ, RZ, 0, 1.9073486328125e-06 ;  /* 0x00000020ff037435 */ /* 0x001fd600000001ff */
.L_x_469:
[----:B------:R-:W-:Y:S01]  /*dbf0*/  ISETP.GE.AND P0, PT, R3, 0x2, PT ;  /* 0x000000020300780c */ /* 0x000fe20003f06270 */
[----:B------:R-:W-:Y:S05]  /*dc00*/  WARPSYNC.ALL ;  /* 0x0000000000007948 */ /* 0x000fea0003800000 */
[----:B------:R-:W-:Y:S07]  /*dc10*/  BAR.SYNC.DEFER_BLOCKING 0x0 ;  /* 0x0000000000007b1d */ /* 0x000fee0000010000 */
[----:B------:R-:W-:Y:S05]  /*dc20*/  @!P0 BRA `(.L_x_468) ;  /* 0x00000000007c8947 */ /* 0x000fea0003800000 */
[----:B------:R-:W-:Y:S01]  /*dc30*/  PRMT R5, R0, 0x7610, R5 ;  /* 0x0000761000057816 */ /* 0x000fe20000000005 */
[----:B------:R-:W-:-:S07]  /*dc40*/  IMAD.MOV.U32 R4, RZ, RZ, 0x1 ;  /* 0x00000001ff047424 */ /* 0x000fce00078e00ff */
.L_x_473:
[----:B------:R-:W-:Y:S01]  /*dc50*/  LOP3.LUT R0, R19, 0xffff, RZ, 0xc0, !PT ;  /* 0x0000ffff13007812 */ /* 0x000fe200078ec0ff */
[----:B------:R-:W-:Y:S01]  /*dc60*/  IMAD.MOV.U32 R8, RZ, RZ, 0x1 ;  /* 0x00000001ff087424 */ /* 0x000fe200078e00ff */
[C---:B------:R-:W-:Y:S02]  /*dc70*/  LOP3.LUT R6, R5.reuse, 0xffff, RZ, 0xc0, !PT ;  /* 0x0000ffff05067812 */ /* 0x040fe400078ec0ff */
[----:B------:R-:W-:Y:S02]  /*dc80*/  PRMT R7, R0, 0x8880, RZ ;  /* 0x0000888000077816 */ /* 0x000fe400000000ff */
[----:B------:R-:W-:Y:S02]  /*dc90*/  PRMT R9, R6, 0x8880, RZ ;  /* 0x0000888006097816 */ /* 0x000fe400000000ff */
[----:B------:R-:W-:Y:S02]  /*dca0*/  LOP3.LUT P2, RZ, R5, 0xff, RZ, 0xc0, !PT ;  /* 0x000000ff05ff7812 */ /* 0x000fe4000784c0ff */
[----:B------:R-:W0:Y:S04]  /*dcb0*/  SHFL.DOWN PT, R7, R7, R4, 0x1f ;  /* 0x08001f0407077589 */ /* 0x000e2800000e0000 */
[----:B------:R1:W2:Y:S02]  /*dcc0*/  SHFL.DOWN PT, R9, R9, R4, 0x1f ;  /* 0x08001f0409097589 */ /* 0x0002a400000e0000 */
[----:B-1----:R-:W-:-:S02]  /*dcd0*/  SHF.L.U32 R4, R4, 0x1, RZ ;  /* 0x0000000104047819 */ /* 0x002fc400000006ff */
[----:B0-----:R-:W-:-:S04]  /*dce0*/  ISETP.NE.AND P0, PT, R7, RZ, PT ;  /* 0x000000ff0700720c */ /* 0x001fc80003f05270 */
[----:B------:R-:W-:Y:S02]  /*dcf0*/  FSEL R0, RZ, 1, !P0 ;  /* 0x3f800000ff007808 */ /* 0x000fe40004000000 */
[----:B--2---:R-:W-:-:S04]  /*dd00*/  ISETP.NE.AND P0, PT, R9, RZ, PT ;  /* 0x000000ff0900720c */ /* 0x004fc80003f05270 */
[----:B------:R-:W-:Y:S01]  /*dd10*/  FSEL R6, RZ, 1, !P0 ;  /* 0x3f800000ff067808 */ /* 0x000fe20004000000 */
[----:B------:R-:W0:Y:S01]  /*dd20*/  F2F.BF16.F32 R0, R0 ;  /* 0x0000000000007304 */ /* 0x000e220000202000 */
[----:B------:R-:W-:Y:S01]  /*dd30*/  LOP3.LUT P0, RZ, R19, 0xff, RZ, 0xc0, !PT ;  /* 0x000000ff13ff7812 */ /* 0x000fe2000780c0ff */
[----:B------:R-:W-:-:S06]  /*dd40*/  IMAD.MOV.U32 R19, RZ, RZ, 0x1 ;  /* 0x00000001ff137424 */ /* 0x000fcc00078e00ff */
[----:B------:R-:W1:Y:S06]  /*dd50*/  F2F.BF16.F32 R6, R6 ;  /* 0x0000000600067304 */ /* 0x000e6c0000202000 */
[----:B0-----:R-:W-:Y:S01]  /*dd60*/  @!P0 IMAD.U32 R5, R0, 0x10000, RZ ;  /* 0x0001000000058824 */ /* 0x001fe200078e00ff */
[----:B------:R-:W-:-:S04]  /*dd70*/  PRMT R0, R8, 0x7610, R0 ;  /* 0x0000761008007816 */ /* 0x000fc80000000000 */
[----:B------:R-:W-:Y:S02]  /*dd80*/  @!P0 FSETP.NEU.FTZ.AND P1, PT, R5, RZ, PT ;  /* 0x000000ff0500820b */ /* 0x000fe40003f3d000 */
[----:B-1----:R-:W-:Y:S02]  /*dd90*/  @!P2 SHF.L.U32 R7, R6, 0x10, RZ ;  /* 0x000000100607a819 */ /* 0x002fe400000006ff */
[----:B------:R-:W-:Y:S02]  /*dda0*/  @!P0 SEL R5, RZ, 0x1, !P1 ;  /* 0x00000001ff058807 */ /* 0x000fe40004800000 */
[----:B------:R-:W-:Y:S02]  /*ddb0*/  @!P2 FSETP.NEU.FTZ.AND P3, PT, R7, RZ, PT ;  /* 0x000000ff0700a20b */ /* 0x000fe40003f7d000 */
[----:B------:R-:W-:Y:S02]  /*ddc0*/  @!P0 PRMT R19, R5, 0x7610, R19 ;  /* 0x0000761005138816 */ /* 0x000fe40000000013 */
[----:B------:R-:W-:-:S02]  /*ddd0*/  @!P2 SEL R6, RZ, 0x1, !P3 ;  /* 0x00000001ff06a807 */ /* 0x000fc40005800000 */
[----:B------:R-:W-:Y:S02]  /*dde0*/  ISETP.GE.AND P3, PT, R4, R3, PT ;  /* 0x000000030400720c */ /* 0x000fe40003f66270 */
[----:B------:R-:W-:-:S04]  /*ddf0*/  @!P2 PRMT R0, R6, 0x7610, R0 ;  /* 0x000076100600a816 */ /* 0x000fc80000000000 */
[----:B------:R-:W-:-:S07]  /*de00*/  PRMT R5, R0, 0x7610, R5 ;  /* 0x0000761000057816 */ /* 0x000fce0000000005 */
[----:B------:R-:W-:Y:S05]  /*de10*/  @!P3 BRA `(.L_x_473) ;  /* 0xfffffffc008cb947 */ /* 0x000fea000383ffff */
.L_x_468:
[----:B------:R-:W1:Y:S01]  /*de20*/  LDC R13, c[0x0][0x3e8] ;  /* 0x0000fa00ff0d7b82 */ /* 0x000e620000000800 */
[----:B------:R-:W-:Y:S02]  /*de30*/  IMAD.MOV.U32 R18, RZ, RZ, RZ ;  /* 0x000000ffff127224 */ /* 0x000fe400078e00ff */
[----:B------:R-:W-:Y:S01]  /*de40*/  IMAD.MOV.U32 R22, RZ, RZ, RZ ;  /* 0x000000ffff167224 */ /* 0x000fe200078e00ff */
[----:B-1----:R-:W-:-:S13]  /*de50*/  ISETP.NE.AND P1, PT, R13, RZ, PT ;  /* 0x000000ff0d00720c */ /* 0x002fda0003f25270 */
[----:B------:R-:W-:Y:S05]  /*de60*/  @!P1 BRA `(.L_x_474) ;  /* 0x0000001000449947 */ /* 0x000fea0003800000 */
[----:B------:R-:W-:Y:S01]  /*de70*/  MOV R16, RZ ;  /* 0x000000ff00107202 */ /* 0x000fe20000000f00 */
[----:B------:R-:W-:Y:S01]  /*de80*/  ULDC.64 UR4, c[0x0][0x3f0] ;  /* 0x0000fc0000047ab9 */ /* 0x000fe20000000a00 */
[----:B------:R-:W-:-:S03]  /*de90*/  ISETP.NE.AND P0, PT, R13, 0x1, PT ;  /* 0x000000010d00780c */ /* 0x000fc60003f05270 */
[----:B------:R-:W-:Y:S01]  /*dea0*/  IMAD.HI.U32 R4, R17, UR4, R16 ;  /* 0x0000000411047c27 */ /* 0x000fe2000f8e0010 */
[----:B------:R-:W-:-:S04]  /*deb0*/  ULDC UR4, c[0x0][0x3ec] ;  /* 0x0000fb0000047ab9 */ /* 0x000fc80000000800 */
[----:B------:R-:W-:-:S05]  /*dec0*/  SHF.R.U32.HI R5, RZ, UR5, R4 ;  /* 0x00000005ff057c19 */ /* 0x000fca0008011604 */
[----:B0-----:R-:W-:-:S04]  /*ded0*/  IMAD.MOV R3, RZ, RZ, -R5 ;  /* 0x000000ffff037224 */ /* 0x001fc800078e0a05 */
        /* <DEDUP_REMOVED lines=266> */
.L_x_474:
[----:B------:R-:W-:Y:S05]  /*ef80*/  @!P1 BRA `(.L_x_475) ;  /* 0x0000001000489947 */ /* 0x000fea0003800000 */
[----:B------:R-:W-:Y:S01]  /*ef90*/  HFMA2.MMA R4, -RZ, RZ, 0, 0 ;  /* 0x00000000ff047435 */ /* 0x000fe200000001ff */
[----:B------:R-:W-:Y:S01]  /*efa0*/  VIADD R5, R17, 0x1 ;  /* 0x0000000111057836 */ /* 0x000fe20000000000 */
[----:B------:R-:W-:Y:S01]  /*efb0*/  ULDC.64 UR4, c[0x0][0x3f0] ;  /* 0x0000fc0000047ab9 */ /* 0x000fe20000000a00 */
[----:B------:R-:W-:-:S07]  /*efc0*/  ISETP.NE.AND P0, PT, R13, 0x1, PT ;  /* 0x000000010d00780c */ /* 0x000fce0003f05270 */
[----:B0-----:R-:W-:Y:S01]  /*efd0*/  IMAD.HI.U32 R6, R5, UR4, R4 ;  /* 0x0000000405067c27 */ /* 0x001fe2000f8e0004 */
        /* <DEDUP_REMOVED lines=269> */
.L_x_475:
[----:B------:R-:W-:Y:S01]  /*100b0*/  ULDC.64 UR4, c[0x0][0x5f8] ;  /* 0x00017e0000047ab9 */ /* 0x000fe20000000a00 */
[----:B------:R-:W-:Y:S01]  /*100c0*/  ULDC UR6, c[0x0][0x234] ;  /* 0x00008d0000067ab9 */ /* 0x000fe20000000800 */
[----:B------:R-:W-:Y:S02]  /*100d0*/  ISETP.NE.U32.AND P0, PT, RZ, UR4, PT ;  /* 0x00000004ff007c0c */ /* 0x000fe4000bf05070 */
[----:B------:R-:W-:Y:S02]  /*100e0*/  CS2R R4, SRZ ;  /* 0x0000000000047805 */ /* 0x000fe4000001ff00 */
[----:B------:R-:W-:Y:S01]  /*100f0*/  ISETP.NE.AND P3, PT, RZ, UR6, PT ;  /* 0x00000006ff007c0c */ /* 0x000fe2000bf65270 */
[----:B------:R-:W-:Y:S01]  /*10100*/  IMAD.MOV.U32 R12, RZ, RZ, RZ ;  /* 0x000000ffff0c7224 */ /* 0x000fe200078e00ff */
[----:B------:R-:W-:-:S13]  /*10110*/  ISETP.NE.AND.EX P0, PT, RZ, UR5, PT, P0 ;  /* 0x00000005ff007c0c */ /* 0x000fda000bf05300 */
[----:B------:R-:W-:-:S04]  /*10120*/  @P0 IADD3 R4, P2, R22, UR4, RZ ;  /* 0x0000000416040c10 */ /* 0x000fc8000ff5e0ff */
[----:B------:R-:W-:-:S05]  /*10130*/  @P0 IADD3.X R5, RZ, UR5, RZ, P2, !PT ;  /* 0x00000005ff050c10 */ /* 0x000fca00097fe4ff */
[----:B------:R-:W-:Y:S01]  /*10140*/  @P0 IMAD.MOV.U32 R12, RZ, RZ, R5 ;  /* 0x000000ffff0c0224 */ /* 0x000fe200078e0005 */
[----:B------:R-:W-:Y:S06]  /*10150*/  @!P3 BRA `(.L_x_476) ;  /* 0x000000400000b947 */ /* 0x000fec0003800000 */
[----:B0-----:R-:W0:Y:S01]  /*10160*/  S2R R3, SR_CTAID.X ;  /* 0x0000000000037919 */ /* 0x001e220000002500 */
[----:B------:R-:W-:Y:S01]  /*10170*/  ULDC.64 UR4, c[0x0][0x238] ;  /* 0x00008e0000047ab9 */ /* 0x000fe20000000a00 */
[----:B------:R-:W-:Y:S01]  /*10180*/  CS2R R16, SRZ ;  /* 0x0000000000107805 */ /* 0x000fe2000001ff00 */
[----:B------:R-:W-:Y:S01]  /*10190*/  IMAD R7, R23, UR4, RZ ;  /* 0x0000000417077c24 */ /* 0x000fe2000f8e02ff */
[----:B------:R-:W-:-:S03]  /*101a0*/  ULDC UR4, c[0x0][0x224] ;  /* 0x0000890000047ab9 */ /* 0x000fc60000000800 */
[----:B------:R-:W-:-:S04]  /*101b0*/  IMAD R6, R2, UR5, R7 ;  /* 0x0000000502067c24 */ /* 0x000fc8000f8e0207 */
[----:B0-----:R-:W-:-:S04]  /*101c0*/  IMAD R6, R3, UR4, R6 ;  /* 0x0000000403067c24 */ /* 0x001fc8000f8e0206 */
[----:B------:R-:W-:Y:S01]  /*101d0*/  IMAD.SHL.U32 R7, R6, 0x2, RZ ;  /* 0x0000000206077824 */ /* 0x000fe200078e00ff */
        /* <DEDUP_REMOVED lines=274> */
.L_x_477:
        /* <DEDUP_REMOVED lines=275> */
.L_x_478:
        /* <DEDUP_REMOVED lines=14> */
.L_x_480:
[----:B------:R-:W-:Y:S05]  /*12510*/  BSYNC B0 ;  /* 0x0000000000007941 */ /* 0x000fea0003800000 */
.L_x_479:
        /* <DEDUP_REMOVED lines=15> */
.L_x_482:
[----:B------:R-:W-:Y:S05]  /*12610*/  BSYNC B0 ;  /* 0x0000000000007941 */ /* 0x000fea0003800000 */
.L_x_481:
        /* <DEDUP_REMOVED lines=28> */
[----:B------:R-:W-:Y:S01]  /*127e0*/  UIADD3 UR4, UR4, -0x1, URZ ;  /* 0xffffffff04047890 */ /* 0x000fe2000fffe03f */
[----:B------:R-:W0:Y:S01]  /*127f0*/  POPC R11, R10 ;  /* 0x0000000a000b7309 */ /* 0x000e220000000000 */
[----:B--2---:R-:W0:Y:S02]  /*12800*/  SHFL.IDX PT, R0, R7, R8, 0x1f ;  /* 0x00001f0807007589 */ /* 0x004e2400000e0000 */
[----:B0-----:R-:W-:-:S04]  /*12810*/  IADD3 R0, R0, R11, RZ ;  /* 0x0000000b00007210 */ /* 0x001fc80007ffe0ff */
[----:B------:R-:W-:-:S04]  /*12820*/  ISETP.NE.AND P0, PT, R0, UR4, PT ;  /* 0x0000000400007c0c */ /* 0x000fc8000bf05270 */
[----:B------:R-:W-:-:S05]  /*12830*/  SEL R0, RZ, 0x1, P0 ;  /* 0x00000001ff007807 */ /* 0x000fca0000000000 */
[----:B------:R1:W-:Y:S04]  /*12840*/  STS.U8 [UR5], R0 ;  /* 0x00000000ff007988 */ /* 0x0003e80008000005 */
.L_x_484:
[----:B------:R-:W-:Y:S05]  /*12850*/  BSYNC B0 ;  /* 0x0000000000007941 */ /* 0x000fea0003800000 */
.L_x_483:
        /* <DEDUP_REMOVED lines=25> */
[----:B------:R-:W-:-:S03]  /*129f0*/  PRMT R9, R18, 0x7610, R9 ;  /* 0x0000761012097816 */ /* 0x000fc60000000009 */
[----:B------:R-:W-:-:S13]  /*12a00*/  ISETP.GE.U32.AND P0, PT, R0, UR5, PT ;  /* 0x0000000500007c0c */ /* 0x000fda000bf06070 */
[----:B------:R-:W-:Y:S05]  /*12a10*/  @P0 BRA `(.L_x_487) ;  /* 0x0000000400280947 */ /* 0x000fea0003800000 */
[----:B------:R-:W-:Y:S01]  /*12a20*/  ULDC UR5, c[0x0][0x10] ;  /* 0x0000040000057ab9 */ /* 0x000fe20000000800 */
[----:B------:R-:W0:Y:S01]  /*12a30*/  LDC R11, c[0x0][0x4] ;  /* 0x00000100ff0b7b82 */ /* 0x000e220000000800 */
[----:B------:R-:W-:Y:S01]  /*12a40*/  BSSY B1, `(.L_x_488) ;  /* 0x000001f000017945 */ /* 0x000fe20003800000 */
[----:B------:R-:W-:Y:S01]  /*12a50*/  PRMT R19, R18, 0x7610, R19 ;  /* 0x0000761012137816 */ /* 0x000fe20000000013 */
[----:B------:R-:W-:-:S05]  /*12a60*/  IMAD R3, R3, UR5, RZ ;  /* 0x0000000503037c24 */ /* 0x000fca000f8e02ff */
[----:B------:R-:W1:Y:S01]  /*12a70*/  LDC.64 R6, c[0x0][0x600] ;  /* 0x00018000ff067b82 */ /* 0x000e620000000a00 */
[----:B0-----:R-:W-:-:S07]  /*12a80*/  IMAD R11, R11, UR4, RZ ;  /* 0x000000040b0b7c24 */ /* 0x001fce000f8e02ff */
.L_x_489:
[----:B------:R-:W-:-:S04]  /*12a90*/  IMAD.IADD R9, R3, 0x1, R0 ;  /* 0x0000000103097824 */ /* 0x000fc800078e0200 */
[----:B-1----:R-:W-:-:S05]  /*12aa0*/  IMAD.WIDE.U32 R8, R9, 0x2, R6 ;  /* 0x0000000209087825 */ /* 0x002fca00078e0006 */
[----:B------:R-:W2:Y:S04]  /*12ab0*/  LDG.E.U8 R14, desc[UR58][R8.64+0x1] ;  /* 0x0000013a080e7981 */ /* 0x000ea8000c1e1100 */
[----:B------:R0:W3:Y:S01]  /*12ac0*/  LDG.E.S8 R10, desc[UR58][R8.64] ;  /* 0x0000003a080a7981 */ /* 0x0000e2000c1e1300 */
[----:B------:R-:W-:Y:S01]  /*12ad0*/  LOP3.LUT P3, RZ, R19, 0xff, RZ, 0xc0, !PT ;  /* 0x000000ff13ff7812 */ /* 0x000fe2000786c0ff */
[----:B------:R-:W-:Y:S01]  /*12ae0*/  IMAD.IADD R0, R11, 0x1, R0 ;  /* 0x000000010b007824 */ /* 0x000fe200078e0200 */
[----:B------:R-:W-:Y:S01]  /*12af0*/  LOP3.LUT P0, RZ, R18, 0xff, RZ, 0xc0, !PT ;  /* 0x000000ff12ff7812 */ /* 0x000fe2000780c0ff */
[----:B------:R-:W-:Y:S01]  /*12b00*/  IMAD.MOV.U32 R18, RZ, RZ, 0x1 ;  /* 0x00000001ff127424 */ /* 0x000fe200078e00ff */
[----:B0-----:R-:W-:-:S04]  /*12b10*/  HFMA2.MMA R8, -RZ, RZ, 0, 5.9604644775390625e-08 ;  /* 0x00000001ff087435 */ /* 0x001fc800000001ff */
[----:B------:R-:W-:-:S06]  /*12b20*/  PRMT R9, R18, 0x7610, R9 ;  /* 0x0000761012097816 */ /* 0x000fcc0000000009 */
[----:B------:R-:W-:Y:S01]  /*12b30*/  PRMT R18, R8, 0x7610, R18 ;  /* 0x0000761008127816 */ /* 0x000fe20000000012 */
[----:B--2---:R-:W0:Y:S08]  /*12b40*/  I2F.S8 R14, R14 ;  /* 0x0000000e000e7306 */ /* 0x004e300000001400 */
[----:B---3--:R-:W1:Y:S08]  /*12b50*/  I2F.S16 R10, R10 ;  /* 0x0000000a000a7306 */ /* 0x008e700000101400 */
[----:B0-----:R-:W0:Y:S08]  /*12b60*/  F2F.BF16.F32 R15, R14 ;  /* 0x0000000e000f7304 */ /* 0x001e300000202000 */
[----:B-1----:R1:W2:Y:S01]  /*12b70*/  F2F.BF16.F32 R13, R10 ;  /* 0x0000000a000d7304 */ /* 0x0022a20000202000 */
[----:B0-----:R-:W-:-:S04]  /*12b80*/  @!P3 SHF.L.U32 R15, R15, 0x10, RZ ;  /* 0x000000100f0fb819 */ /* 0x001fc800000006ff */
[----:B------:R-:W-:-:S04]  /*12b90*/  @!P3 FSETP.NEU.FTZ.AND P4, PT, R15, RZ, PT ;  /* 0x000000ff0f00b20b */ /* 0x000fc80003f9d000 */
[----:B-1----:R-:W-:Y:S01]  /*12ba0*/  @!P3 SEL R10, RZ, 0x1, !P4 ;  /* 0x00000001ff0ab807 */ /* 0x002fe20006000000 */
[----:B--2---:R-:W-:Y:S01]  /*12bb0*/  @!P0 IMAD.U32 R13, R13, 0x10000, RZ ;  /* 0x000100000d0d8824 */ /* 0x004fe200078e00ff */
[----:B------:R-:W-:Y:S02]  /*12bc0*/  ISETP.GE.U32.AND P4, PT, R0, UR6, PT ;  /* 0x0000000600007c0c */ /* 0x000fe4000bf86070 */
[----:B------:R-:W-:Y:S02]  /*12bd0*/  @!P3 PRMT R9, R10, 0x7610, R9 ;  /* 0x000076100a09b816 */ /* 0x000fe40000000009 */
[----:B------:R-:W-:Y:S02]  /*12be0*/  @!P0 FSETP.NEU.FTZ.AND P2, PT, R13, RZ, PT ;  /* 0x000000ff0d00820b */ /* 0x000fe40003f5d000 */
[----:B------:R-:W-:Y:S02]  /*12bf0*/  PRMT R19, R9, 0x7610, R19 ;  /* 0x0000761009137816 */ /* 0x000fe40000000013 */
[----:B------:R-:W-:-:S04]  /*12c00*/  @!P0 SEL R8, RZ, 0x1, !P2 ;  /* 0x00000001ff088807 */ /* 0x000fc80005000000 */
[----:B------:R-:W-:Y:S01]  /*12c10*/  @!P0 PRMT R18, R8, 0x7610, R18 ;  /* 0x0000761008128816 */ /* 0x000fe20000000012 */
[----:B------:R-:W-:Y:S06]  /*12c20*/  @!P4 BRA `(.L_x_489) ;  /* 0xfffffffc0098c947 */ /* 0x000fec000383ffff */
[----:B------:R-:W-:Y:S05]  /*12c30*/  BSYNC B1 ;  /* 0x0000000000017941 */ /* 0x000fea0003800000 */
.L_x_488:
[----:B------:R-:W-:Y:S05]  /*12c40*/  BRA `(.L_x_487) ;  /* 0x00000000009c7947 */ /* 0x000fea0003800000 */
.L_x_486:
[----:B------:R-:W-:Y:S01]  /*12c50*/  ULDC UR4, c[0x0][0x228] ;  /* 0x00008a0000047ab9 */ /* 0x000fe20000000800 */
[----:B------:R-:W-:Y:S01]  /*12c60*/  ULDC UR5, c[0x0][0x228] ;  /* 0x00008a0000057ab9 */ /* 0x000fe20000000800 */
[----:B------:R-:W-:Y:S02]  /*12c70*/  ISETP.GE.U32.AND P0, PT, R2, UR4, PT ;  /* 0x0000000402007c0c */ /* 0x000fe4000bf06070 */
[----:B------:R-:W-:-:S11]  /*12c80*/  PRMT R9, R18, 0x7610, R9 ;  /* 0x0000761012097816 */ /* 0x000fd60000000009 */
        /* <DEDUP_REMOVED lines=8> */
.L_x_490:
[----:B------:R-:W-:-:S05]  /*12d10*/  IADD3 R8, R3, R0, RZ ;  /* 0x0000000003087210 */ /* 0x000fca0007ffe0ff */
[----:B0-----:R-:W-:-:S04]  /*12d20*/  IMAD R8, R8, R15, R23 ;  /* 0x0000000f08087224 */ /* 0x001fc800078e0217 */
[----:B-1----:R-:W-:-:S05]  /*12d30*/  IMAD.WIDE.U32 R8, R8, 0x2, R6 ;  /* 0x0000000208087825 */ /* 0x002fca00078e0006 */
[----:B------:R-:W3:Y:S04]  /*12d40*/  LDG.E.U8 R13, desc[UR58][R8.64+0x1] ;  /* 0x0000013a080d7981 */ /* 0x000ee8000c1e1100 */
[----:B------:R0:W4:Y:S01]  /*12d50*/  LDG.E.S8 R10, desc[UR58][R8.64] ;  /* 0x0000003a080a7981 */ /* 0x000122000c1e1300 */
[----:B------:R-:W-:Y:S01]  /*12d60*/  LOP3.LUT P2, RZ, R20, 0xff, RZ, 0xc0, !PT ;  /* 0x000000ff14ff7812 */ /* 0x000fe2000784c0ff */
[----:B--2---:R-:W-:Y:S01]  /*12d70*/  IMAD.IADD R0, R19, 0x1, R0 ;  /* 0x0000000113007824 */ /* 0x004fe200078e0200 */
[----:B------:R-:W-:Y:S02]  /*12d80*/  LOP3.LUT P4, RZ, R18, 0xff, RZ, 0xc0, !PT ;  /* 0x000000ff12ff7812 */ /* 0x000fe4000788c0ff */
[----:B------:R-:W-:Y:S01]  /*12d90*/  MOV R18, 0x1 ;  /* 0x0000000100127802 */ /* 0x000fe20000000f00 */
[----:B0-----:R-:W-:-:S03]  /*12da0*/  IMAD.MOV.U32 R8, RZ, RZ, 0x1 ;  /* 0x00000001ff087424 */ /* 0x001fc600078e00ff */
[----:B------:R-:W-:Y:S02]  /*12db0*/  PRMT R9, R18, 0x7610, R9 ;  /* 0x0000761012097816 */ /* 0x000fe40000000009 */
[----:B------:R-:W-:Y:S01]  /*12dc0*/  PRMT R18, R8, 0x7610, R18 ;  /* 0x0000761008127816 */ /* 0x000fe20000000012 */
[----:B---3--:R-:W0:Y:S08]  /*12dd0*/  I2F.S8 R13, R13 ;  /* 0x0000000d000d7306 */ /* 0x008e300000001400 */
[----:B----4-:R-:W1:Y:S08]  /*12de0*/  I2F.S16 R10, R10 ;  /* 0x0000000a000a7306 */ /* 0x010e700000101400 */
[----:B0-----:R-:W0:Y:S08]  /*12df0*/  F2F.BF16.F32 R14, R13 ;  /* 0x0000000d000e7304 */ /* 0x001e300000202000 */
[----:B-1----:R-:W1:Y:S01]  /*12e00*/  F2F.BF16.F32 R11, R10 ;  /* 0x0000000a000b7304 */ /* 0x002e620000202000 */
[----:B0-----:R-:W-:-:S05]  /*12e10*/  @!P2 IMAD.U32 R14, R14, 0x10000, RZ ;  /* 0x000100000e0ea824 */ /* 0x001fca00078e00ff */
[----:B------:R-:W-:Y:S01]  /*12e20*/  @!P2 FSETP.NEU.FTZ.AND P3, PT, R14, RZ, PT ;  /* 0x000000ff0e00a20b */ /* 0x000fe20003f7d000 */
[----:B-1----:R-:W-:-:S03]  /*12e30*/  @!P4 IMAD.U32 R11, R11, 0x10000, RZ ;  /* 0x000100000b0bc824 */ /* 0x002fc600078e00ff */
[----:B------:R-:W-:Y:S02]  /*12e40*/  @!P2 SEL R10, RZ, 0x1, !P3 ;  /* 0x00000001ff0aa807 */ /* 0x000fe40005800000 */
[----:B------:R-:W-:Y:S02]  /*12e50*/  ISETP.GE.U32.AND P3, PT, R0, UR5, PT ;  /* 0x0000000500007c0c */ /* 0x000fe4000bf66070 */
[----:B------:R-:W-:Y:S02]  /*12e60*/  @!P4 FSETP.NEU.FTZ.AND P0, PT, R11, RZ, PT ;  /* 0x000000ff0b00c20b */ /* 0x000fe40003f1d000 */
[----:B------:R-:W-:Y:S02]  /*12e70*/  @!P2 PRMT R9, R10, 0x7610, R9 ;  /* 0x000076100a09a816 */ /* 0x000fe40000000009 */
[----:B------:R-:W-:Y:S02]  /*12e80*/  @!P4 SEL R8, RZ, 0x1, !P0 ;  /* 0x00000001ff08c807 */ /* 0x000fe40004000000 */
[----:B------:R-:W-:-:S02]  /*12e90*/  PRMT R20, R9, 0x7610, R20 ;  /* 0x0000761009147816 */ /* 0x000fc40000000014 */
[----:B------:R-:W-:-:S03]  /*12ea0*/  @!P4 PRMT R18, R8, 0x7610, R18 ;  /* 0x000076100812c816 */ /* 0x000fc60000000012 */
[----:B------:R-:W-:Y:S05]  /*12eb0*/  @!P3 BRA `(.L_x_490) ;  /* 0xfffffffc0094b947 */ /* 0x000fea000383ffff */
.L_x_487:
[----:B------:R-:W-:Y:S05]  /*12ec0*/  BSYNC B0 ;  /* 0x0000000000007941 */ /* 0x000fea0003800000 */
.L_x_485:
[----:B------:R-:W0:Y:S01]  /*12ed0*/  S2UR UR5, SR_CgaCtaId ;  /* 0x00000000000579c3 */ /* 0x000e220000008800 */
[----:B------:R-:W-:Y:S01]  /*12ee0*/  UMOV UR4, 0x400 ;  /* 0x0000040000047882 */ /* 0x000fe20000000000 */
[----:B------:R-:W-:Y:S01]  /*12ef0*/  PRMT R6, R9, 0x7604, R18 ;  /* 0x0000760409067816 */ /* 0x000fe20000000012 */
[----:B------:R-:W-:-:S05]  /*12f00*/  UIADD3 UR4, UR4, 0x10, URZ ;  /* 0x0000001004047890 */ /* 0x000fca000fffe03f */
[----:B------:R-:W1:Y:S01]  /*12f10*/  LDC R0, c[0x0][RZ] ;  /* 0x00000000ff007b82 */ /* 0x000e620000000800 */
[----:B------:R-:W-:Y:S01]  /*12f20*/  ULDC UR6, c[0x0][0x4] ;  /* 0x0000010000067ab9 */ /* 0x000fe20000000800 */
[----:B0-----:R-:W-:Y:S02]  /*12f30*/  ULEA UR4, UR5, UR4, 0x18 ;  /* 0x0000000405047291 */ /* 0x001fe4000f8ec03f */
[----:B------:R-:W-:Y:S01]  /*12f40*/  USHF.R.U32.HI UR5, URZ, 0x1, UR6 ;  /* 0x000000013f057899 */ /* 0x000fe20008011606 */
[----:B-1----:R-:W-:-:S05]  /*12f50*/  IMAD R3, R2, R0, R23 ;  /* 0x0000000002037224 */ /* 0x002fca00078e0217 */
[----:B------:R-:W-:Y:S02]  /*12f60*/  ISETP.NE.AND P0, PT, RZ, UR5, PT ;  /* 0x00000005ff007c0c */ /* 0x000fe4000bf05270 */
[----:B------:R-:W-:-:S05]  /*12f70*/  LEA R3, R3, UR4, 0x1 ;  /* 0x0000000403037c11 */ /* 0x000fca000f8e08ff */
[----:B------:R0:W-:Y:S06]  /*12f80*/  STS.U16 [R3], R6 ;  /* 0x0000000603007388 */ /* 0x0001ec0000000400 */
[----:B------:R-:W-:Y:S05]  /*12f90*/  @!P0 BRA `(.L_x_491) ;  /* 0x0000000000888947 */ /* 0x000fea0003800000 */
[----:B------:R-:W-:-:S07]  /*12fa0*/  MOV R7, UR5 ;  /* 0x0000000500077c02 */ /* 0x000fce0008000f00 */
.L_x_494:
        /* <DEDUP_REMOVED lines=8> */
[----:B------:R-:W-:Y:S01]  /*13030*/  IMAD R6, R6, R0, R23 ;  /* 0x0000000006067224 */ /* 0x000fe200078e0217 */
[----:B------:R-:W-:Y:S01]  /*13040*/  LOP3.LUT P0, RZ, R18, 0xff, RZ, 0xc0, !PT ;  /* 0x000000ff12ff7812 */ /* 0x000fe2000780c0ff */
[----:B------:R-:W-:Y:S01]  /*13050*/  IMAD.MOV.U32 R18, RZ, RZ, 0x1 ;  /* 0x00000001ff127424 */ /* 0x000fe200078e00ff */
[----:B------:R-:W-:Y:S02]  /*13060*/  LOP3.LUT P3, RZ, R9, 0xff, RZ, 0xc0, !PT ;  /* 0x000000ff09ff7812 */ /* 0x000fe4000786c0ff */
[----:B------:R-:W-:-:S06]  /*13070*/  LEA R6, R6, UR4, 0x1 ;  /* 0x0000000406067c11 */ /* 0x000fcc000f8e08ff */
        /* <DEDUP_REMOVED lines=12> */
[----:B------:R-:W-:Y:S02]  /*13140*/  PRMT R9, R8, 0x7610, R9 ;  /* 0x0000761008097816 */ /* 0x000fe40000000009 */
[----:B------:R-:W-:-:S02]  /*13150*/  @!P0 PRMT R18, R6, 0x7610, R18 ;  /* 0x0000761006128816 */ /* 0x000fc40000000012 */
[----:B------:R-:W-:-:S04]  /*13160*/  @!P3 SEL R9, RZ, 0x1, !P4 ;  /* 0x00000001ff09b807 */ /* 0x000fc80006000000 */
[----:B------:R-:W-:-:S05]  /*13170*/  PRMT R6, R9, 0x7604, R18 ;  /* 0x0000760409067816 */ /* 0x000fca0000000012 */
[----:B------:R0:W-:Y:S02]  /*13180*/  STS.U16 [R3], R6 ;  /* 0x0000000603007388 */ /* 0x0001e40000000400 */
.L_x_493:
[----:B------:R-:W-:Y:S05]  /*13190*/  BSYNC B0 ;  /* 0x0000000000007941 */ /* 0x000fea0003800000 */
.L_x_492:
[----:B------:R-:W-:Y:S01]  /*131a0*/  MOV R7, R11 ;  /* 0x0000000b00077202 */ /* 0x000fe20000000f00 */
[----:B------:R-:W-:Y:S06]  /*131b0*/  @P5 BRA `(.L_x_494) ;  /* 0xfffffffc007c5947 */ /* 0x000fec000383ffff */
.L_x_491:
[----:B------:R-:W-:Y:S02]  /*131c0*/  ULDC UR4, c[0x0][0x22c] ;  /* 0x00008b0000047ab9 */ /* 0x000fe40000000800 */
[----:B------:R-:W-:-:S13]  /*131d0*/  ISETP.NE.AND P0, PT, RZ, UR4, PT ;  /* 0x00000004ff007c0c */ /* 0x000fda000bf05270 */
[----:B------:R-:W-:Y:S05]  /*131e0*/  @!P0 BRA `(.L_x_495) ;  /* 0x00000004002c8947 */ /* 0x000fea0003800000 */
[----:B------:R-:W-:Y:S01]  /*131f0*/  ISETP.GT.AND P0, PT, R0, 0x20, PT ;  /* 0x000000200000780c */ /* 0x000fe20003f04270 */
[----:B------:R-:W-:-:S12]  /*13200*/  IMAD.MOV.U32 R2, RZ, RZ, R0 ;  /* 0x000000ffff027224 */ /* 0x000fd800078e0000 */
[----:B------:R-:W-:Y:S05]  /*13210*/  @!P0 BRA `(.L_x_496) ;  /* 0x00000000009c8947 */ /* 0x000fea0003800000 */
[----:B------:R-:W-:Y:S02]  /*13220*/  PRMT R8, R9, 0x7604, R18 ;  /* 0x0000760409087816 */ /* 0x000fe40000000012 */
[----:B------:R-:W-:-:S03]  /*13230*/  LEA.HI R2, R0, R0, RZ, 0x1 ;  /* 0x0000000000027211 */ /* 0x000fc600078f08ff */
[----:B------:R1:W-:Y:S01]  /*13240*/  STS.U16 [R3], R8 ;  /* 0x0000000803007388 */ /* 0x0003e20000000400 */
[----:B0-----:R-:W-:Y:S01]  /*13250*/  SHF.R.S32.HI R6, RZ, 0x1, R2 ;  /* 0x00000001ff067819 */ /* 0x001fe20000011402 */
[----:B------:R-:W-:-:S03]  /*13260*/  IMAD.MOV.U32 R2, RZ, RZ, 0x20 ;  /* 0x00000020ff027424 */ /* 0x000fc600078e00ff */
[----:B------:R-:W-:-:S13]  /*13270*/  ISETP.GE.AND P0, PT, R6, 0x20, PT ;  /* 0x000000200600780c */ /* 0x000fda0003f06270 */
[----:B-1----:R-:W-:Y:S05]  /*13280*/  @!P0 BRA `(.L_x_496) ;  /* 0x0000000000808947 */ /* 0x002fea0003800000 */
.L_x_499:
[----:B------:R-:W-:Y:S01]  /*13290*/  IADD3 R7, R23, R6, RZ ;  /* 0x0000000617077210 */ /* 0x000fe20007ffe0ff */
[----:B------:R-:W-:Y:S03]  /*132a0*/  BAR.SYNC.DEFER_BLOCKING 0x0 ;  /* 0x0000000000007b1d */ /* 0x000fe60000010000 */
[----:B------:R-:W-:-:S03]  /*132b0*/  ISETP.GE.U32.AND P0, PT, R7, R0, PT ;  /* 0x000000000700720c */ /* 0x000fc60003f06070 */
[----:B------:R-:W-:Y:S01]  /*132c0*/  BSSY B0, `(.L_x_497) ;  /* 0x0000018000007945 */ /* 0x000fe20003800000 */
[----:B------:R-:W-:-:S13]  /*132d0*/  ISETP.GE.U32.OR P0, PT, R23, R6, P0 ;  /* 0x000000061700720c */ /* 0x000fda0000706470 */
[----:B0-----:R-:W-:Y:S05]  /*132e0*/  @P0 BRA `(.L_x_498) ;  /* 0x0000000000540947 */ /* 0x001fea0003800000 */
        /* <DEDUP_REMOVED lines=21> */
.L_x_498:
[----:B------:R-:W-:Y:S05]  /*13440*/  BSYNC B0 ;  /* 0x0000000000007941 */ /* 0x000fea0003800000 */
.L_x_497:
[----:B------:R-:W-:-:S04]  /*13450*/  SHF.R.S32.HI R6, RZ, 0x1, R6 ;  /* 0x00000001ff067819 */ /* 0x000fc80000011406 */
[----:B------:R-:W-:-:S13]  /*13460*/  ISETP.GE.AND P0, PT, R6, 0x20, PT ;  /* 0x000000200600780c */ /* 0x000fda0003f06270 */
[----:B------:R-:W-:Y:S05]  /*13470*/  @P0 BRA `(.L_x_499) ;  /* 0xfffffffc00840947 */ /* 0x000fea000383ffff */
[----:B0-----:R-:W-:-:S11]  /*13480*/  HFMA2.MMA R2, -RZ, RZ, 0, 1.9073486328125e-06 ;  /* 0x00000020ff027435 */ /* 0x001fd600000001ff */
.L_x_496:
[----:B------:R-:W-:Y:S01]  /*13490*/  BAR.SYNC.DEFER_BLOCKING 0x0 ;  /* 0x0000000000007b1d */ /* 0x000fe20000010000 */
[----:B------:R-:W-:-:S13]  /*134a0*/  ISETP.GE.AND P0, PT, R2, 0x2, PT ;  /* 0x000000020200780c */ /* 0x000fda0003f06270 */
[----:B------:R-:W-:Y:S05]  /*134b0*/  @!P0 BRA `(.L_x_495) ;  /* 0x0000000000788947 */ /* 0x000fea0003800000 */
[----:B------:R-:W-:Y:S01]  /*134c0*/  PRMT R0, R9, 0x7610, R0 ;  /* 0x0000761009007816 */ /* 0x000fe20000000000 */
[----:B0-----:R-:W-:-:S07]  /*134d0*/  IMAD.MOV.U32 R3, RZ, RZ, 0x1 ;  /* 0x00000001ff037424 */ /* 0x001fce00078e00ff */
.L_x_500:
[----:B------:R-:W-:Y:S01]  /*134e0*/  LOP3.LUT R6, R18, 0xffff, RZ, 0xc0, !PT ;  /* 0x0000ffff12067812 */ /* 0x000fe200078ec0ff */
[----:B------:R-:W-:Y:S01]  /*134f0*/  IMAD.MOV.U32 R9, RZ, RZ, 0x1 ;  /* 0x00000001ff097424 */ /* 0x000fe200078e00ff */
[----:B------:R-:W-:Y:S02]  /*13500*/  LOP3.LUT R7, R0, 0xffff, RZ, 0xc0, !PT ;  /* 0x0000ffff00077812 */ /* 0x000fe400078ec0ff */
[----:B------:R-:W-:Y:S02]  /*13510*/  PRMT R6, R6, 0x8880, RZ ;  /* 0x0000888006067816 */ /* 0x000fe400000000ff */
[----:B------:R-:W-:Y:S02]  /*13520*/  PRMT R8, R7, 0x8880, RZ ;  /* 0x0000888007087816 */ /* 0x000fe400000000ff */
[----:B------:R-:W-:Y:S02]  /*13530*/  LOP3.LUT P2, RZ, R0, 0xff, RZ, 0xc0, !PT ;  /* 0x000000ff00ff7812 */ /* 0x000fe4000784c0ff */
[----:B------:R-:W0:Y:S01]  /*13540*/  SHFL.DOWN PT, R6, R6, R3, 0x1f ;  /* 0x08001f0306067589 */ /* 0x000e2200000e0000 */
[----:B------:R-:W-:Y:S01]  /*13550*/  LOP3.LUT P4, RZ, R18, 0xff, RZ, 0xc0, !PT ;  /* 0x000000ff12ff7812 */ /* 0x000fe2000788c0ff */
[----:B------:R-:W-:-:S02]  /*13560*/  IMAD.MOV.U32 R18, RZ, RZ, 0x1 ;  /* 0x00000001ff127424 */ /* 0x000fc400078e00ff */
[----:B------:R1:W2:Y:S02]  /*13570*/  SHFL.DOWN PT, R8, R8, R3, 0x1f ;  /* 0x08001f0308087589 */ /* 0x0002a400000e0000 */
[----:B-1----:R-:W-:Y:S02]  /*13580*/  SHF.L.U32 R3, R3, 0x1, RZ ;  /* 0x0000000103037819 */ /* 0x002fe400000006ff */
[----:B0-----:R-:W-:-:S04]  /*13590*/  ISETP.NE.AND P0, PT, R6, RZ, PT ;  /* 0x000000ff0600720c */ /* 0x001fc80003f05270 */
[----:B------:R-:W-:Y:S02]  /*135a0*/  FSEL R7, RZ, 1, !P0 ;  /* 0x3f800000ff077808 */ /* 0x000fe40004000000 */
[----:B--2---:R-:W-:-:S04]  /*135b0*/  ISETP.NE.AND P0, PT, R8, RZ, PT ;  /* 0x000000ff0800720c */ /* 0x004fc80003f05270 */
[----:B------:R-:W-:Y:S01]  /*135c0*/  FSEL R10, RZ, 1, !P0 ;  /* 0x3f800000ff0a7808 */ /* 0x000fe20004000000 */
[----:B------:R-:W0:Y:S08]  /*135d0*/  F2F.BF16.F32 R7, R7 ;  /* 0x0000000700077304 */ /* 0x000e300000202000 */
[----:B------:R-:W1:Y:S01]  /*135e0*/  F2F.BF16.F32 R10, R10 ;  /* 0x0000000a000a7304 */ /* 0x000e620000202000 */
[----:B0-----:R-:W-:-:S05]  /*135f0*/  @!P4 IMAD.U32 R0, R7, 0x10000, RZ ;  /* 0x000100000700c824 */ /* 0x001fca00078e00ff */
        /* <DEDUP_REMOVED lines=10> */
.L_x_495:
[----:B------:R-:W-:Y:S05]  /*136a0*/  @!P1 EXIT ;  /* 0x000000000000994d */ /* 0x000fea0003800000 */
[----:B------:R-:W-:Y:S01]  /*136b0*/  ISETP.NE.U32.AND P0, PT, R4, RZ, PT ;  /* 0x000000ff0400720c */ /* 0x000fe20003f05070 */
[----:B------:R-:W-:-:S03]  /*136c0*/  ULDC.U8 UR36, c[0x0][0x618] ;  /* 0x0001860000247ab9 */ /* 0x000fc60000000000 */
[----:B------:R-:W-:-:S13]  /*136d0*/  ISETP.NE.AND.EX P0, PT, R12, RZ, PT, P0 ;  /* 0x000000ff0c00720c */ /* 0x000fda0003f05300 */
[----:B------:R-:W-:Y:S05]  /*136e0*/  @!P0 BRA `(.L_x_501) ;  /* 0x00000004003c8947 */ /* 0x000fea0003800000 */
[----:B------:R-:W-:Y:S01]  /*136f0*/  ISETP.NE.AND P0, PT, RZ, UR36, PT ;  /* 0x00000024ff007c0c */ /* 0x000fe2000bf05270 */
[----:B------:R-:W-:Y:S01]  /*13700*/  ULDC.U8 UR4, c[0x0][0x619] ;  /* 0x0001864000047ab9 */ /* 0x000fe20000000000 */
[----:B------:R-:W-:Y:S02]  /*13710*/  PRMT R19, R9, 0x7610, R19 ;  /* 0x0000761009137816 */ /* 0x000fe40000000013 */
[----:B------:R-:W-:-:S09]  /*13720*/  ISETP.NE.AND P4, PT, RZ, UR4, PT ;  /* 0x00000004ff007c0c */ /* 0x000fd2000bf85270 */
[----:B------:R-:W-:Y:S05]  /*13730*/  @!P0 BRA `(.L_x_502) ;  /* 0x00000000004c8947 */ /* 0x000fea0003800000 */
[----:B0-----:R-:W2:Y:S04]  /*13740*/  LDG.E.U8 R6, desc[UR58][R4.64] ;  /* 0x0000003a04067981 */ /* 0x001ea8000c1e1100 */
[----:B------:R-:W3:Y:S01]  /*13750*/  LDG.E.U8 R2, desc[UR58][R4.64+0x1] ;  /* 0x0000013a04027981 */ /* 0x000ee2000c1e1100 */
[----:B------:R-:W0:Y:S01]  /*13760*/  I2F.S8 R0, R18 ;  /* 0x0000001200007306 */ /* 0x000e220000001400 */
[----:B------:R-:W-:-:S07]  /*13770*/  IMAD.MOV.U32 R19, RZ, RZ, 0x1 ;  /* 0x00000001ff137424 */ /* 0x000fce00078e00ff */
[----:B------:R-:W1:Y:S08]  /*13780*/  I2F.S8 R9, R9 ;  /* 0x0000000900097306 */ /* 0x000e700000001400 */
[----:B0-----:R-:W0:Y:S08]  /*13790*/  F2F.BF16.F32 R0, R0 ;  /* 0x0000000000007304 */ /* 0x001e300000202000 */
[----:B-1----:R-:W1:Y:S01]  /*137a0*/  F2F.BF16.F32 R3, R9 ;  /* 0x0000000900037304 */ /* 0x002e620000202000 */
[----:B--2---:R-:W-:Y:S01]  /*137b0*/  ISETP.NE.AND P2, PT, R6, RZ, PT ;  /* 0x000000ff0600720c */ /* 0x004fe20003f45270 */
[----:B------:R-:W-:Y:S01]  /*137c0*/  HFMA2.MMA R6, -RZ, RZ, 0, 5.9604644775390625e-08 ;  /* 0x00000001ff067435 */ /* 0x000fe200000001ff */
[----:B---3--:R-:W-:-:S09]  /*137d0*/  ISETP.NE.AND P3, PT, R2, RZ, PT ;  /* 0x000000ff0200720c */ /* 0x008fd20003f65270 */
[----:B------:R-:W-:Y:S02]  /*137e0*/  PRMT R18, R6, 0x7610, R18 ;  /* 0x0000761006127816 */ /* 0x000fe40000000012 */
[----:B0-----:R-:W-:Y:S02]  /*137f0*/  @!P2 IMAD.U32 R2, R0, 0x10000, RZ ;  /* 0x000100000002a824 */ /* 0x001fe400078e00ff */
[----:B-1----:R-:W-:-:S03]  /*13800*/  @!P3 IMAD.U32 R3, R3, 0x10000, RZ ;  /* 0x000100000303b824 */ /* 0x002fc600078e00ff */
[----:B------:R-:W-:Y:S02]  /*13810*/  @!P2 FSETP.NEU.FTZ.AND P0, PT, R2, RZ, PT ;  /* 0x000000ff0200a20b */ /* 0x000fe40003f1d000 */
[----:B------:R-:W-:Y:S02]  /*13820*/  @!P3 FSETP.NEU.FTZ.AND P1, PT, R3, RZ, PT ;  /* 0x000000ff0300b20b */ /* 0x000fe40003f3d000 */
[----:B------:R-:W-:Y:S02]  /*13830*/  @!P2 SEL R0, RZ, 0x1, !P0 ;  /* 0x00000001ff00a807 */ /* 0x000fe40004000000 */
[----:B------:R-:W-:Y:S02]  /*13840*/  @!P3 SEL R2, RZ, 0x1, !P1 ;  /* 0x00000001ff02b807 */ /* 0x000fe40004800000 */
[----:B------:R-:W-:Y:S02]  /*13850*/  @!P2 PRMT R18, R0, 0x7610, R18 ;  /* 0x000076100012a816 */ /* 0x000fe40000000012 */
[----:B------:R-:W-:-:S07]  /*13860*/  @!P3 PRMT R19, R2, 0x7610, R19 ;  /* 0x000076100213b816 */ /* 0x000fce0000000013 */
.L_x_502:
[----:B------:R-:W-:Y:S05]  /*13870*/  @!P4 BRA `(.L_x_503) ;  /* 0x0000000000ccc947 */ /* 0x000fea0003800000 */
[----:B------:R-:W1:Y:S02]  /*13880*/  LDC R22, c[0x0][0x61c] ;  /* 0x00018700ff167b82 */ /* 0x000e640000000800 */
[----:B-1----:R-:W-:-:S04]  /*13890*/  ISETP.NE.AND P0, PT, R22, 0x1, PT ;  /* 0x000000011600780c */ /* 0x002fc80003f05270 */
[----:B------:R-:W-:-:S09]  /*138a0*/  P2R R0, PR, RZ, 0x1 ;  /* 0x00000001ff007803 */ /* 0x000fd20000000000 */
        /* <DEDUP_REMOVED lines=17> */
.L_x_504:
        /* <DEDUP_REMOVED lines=24> */
.L_x_505:
[----:B------:R-:W-:Y:S01]  /*13b40*/  ULDC.64 UR4, c[0x0][0x5e8] ;  /* 0x00017a0000047ab9 */ /* 0x000fe20000000a00 */
[----:B------:R-:W-:Y:S02]  /*13b50*/  LOP3.LUT P0, RZ, R19, 0xff, RZ, 0xc0, !PT ;  /* 0x000000ff13ff7812 */ /* 0x000fe4000780c0ff */
[----:B------:R-:W-:Y:S02]  /*13b60*/  IADD3 R16, P1, R16, UR4, RZ ;  /* 0x0000000410107c10 */ /* 0x000fe4000ff3e0ff */
[----:B0-----:R-:W-:Y:S02]  /*13b70*/  SEL R3, RZ, 0x1, !P0 ;  /* 0x00000001ff037807 */ /* 0x001fe40004000000 */
[----:B------:R-:W-:-:S05]  /*13b80*/  IADD3.X R17, RZ, UR5, RZ, P1, !PT ;  /* 0x00000005ff117c10 */ /* 0x000fca0008ffe4ff */
[----:B------:R-:W-:Y:S01]  /*13b90*/  STG.E.U8 desc[UR58][R16.64], R3 ;  /* 0x0000000310007986 */ /* 0x000fe2000c10113a */
[----:B------:R-:W-:Y:S05]  /*13ba0*/  EXIT ;  /* 0x000000000000794d */ /* 0x000fea0003800000 */
.L_x_503:
[----:B------:R-:W-:Y:S04]  /*13bb0*/  STG.E.U8 desc[UR58][R4.64], R18 ;  /* 0x0000001204007986 */ /* 0x000fe8000c10113a */
[----:B------:R-:W-:Y:S01]  /*13bc0*/  STG.E.U8 desc[UR58][R4.64+0x1], R19 ;  /* 0x0000011304007986 */ /* 0x000fe2000c10113a */
[----:B------:R-:W-:Y:S05]  /*13bd0*/  EXIT ;  /* 0x000000000000794d */ /* 0x000fea0003800000 */
.L_x_501:
[----:B------:R-:W-:Y:S01]  /*13be0*/  ISETP.NE.AND P3, PT, RZ, UR36, PT ;  /* 0x00000024ff007c0c */ /* 0x000fe2000bf65270 */
[----:B------:R-:W-:Y:S01]  /*13bf0*/  ULDC.64 UR4, c[0x0][0x5e8] ;  /* 0x00017a0000047ab9 */ /* 0x000fe20000000a00 */
[----:B------:R-:W-:Y:S01]  /*13c00*/  ULDC.U8 UR6, c[0x0][0x619] ;  /* 0x0001864000067ab9 */ /* 0x000fe20000000000 */
[----:B------:R-:W-:Y:S02]  /*13c10*/  IADD3 R2, P1, R17, UR4, RZ ;  /* 0x0000000411027c10 */ /* 0x000fe4000ff3e0ff */
[----:B------:R-:W-:Y:S02]  /*13c20*/  IADD3 R4, P2, R16, UR4, RZ ;  /* 0x0000000410047c10 */ /* 0x000fe4000ff5e0ff */
[----:B------:R-:W-:Y:S01]  /*13c30*/  ISETP.NE.AND P0, PT, RZ, UR6, PT ;  /* 0x00000006ff007c0c */ /* 0x000fe2000bf05270 */
[----:B0-----:R-:W-:Y:S01]  /*13c40*/  IMAD.X R3, RZ, RZ, UR5, P1 ;  /* 0x00000005ff037e24 */ /* 0x001fe200088e06ff */
[----:B------:R-:W-:Y:S01]  /*13c50*/  PRMT R19, R9, 0x7610, R19 ;  /* 0x0000761009137816 */ /* 0x000fe20000000013 */
[----:B------:R-:W-:-:S03]  /*13c60*/  IMAD.X R5, RZ, RZ, UR5, P2 ;  /* 0x00000005ff057e24 */ /* 0x000fc600090e06ff */
[----:B------:R-:W-:Y:S07]  /*13c70*/  @!P3 BRA `(.L_x_506) ;  /* 0x00000000004cb947 */ /* 0x000fee0003800000 */
[----:B------:R-:W2:Y:S04]  /*13c80*/  LDG.E.U8 R0, desc[UR58][R4.64] ;  /* 0x0000003a04007981 */ /* 0x000ea8000c1e1100 */
[----:B------:R-:W3:Y:S01]  /*13c90*/  LDG.E.U8 R8, desc[UR58][R2.64] ;  /* 0x0000003a02087981 */ /* 0x000ee2000c1e1100 */
[----:B------:R-:W0:Y:S08]  /*13ca0*/  I2F.S8 R9, R9 ;  /* 0x0000000900097306 */ /* 0x000e300000001400 */
[----:B------:R-:W1:Y:S08]  /*13cb0*/  I2F.S8 R7, R18 ;  /* 0x0000001200077306 */ /* 0x000e700000001400 */
[----:B0-----:R-:W0:Y:S08]  /*13cc0*/  F2F.BF16.F32 R6, R9 ;  /* 0x0000000900067304 */ /* 0x001e300000202000 */
[----:B-1----:R-:W1:Y:S01]  /*13cd0*/  F2F.BF16.F32 R7, R7 ;  /* 0x0000000700077304 */ /* 0x002e620000202000 */
[----:B------:R-:W-:Y:S01]  /*13ce0*/  HFMA2.MMA R19, -RZ, RZ, 0, 5.9604644775390625e-08 ;  /* 0x00000001ff137435 */ /* 0x000fe200000001ff */
[----:B--2---:R-:W-:-:S02]  /*13cf0*/  ISETP.NE.AND P4, PT, R0, RZ, PT ;  /* 0x000000ff0000720c */ /* 0x004fc40003f85270 */
[----:B---3--:R-:W-:Y:S01]  /*13d00*/  ISETP.NE.AND P3, PT, R8, RZ, PT ;  /* 0x000000ff0800720c */ /* 0x008fe20003f65270 */
[----:B------:R-:W-:-:S10]  /*13d10*/  IMAD.MOV.U32 R8, RZ, RZ, 0x1 ;  /* 0x00000001ff087424 */ /* 0x000fd400078e00ff */
[----:B0-----:R-:W-:Y:S02]  /*13d20*/  @!P4 IMAD.U32 R6, R6, 0x10000, RZ ;  /* 0x000100000606c824 */ /* 0x001fe400078e00ff */
[----:B-1----:R-:W-:-:S03]  /*13d30*/  @!P3 SHF.L.U32 R0, R7, 0x10, RZ ;  /* 0x000000100700b819 */ /* 0x002fc600000006ff */
[----:B------:R-:W-:Y:S02]  /*13d40*/  @!P4 FSETP.NEU.FTZ.AND P2, PT, R6, RZ, PT ;  /* 0x000000ff0600c20b */ /* 0x000fe40003f5d000 */
[----:B------:R-:W-:Y:S02]  /*13d50*/  @!P3 FSETP.NEU.FTZ.AND P1, PT, R0, RZ, PT ;  /* 0x000000ff0000b20b */ /* 0x000fe40003f3d000 */
[----:B------:R-:W-:Y:S02]  /*13d60*/  PRMT R18, R8, 0x7610, R18 ;  /* 0x0000761008127816 */ /* 0x000fe40000000012 */
[----:B------:R-:W-:Y:S02]  /*13d70*/  @!P3 SEL R0, RZ, 0x1, !P1 ;  /* 0x00000001ff00b807 */ /* 0x000fe40004800000 */
[----:B------:R-:W-:Y:S02]  /*13d80*/  @!P4 SEL R6, RZ, 0x1, !P2 ;  /* 0x00000001ff06c807 */ /* 0x000fe40005000000 */
[----:B------:R-:W-:-:S02]  /*13d90*/  @!P3 PRMT R18, R0, 0x7610, R18 ;  /* 0x000076100012b816 */ /* 0x000fc40000000012 */
[----:B------:R-:W-:-:S07]  /*13da0*/  @!P4 PRMT R19, R6, 0x7610, R19 ;  /* 0x000076100613c816 */ /* 0x000fce0000000013 */
.L_x_506:
        /* <DEDUP_REMOVED lines=21> */
.L_x_508:
        /* <DEDUP_REMOVED lines=24> */
.L_x_509:
[----:B------:R-:W-:Y:S01]  /*14080*/  ULDC.64 UR4, c[0x0][0x5e8] ;  /* 0x00017a0000047ab9 */ /* 0x000fe20000000a00 */
[----:B------:R-:W-:Y:S02]  /*14090*/  LOP3.LUT P0, RZ, R19, 0xff, RZ, 0xc0, !PT ;  /* 0x000000ff13ff7812 */ /* 0x000fe4000780c0ff */
[----:B------:R-:W-:Y:S02]  /*140a0*/  IADD3 R16, P1, R16, UR4, RZ ;  /* 0x0000000410107c10 */ /* 0x000fe4000ff3e0ff */
[----:B0-----:R-:W-:-:S03]  /*140b0*/  SEL R3, RZ, 0x1, !P0 ;  /* 0x00000001ff037807 */ /* 0x001fc60004000000 */
[----:B------:R-:W-:-:S05]  /*140c0*/  IMAD.X R17, RZ, RZ, UR5, P1 ;  /* 0x00000005ff117e24 */ /* 0x000fca00088e06ff */
[----:B------:R-:W-:Y:S01]  /*140d0*/  STG.E.U8 desc[UR58][R16.64], R3 ;  /* 0x0000000310007986 */ /* 0x000fe2000c10113a */
[----:B------:R-:W-:Y:S05]  /*140e0*/  EXIT ;  /* 0x000000000000794d */ /* 0x000fea0003800000 */
.L_x_507:
[----:B------:R-:W-:Y:S02]  /*140f0*/  LOP3.LUT P0, RZ, R18, 0xff, RZ, 0xc0, !PT ;  /* 0x000000ff12ff7812 */ /* 0x000fe4000780c0ff */
[----:B------:R-:W-:Y:S02]  /*14100*/  LOP3.LUT P1, RZ, R19, 0xff, RZ, 0xc0, !PT ;  /* 0x000000ff13ff7812 */ /* 0x000fe4000782c0ff */
[----:B------:R-:W-:Y:S02]  /*14110*/  SEL R7, RZ, 0x1, !P0 ;  /* 0x00000001ff077807 */ /* 0x000fe40004000000 */
[----:B------:R-:W-:-:S03]  /*14120*/  SEL R9, RZ, 0x1, !P1 ;  /* 0x00000001ff097807 */ /* 0x000fc60004800000 */
[----:B------:R-:W-:Y:S04]  /*14130*/  STG.E.U8 desc[UR58][R2.64], R7 ;  /* 0x0000000702007986 */ /* 0x000fe8000c10113a */
[----:B------:R-:W-:Y:S01]  /*14140*/  STG.E.U8 desc[UR58][R4.64], R9 ;  /* 0x0000000904007986 */ /* 0x000fe2000c10113a */
[----:B------:R-:W-:Y:S05]  /*14150*/  EXIT ;  /* 0x000000000000794d */ /* 0x000fea0003800000 */
.L_x_476:
        /* <DEDUP_REMOVED lines=11> */
[----:B0-----:R-:W0:Y:S01]  /*14210*/  LDC.U8 R3, c[0x0][0x618] ;  /* 0x00018600ff037b82 */ /* 0x001e220000000000 */
[----:B------:R-:W-:-:S04]  /*14220*/  ISETP.NE.U32.AND P0, PT, R4, RZ, PT ;  /* 0x000000ff0400720c */ /* 0x000fc80003f05070 */
[----:B------:R-:W-:-:S13]  /*14230*/  ISETP.NE.AND.EX P0, PT, R12, RZ, PT, P0 ;  /* 0x000000ff0c00720c */ /* 0x000fda0003f05300 */
[----:B------:R-:W-:Y:S05]  /*14240*/  @!P0 BRA `(.L_x_510) ;  /* 0x00000004003c8947 */ /* 0x000fea0003800000 */
[----:B0-----:R-:W-:Y:S01]  /*14250*/  ISETP.NE.AND P0, PT, R3, RZ, PT ;  /* 0x000000ff0300720c */ /* 0x001fe20003f05270 */
[----:B------:R-:W-:Y:S01]  /*14260*/  ULDC.U8 UR4, c[0x0][0x619] ;  /* 0x0001864000047ab9 */ /* 0x000fe20000000000 */
[----:B------:R-:W-:Y:S02]  /*14270*/  PRMT R17, R0, 0x7610, R17 ;  /* 0x0000761000117816 */ /* 0x000fe40000000011 */
[----:B------:R-:W-:-:S09]  /*14280*/  ISETP.NE.AND P4, PT, RZ, UR4, PT ;  /* 0x00000004ff007c0c */ /* 0x000fd2000bf85270 */
[----:B------:R-:W-:Y:S05]  /*14290*/  @!P0 BRA `(.L_x_511) ;  /* 0x00000000004c8947 */ /* 0x000fea0003800000 */
        /* <DEDUP_REMOVED lines=19> */
.L_x_511:
        /* <DEDUP_REMOVED lines=21> */
.L_x_513:
        /* <DEDUP_REMOVED lines=24> */
.L_x_514:
[----:B------:R-:W-:Y:S01]  /*146a0*/  ULDC.64 UR4, c[0x0][0x5e8] ;  /* 0x00017a0000047ab9 */ /* 0x000fe20000000a00 */
[----:B------:R-:W-:Y:S02]  /*146b0*/  LOP3.LUT P0, RZ, R17, 0xff, RZ, 0xc0, !PT ;  /* 0x000000ff11ff7812 */ /* 0x000fe4000780c0ff */
[----:B------:R-:W-:Y:S02]  /*146c0*/  IADD3 R18, P1, R18, UR4, RZ ;  /* 0x0000000412127c10 */ /* 0x000fe4000ff3e0ff */
[----:B0-----:R-:W-:-:S03]  /*146d0*/  SEL R3, RZ, 0x1, !P0 ;  /* 0x00000001ff037807 */ /* 0x001fc60004000000 */
[----:B------:R-:W-:-:S05]  /*146e0*/  IMAD.X R19, RZ, RZ, UR5, P1 ;  /* 0x00000005ff137e24 */ /* 0x000fca00088e06ff */
[----:B------:R-:W-:Y:S01]  /*146f0*/  STG.E.U8 desc[UR58][R18.64], R3 ;  /* 0x0000000312007986 */ /* 0x000fe2000c10113a */
[----:B------:R-:W-:Y:S05]  /*14700*/  EXIT ;  /* 0x000000000000794d */ /* 0x000fea0003800000 */
.L_x_512:
[----:B------:R-:W-:Y:S04]  /*14710*/  STG.E.U8 desc[UR58][R4.64], R19 ;  /* 0x0000001304007986 */ /* 0x000fe8000c10113a */
[----:B------:R-:W-:Y:S01]  /*14720*/  STG.E.U8 desc[UR58][R4.64+0x1], R17 ;  /* 0x0000011104007986 */ /* 0x000fe2000c10113a */
[----:B------:R-:W-:Y:S05]  /*14730*/  EXIT ;  /* 0x000000000000794d */ /* 0x000fea0003800000 */
.L_x_510:
[----:B0-----:R-:W-:Y:S01]  /*14740*/  ISETP.NE.AND P3, PT, R3, RZ, PT ;  /* 0x000000ff0300720c */ /* 0x001fe20003f65270 */
[----:B------:R-:W-:Y:S01]  /*14750*/  ULDC.64 UR4, c[0x0][0x5e8] ;  /* 0x00017a0000047ab9 */ /* 0x000fe20000000a00 */
[----:B------:R-:W-:Y:S01]  /*14760*/  ULDC.U8 UR6, c[0x0][0x619] ;  /* 0x0001864000067ab9 */ /* 0x000fe20000000000 */
[----:B------:R-:W-:Y:S02]  /*14770*/  IADD3 R4, P2, R18, UR4, RZ ;  /* 0x0000000412047c10 */ /* 0x000fe4000ff5e0ff */
[----:B------:R-:W-:Y:S02]  /*14780*/  IADD3 R2, P1, R22, UR4, RZ ;  /* 0x0000000416027c10 */ /* 0x000fe4000ff3e0ff */
[----:B------:R-:W-:Y:S01]  /*14790*/  ISETP.NE.AND P0, PT, RZ, UR6, PT ;  /* 0x00000006ff007c0c */ /* 0x000fe2000bf05270 */
[----:B------:R-:W-:Y:S01]  /*147a0*/  IMAD.X R5, RZ, RZ, UR5, P2 ;  /* 0x00000005ff057e24 */ /* 0x000fe200090e06ff */
[----:B------:R-:W-:Y:S02]  /*147b0*/  IADD3.X R3, RZ, UR5, RZ, P1, !PT ;  /* 0x00000005ff037c10 */ /* 0x000fe40008ffe4ff */
[----:B------:R-:W-:-:S02]  /*147c0*/  PRMT R16, R0, 0x7610, R16 ;  /* 0x0000761000107816 */ /* 0x000fc40000000010 */
[----:B------:R-:W-:Y:S07]  /*147d0*/  @!P3 BRA `(.L_x_515) ;  /* 0x00000000004cb947 */ /* 0x000fee0003800000 */
[----:B------:R-:W2:Y:S04]  /*147e0*/  LDG.E.U8 R9, desc[UR58][R2.64] ;  /* 0x0000003a02097981 */ /* 0x000ea8000c1e1100 */
[----:B------:R-:W3:Y:S01]  /*147f0*/  LDG.E.U8 R6, desc[UR58][R4.64] ;  /* 0x0000003a04067981 */ /* 0x000ee2000c1e1100 */
[----:B------:R-:W0:Y:S01]  /*14800*/  I2F.S8 R8, R19 ;  /* 0x0000001300087306 */ /* 0x000e220000001400 */
[----:B------:R-:W-:-:S07]  /*14810*/  IMAD.MOV.U32 R16, RZ, RZ, 0x1 ;  /* 0x00000001ff107424 */ /* 0x000fce00078e00ff */
[----:B------:R-:W1:Y:S08]  /*14820*/  I2F.S8 R0, R0 ;  /* 0x0000000000007306 */ /* 0x000e700000001400 */
[----:B0-----:R-:W0:Y:S08]  /*14830*/  F2F.BF16.F32 R8, R8 ;  /* 0x0000000800087304 */ /* 0x001e300000202000 */
[----:B-1----:R-:W1:Y:S01]  /*14840*/  F2F.BF16.F32 R7, R0 ;  /* 0x0000000000077304 */ /* 0x002e620000202000 */
[----:B--2---:R-:W-:Y:S01]  /*14850*/  ISETP.NE.AND P3, PT, R9, RZ, PT ;  /* 0x000000ff0900720c */ /* 0x004fe20003f65270 */
[----:B------:R-:W-:Y:S01]  /*14860*/  IMAD.MOV.U32 R9, RZ, RZ, 0x1 ;  /* 0x00000001ff097424 */ /* 0x000fe200078e00ff */
[----:B---3--:R-:W-:-:S04]  /*14870*/  ISETP.NE.AND P4, PT, R6, RZ, PT ;  /* 0x000000ff0600720c */ /* 0x008fc80003f85270 */
[----:B------:R-:W-:-:S07]  /*14880*/  PRMT R19, R9, 0x7610, R19 ;  /* 0x0000761009137816 */ /* 0x000fce0000000013 */
[----:B0-----:R-:W-:Y:S02]  /*14890*/  @!P3 IMAD.U32 R6, R8, 0x10000, RZ ;  /* 0x000100000806b824 */ /* 0x001fe400078e00ff */
[----:B-1----:R-:W-:-:S03]  /*148a0*/  @!P4 SHF.L.U32 R7, R7, 0x10, RZ ;  /* 0x000000100707c819 */ /* 0x002fc600000006ff */
[----:B------:R-:W-:Y:S02]  /*148b0*/  @!P3 FSETP.NEU.FTZ.AND P1, PT, R6, RZ, PT ;  /* 0x000000ff0600b20b */ /* 0x000fe40003f3d000 */
[----:B------:R-:W-:Y:S02]  /*148c0*/  @!P4 FSETP.NEU.FTZ.AND P2, PT, R7, RZ, PT ;  /* 0x000000ff0700c20b */ /* 0x000fe40003f5d000 */
[----:B------:R-:W-:Y:S02]  /*148d0*/  @!P3 SEL R0, RZ, 0x1, !P1 ;  /* 0x00000001ff00b807 */ /* 0x000fe40004800000 */
[----:B------:R-:W-:Y:S02]  /*148e0*/  @!P4 SEL R6, RZ, 0x1, !P2 ;  /* 0x00000001ff06c807 */ /* 0x000fe40005000000 */
[----:B------:R-:W-:Y:S02]  /*148f0*/  @!P3 PRMT R19, R0, 0x7610, R19 ;  /* 0x000076100013b816 */ /* 0x000fe40000000013 */
[----:B------:R-:W-:-:S07]  /*14900*/  @!P4 PRMT R16, R6, 0x7610, R16 ;  /* 0x000076100610c816 */ /* 0x000fce0000000010 */
.L_x_515:
        /* <DEDUP_REMOVED lines=21> */
.L_x_517:
        /* <DEDUP_REMOVED lines=24> */
.L_x_518:
[----:B------:R-:W-:Y:S01]  /*14be0*/  ULDC.64 UR4, c[0x0][0x5e8] ;  /* 0x00017a0000047ab9 */ /* 0x000fe20000000a00 */
[----:B------:R-:W-:Y:S02]  /*14bf0*/  LOP3.LUT P0, RZ, R16, 0xff, RZ, 0xc0, !PT ;  /* 0x000000ff10ff7812 */ /* 0x000fe4000780c0ff */
[----:B------:R-:W-:Y:S02]  /*14c00*/  IADD3 R18, P1, R18, UR4, RZ ;  /* 0x0000000412127c10 */ /* 0x000fe4000ff3e0ff */
[----:B0-----:R-:W-:-:S03]  /*14c10*/  SEL R3, RZ, 0x1, !P0 ;  /* 0x00000001ff037807 */ /* 0x001fc60004000000 */
[----:B------:R-:W-:-:S05]  /*14c20*/  IMAD.X R19, RZ, RZ, UR5, P1 ;  /* 0x00000005ff137e24 */ /* 0x000fca00088e06ff */
[----:B------:R-:W-:Y:S01]  /*14c30*/  STG.E.U8 desc[UR58][R18.64], R3 ;  /* 0x0000000312007986 */ /* 0x000fe2000c10113a */
[----:B------:R-:W-:Y:S05]  /*14c40*/  EXIT ;  /* 0x000000000000794d */ /* 0x000fea0003800000 */
.L_x_516:
[----:B------:R-:W-:Y:S02]  /*14c50*/  LOP3.LUT P0, RZ, R19, 0xff, RZ, 0xc0, !PT ;  /* 0x000000ff13ff7812 */ /* 0x000fe4000780c0ff */
[----:B------:R-:W-:Y:S02]  /*14c60*/  LOP3.LUT P1, RZ, R16, 0xff, RZ, 0xc0, !PT ;  /* 0x000000ff10ff7812 */ /* 0x000fe4000782c0ff */
[----:B------:R-:W-:Y:S02]  /*14c70*/  SEL R7, RZ, 0x1, !P0 ;  /* 0x00000001ff077807 */ /* 0x000fe40004000000 */
[----:B------:R-:W-:-:S03]  /*14c80*/  SEL R9, RZ, 0x1, !P1 ;  /* 0x00000001ff097807 */ /* 0x000fc60004800000 */
[----:B------:R-:W-:Y:S04]  /*14c90*/  STG.E.U8 desc[UR58][R2.64], R7 ;  /* 0x0000000702007986 */ /* 0x000fe8000c10113a */
[----:B------:R-:W-:Y:S01]  /*14ca0*/  STG.E.U8 desc[UR58][R4.64], R9 ;  /* 0x0000000904007986 */ /* 0x000fe2000c10113a */
[----:B------:R-:W-:Y:S05]  /*14cb0*/  EXIT ;  /* 0x000000000000794d */ /* 0x000fea0003800000 */
.L_x_519:
        /* <DEDUP_REMOVED lines=12> */
.L_x_7540:


//--------------------- .text._ZN2at6native13reduce_kernelILi128ELi4ENS0_8ReduceOpIN3c108BFloat16ENS0_14func_wrapper_tIbZZZNS0_14or_kernel_cudaERNS_14TensorIteratorEENKUlvE_clEvENKUlvE9_clEvEUlbS4_E_EEjbLi4ELi4EEEEEvT1_ --------------------------
	.section	.text._ZN2at6native13reduce_kernelILi128ELi4ENS0_8ReduceOpIN3c108BFloat16ENS0_14func_wrapper_tIbZZZNS0_14or_kernel_cudaERNS_14TensorIteratorEENKUlvE_clEvENKUlvE9_clEvEUlbS4_E_EEjbLi4ELi4EEEEEvT1_,"ax",@progbits
	.align	128
        .global         _ZN2at6native13reduce_kernelILi128ELi4ENS0_8ReduceOpIN3c108BFloat16ENS0_14func_wrapper_tIbZZZNS0_14or_kernel_cudaERNS_14TensorIteratorEENKUlvE_clEvENKUlvE9_clEvEUlbS4_E_EEjbLi4ELi4EEEEEvT1_
        .type           _ZN2at6native13reduce_kernelILi128ELi4ENS0_8ReduceOpIN3c108BFloat16ENS0_14func_wrapper_tIbZZZNS0_14or_kernel_cudaERNS_14TensorIteratorEENKUlvE_clEvENKUlvE9_clEvEUlbS4_E_EEjbLi4ELi4EEEEEvT1_,@function
        .size           _ZN2at6native13reduce_kernelILi128ELi4ENS0_8ReduceOpIN3c108BFloat16ENS0_14func_wrapper_tIbZZZNS0_14or_kernel_cudaERNS_14TensorIteratorEENKUlvE_clEvENKUlvE9_clEvEUlbS4_E_EEjbLi4ELi4EEEEEvT1_,(.L_x_7541 - _ZN2at6native13reduce_kernelILi128ELi4ENS0_8ReduceOpIN3c108BFloat16ENS0_14func_wrapper_tIbZZZNS0_14or_kernel_cudaERNS_14TensorIteratorEENKUlvE_clEvENKUlvE9_clEvEUlbS4_E_EEjbLi4ELi4EEEEEvT1_)
        .other          _ZN2at6native13reduce_kernelILi128ELi4ENS0_8ReduceOpIN3c108BFloat16ENS0_14func_wrapper_tIbZZZNS0_14or_kernel_cudaERNS_14TensorIteratorEENKUlvE_clEvENKUlvE9_clEvEUlbS4_E_EEjbLi4ELi4EEEEEvT1_,@"STO_CUDA_ENTRY STV_DEFAULT"
_ZN2at6native13reduce_kernelILi128ELi4ENS0_8ReduceOpIN3c108BFloat16ENS0_14func_wrapper_tIbZZZNS0_14or_kernel_cudaERNS_14TensorIteratorEENKUlvE_clEvENKUlvE9_clEvEUlbS4_E_EEjbLi4ELi4EEEEEvT1_:
.text._ZN2at6native13reduce_kernelILi128ELi4ENS0_8ReduceOpIN3c108BFloat16ENS0_14func_wrapper_tIbZZZNS0_14or_kernel_cudaERNS_14TensorIteratorEENKUlvE_clEvENKUlvE9_clEvEUlbS4_E_EEjbLi4ELi4EEEEEvT1_:
[----:B------:R-:W0:Y:S01]  /*0000*/  LDC R1, c[0x0][0x28] ;  /* 0x00000a00ff017b82 */ /* 0x000e220000000800 */
[----:B------:R-:W1:Y:S07]  /*0010*/  S2R R2, SR_TID.X ;  /* 0x0000000000027919 */ /* 0x000e6e0000002100 */
[----:B------:R-:W2:Y:S01]  /*0020*/  LDC R3, c[0x0][0x3e8] ;  /* 0x0000fa00ff037b82 */ /* 0x000ea20000000800 */
[----:B------:R-:W-:Y:S01]  /*0030*/  ULDC.64 UR6, c[0x0][0x238] ;  /* 0x00008e0000067ab9 */ /* 0x000fe20000000a00 */
[----:B------:R-:W-:Y:S01]  /*0040*/  ULDC UR5, c[0x0][0x22c] ;  /* 0x00008b0000057ab9 */ /* 0x000fe20000000800 */
[----:B------:R-:W3:Y:S01]  /*0050*/  S2R R17, SR_TID.Y ;  /* 0x0000000000117919 */ /* 0x000ee20000002200 */
[----:B------:R-:W4:Y:S04]  /*0060*/  S2R R16, SR_CTAID.Y ;  /* 0x0000000000107919 */ /* 0x000f280000002600 */
        /* <DEDUP_REMOVED lines=10> */
[----:B------:R-:W-:-:S02]  /*0110*/  IMAD.MOV.U32 R0, RZ, RZ, RZ ;  /* 0x000000ffff007224 */ /* 0x000fc400078e00ff */
        /* <DEDUP_REMOVED lines=275> */
.L_x_520:
        /* <DEDUP_REMOVED lines=10> */
[----:B------:R-:W-:-:S04]  /*12f0*/  IADD3 R18, P1, R0, UR4, RZ ;  /* 0x0000000400127c10 */ /* 0x000fc8000ff3e0ff */
[----:B------:R-:W-:-:S07]  /*1300*/  IADD3.X R19, RZ, UR5, RZ, P1, !PT ;  /* 0x00000005ff137c10 */ /* 0x000fce0008ffe4ff */
        /* <DEDUP_REMOVED lines=17> */
.L_x_524:
        /* <DEDUP_REMOVED lines=25> */
.L_x_530:
[----:B------:R-:W-:Y:S05]  /*15b0*/  BSYNC B2 ;  /* 0x0000000000027941 */ /* 0x000fea0003800000 */
.L_x_529:
[----:B------:R-:W-:-:S04]  /*15c0*/  PRMT R0, R0, 0x9910, RZ ;  /* 0x0000991000007816 */ /* 0x000fc800000000ff */
[----:B------:R-:W-:-:S13]  /*15d0*/  ISETP.NE.AND P0, PT, R0, RZ, PT ;  /* 0x000000ff0000720c */ /* 0x000fda0003f05270 */
[----:B------:R-:W-:Y:S05]  /*15e0*/  @!P0 BRA `(.L_x_528) ;  /* 0x0000000000308947 */ /* 0x000fea0003800000 */
[----:B------:R-:W-:Y:S01]  /*15f0*/  PRMT R0, R6, 0x9910, RZ ;  /* 0x0000991006007816 */ /* 0x000fe200000000ff */
[----:B------:R-:W-:-:S03]  /*1600*/  HFMA2.MMA R6, -RZ, RZ, 0, 5.9604644775390625e-08 ;  /* 0x00000001ff067435 */ /* 0x000fc600000001ff */
[----:B------:R-:W-:-:S13]  /*1610*/  ISETP.NE.AND P0, PT, R0, RZ, PT ;  /* 0x000000ff0000720c */ /* 0x000fda0003f05270 */
[----:B------:R-:W-:Y:S05]  /*1620*/  @P0 BRA `(.L_x_528) ;  /* 0x0000000000200947 */ /* 0x000fea0003800000 */
[----:B------:R-:W-:-:S05]  /*1630*/  IADD3 R3, P0, R2, -R7, RZ ;  /* 0x8000000702037210 */ /* 0x000fca0007f1e0ff */
[----:B------:R-:W-:Y:S01]  /*1640*/  IMAD.X R0, RZ, RZ, -0x1, P0 ;  /* 0xffffffffff007424 */ /* 0x000fe200000e06ff */
[----:B------:R-:W-:-:S04]  /*1650*/  LEA R4, P0, R3, R18, 0x1 ;  /* 0x0000001203047211 */ /* 0x000fc800078008ff */
[----:B------:R-:W-:-:S05]  /*1660*/  LEA.HI.X R5, R3, R19, R0, 0x1, P0 ;  /* 0x0000001303057211 */ /* 0x000fca00000f0c00 */
[----:B------:R-:W2:Y:S02]  /*1670*/  LDG.E.U16 R4, desc[UR58][R4.64] ;  /* 0x0000003a04047981 */ /* 0x000ea4000c1e1500 */
[----:B--2---:R-:W-:-:S05]  /*1680*/  IMAD.U32 R0, R4, 0x10000, RZ ;  /* 0x0001000004007824 */ /* 0x004fca00078e00ff */
[----:B------:R-:W-:-:S04]  /*1690*/  FSETP.NEU.FTZ.AND P0, PT, R0, RZ, PT ;  /* 0x000000ff0000720b */ /* 0x000fc80003f1d000 */
[----:B------:R-:W-:-:S09]  /*16a0*/  SEL R6, RZ, 0x1, !P0 ;  /* 0x00000001ff067807 */ /* 0x000fd20004000000 */
.L_x_528:
[----:B------:R-:W-:Y:S05]  /*16b0*/  BSYNC B1 ;  /* 0x0000000000017941 */ /* 0x000fea0003800000 */
.L_x_527:
[----:B------:R-:W0:Y:S01]  /*16c0*/  LDC R4, c[0x0][0x218] ;  /* 0x00008600ff047b82 */ /* 0x000e220000000800 */
[----:B------:R-:W-:-:S04]  /*16d0*/  IADD3 R5, P0, -R7, 0x4, RZ ;  /* 0x0000000407057810 */ /* 0x000fc80007f1e1ff */
[----:B------:R-:W-:Y:S01]  /*16e0*/  LEA R18, P1, R5, R18, 0x1 ;  /* 0x0000001205127211 */ /* 0x000fe200078208ff */
[----:B------:R-:W-:-:S05]  /*16f0*/  IMAD.X R0, RZ, RZ, -0x1, P0 ;  /* 0xffffffffff007424 */ /* 0x000fca00000e06ff */
[----:B------:R-:W-:Y:S02]  /*1700*/  LEA.HI.X R19, R5, R19, R0, 0x1, P1 ;  /* 0x0000001305137211 */ /* 0x000fe400008f0c00 */
[----:B0-----:R-:W-:-:S07]  /*1710*/  IADD3 R3, R7, -0x4, R4 ;  /* 0xfffffffc07037810 */ /* 0x001fce0007ffe004 */
.L_x_526:
[----:B------:R-:W-:Y:S05]  /*1720*/  BSYNC B0 ;  /* 0x0000000000007941 */ /* 0x000fea0003800000 */
.L_x_525:
[----:B------:R-:W-:Y:S01]  /*1730*/  ULDC UR4, c[0x0][0x22c] ;  /* 0x00008b0000047ab9 */ /* 0x000fe20000000800 */
[----:B------:R-:W-:Y:S01]  /*1740*/  BSSY B0, `(.L_x_531) ;  /* 0x0000030000007945 */ /* 0x000fe20003800000 */
[----:B------:R-:W-:Y:S01]  /*1750*/  IMAD R0, R2, UR4, RZ ;  /* 0x0000000402007c24 */ /* 0x000fe2000f8e02ff */
[----:B------:R-:W-:-:S03]  /*1760*/  ULDC.64 UR4, c[0x0][0x230] ;  /* 0x00008c0000047ab9 */ /* 0x000fc60000000a00 */
        /* <DEDUP_REMOVED lines=9> */
.L_x_533:
[----:B------:R-:W-:Y:S01]  /*1800*/  IMAD.WIDE.U32 R4, R7, 0x8, R18 ;  /* 0x0000000807047825 */ /* 0x000fe200078e0012 */
[----:B------:R-:W-:Y:S01]  /*1810*/  LOP3.LUT P1, RZ, R6, 0xff, RZ, 0xc0, !PT ;  /* 0x000000ff06ff7812 */ /* 0x000fe2000782c0ff */
[----:B------:R-:W-:-:S03]  /*1820*/  ULDC UR4, c[0x0][0x220] ;  /* 0x0000880000047ab9 */ /* 0x000fc60000000800 */
[----:B------:R-:W2:Y:S01]  /*1830*/  LDG.E.64 R10, desc[UR58][R4.64] ;  /* 0x0000003a040a7981 */ /* 0x000ea2000c1e1b00 */
[----:B------:R-:W-:Y:S01]  /*1840*/  LOP3.LUT P3, RZ, R12, 0xff, RZ, 0xc0, !PT ;  /* 0x000000ff0cff7812 */ /* 0x000fe2000786c0ff */
[----:B------:R-:W-:Y:S01]  /*1850*/  IMAD.MOV.U32 R0, RZ, RZ, 0x1 ;  /* 0x00000001ff007424 */ /* 0x000fe200078e00ff */
[----:B------:R-:W-:Y:S01]  /*1860*/  LOP3.LUT P2, RZ, R9, 0xff, RZ, 0xc0, !PT ;  /* 0x000000ff09ff7812 */ /* 0x000fe2000784c0ff */
[----:B------:R-:W-:Y:S01]  /*1870*/  IMAD.MOV.U32 R6, RZ, RZ, 0x1 ;  /* 0x00000001ff067424 */ /* 0x000fe200078e00ff */
[----:B------:R-:W-:Y:S02]  /*1880*/  LOP3.LUT P0, RZ, R8, 0xff, RZ, 0xc0, !PT ;  /* 0x000000ff08ff7812 */ /* 0x000fe4000780c0ff */
[----:B------:R-:W-:Y:S02]  /*1890*/  IADD3 R7, R7, UR4, RZ ;  /* 0x0000000407077c10 */ /* 0x000fe4000fffe0ff */
[----:B------:R-:W-:Y:S02]  /*18a0*/  PRMT R0, R6, 0x5410, R0 ;  /* 0x0000541006007816 */ /* 0x000fe40000000000 */
[----:B------:R-:W-:-:S04]  /*18b0*/  LEA R8, R7, 0x3, 0x2 ;  /* 0x0000000307087811 */ /* 0x000fc800078e10ff */
[----:B------:R-:W-:Y:S02]  /*18c0*/  ISETP.GE.U32.AND P4, PT, R8, R3, PT ;  /* 0x000000030800720c */ /* 0x000fe40003f86070 */
[----:B------:R-:W-:Y:S01]  /*18d0*/  MOV R8, 0x1 ;  /* 0x0000000100087802 */ /* 0x000fe20000000f00 */
[C---:B--2---:R-:W-:Y:S01]  /*18e0*/  @!P1 IMAD.U32 R6, R10.reuse, 0x10000, RZ ;  /* 0x000100000a069824 */ /* 0x044fe200078e00ff */
[----:B------:R-:W-:Y:S02]  /*18f0*/  PRMT R5, R11, 0x7632, R5 ;  /* 0x000076320b057816 */ /* 0x000fe40000000005 */
[----:B------:R-:W-:Y:S02]  /*1900*/  PRMT R4, R10, 0x7632, R4 ;  /* 0x000076320a047816 */ /* 0x000fe40000000004 */
[----:B------:R-:W-:Y:S01]  /*1910*/  @!P1 FSETP.NEU.FTZ.AND P6, PT, R6, RZ, PT ;  /* 0x000000ff0600920b */ /* 0x000fe20003fdd000 */
[----:B------:R-:W-:Y:S02]  /*1920*/  @!P3 IMAD.U32 R5, R5, 0x10000, RZ ;  /* 0x000100000505b824 */ /* 0x000fe400078e00ff */
[----:B------:R-:W-:Y:S01]  /*1930*/  @!P2 IMAD.U32 R4, R4, 0x10000, RZ ;  /* 0x000100000404a824 */ /* 0x000fe200078e00ff */
[----:B------:R-:W-:Y:S01]  /*1940*/  @!P1 SEL R9, RZ, 0x1, !P6 ;  /* 0x00000001ff099807 */ /* 0x000fe20007000000 */
[----:B------:R-:W-:Y:S01]  /*1950*/  IMAD.MOV.U32 R6, RZ, RZ, 0x1 ;  /* 0x00000001ff067424 */ /* 0x000fe200078e00ff */
[----:B------:R-:W-:-:S02]  /*1960*/  @!P3 FSETP.NEU.FTZ.AND P6, PT, R5, RZ, PT ;  /* 0x000000ff0500b20b */ /* 0x000fc40003fdd000 */
[----:B------:R-:W-:Y:S01]  /*1970*/  @!P2 FSETP.NEU.FTZ.AND P5, PT, R4, RZ, PT ;  /* 0x000000ff0400a20b */ /* 0x000fe20003fbd000 */
[----:B------:R-:W-:Y:S01]  /*1980*/  @!P0 IMAD.U32 R4, R11, 0x10000, RZ ;  /* 0x000100000b048824 */ /* 0x000fe200078e00ff */
[----:B------:R-:W-:Y:S02]  /*1990*/  @!P3 SEL R10, RZ, 0x1, !P6 ;  /* 0x00000001ff0ab807 */ /* 0x000fe40007000000 */
[----:B------:R-:W-:Y:S02]  /*19a0*/  @!P2 SEL R5, RZ, 0x1, !P5 ;  /* 0x00000001ff05a807 */ /* 0x000fe40006800000 */
[----:B------:R-:W-:Y:S02]  /*19b0*/  @!P0 FSETP.NEU.FTZ.AND P5, PT, R4, RZ, PT ;  /* 0x000000ff0400820b */ /* 0x000fe40003fbd000 */
[----:B------:R-:W-:Y:S02]  /*19c0*/  @!P3 PRMT R0, R10, 0x7610, R0 ;  /* 0x000076100a00b816 */ /* 0x000fe40000000000 */
[----:B------:R-:W-:-:S02]  /*19d0*/  @!P0 SEL R4, RZ, 0x1, !P5 ;  /* 0x00000001ff048807 */ /* 0x000fc40006800000 */
[----:B------:R-:W-:Y:S02]  /*19e0*/  @!P2 PRMT R0, R0, 0x5410, R5 ;  /* 0x000054100000a816 */ /* 0x000fe40000000005 */
[----:B------:R-:W-:Y:S02]  /*19f0*/  @!P1 PRMT R6, R9, 0x7610, R6 ;  /* 0x0000761009069816 */ /* 0x000fe40000000006 */
[----:B------:R-:W-:Y:S02]  /*1a00*/  @!P0 PRMT R8, R4, 0x7610, R8 ;  /* 0x0000761004088816 */ /* 0x000fe40000000008 */
[C---:B------:R-:W-:Y:S02]  /*1a10*/  PRMT R12, R0.reuse, 0x7610, R12 ;  /* 0x00007610000c7816 */ /* 0x040fe4000000000c */
[----:B------:R-:W-:Y:S01]  /*1a20*/  PRMT R9, R0, 0x7632, R9 ;  /* 0x0000763200097816 */ /* 0x000fe20000000009 */
[----:B------:R-:W-:Y:S06]  /*1a30*/  @!P4 BRA `(.L_x_533) ;  /* 0xfffffffc0070c947 */ /* 0x000fec000383ffff */
.L_x_532:
[----:B------:R-:W-:Y:S05]  /*1a40*/  BSYNC B0 ;  /* 0x0000000000007941 */ /* 0x000fea0003800000 */
.L_x_531:
        /* <DEDUP_REMOVED lines=12> */
.L_x_535:
[----:B------:R-:W-:Y:S05]  /*1b10*/  BSYNC B0 ;  /* 0x0000000000007941 */ /* 0x000fea0003800000 */
.L_x_534:
        /* <DEDUP_REMOVED lines=16> */
.L_x_537:
[----:B------:R-:W-:Y:S05]  /*1c20*/  BSYNC B0 ;  /* 0x0000000000007941 */ /* 0x000fea0003800000 */
.L_x_536:
[----:B------:R-:W0:Y:S01]  /*1c30*/  I2F.S8 R3, R0.B2 ;  /* 0x2000000000037306 */ /* 0x000e220000001400 */
[----:B------:R-:W-:Y:S01]  /*1c40*/  LOP3.LUT P1, RZ, R6, 0xff, RZ, 0xc0, !PT ;  /* 0x000000ff06ff7812 */ /* 0x000fe2000782c0ff */
[----:B------:R-:W-:Y:S01]  /*1c50*/  IMAD.MOV.U32 R4, RZ, RZ, 0x1 ;  /* 0x00000001ff047424 */ /* 0x000fe200078e00ff */
[----:B------:R-:W-:Y:S01]  /*1c60*/  PRMT R6, RZ, 0x7610, R6 ;  /* 0x00007610ff067816 */ /* 0x000fe20000000006 */
[----:B------:R-:W-:Y:S01]  /*1c70*/  IMAD.MOV.U32 R25, RZ, RZ, 0x1 ;  /* 0x00000001ff197424 */ /* 0x000fe200078e00ff */
[----:B------:R-:W-:-:S03]  /*1c80*/  PRMT R18, RZ, 0x7610, R18 ;  /* 0x00007610ff127816 */ /* 0x000fc60000000012 */
[----:B------:R-:W-:Y:S08]  /*1c90*/  I2F.S8 R8, R8 ;  /* 0x0000000800087306 */ /* 0x000ff00000001400 */
[----:B0-----:R-:W0:Y:S02]  /*1ca0*/  F2F.BF16.F32 R3, R3 ;  /* 0x0000000300037304 */ /* 0x001e240000202000 */
[----:B0-----:R-:W-:Y:S01]  /*1cb0*/  @!P1 SHF.L.U32 R5, R3, 0x10, RZ ;  /* 0x0000001003059819 */ /* 0x001fe200000006ff */
[----:B------:R-:W-:-:S03]  /*1cc0*/  IMAD.MOV.U32 R3, RZ, RZ, 0x1 ;  /* 0x00000001ff037424 */ /* 0x000fc600078e00ff */
[----:B------:R-:W-:Y:S02]  /*1cd0*/  @!P1 FSETP.NEU.FTZ.AND P0, PT, R5, RZ, PT ;  /* 0x000000ff0500920b */ /* 0x000fe40003f1d000 */
[----:B------:R-:W0:Y:S02]  /*1ce0*/  F2F.BF16.F32 R5, R8 ;  /* 0x0000000800057304 */ /* 0x000e240000202000 */
[----:B------:R-:W-:-:S04]  /*1cf0*/  @!P1 SEL R4, RZ, 0x1, !P0 ;  /* 0x00000001ff049807 */ /* 0x000fc80004000000 */
[----:B------:R-:W-:-:S04]  /*1d00*/  PRMT R4, R4, 0x9910, RZ ;  /* 0x0000991004047816 */ /* 0x000fc800000000ff */
[----:B------:R-:W-:-:S13]  /*1d10*/  ISETP.NE.AND P1, PT, R4, RZ, PT ;  /* 0x000000ff0400720c */ /* 0x000fda0003f25270 */
[----:B0-----:R-:W-:Y:S02]  /*1d20*/  @!P1 IMAD.U32 R4, R5, 0x10000, RZ ;  /* 0x0001000005049824 */ /* 0x001fe400078e00ff */
[----:B------:R-:W0:Y:S03]  /*1d30*/  I2F.S8 R5, R0 ;  /* 0x0000000000057306 */ /* 0x000e260000001400 */
[----:B------:R-:W-:-:S04]  /*1d40*/  @!P1 FSETP.NEU.FTZ.AND P0, PT, R4, RZ, PT ;  /* 0x000000ff0400920b */ /* 0x000fc80003f1d000 */
[----:B------:R-:W-:-:S04]  /*1d50*/  @!P1 SEL R3, RZ, 0x1, !P0 ;  /* 0x00000001ff039807 */ /* 0x000fc80004000000 */
[----:B------:R-:W-:Y:S01]  /*1d60*/  PRMT R3, R3, 0x9910, RZ ;  /* 0x0000991003037816 */ /* 0x000fe200000000ff */
[----:B0-----:R-:W0:Y:S03]  /*1d70*/  F2F.BF16.F32 R5, R5 ;  /* 0x0000000500057304 */ /* 0x001e260000202000 */
[----:B------:R-:W-:-:S13]  /*1d80*/  ISETP.NE.AND P1, PT, R3, RZ, PT ;  /* 0x000000ff0300720c */ /* 0x000fda0003f25270 */
[----:B0-----:R-:W-:-:S05]  /*1d90*/  @!P1 IMAD.U32 R3, R5, 0x10000, RZ ;  /* 0x0001000005039824 */ /* 0x001fca00078e00ff */
[----:B------:R-:W-:-:S04]  /*1da0*/  @!P1 FSETP.NEU.FTZ.AND P0, PT, R3, RZ, PT ;  /* 0x000000ff0300920b */ /* 0x000fc80003f1d000 */
[----:B------:R-:W-:-:S04]  /*1db0*/  @!P1 SEL R0, RZ, 0x1, !P0 ;  /* 0x00000001ff009807 */ /* 0x000fc80004000000 */
[----:B------:R-:W-:Y:S02]  /*1dc0*/  @!P1 PRMT R25, R0, 0x7610, R25 ;  /* 0x0000761000199816 */ /* 0x000fe40000000019 */
[----:B------:R-:W-:Y:S01]  /*1dd0*/  PRMT R0, RZ, 0x7610, R0 ;  /* 0x00007610ff007816 */ /* 0x000fe20000000000 */
[----:B------:R-:W-:Y:S06]  /*1de0*/  BRA `(.L_x_522) ;  /* 0x000000dc00ec7947 */ /* 0x000fec0003800000 */
.L_x_523:
        /* <DEDUP_REMOVED lines=10> */
[----:B------:R-:W-:-:S03]  /*1e90*/  MOV R13, UR4 ;  /* 0x00000004000d7c02 */ /* 0x000fc60008000f00 */
[----:B------:R-:W-:Y:S01]  /*1ea0*/  IMAD R3, R6, 0x3, R11 ;  /* 0x0000000306037824 */ /* 0x000fe200078e020b */
[----:B------:R-:W-:Y:S06]  /*1eb0*/  @!P1 BRA `(.L_x_539) ;  /* 0x000000a000c09947 */ /* 0x000fec0003800000 */
[----:B------:R-:W-:Y:S01]  /*1ec0*/  ISETP.GE.U32.AND P0, PT, R3, R12, PT ;  /* 0x0000000c0300720c */ /* 0x000fe20003f06070 */
[----:B------:R-:W-:Y:S01]  /*1ed0*/  BSSY B0, `(.L_x_540) ;  /* 0x00004c2000007945 */ /* 0x000fe20003800000 */
[--C-:B------:R-:W-:Y:S02]  /*1ee0*/  PRMT R28, R28, 0x5410, R13.reuse ;  /* 0x000054101c1c7816 */ /* 0x100fe4000000000d */
[--C-:B------:R-:W-:Y:S02]  /*1ef0*/  PRMT R15, R15, 0x5410, R13.reuse ;  /* 0x000054100f0f7816 */ /* 0x100fe4000000000d */
[--C-:B------:R-:W-:Y:S02]  /*1f00*/  PRMT R16, R16, 0x5410, R13.reuse ;  /* 0x0000541010107816 */ /* 0x100fe4000000000d */
[--C-:B------:R-:W-:Y:S02]  /*1f10*/  PRMT R20, R20, 0x5410, R13.reuse ;  /* 0x0000541014147816 */ /* 0x100fe4000000000d */
[----:B------:R-:W-:-:S02]  /*1f20*/  PRMT R21, R21, 0x5410, R13 ;  /* 0x0000541015157816 */ /* 0x000fc4000000000d */
[--C-:B------:R-:W-:Y:S02]  /*1f30*/  PRMT R24, R24, 0x5410, R13.reuse ;  /* 0x0000541018187816 */ /* 0x100fe4000000000d */
[----:B------:R-:W-:Y:S02]  /*1f40*/  PRMT R25, R25, 0x5410, R13 ;  /* 0x0000541019197816 */ /* 0x000fe4000000000d */
        /* <DEDUP_REMOVED lines=27> */
.L_x_546:
        /* <DEDUP_REMOVED lines=54> */
[----:B------:R-:W-:Y:S01]  /*2460*/  IMAD.MOV.U32 R13, RZ, RZ, R11 ;  /* 0x000000ffff0d7224 */ /* 0x000fe200078e000b */
[----:B0-----:R-:W-:Y:S01]  /*2470*/  ISETP.NE.AND P1, PT, R14, 0x2, PT ;  /* 0x000000020e00780c */ /* 0x001fe20003f25270 */
        /* <DEDUP_REMOVED lines=239> */
.L_x_542:
[----:B------:R-:W-:Y:S01]  /*3370*/  LOP3.LUT R13, R6, 0xfffffff8, RZ, 0xc0, !PT ;  /* 0xfffffff8060d7812 */ /* 0x000fe200078ec0ff */
[----:B------:R-:W-:-:S03]  /*3380*/  ULDC UR36, c[0x0][0x220] ;  /* 0x0000880000247ab9 */ /* 0x000fc60000000800 */
[----:B------:R-:W-:-:S05]  /*3390*/  IADD3 R12, P1, R18, R13, RZ ;  /* 0x0000000d120c7210 */ /* 0x000fca0007f3e0ff */
[----:B------:R-:W-:-:S05]  /*33a0*/  IMAD.X R13, RZ, RZ, R19, P1 ;  /* 0x000000ffff0d7224 */ /* 0x000fca00008e0613 */
[----:B------:R-:W2:Y:S01]  /*33b0*/  LDG.E.64 R34, desc[UR58][R12.64] ;  /* 0x0000003a0c227981 */ /* 0x000ea2000c1e1b00 */
[----:B------:R-:W-:-:S05]  /*33c0*/  IMAD.U32 R6, RZ, RZ, UR36 ;  /* 0x00000024ff067e24 */ /* 0x000fca000f8e00ff */
[----:B------:R-:W-:Y:S02]  /*33d0*/  IADD3 R11, R11, R6, RZ ;  /* 0x000000060b0b7210 */ /* 0x000fe40007ffe0ff */
[C---:B--2---:R-:W-:Y:S02]  /*33e0*/  PRMT R26, R34.reuse, 0x7610, R26 ;  /* 0x00007610221a7816 */ /* 0x044fe4000000001a */
[----:B------:R-:W-:Y:S02]  /*33f0*/  PRMT R27, R34, 0x7632, R27 ;  /* 0x00007632221b7816 */ /* 0x000fe4000000001b */
[C---:B------:R-:W-:Y:S02]  /*3400*/  PRMT R34, R35.reuse, 0x7610, R34 ;  /* 0x0000761023227816 */ /* 0x040fe40000000022 */
[----:B------:R-:W-:Y:S01]  /*3410*/  PRMT R35, R35, 0x7632, R35 ;  /* 0x0000763223237816 */ /* 0x000fe20000000023 */
        /* <DEDUP_REMOVED lines=233> */
[----:B------:R-:W-:Y:S01]  /*42b0*/  @P1 IMAD.MOV.U32 R30, RZ, RZ, RZ ;  /* 0x000000ffff1e1224 */ /* 0x000fe200078e00ff */
[----:B------:R-:W-:-:S06]  /*42c0*/  IADD3 R33, -R31, RZ, RZ ;  /* 0x000000ff1f217210 */ /* 0x000fcc0007ffe1ff */
        /* <DEDUP_REMOVED lines=9> */
.L_x_543:
[----:B------:R-:W-:-:S04]  /*4360*/  LOP3.LUT R13, R32, 0xfffffff8, RZ, 0xc0, !PT ;  /* 0xfffffff8200d7812 */ /* 0x000fc800078ec0ff */
[----:B------:R-:W-:-:S05]  /*4370*/  IADD3 R12, P1, R18, R13, RZ ;  /* 0x0000000d120c7210 */ /* 0x000fca0007f3e0ff */
[----:B------:R-:W-:-:S05]  /*4380*/  IMAD.X R13, RZ, RZ, R19, P1 ;  /* 0x000000ffff0d7224 */ /* 0x000fca00008e0613 */
[----:B------:R-:W2:Y:S01]  /*4390*/  LDG.E.64 R36, desc[UR58][R12.64] ;  /* 0x0000003a0c247981 */ /* 0x000ea2000c1e1b00 */
[----:B------:R-:W-:Y:S02]  /*43a0*/  IMAD.MOV.U32 R42, RZ, RZ, RZ ;  /* 0x000000ffff2a7224 */ /* 0x000fe400078e00ff */
[----:B------:R-:W-:Y:S01]  /*43b0*/  IMAD.MOV.U32 R38, RZ, RZ, RZ ;  /* 0x000000ffff267224 */ /* 0x000fe200078e00ff */
[C---:B--2---:R-:W-:Y:S02]  /*43c0*/  PRMT R30, R36.reuse, 0x7610, R30 ;  /* 0x00007610241e7816 */ /* 0x044fe4000000001e */
[----:B------:R-:W-:Y:S02]  /*43d0*/  PRMT R31, R36, 0x7632, R31 ;  /* 0x00007632241f7816 */ /* 0x000fe4000000001f */
[C---:B------:R-:W-:Y:S02]  /*43e0*/  PRMT R36, R37.reuse, 0x7610, R36 ;  /* 0x0000761025247816 */ /* 0x040fe40000000024 */
[----:B------:R-:W-:Y:S01]  /*43f0*/  PRMT R37, R37, 0x7632, R37 ;  /* 0x0000763225257816 */ /* 0x000fe20000000025 */
[----:B------:R-:W-:Y:S06]  /*4400*/  @!P0 BRA `(.L_x_544) ;  /* 0x0000000c00cc8947 */ /* 0x000fec0003800000 */
[----:B------:R-:W-:Y:S01]  /*4410*/  MOV R32, RZ ;  /* 0x000000ff00207202 */ /* 0x000fe20000000f00 */
[----:B------:R-:W-:Y:S01]  /*4420*/  IMAD.IADD R33, R11, 0x1, R6 ;  /* 0x000000010b217824 */ /* 0x000fe200078e0206 */
        /* <DEDUP_REMOVED lines=241> */
.L_x_544:
[----:B------:R-:W-:-:S04]  /*5340*/  LOP3.LUT R13, R38, 0xfffffff8, RZ, 0xc0, !PT ;  /* 0xfffffff8260d7812 */ /* 0x000fc800078ec0ff */
[----:B------:R-:W-:-:S04]  /*5350*/  IADD3 R12, P1, R18, R13, RZ ;  /* 0x0000000d120c7210 */ /* 0x000fc80007f3e0ff */
[----:B------:R-:W-:-:S05]  /*5360*/  IADD3.X R13, RZ, R19, RZ, P1, !PT ;  /* 0x00000013ff0d7210 */ /* 0x000fca0000ffe4ff */
[----:B------:R-:W2:Y:S02]  /*5370*/  LDG.E.64 R38, desc[UR58][R12.64] ;  /* 0x0000003a0c267981 */ /* 0x000ea4000c1e1b00 */
[C---:B--2---:R-:W-:Y:S02]  /*5380*/  PRMT R32, R38.reuse, 0x7610, R32 ;  /* 0x0000761026207816 */ /* 0x044fe40000000020 */
[----:B------:R-:W-:Y:S02]  /*5390*/  PRMT R33, R38, 0x7632, R33 ;  /* 0x0000763226217816 */ /* 0x000fe40000000021 */
[C---:B------:R-:W-:Y:S02]  /*53a0*/  PRMT R38, R39.reuse, 0x7610, R38 ;  /* 0x0000761027267816 */ /* 0x040fe40000000026 */
[----:B------:R-:W-:Y:S01]  /*53b0*/  PRMT R39, R39, 0x7632, R39 ;  /* 0x0000763227277816 */ /* 0x000fe20000000027 */
[----:B------:R-:W-:Y:S06]  /*53c0*/  @!P0 BRA `(.L_x_545) ;  /* 0x0000000c00cc8947 */ /* 0x000fec0003800000 */
[----:B------:R-:W-:Y:S01]  /*53d0*/  IMAD R41, R6, 0x2, R11 ;  /* 0x0000000206297824 */ /* 0x000fe200078e020b */
[----:B------:R-:W-:Y:S01]  /*53e0*/  ULDC.64 UR36, c[0x0][0x260] ;  /* 0x0000980000247ab9 */ /* 0x000fe20000000a00 */
        /* <DEDUP_REMOVED lines=241> */
.L_x_545:
[----:B------:R-:W-:Y:S02]  /*6300*/  LOP3.LUT R13, R42, 0xfffffff8, RZ, 0xc0, !PT ;  /* 0xfffffff82a0d7812 */ /* 0x000fe400078ec0ff */
[----:B------:R-:W-:Y:S02]  /*6310*/  LOP3.LUT P5, RZ, R5, 0xff, RZ, 0xc0, !PT ;  /* 0x000000ff05ff7812 */ /* 0x000fe400078ac0ff */
[----:B------:R-:W-:Y:S02]  /*6320*/  LOP3.LUT P3, RZ, R28, 0xff, RZ, 0xc0, !PT ;  /* 0x000000ff1cff7812 */ /* 0x000fe4000786c0ff */
[----:B------:R-:W-:Y:S01]  /*6330*/  LOP3.LUT P4, RZ, R4, 0xff, RZ, 0xc0, !PT ;  /* 0x000000ff04ff7812 */ /* 0x000fe2000788c0ff */
[----:B------:R-:W-:Y:S01]  /*6340*/  IMAD R11, R6, 0x2, R11 ;  /* 0x00000002060b7824 */ /* 0x000fe200078e020b */
[----:B------:R-:W-:Y:S01]  /*6350*/  IADD3 R12, P1, R18, R13, RZ ;  /* 0x0000000d120c7210 */ /* 0x000fe20007f3e0ff */
[----:B------:R-:W-:-:S04]  /*6360*/  ULDC UR4, c[0x0][0x218] ;  /* 0x0000860000047ab9 */ /* 0x000fc80000000800 */
[----:B------:R-:W-:-:S06]  /*6370*/  IMAD.X R13, RZ, RZ, R19, P1 ;  /* 0x000000ffff0d7224 */ /* 0x000fcc00008e0613 */
[----:B------:R-:W2:Y:S01]  /*6380*/  LDG.E.64 R12, desc[UR58][R12.64] ;  /* 0x0000003a0c0c7981 */ /* 0x000ea2000c1e1b00 */
[----:B------:R-:W-:Y:S01]  /*6390*/  @!P5 IMAD.U32 R5, R26, 0x10000, RZ ;  /* 0x000100001a05d824 */ /* 0x000fe200078e00ff */
[----:B------:R-:W-:Y:S01]  /*63a0*/  LOP3.LUT P1, RZ, R25, 0xff, RZ, 0xc0, !PT ;  /* 0x000000ff19ff7812 */ /* 0x000fe2000782c0ff */
[----:B------:R-:W-:Y:S01]  /*63b0*/  IMAD.MOV.U32 R28, RZ, RZ, 0x1 ;  /* 0x00000001ff1c7424 */ /* 0x000fe200078e00ff */
[----:B------:R-:W-:Y:S01]  /*63c0*/  MOV R25, 0x1 ;  /* 0x0000000100197802 */ /* 0x000fe20000000f00 */
[----:B------:R-:W-:Y:S01]  /*63d0*/  @!P3 IMAD.U32 R4, R27, 0x10000, RZ ;  /* 0x000100001b04b824 */ /* 0x000fe200078e00ff */
[----:B------:R-:W-:Y:S02]  /*63e0*/  @!P5 FSETP.NEU.FTZ.AND P2, PT, R5, RZ, PT ;  /* 0x000000ff0500d20b */ /* 0x000fe40003f5d000 */
[----:B------:R-:W-:Y:S02]  /*63f0*/  PRMT R5, R28, 0x7610, R5 ;  /* 0x000076101c057816 */ /* 0x000fe40000000005 */
[----:B------:R-:W-:-:S02]  /*6400*/  @!P5 SEL R28, RZ, 0x1, !P2 ;  /* 0x00000001ff1cd807 */ /* 0x000fc40005000000 */
[----:B------:R-:W-:Y:S01]  /*6410*/  @!P3 FSETP.NEU.FTZ.AND P6, PT, R4, RZ, PT ;  /* 0x000000ff0400b20b */ /* 0x000fe20003fdd000 */
[----:B------:R-:W-:Y:S01]  /*6420*/  IMAD.MOV.U32 R4, RZ, RZ, 0x1 ;  /* 0x00000001ff047424 */ /* 0x000fe200078e00ff */
[----:B------:R-:W-:Y:S02]  /*6430*/  LOP3.LUT P2, RZ, R3, 0xff, RZ, 0xc0, !PT ;  /* 0x000000ff03ff7812 */ /* 0x000fe4000784c0ff */
[----:B------:R-:W-:Y:S02]  /*6440*/  @!P5 PRMT R5, R28, 0x7610, R5 ;  /* 0x000076101c05d816 */ /* 0x000fe40000000005 */
[----:B------:R-:W-:Y:S01]  /*6450*/  LOP3.LUT P5, RZ, R24, 0xff, RZ, 0xc0, !PT ;  /* 0x000000ff18ff7812 */ /* 0x000fe200078ac0ff */
[----:B------:R-:W-:Y:S01]  /*6460*/  @!P4 IMAD.U32 R24, R34, 0x10000, RZ ;  /* 0x000100002218c824 */ /* 0x000fe200078e00ff */
[----:B------:R-:W-:Y:S02]  /*6470*/  PRMT R25, R25, 0x5410, R25 ;  /* 0x0000541019197816 */ /* 0x000fe40000000019 */
[----:B------:R-:W-:-:S02]  /*6480*/  @!P3 SEL R3, RZ, 0x1, !P6 ;  /* 0x00000001ff03b807 */ /* 0x000fc40007000000 */
[----:B------:R-:W-:Y:S02]  /*6490*/  LOP3.LUT P6, RZ, R0, 0xff, RZ, 0xc0, !PT ;  /* 0x000000ff00ff7812 */ /* 0x000fe400078cc0ff */
[----:B------:R-:W-:Y:S01]  /*64a0*/  @!P3 PRMT R25, R25, 0x5410, R3 ;  /* 0x000054101919b816 */ /* 0x000fe20000000003 */
[----:B------:R-:W-:Y:S01]  /*64b0*/  @!P1 IMAD.U32 R3, R35, 0x10000, RZ ;  /* 0x0001000023039824 */ /* 0x000fe200078e00ff */
[----:B------:R-:W-:Y:S01]  /*64c0*/  @!P4 FSETP.NEU.FTZ.AND P3, PT, R24, RZ, PT ;  /* 0x000000ff1800c20b */ /* 0x000fe20003f7d000 */
[----:B------:R-:W-:Y:S01]  /*64d0*/  IMAD.MOV.U32 R24, RZ, RZ, 0x1 ;  /* 0x00000001ff187424 */ /* 0x000fe200078e00ff */
[----:B------:R-:W-:Y:S01]  /*64e0*/  IADD3 R11, R11, R6, RZ ;  /* 0x000000060b0b7210 */ /* 0x000fe20007ffe0ff */
[----:B------:R-:W-:Y:S01]  /*64f0*/  @!P5 IMAD.U32 R28, R31, 0x10000, RZ ;  /* 0x000100001f1cd824 */ /* 0x000fe200078e00ff */
[----:B------:R-:W-:Y:S02]  /*6500*/  @!P4 SEL R0, RZ, 0x1, !P3 ;  /* 0x00000001ff00c807 */ /* 0x000fe40005800000 */
[----:B------:R-:W-:Y:S01]  /*6510*/  @!P1 FSETP.NEU.FTZ.AND P3, PT, R3, RZ, PT ;  /* 0x000000ff0300920b */ /* 0x000fe20003f7d000 */
[----:B------:R-:W-:Y:S01]  /*6520*/  @!P2 IMAD.U32 R3, R30, 0x10000, RZ ;  /* 0x000100001e03a824 */ /* 0x000fe200078e00ff */
[----:B------:R-:W-:-:S02]  /*6530*/  @!P4 PRMT R4, R0, 0x7610, R4 ;  /* 0x000076100004c816 */ /* 0x000fc40000000004 */
[----:B------:R-:W-:Y:S02]  /*6540*/  PRMT R24, R24, 0x5410, R24 ;  /* 0x0000541018187816 */ /* 0x000fe40000000018 */
[----:B------:R-:W-:Y:S02]  /*6550*/  @!P1 SEL R0, RZ, 0x1, !P3 ;  /* 0x00000001ff009807 */ /* 0x000fe40005800000 */
[----:B------:R-:W-:Y:S02]  /*6560*/  @!P2 FSETP.NEU.FTZ.AND P3, PT, R3, RZ, PT ;  /* 0x000000ff0300a20b */ /* 0x000fe40003f7d000 */
[----:B------:R-:W-:Y:S01]  /*6570*/  LOP3.LUT P4, RZ, R21, 0xff, RZ, 0xc0, !PT ;  /* 0x000000ff15ff7812 */ /* 0x000fe2000788c0ff */
[----:B------:R-:W-:Y:S01]  /*6580*/  IMAD.MOV.U32 R21, RZ, RZ, 0x1 ;  /* 0x00000001ff157424 */ /* 0x000fe200078e00ff */
[----:B------:R-:W-:Y:S02]  /*6590*/  @!P1 PRMT R24, R24, 0x5410, R0 ;  /* 0x0000541018189816 */ /* 0x000fe40000000000 */
[----:B------:R-:W-:-:S02]  /*65a0*/  MOV R3, 0x1 ;  /* 0x0000000100037802 */ /* 0x000fc40000000f00 */
[----:B------:R-:W-:Y:S02]  /*65b0*/  @!P2 SEL R0, RZ, 0x1, !P3 ;  /* 0x00000001ff00a807 */ /* 0x000fe40005800000 */
[----:B------:R-:W-:Y:S02]  /*65c0*/  @!P5 FSETP.NEU.FTZ.AND P3, PT, R28, RZ, PT ;  /* 0x000000ff1c00d20b */ /* 0x000fe40003f7d000 */
[----:B------:R-:W-:Y:S01]  /*65d0*/  LOP3.LUT P1, RZ, R10, 0xff, RZ, 0xc0, !PT ;  /* 0x000000ff0aff7812 */ /* 0x000fe2000782c0ff */
[----:B------:R-:W-:Y:S01]  /*65e0*/  @!P6 IMAD.U32 R10, R36, 0x10000, RZ ;  /* 0x00010000240ae824 */ /* 0x000fe200078e00ff */
[----:B------:R-:W-:Y:S02]  /*65f0*/  @!P2 PRMT R3, R0, 0x7610, R3 ;  /* 0x000076100003a816 */ /* 0x000fe40000000003 */
[----:B------:R-:W-:Y:S02]  /*6600*/  PRMT R21, R21, 0x5410, R21 ;  /* 0x0000541015157816 */ /* 0x000fe40000000015 */
[----:B------:R-:W-:-:S02]  /*6610*/  @!P5 SEL R0, RZ, 0x1, !P3 ;  /* 0x00000001ff00d807 */ /* 0x000fc40005800000 */
[----:B------:R-:W-:Y:S02]  /*6620*/  LOP3.LUT P2, RZ, R20, 0xff, RZ, 0xc0, !PT ;  /* 0x000000ff14ff7812 */ /* 0x000fe4000784c0ff */
[----:B------:R-:W-:Y:S01]  /*6630*/  @!P5 PRMT R21, R21, 0x5410, R0 ;  /* 0x000054101515d816 */ /* 0x000fe20000000000 */
[----:B------:R-:W-:Y:S01]  /*6640*/  IMAD.MOV.U32 R0, RZ, RZ, 0x1 ;  /* 0x00000001ff007424 */ /* 0x000fe200078e00ff */
[----:B------:R-:W-:Y:S01]  /*6650*/  @!P6 FSETP.NEU.FTZ.AND P5, PT, R10, RZ, PT ;  /* 0x000000ff0a00e20b */ /* 0x000fe20003fbd000 */
[----:B------:R-:W-:Y:S01]  /*6660*/  @!P4 IMAD.U32 R10, R37, 0x10000, RZ ;  /* 0x00010000250ac824 */ /* 0x000fe200078e00ff */
[----:B------:R-:W-:Y:S02]  /*6670*/  LOP3.LUT P3, RZ, R9, 0xff, RZ, 0xc0, !PT ;  /* 0x000000ff09ff7812 */ /* 0x000fe4000786c0ff */
[----:B------:R-:W-:Y:S02]  /*6680*/  @!P6 SEL R9, RZ, 0x1, !P5 ;  /* 0x00000001ff09e807 */ /* 0x000fe40006800000 */
[----:B------:R-:W-:Y:S01]  /*6690*/  @!P4 FSETP.NEU.FTZ.AND P5, PT, R10, RZ, PT ;  /* 0x000000ff0a00c20b */ /* 0x000fe20003fbd000 */
[----:B------:R-:W-:Y:S01]  /*66a0*/  @!P1 IMAD.U32 R10, R32, 0x10000, RZ ;  /* 0x00010000200a9824 */ /* 0x000fe200078e00ff */
[----:B------:R-:W-:Y:S01]  /*66b0*/  MOV R20, 0x1 ;  /* 0x0000000100147802 */ /* 0x000fe20000000f00 */
[----:B------:R-:W-:Y:S01]  /*66c0*/  @!P2 IMAD.U32 R28, R33, 0x10000, RZ ;  /* 0x00010000211ca824 */ /* 0x000fe200078e00ff */
[----:B------:R-:W-:-:S02]  /*66d0*/  @!P6 PRMT R0, R9, 0x7610, R0 ;  /* 0x000076100900e816 */ /* 0x000fc40000000000 */
[----:B------:R-:W-:Y:S02]  /*66e0*/  PRMT R20, R20, 0x5410, R20 ;  /* 0x0000541014147816 */ /* 0x000fe40000000014 */
[----:B------:R-:W-:Y:S02]  /*66f0*/  @!P4 SEL R9, RZ, 0x1, !P5 ;  /* 0x00000001ff09c807 */ /* 0x000fe40006800000 */
[----:B------:R-:W-:Y:S01]  /*6700*/  @!P1 FSETP.NEU.FTZ.AND P6, PT, R10, RZ, PT ;  /* 0x000000ff0a00920b */ /* 0x000fe20003fdd000 */
[----:B------:R-:W-:Y:S01]  /*6710*/  IMAD.MOV.U32 R10, RZ, RZ, 0x1 ;  /* 0x00000001ff0a7424 */ /* 0x000fe200078e00ff */
[----:B------:R-:W-:Y:S01]  /*6720*/  LOP3.LUT P5, RZ, R16, 0xff, RZ, 0xc0, !PT ;  /* 0x000000ff10ff7812 */ /* 0x000fe200078ac0ff */
[----:B------:R-:W-:Y:S01]  /*6730*/  IMAD.MOV.U32 R16, RZ, RZ, 0x1 ;  /* 0x00000001ff107424 */ /* 0x000fe200078e00ff */
[----:B------:R-:W-:Y:S02]  /*6740*/  @!P4 PRMT R20, R20, 0x5410, R9 ;  /* 0x000054101414c816 */ /* 0x000fe40000000009 */
[----:B------:R-:W-:-:S02]  /*6750*/  @!P1 SEL R9, RZ, 0x1, !P6 ;  /* 0x00000001ff099807 */ /* 0x000fc40007000000 */
[----:B------:R-:W-:Y:S01]  /*6760*/  @!P2 FSETP.NEU.FTZ.AND P6, PT, R28, RZ, PT ;  /* 0x000000ff1c00a20b */ /* 0x000fe20003fdd000 */
[----:B------:R-:W-:Y:S01]  /*6770*/  @!P3 IMAD.U32 R28, R38, 0x10000, RZ ;  /* 0x00010000261cb824 */ /* 0x000fe200078e00ff */
[----:B------:R-:W-:Y:S02]  /*6780*/  LOP3.LUT P4, RZ, R8, 0xff, RZ, 0xc0, !PT ;  /* 0x000000ff08ff7812 */ /* 0x000fe4000788c0ff */
[----:B------:R-:W-:Y:S02]  /*6790*/  PRMT R16, R16, 0x5410, R16 ;  /* 0x0000541010107816 */ /* 0x000fe40000000010 */
[----:B------:R-:W-:Y:S02]  /*67a0*/  @!P2 SEL R8, RZ, 0x1, !P6 ;  /* 0x00000001ff08a807 */ /* 0x000fe40007000000 */
[----:B------:R-:W-:Y:S01]  /*67b0*/  @!P3 FSETP.NEU.FTZ.AND P6, PT, R28, RZ, PT ;  /* 0x000000ff1c00b20b */ /* 0x000fe20003fdd000 */
[----:B------:R-:W-:Y:S01]  /*67c0*/  IMAD.MOV.U32 R28, RZ, RZ, 0x1 ;  /* 0x00000001ff1c7424 */ /* 0x000fe200078e00ff */
[----:B------:R-:W-:Y:S01]  /*67d0*/  @!P2 PRMT R16, R16, 0x5410, R8 ;  /* 0x000054101010a816 */ /* 0x000fe20000000008 */
[----:B------:R-:W-:Y:S01]  /*67e0*/  @!P5 IMAD.U32 R8, R39, 0x10000, RZ ;  /* 0x000100002708d824 */ /* 0x000fe200078e00ff */
[----:B------:R-:W-:-:S02]  /*67f0*/  @!P1 PRMT R10, R9, 0x7610, R10 ;  /* 0x00007610090a9816 */ /* 0x000fc4000000000a */
[----:B------:R-:W-:Y:S02]  /*6800*/  LOP3.LUT P2, RZ, R7, 0xff, RZ, 0xc0, !PT ;  /* 0x000000ff07ff7812 */ /* 0x000fe4000784c0ff */
[----:B------:R-:W-:Y:S02]  /*6810*/  MOV R9, 0x1 ;  /* 0x0000000100097802 */ /* 0x000fe40000000f00 */
[----:B------:R-:W-:Y:S02]  /*6820*/  @!P3 SEL R7, RZ, 0x1, !P6 ;  /* 0x00000001ff07b807 */ /* 0x000fe40007000000 */
[----:B------:R-:W-:Y:S01]  /*6830*/  LOP3.LUT P1, RZ, R15, 0xff, RZ, 0xc0, !PT ;  /* 0x000000ff0fff7812 */ /* 0x000fe2000782c0ff */
[----:B------:R-:W-:Y:S01]  /*6840*/  IMAD.MOV.U32 R15, RZ, RZ, 0x1 ;  /* 0x00000001ff0f7424 */ /* 0x000fe200078e00ff */
[----:B------:R-:W-:Y:S02]  /*6850*/  @!P3 PRMT R9, R7, 0x7610, R9 ;  /* 0x000076100709b816 */ /* 0x000fe40000000009 */
[----:B------:R-:W-:-:S02]  /*6860*/  @!P5 FSETP.NEU.FTZ.AND P3, PT, R8, RZ, PT ;  /* 0x000000ff0800d20b */ /* 0x000fc40003f7d000 */
[----:B------:R-:W-:Y:S02]  /*6870*/  PRMT R15, R15, 0x5410, R15 ;  /* 0x000054100f0f7816 */ /* 0x000fe4000000000f */
[----:B------:R-:W-:Y:S02]  /*6880*/  @!P5 SEL R7, RZ, 0x1, !P3 ;  /* 0x00000001ff07d807 */ /* 0x000fe40005800000 */
[----:B------:R-:W-:Y:S02]  /*6890*/  LOP3.LUT P6, RZ, R29, 0xff, RZ, 0xc0, !PT ;  /* 0x000000ff1dff7812 */ /* 0x000fe400078cc0ff */
[----:B------:R-:W-:Y:S01]  /*68a0*/  @!P5 PRMT R15, R15, 0x5410, R7 ;  /* 0x000054100f0fd816 */ /* 0x000fe20000000007 */
[----:B------:R-:W-:Y:S01]  /*68b0*/  IMAD R7, R6, 0x3, R11 ;  /* 0x0000000306077824 */ /* 0x000fe200078e020b */
[----:B------:R-:W-:Y:S02]  /*68c0*/  PRMT R28, R28, 0x5410, R28 ;  /* 0x000054101c1c7816 */ /* 0x000fe4000000001c */
[----:B------:R-:W-:-:S04]  /*68d0*/  PRMT R16, R15, 0x7632, R16 ;  /* 0x000076320f107816 */ /* 0x000fc80000000010 */
[----:B------:R-:W-:-:S04]  /*68e0*/  PRMT R20, R16, 0x7632, R20 ;  /* 0x0000763210147816 */ /* 0x000fc80000000014 */
[----:B------:R-:W-:-:S04]  /*68f0*/  PRMT R21, R20, 0x7632, R21 ;  /* 0x0000763214157816 */ /* 0x000fc80000000015 */
[----:B------:R-:W-:-:S04]  /*6900*/  PRMT R24, R21, 0x7632, R24 ;  /* 0x0000763215187816 */ /* 0x000fc80000000018 */
[----:B------:R-:W-:Y:S02]  /*6910*/  PRMT R25, R24, 0x7632, R25 ;  /* 0x0000763218197816 */ /* 0x000fe40000000019 */
[C---:B--2---:R-:W-:Y:S02]  /*6920*/  PRMT R40, R12.reuse, 0x7610, R40 ;  /* 0x000076100c287816 */ /* 0x044fe40000000028 */
[----:B------:R-:W-:Y:S01]  /*6930*/  PRMT R41, R12, 0x7632, R41 ;  /* 0x000076320c297816 */ /* 0x000fe20000000029 */
[----:B------:R-:W-:Y:S01]  /*6940*/  IMAD.U32 R12, RZ, RZ, UR4 ;  /* 0x00000004ff0c7e24 */ /* 0x000fe2000f8e00ff */
[C---:B------:R-:W-:Y:S01]  /*6950*/  PRMT R42, R13.reuse, 0x7610, R42 ;  /* 0x000076100d2a7816 */ /* 0x040fe2000000002a */
[----:B------:R-:W-:Y:S01]  /*6960*/  @!P4 IMAD.U32 R8, R40, 0x10000, RZ ;  /* 0x000100002808c824 */ /* 0x000fe200078e00ff */
[----:B------:R-:W-:Y:S01]  /*6970*/  PRMT R43, R13, 0x7632, R43 ;  /* 0x000076320d2b7816 */ /* 0x000fe2000000002b */
[----:B------:R-:W-:-:S03]  /*6980*/  IMAD.MOV.U32 R13, RZ, RZ, 0x1 ;  /* 0x00000001ff0d7424 */ /* 0x000fc600078e00ff */
[----:B------:R-:W-:Y:S01]  /*6990*/  @!P4 FSETP.NEU.FTZ.AND P5, PT, R8, RZ, PT ;  /* 0x000000ff0800c20b */ /* 0x000fe20003fbd000 */
[----:B------:R-:W-:Y:S02]  /*69a0*/  @!P1 IMAD.U32 R8, R41, 0x10000, RZ ;  /* 0x0001000029089824 */ /* 0x000fe400078e00ff */
[----:B------:R-:W-:Y:S01]  /*69b0*/  @!P6 IMAD.U32 R46, R43, 0x10000, RZ ;  /* 0x000100002b2ee824 */ /* 0x000fe200078e00ff */
[----:B------:R-:W-:Y:S02]  /*69c0*/  @!P4 SEL R29, RZ, 0x1, !P5 ;  /* 0x00000001ff1dc807 */ /* 0x000fe40006800000 */
[----:B------:R-:W-:Y:S01]  /*69d0*/  @!P1 FSETP.NEU.FTZ.AND P3, PT, R8, RZ, PT ;  /* 0x000000ff0800920b */ /* 0x000fe20003f7d000 */
[----:B------:R-:W-:Y:S01]  /*69e0*/  @!P2 IMAD.U32 R8, R42, 0x10000, RZ ;  /* 0x000100002a08a824 */ /* 0x000fe200078e00ff */
[----:B------:R-:W-:Y:S02]  /*69f0*/  ISETP.GE.U32.AND P5, PT, R7, R12, PT ;  /* 0x0000000c0700720c */ /* 0x000fe40003fa6070 */
[----:B------:R-:W-:-:S02]  /*6a00*/  @!P1 SEL R44, RZ, 0x1, !P3 ;  /* 0x00000001ff2c9807 */ /* 0x000fc40005800000 */
[----:B------:R-:W-:Y:S01]  /*6a10*/  @!P2 FSETP.NEU.FTZ.AND P3, PT, R8, RZ, PT ;  /* 0x000000ff0800a20b */ /* 0x000fe20003f7d000 */
[----:B------:R-:W-:Y:S01]  /*6a20*/  IMAD.MOV.U32 R8, RZ, RZ, 0x1 ;  /* 0x00000001ff087424 */ /* 0x000fe200078e00ff */
[----:B------:R-:W-:Y:S02]  /*6a30*/  @!P1 PRMT R28, R28, 0x5410, R44 ;  /* 0x000054101c1c9816 */ /* 0x000fe4000000002c */
[----:B------:R-:W-:Y:S02]  /*6a40*/  @!P2 SEL R45, RZ, 0x1, !P3 ;  /* 0x00000001ff2da807 */ /* 0x000fe40005800000 */
[----:B------:R-:W-:Y:S02]  /*6a50*/  @!P6 FSETP.NEU.FTZ.AND P3, PT, R46, RZ, PT ;  /* 0x000000ff2e00e20b */ /* 0x000fe40003f7d000 */
[----:B------:R-:W-:Y:S02]  /*6a60*/  MOV R7, 0x1 ;  /* 0x0000000100077802 */ /* 0x000fe40000000f00 */
[----:B------:R-:W-:-:S02]  /*6a70*/  @!P6 SEL R46, RZ, 0x1, !P3 ;  /* 0x00000001ff2ee807 */ /* 0x000fc40005800000 */
[----:B------:R-:W-:Y:S02]  /*6a80*/  PRMT R28, R25, 0x7632, R28 ;  /* 0x00007632191c7816 */ /* 0x000fe4000000001c */
[----:B------:R-:W-:Y:S02]  /*6a90*/  @!P6 PRMT R13, R46, 0x7610, R13 ;  /* 0x000076102e0de816 */ /* 0x000fe4000000000d */
[----:B------:R-:W-:Y:S02]  /*6aa0*/  @!P4 PRMT R8, R29, 0x7610, R8 ;  /* 0x000076101d08c816 */ /* 0x000fe40000000008 */
[----:B------:R-:W-:Y:S02]  /*6ab0*/  @!P2 PRMT R7, R45, 0x7610, R7 ;  /* 0x000076102d07a816 */ /* 0x000fe40000000007 */
[----:B------:R-:W-:Y:S02]  /*6ac0*/  PRMT R29, R13, 0x7610, R29 ;  /* 0x000076100d1d7816 */ /* 0x000fe4000000001d */
[----:B------:R-:W-:Y:S01]  /*6ad0*/  PRMT R15, R28, 0x7632, R15 ;  /* 0x000076321c0f7816 */ /* 0x000fe2000000000f */
[----:B------:R-:W-:Y:S06]  /*6ae0*/  @!P5 BRA `(.L_x_546) ;  /* 0xffffffb40084d947 */ /* 0x000fec000383ffff */
.L_x_541:
[----:B------:R-:W-:Y:S05]  /*6af0*/  BSYNC B0 ;  /* 0x0000000000007941 */ /* 0x000fea0003800000 */
.L_x_540:
[----:B------:R-:W-:Y:S01]  /*6b00*/  ISETP.GE.U32.AND P0, PT, R11, R12, PT ;  /* 0x0000000c0b00720c */ /* 0x000fe20003f06070 */
[----:B------:R-:W-:Y:S01]  /*6b10*/  BSSY B0, `(.L_x_547) ;  /* 0x000047d000007945 */ /* 0x000fe20003800000 */
[----:B0-----:R-:W-:Y:S02]  /*6b20*/  PRMT R14, R28, 0x7632, R14 ;  /* 0x000076321c0e7816 */ /* 0x001fe4000000000e */
[----:B------:R-:W-:Y:S02]  /*6b30*/  PRMT R15, R15, 0x7632, R15 ;  /* 0x000076320f0f7816 */ /* 0x000fe4000000000f */
[----:B------:R-:W-:Y:S02]  /*6b40*/  PRMT R16, R16, 0x7632, R16 ;  /* 0x0000763210107816 */ /* 0x000fe40000000010 */
[----:B------:R-:W-:Y:S02]  /*6b50*/  PRMT R20, R20, 0x7632, R20 ;  /* 0x0000763214147816 */ /* 0x000fe40000000014 */
[----:B------:R-:W-:-:S02]  /*6b60*/  PRMT R21, R21, 0x7632, R21 ;  /* 0x0000763215157816 */ /* 0x000fc40000000015 */
[----:B------:R-:W-:Y:S02]  /*6b70*/  PRMT R24, R24, 0x7632, R24 ;  /* 0x0000763218187816 */ /* 0x000fe40000000018 */
[----:B------:R-:W-:Y:S01]  /*6b80*/  PRMT R25, R25, 0x7632, R25 ;  /* 0x0000763219197816 */ /* 0x000fe20000000019 */
[----:B------:R-:W-:Y:S06]  /*6b90*/  @P0 BRA `(.L_x_548) ;  /* 0x0000004400d00947 */ /* 0x000fec0003800000 */
[----:B------:R-:W0:Y:S01]  /*6ba0*/  LDC R44, c[0x0][0x254] ;  /* 0x00009500ff2c7b82 */ /* 0x000e220000000800 */
[----:B------:R-:W-:Y:S01]  /*6bb0*/  IMAD.MOV.U32 R45, RZ, RZ, RZ ;  /* 0x000000ffff2d7224 */ /* 0x000fe200078e00ff */
        /* <DEDUP_REMOVED lines=275> */
.L_x_549:
[----:B------:R-:W-:-:S04]  /*7cf0*/  LOP3.LUT R29, R45, 0xfffffff8, RZ, 0xc0, !PT ;  /* 0xfffffff82d1d7812 */ /* 0x000fc800078ec0ff */
[----:B------:R-:W-:-:S04]  /*7d00*/  IADD3 R28, P2, R18, R29, RZ ;  /* 0x0000001d121c7210 */ /* 0x000fc80007f5e0ff */
[----:B------:R-:W-:-:S06]  /*7d10*/  IADD3.X R29, RZ, R19, RZ, P2, !PT ;  /* 0x00000013ff1d7210 */ /* 0x000fcc00017fe4ff */
[----:B------:R-:W2:Y:S01]  /*7d20*/  LDG.E.64 R28, desc[UR58][R28.64] ;  /* 0x0000003a1c1c7981 */ /* 0x000ea2000c1e1b00 */
[----:B------:R-:W-:-:S05]  /*7d30*/  IMAD.IADD R47, R11, 0x1, R6 ;  /* 0x000000010b2f7824 */ /* 0x000fca00078e0206 */
[----:B------:R-:W-:Y:S02]  /*7d40*/  ISETP.GE.U32.AND P2, PT, R47, R12, PT ;  /* 0x0000000c2f00720c */ /* 0x000fe40003f46070 */
[C---:B--2---:R-:W-:Y:S02]  /*7d50*/  PRMT R26, R28.reuse, 0x7610, R26 ;  /* 0x000076101c1a7816 */ /* 0x044fe4000000001a */
[----:B------:R-:W-:Y:S02]  /*7d60*/  PRMT R27, R28, 0x7632, R27 ;  /* 0x000076321c1b7816 */ /* 0x000fe4000000001b */
[C---:B------:R-:W-:Y:S02]  /*7d70*/  PRMT R34, R29.reuse, 0x7610, R34 ;  /* 0x000076101d227816 */ /* 0x040fe40000000022 */
[----:B------:R-:W-:-:S05]  /*7d80*/  PRMT R35, R29, 0x7632, R35 ;  /* 0x000076321d237816 */ /* 0x000fca0000000023 */
        /* <DEDUP_REMOVED lines=275> */
.L_x_550:
[----:B------:R-:W-:-:S04]  /*8ec0*/  LOP3.LUT R29, R45, 0xfffffff8, RZ, 0xc0, !PT ;  /* 0xfffffff82d1d7812 */ /* 0x000fc800078ec0ff */
[----:B------:R-:W-:-:S05]  /*8ed0*/  IADD3 R28, P2, R18, R29, RZ ;  /* 0x0000001d121c7210 */ /* 0x000fca0007f5e0ff */
[----:B------:R-:W-:-:S06]  /*8ee0*/  IMAD.X R29, RZ, RZ, R19, P2 ;  /* 0x000000ffff1d7224 */ /* 0x000fcc00010e0613 */
[----:B------:R-:W2:Y:S01]  /*8ef0*/  LDG.E.64 R28, desc[UR58][R28.64] ;  /* 0x0000003a1c1c7981 */ /* 0x000ea2000c1e1b00 */
[----:B------:R-:W-:-:S04]  /*8f00*/  IADD3 R47, R47, R6, RZ ;  /* 0x000000062f2f7210 */ /* 0x000fc80007ffe0ff */
        /* <DEDUP_REMOVED lines=270> */
[----:B------:R-:W-:-:S07]  /*9ff0*/  IMAD.MOV R49, RZ, RZ, -R33 ;  /* 0x000000ffff317224 */ /* 0x000fce00078e0a21 */
        /* <DEDUP_REMOVED lines=9> */
.L_x_551:
[----:B------:R-:W-:-:S04]  /*a090*/  LOP3.LUT R29, R45, 0xfffffff8, RZ, 0xc0, !PT ;  /* 0xfffffff82d1d7812 */ /* 0x000fc800078ec0ff */
[----:B------:R-:W-:-:S05]  /*a0a0*/  IADD3 R28, P2, R18, R29, RZ ;  /* 0x0000001d121c7210 */ /* 0x000fca0007f5e0ff */
[----:B------:R-:W-:-:S06]  /*a0b0*/  IMAD.X R29, RZ, RZ, R19, P2 ;  /* 0x000000ffff1d7224 */ /* 0x000fcc00010e0613 */
        /* <DEDUP_REMOVED lines=282> */
.L_x_552:
[----:B------:R-:W-:-:S04]  /*b260*/  LOP3.LUT R29, R42, 0xfffffff8, RZ, 0xc0, !PT ;  /* 0xfffffff82a1d7812 */ /* 0x000fc800078ec0ff */
[----:B------:R-:W-:-:S05]  /*b270*/  IADD3 R18, P1, R18, R29, RZ ;  /* 0x0000001d12127210 */ /* 0x000fca0007f3e0ff */
[----:B------:R-:W-:-:S06]  /*b280*/  IMAD.X R19, RZ, RZ, R19, P1 ;  /* 0x000000ffff137224 */ /* 0x000fcc00008e0613 */
[----:B------:R-:W2:Y:S02]  /*b290*/  LDG.E.64 R18, desc[UR58][R18.64] ;  /* 0x0000003a12127981 */ /* 0x000ea4000c1e1b00 */
[C---:B--2---:R-:W-:Y:S02]  /*b2a0*/  PRMT R40, R18.reuse, 0x7610, R40 ;  /* 0x0000761012287816 */ /* 0x044fe40000000028 */
[----:B------:R-:W-:Y:S02]  /*b2b0*/  PRMT R41, R18, 0x7632, R41 ;  /* 0x0000763212297816 */ /* 0x000fe40000000029 */
[C---:B------:R-:W-:Y:S02]  /*b2c0*/  PRMT R42, R19.reuse, 0x7610, R42 ;  /* 0x00007610132a7816 */ /* 0x040fe4000000002a */
[----:B------:R-:W-:-:S07]  /*b2d0*/  PRMT R43, R19, 0x7632, R43 ;  /* 0x00007632132b7816 */ /* 0x000fce000000002b */
.L_x_548:
[----:B------:R-:W-:Y:S05]  /*b2e0*/  BSYNC B0 ;  /* 0x0000000000007941 */ /* 0x000fea0003800000 */
.L_x_547:
[----:B------:R-:W-:Y:S04]  /*b2f0*/  BSSY B0, `(.L_x_553) ;  /* 0x0000084000007945 */ /* 0x000fe80003800000 */
[----:B------:R-:W-:Y:S05]  /*b300*/  @P0 BRA `(.L_x_554) ;  /* 0x0000000800080947 */ /* 0x000fea0003800000 */
[----:B------:R-:W-:Y:S01]  /*b310*/  LOP3.LUT P2, RZ, R5, 0xff, RZ, 0xc0, !PT ;  /* 0x000000ff05ff7812 */ /* 0x000fe2000784c0ff */
[----:B------:R-:W-:Y:S01]  /*b320*/  IMAD.IADD R19, R11, 0x1, R6 ;  /* 0x000000010b137824 */ /* 0x000fe200078e0206 */
[----:B------:R-:W-:Y:S01]  /*b330*/  LOP3.LUT P3, RZ, R25, 0xff, RZ, 0xc0, !PT ;  /* 0x000000ff19ff7812 */ /* 0x000fe2000786c0ff */
[----:B------:R-:W-:Y:S01]  /*b340*/  IMAD.MOV.U32 R18, RZ, RZ, 0x1 ;  /* 0x00000001ff127424 */ /* 0x000fe200078e00ff */
[----:B------:R-:W-:Y:S01]  /*b350*/  LOP3.LUT P4, RZ, R24, 0xff, RZ, 0xc0, !PT ;  /* 0x000000ff18ff7812 */ /* 0x000fe2000788c0ff */
[----:B------:R-:W-:Y:S01]  /*b360*/  IMAD.MOV.U32 R5, RZ, RZ, 0x1 ;  /* 0x00000001ff057424 */ /* 0x000fe200078e00ff */
[----:B------:R-:W-:Y:S01]  /*b370*/  LOP3.LUT P1, RZ, R4, 0xff, RZ, 0xc0, !PT ;  /* 0x000000ff04ff7812 */ /* 0x000fe2000782c0ff */
[----:B------:R-:W-:-:S05]  /*b380*/  IMAD.MOV.U32 R4, RZ, RZ, 0x1 ;  /* 0x00000001ff047424 */ /* 0x000fca00078e00ff */
[----:B------:R-:W-:Y:S02]  /*b390*/  PRMT R18, R18, 0x5410, R4 ;  /* 0x0000541012127816 */ /* 0x000fe40000000004 */
[----:B------:R-:W-:Y:S01]  /*b3a0*/  @!P2 SHF.L.U32 R26, R26, 0x10, RZ ;  /* 0x000000101a1aa819 */ /* 0x000fe200000006ff */
[----:B------:R-:W-:Y:S02]  /*b3b0*/  @!P3 IMAD.U32 R27, R27, 0x10000, RZ ;  /* 0x000100001b1bb824 */ /* 0x000fe400078e00ff */
[----:B------:R-:W-:Y:S01]  /*b3c0*/  @!P4 IMAD.U32 R35, R35, 0x10000, RZ ;  /* 0x000100002323c824 */ /* 0x000fe200078e00ff */
[----:B------:R-:W-:Y:S01]  /*b3d0*/  @!P2 FSETP.NEU.FTZ.AND P6, PT, R26, RZ, PT ;  /* 0x000000ff1a00a20b */ /* 0x000fe20003fdd000 */
[----:B------:R-:W-:Y:S01]  /*b3e0*/  @!P1 IMAD.U32 R34, R34, 0x10000, RZ ;  /* 0x0001000022229824 */ /* 0x000fe200078e00ff */
[----:B------:R-:W-:Y:S02]  /*b3f0*/  @!P3 FSETP.NEU.FTZ.AND P5, PT, R27, RZ, PT ;  /* 0x000000ff1b00b20b */ /* 0x000fe40003fbd000 */
[----:B------:R-:W-:-:S02]  /*b400*/  @!P2 SEL R24, RZ, 0x1, !P6 ;  /* 0x00000001ff18a807 */ /* 0x000fc40007000000 */
[----:B------:R-:W-:Y:S02]  /*b410*/  @!P4 FSETP.NEU.FTZ.AND P6, PT, R35, RZ, PT ;  /* 0x000000ff2300c20b */ /* 0x000fe40003fdd000 */
[----:B------:R-:W-:Y:S02]  /*b420*/  @!P3 SEL R11, RZ, 0x1, !P5 ;  /* 0x00000001ff0bb807 */ /* 0x000fe40006800000 */
[----:B------:R-:W-:Y:S02]  /*b430*/  ISETP.GE.U32.AND P5, PT, R19, R12, PT ;  /* 0x0000000c1300720c */ /* 0x000fe40003fa6070 */
        /* <DEDUP_REMOVED lines=9> */
[----:B------:R-:W-:Y:S06]  /*b4d0*/  @P5 BRA `(.L_x_554) ;  /* 0x0000000400945947 */ /* 0x000fec0003800000 */
[----:B------:R-:W-:Y:S01]  /*b4e0*/  LOP3.LUT P4, RZ, R3, 0xff, RZ, 0xc0, !PT ;  /* 0x000000ff03ff7812 */ /* 0x000fe2000788c0ff */
[----:B------:R-:W-:Y:S01]  /*b4f0*/  HFMA2.MMA R11, -RZ, RZ, 0, 5.9604644775390625e-08 ;  /* 0x00000001ff0b7435 */ /* 0x000fe200000001ff */
[----:B------:R-:W-:Y:S01]  /*b500*/  LOP3.LUT P2, RZ, R21, 0xff, RZ, 0xc0, !PT ;  /* 0x000000ff15ff7812 */ /* 0x000fe2000784c0ff */
[----:B------:R-:W-:Y:S01]  /*b510*/  IMAD.MOV.U32 R3, RZ, RZ, 0x1 ;  /* 0x00000001ff037424 */ /* 0x000fe200078e00ff */
[----:B------:R-:W-:Y:S01]  /*b520*/  LOP3.LUT P0, RZ, R20, 0xff, RZ, 0xc0, !PT ;  /* 0x000000ff14ff7812 */ /* 0x000fe2000780c0ff */
[----:B------:R-:W-:Y:S01]  /*b530*/  IMAD.IADD R19, R19, 0x1, R6 ;  /* 0x0000000113137824 */ /* 0x000fe200078e0206 */
[----:B------:R-:W-:Y:S01]  /*b540*/  LOP3.LUT P1, RZ, R0, 0xff, RZ, 0xc0, !PT ;  /* 0x000000ff00ff7812 */ /* 0x000fe2000782c0ff */
[----:B------:R-:W-:Y:S01]  /*b550*/  IMAD.MOV.U32 R0, RZ, RZ, 0x1 ;  /* 0x00000001ff007424 */ /* 0x000fe200078e00ff */
[----:B------:R-:W-:-:S04]  /*b560*/  PRMT R25, R18, 0x7610, R25 ;  /* 0x0000761012197816 */ /* 0x000fc80000000019 */
[----:B------:R-:W-:Y:S01]  /*b570*/  PRMT R11, R11, 0x5410, R0 ;  /* 0x000054100b0b7816 */ /* 0x000fe20000000000 */
[----:B------:R-:W-:Y:S02]  /*b580*/  @!P4 IMAD.U32 R30, R30, 0x10000, RZ ;  /* 0x000100001e1ec824 */ /* 0x000fe400078e00ff */
[----:B------:R-:W-:Y:S02]  /*b590*/  @!P2 IMAD.U32 R31, R31, 0x10000, RZ ;  /* 0x000100001f1fa824 */ /* 0x000fe400078e00ff */
[----:B------:R-:W-:Y:S02]  /*b5a0*/  @!P0 SHF.L.U32 R37, R37, 0x10, RZ ;  /* 0x0000001025258819 */ /* 0x000fe400000006ff */
[----:B------:R-:W-:Y:S01]  /*b5b0*/  @!P4 FSETP.NEU.FTZ.AND P5, PT, R30, RZ, PT ;  /* 0x000000ff1e00c20b */ /* 0x000fe20003fbd000 */
[----:B------:R-:W-:Y:S01]  /*b5c0*/  @!P1 IMAD.U32 R36, R36, 0x10000, RZ ;  /* 0x0001000024249824 */ /* 0x000fe200078e00ff */
[----:B------:R-:W-:Y:S02]  /*b5d0*/  @!P2 FSETP.NEU.FTZ.AND P3, PT, R31, RZ, PT ;  /* 0x000000ff1f00a20b */ /* 0x000fe40003f7d000 */
[----:B------:R-:W-:-:S02]  /*b5e0*/  @!P4 SEL R20, RZ, 0x1, !P5 ;  /* 0x00000001ff14c807 */ /* 0x000fc40006800000 */
[----:B------:R-:W-:Y:S02]  /*b5f0*/  @!P0 FSETP.NEU.FTZ.AND P6, PT, R37, RZ, PT ;  /* 0x000000ff2500820b */ /* 0x000fe40003fdd000 */
[----:B------:R-:W-:Y:S02]  /*b600*/  @!P4 PRMT R3, R20, 0x7610, R3 ;  /* 0x000076101403c816 */ /* 0x000fe40000000003 */
[----:B------:R-:W-:Y:S02]  /*b610*/  @!P2 SEL R20, RZ, 0x1, !P3 ;  /* 0x00000001ff14a807 */ /* 0x000fe40005800000 */
[----:B------:R-:W-:Y:S02]  /*b620*/  @!P1 FSETP.NEU.FTZ.AND P5, PT, R36, RZ, PT ;  /* 0x000000ff2400920b */ /* 0x000fe40003fbd000 */
[----:B------:R-:W-:Y:S02]  /*b630*/  @!P2 PRMT R11, R20, 0x7610, R11 ;  /* 0x00007610140ba816 */ /* 0x000fe4000000000b */
[----:B------:R-:W-:-:S02]  /*b640*/  ISETP.GE.U32.AND P2, PT, R19, R12, PT ;  /* 0x0000000c1300720c */ /* 0x000fc40003f46070 */
[----:B------:R-:W-:Y:S02]  /*b650*/  @!P0 SEL R24, RZ, 0x1, !P6 ;  /* 0x00000001ff188807 */ /* 0x000fe40007000000 */
[----:B------:R-:W-:Y:S02]  /*b660*/  @!P1 SEL R21, RZ, 0x1, !P5 ;  /* 0x00000001ff159807 */ /* 0x000fe40006800000 */
[----:B------:R-:W-:Y:S02]  /*b670*/  @!P0 PRMT R11, R11, 0x5410, R24 ;  /* 0x000054100b0b8816 */ /* 0x000fe40000000018 */
[----:B------:R-:W-:Y:S02]  /*b680*/  @!P1 PRMT R0, R21, 0x7610, R0 ;  /* 0x0000761015009816 */ /* 0x000fe40000000000 */
[----:B------:R-:W-:Y:S02]  /*b690*/  PRMT R24, R18, 0x7632, R24 ;  /* 0x0000763212187816 */ /* 0x000fe40000000018 */
[----:B------:R-:W-:-:S02]  /*b6a0*/  PRMT R20, R11, 0x7632, R20 ;  /* 0x000076320b147816 */ /* 0x000fc40000000014 */
[----:B------:R-:W-:Y:S01]  /*b6b0*/  PRMT R21, R11, 0x7610, R21 ;  /* 0x000076100b157816 */ /* 0x000fe20000000015 */
[----:B------:R-:W-:Y:S06]  /*b6c0*/  @P2 BRA `(.L_x_554) ;  /* 0x0000000400182947 */ /* 0x000fec0003800000 */
[----:B------:R-:W-:Y:S02]  /*b6d0*/  LOP3.LUT P3, RZ, R16, 0xff, RZ, 0xc0, !PT ;  /* 0x000000ff10ff7812 */ /* 0x000fe4000786c0ff */
[----:B------:R-:W-:Y:S01]  /*b6e0*/  LOP3.LUT P4, RZ, R10, 0xff, RZ, 0xc0, !PT ;  /* 0x000000ff0aff7812 */ /* 0x000fe2000788c0ff */
[----:B------:R-:W-:Y:S01]  /*b6f0*/  IMAD.MOV.U32 R10, RZ, RZ, 0x1 ;  /* 0x00000001ff0a7424 */ /* 0x000fe200078e00ff */
[----:B------:R-:W-:Y:S02]  /*b700*/  LOP3.LUT P1, RZ, R15, 0xff, RZ, 0xc0, !PT ;  /* 0x000000ff0fff7812 */ /* 0x000fe4000782c0ff */
[----:B------:R-:W-:Y:S01]  /*b710*/  LOP3.LUT P2, RZ, R9, 0xff, RZ, 0xc0, !PT ;  /* 0x000000ff09ff7812 */ /* 0x000fe2000784c0ff */
[----:B------:R-:W-:Y:S01]  /*b720*/  IMAD.IADD R9, R19, 0x1, R6 ;  /* 0x0000000113097824 */ /* 0x000fe200078e0206 */
[C---:B------:R-:W-:Y:S01]  /*b730*/  PRMT R20, R11.reuse, 0x7632, R20 ;  /* 0x000076320b147816 */ /* 0x040fe20000000014 */
[----:B------:R-:W-:Y:S01]  /*b740*/  IMAD.MOV.U32 R6, RZ, RZ, 0x1 ;  /* 0x00000001ff067424 */ /* 0x000fe200078e00ff */
[----:B------:R-:W-:-:S02]  /*b750*/  PRMT R21, R11, 0x7610, R21 ;  /* 0x000076100b157816 */ /* 0x000fc40000000015 */
[----:B------:R-:W-:Y:S01]  /*b760*/  ISETP.GE.U32.AND P0, PT, R9, R12, PT ;  /* 0x0000000c0900720c */ /* 0x000fe20003f06070 */
[----:B------:R-:W-:Y:S01]  /*b770*/  IMAD.MOV.U32 R9, RZ, RZ, 0x1 ;  /* 0x00000001ff097424 */ /* 0x000fe200078e00ff */
[----:B------:R-:W-:Y:S01]  /*b780*/  @!P3 SHF.L.U32 R33, R33, 0x10, RZ ;  /* 0x000000102121b819 */ /* 0x000fe200000006ff */
[----:B------:R-:W-:Y:S01]  /*b790*/  @!P4 IMAD.U32 R32, R32, 0x10000, RZ ;  /* 0x000100002020c824 */ /* 0x000fe200078e00ff */
[----:B------:R-:W-:Y:S01]  /*b7a0*/  PRMT R24, R18, 0x7632, R24 ;  /* 0x0000763212187816 */ /* 0x000fe20000000018 */
[----:B------:R-:W-:Y:S01]  /*b7b0*/  @!P1 IMAD.U32 R39, R39, 0x10000, RZ ;  /* 0x0001000027279824 */ /* 0x000fe200078e00ff */
[----:B------:R-:W-:Y:S01]  /*b7c0*/  @!P3 FSETP.NEU.FTZ.AND P5, PT, R33, RZ, PT ;  /* 0x000000ff2100b20b */ /* 0x000fe20003fbd000 */
[----:B------:R-:W-:Y:S01]  /*b7d0*/  @!P2 IMAD.U32 R38, R38, 0x10000, RZ ;  /* 0x000100002626a824 */ /* 0x000fe200078e00ff */
[----:B------:R-:W-:Y:S02]  /*b7e0*/  @!P4 FSETP.NEU.FTZ.AND P6, PT, R32, RZ, PT ;  /* 0x000000ff2000c20b */ /* 0x000fe40003fdd000 */
[----:B------:R-:W-:-:S02]  /*b7f0*/  @!P3 SEL R15, RZ, 0x1, !P5 ;  /* 0x00000001ff0fb807 */ /* 0x000fc40006800000 */
[----:B------:R-:W-:Y:S02]  /*b800*/  PRMT R6, R6, 0x5410, R9 ;  /* 0x0000541006067816 */ /* 0x000fe40000000009 */
[----:B------:R-:W-:Y:S02]  /*b810*/  @!P1 FSETP.NEU.FTZ.AND P5, PT, R39, RZ, PT ;  /* 0x000000ff2700920b */ /* 0x000fe40003fbd000 */
[----:B------:R-:W-:Y:S02]  /*b820*/  @!P4 SEL R12, RZ, 0x1, !P6 ;  /* 0x00000001ff0cc807 */ /* 0x000fe40007000000 */
[----:B------:R-:W-:Y:S02]  /*b830*/  @!P2 FSETP.NEU.FTZ.AND P6, PT, R38, RZ, PT ;  /* 0x000000ff2600a20b */ /* 0x000fe40003fdd000 */
[----:B------:R-:W-:Y:S02]  /*b840*/  @!P1 SEL R19, RZ, 0x1, !P5 ;  /* 0x00000001ff139807 */ /* 0x000fe40006800000 */
[----:B------:R-:W-:-:S02]  /*b850*/  @!P3 PRMT R6, R15, 0x7610, R6 ;  /* 0x000076100f06b816 */ /* 0x000fc40000000006 */
[----:B------:R-:W-:Y:S02]  /*b860*/  @!P2 SEL R16, RZ, 0x1, !P6 ;  /* 0x00000001ff10a807 */ /* 0x000fe40007000000 */
[----:B------:R-:W-:Y:S02]  /*b870*/  @!P1 PRMT R6, R6, 0x5410, R19 ;  /* 0x0000541006069816 */ /* 0x000fe40000000013 */
[----:B------:R-:W-:Y:S02]  /*b880*/  @!P2 PRMT R9, R16, 0x7610, R9 ;  /* 0x000076101009a816 */ /* 0x000fe40000000009 */
[----:B------:R-:W-:Y:S02]  /*b890*/  @!P4 PRMT R10, R12, 0x7610, R10 ;  /* 0x000076100c0ac816 */ /* 0x000fe4000000000a */
[----:B------:R-:W-:Y:S02]  /*b8a0*/  PRMT R25, R18, 0x7610, R25 ;  /* 0x0000761012197816 */ /* 0x000fe40000000019 */
[----:B------:R-:W-:-:S02]  /*b8b0*/  PRMT R15, R6, 0x7632, R15 ;  /* 0x00007632060f7816 */ /* 0x000fc4000000000f */
[----:B------:R-:W-:Y:S01]  /*b8c0*/  PRMT R16, R6, 0x7610, R16 ;  /* 0x0000761006107816 */ /* 0x000fe20000000010 */
[----:B------:R-:W-:Y:S06]  /*b8d0*/  @P0 BRA `(.L_x_554) ;  /* 0x0000000000940947 */ /* 0x000fec0003800000 */
[----:B------:R-:W-:Y:S02]  /*b8e0*/  LOP3.LUT P5, RZ, R14, 0xff, RZ, 0xc0, !PT ;  /* 0x000000ff0eff7812 */ /* 0x000fe400078ac0ff */
[----:B------:R-:W-:Y:S02]  /*b8f0*/  LOP3.LUT P0, RZ, R13, 0xff, RZ, 0xc0, !PT ;  /* 0x000000ff0dff7812 */ /* 0x000fe4000780c0ff */
[----:B------:R-:W-:Y:S01]  /*b900*/  LOP3.LUT P2, RZ, R8, 0xff, RZ, 0xc0, !PT ;  /* 0x000000ff08ff7812 */ /* 0x000fe2000784c0ff */
[----:B------:R-:W-:Y:S01]  /*b910*/  IMAD.MOV.U32 R8, RZ, RZ, 0x1 ;  /* 0x00000001ff087424 */ /* 0x000fe200078e00ff */
[----:B------:R-:W-:Y:S01]  /*b920*/  LOP3.LUT P1, RZ, R7, 0xff, RZ, 0xc0, !PT ;  /* 0x000000ff07ff7812 */ /* 0x000fe2000782c0ff */
[----:B------:R-:W-:Y:S01]  /*b930*/  IMAD.MOV.U32 R7, RZ, RZ, 0x1 ;  /* 0x00000001ff077424 */ /* 0x000fe200078e00ff */
[C---:B------:R-:W-:Y:S02]  /*b940*/  PRMT R15, R6.reuse, 0x7632, R15 ;  /* 0x00007632060f7816 */ /* 0x040fe4000000000f */
[----:B------:R-:W-:-:S02]  /*b950*/  PRMT R16, R6, 0x7610, R16 ;  /* 0x0000761006107816 */ /* 0x000fc40000000010 */
[----:B------:R-:W-:Y:S01]  /*b960*/  PRMT R20, R11, 0x7632, R20 ;  /* 0x000076320b147816 */ /* 0x000fe20000000014 */
[----:B------:R-:W-:Y:S01]  /*b970*/  @!P5 IMAD.U32 R41, R41, 0x10000, RZ ;  /* 0x000100002929d824 */ /* 0x000fe200078e00ff */
[----:B------:R-:W-:Y:S01]  /*b980*/  PRMT R21, R11, 0x7610, R21 ;  /* 0x000076100b157816 */ /* 0x000fe20000000015 */
[----:B------:R-:W-:Y:S01]  /*b990*/  @!P0 IMAD.U32 R43, R43, 0x10000, RZ ;  /* 0x000100002b2b8824 */ /* 0x000fe200078e00ff */
[----:B------:R-:W-:Y:S01]  /*b9a0*/  @!P0 PRMT R15, R6, 0x7632, R15 ;  /* 0x00007632060f8816 */ /* 0x000fe2000000000f */
[----:B------:R-:W-:Y:S01]  /*b9b0*/  @!P2 IMAD.U32 R40, R40, 0x10000, RZ ;  /* 0x000100002828a824 */ /* 0x000fe200078e00ff */
[----:B------:R-:W-:Y:S02]  /*b9c0*/  @!P5 FSETP.NEU.FTZ.AND P6, PT, R41, RZ, PT ;  /* 0x000000ff2900d20b */ /* 0x000fe40003fdd000 */
[----:B------:R-:W-:Y:S02]  /*b9d0*/  @!P1 SHF.L.U32 R42, R42, 0x10, RZ ;  /* 0x000000102a2a9819 */ /* 0x000fe400000006ff */
[----:B------:R-:W-:Y:S01]  /*b9e0*/  @!P0 PRMT R16, R6, 0x7610, R16 ;  /* 0x0000761006108816 */ /* 0x000fe20000000010 */
[----:B------:R-:W-:Y:S01]  /*b9f0*/  IMAD.MOV.U32 R6, RZ, RZ, 0x1 ;  /* 0x00000001ff067424 */ /* 0x000fe200078e00ff */
[----:B------:R-:W-:-:S02]  /*ba00*/  PRMT R24, R18, 0x7632, R24 ;  /* 0x0000763212187816 */ /* 0x000fc40000000018 */
[----:B------:R-:W-:Y:S02]  /*ba10*/  PRMT R25, R18, 0x7610, R25 ;  /* 0x0000761012197816 */ /* 0x000fe40000000019 */
[----:B------:R-:W-:Y:S02]  /*ba20*/  @!P5 SEL R6, RZ, 0x1, !P6 ;  /* 0x00000001ff06d807 */ /* 0x000fe40007000000 */
[----:B------:R-:W-:Y:S02]  /*ba30*/  @!P2 FSETP.NEU.FTZ.AND P4, PT, R40, RZ, PT ;  /* 0x000000ff2800a20b */ /* 0x000fe40003f9d000 */
[----:B------:R-:W-:Y:S02]  /*ba40*/  @!P1 FSETP.NEU.FTZ.AND P3, PT, R42, RZ, PT ;  /* 0x000000ff2a00920b */ /* 0x000fe40003f7d000 */
[----:B------:R-:W-:Y:S02]  /*ba50*/  @!P0 FSETP.NEU.FTZ.AND P5, PT, R43, RZ, PT ;  /* 0x000000ff2b00820b */ /* 0x000fe40003fbd000 */
[----:B------:R-:W-:-:S02]  /*ba60*/  @!P0 PRMT R20, R11, 0x7632, R20 ;  /* 0x000076320b148816 */ /* 0x000fc40000000014 */
[----:B------:R-:W-:Y:S02]  /*ba70*/  @!P0 PRMT R21, R11, 0x7610, R21 ;  /* 0x000076100b158816 */ /* 0x000fe40000000015 */
[C---:B------:R-:W-:Y:S02]  /*ba80*/  @!P0 PRMT R24, R18.reuse, 0x7632, R24 ;  /* 0x0000763212188816 */ /* 0x040fe40000000018 */
[----:B------:R-:W-:Y:S02]  /*ba90*/  @!P0 PRMT R25, R18, 0x7610, R25 ;  /* 0x0000761012198816 */ /* 0x000fe40000000019 */
[----:B------:R-:W-:Y:S02]  /*baa0*/  MOV R13, 0x1 ;  /* 0x00000001000d7802 */ /* 0x000fe40000000f00 */
[----:B------:R-:W-:Y:S02]  /*bab0*/  @!P2 SEL R11, RZ, 0x1, !P4 ;  /* 0x00000001ff0ba807 */ /* 0x000fe40006000000 */
[----:B------:R-:W-:-:S02]  /*bac0*/  @!P1 SEL R12, RZ, 0x1, !P3 ;  /* 0x00000001ff0c9807 */ /* 0x000fc40005800000 */
[----:B------:R-:W-:Y:S02]  /*bad0*/  @!P0 SEL R18, RZ, 0x1, !P5 ;  /* 0x00000001ff128807 */ /* 0x000fe40006800000 */
[----:B------:R-:W-:Y:S02]  /*bae0*/  PRMT R14, R6, 0x7610, R14 ;  /* 0x00007610060e7816 */ /* 0x000fe4000000000e */
[----:B------:R-:W-:Y:S02]  /*baf0*/  @!P2 PRMT R8, R11, 0x7610, R8 ;  /* 0x000076100b08a816 */ /* 0x000fe40000000008 */
[----:B------:R-:W-:Y:S02]  /*bb00*/  @!P1 PRMT R7, R12, 0x7610, R7 ;  /* 0x000076100c079816 */ /* 0x000fe40000000007 */
[----:B------:R-:W-:Y:S02]  /*bb10*/  @!P0 PRMT R13, R18, 0x7610, R13 ;  /* 0x00007610120d8816 */ /* 0x000fe4000000000d */
[----:B------:R-:W-:-:S07]  /*bb20*/  @!P0 PRMT R14, R6, 0x7610, R14 ;  /* 0x00007610060e8816 */ /* 0x000fce000000000e */
.L_x_554:
[----:B------:R-:W-:Y:S05]  /*bb30*/  BSYNC B0 ;  /* 0x0000000000007941 */ /* 0x000fea0003800000 */
.L_x_553:
[----:B------:R-:W0:Y:S01]  /*bb40*/  I2F.S8 R3, R3 ;  /* 0x0000000300037306 */ /* 0x000e220000001400 */
[----:B------:R-:W-:Y:S01]  /*bb50*/  LOP3.LUT P5, RZ, R5, 0xff, RZ, 0xc0, !PT ;  /* 0x000000ff05ff7812 */ /* 0x000fe200078ac0ff */
[----:B------:R-:W-:Y:S01]  /*bb60*/  IMAD.MOV.U32 R5, RZ, RZ, 0x1 ;  /* 0x00000001ff057424 */ /* 0x000fe200078e00ff */
[----:B------:R-:W-:Y:S01]  /*bb70*/  LOP3.LUT P4, RZ, R25, 0xff, RZ, 0xc0, !PT ;  /* 0x000000ff19ff7812 */ /* 0x000fe2000788c0ff */
[----:B------:R-:W-:Y:S01]  /*bb80*/  IMAD.MOV.U32 R25, RZ, RZ, 0x1 ;  /* 0x00000001ff197424 */ /* 0x000fe200078e00ff */
[----:B------:R-:W-:Y:S02]  /*bb90*/  LOP3.LUT P2, RZ, R4, 0xff, RZ, 0xc0, !PT ;  /* 0x000000ff04ff7812 */ /* 0x000fe4000784c0ff */
[----:B------:R-:W-:Y:S01]  /*bba0*/  LOP3.LUT P0, RZ, R24, 0xff, RZ, 0xc0, !PT ;  /* 0x000000ff18ff7812 */ /* 0x000fe2000780c0ff */
[----:B------:R-:W1:Y:S01]  /*bbb0*/  I2F.S8 R21, R21 ;  /* 0x0000001500157306 */ /* 0x000e620000001400 */
[----:B------:R-:W-:-:S07]  /*bbc0*/  MOV R18, 0x1 ;  /* 0x0000000100127802 */ /* 0x000fce0000000f00 */
[----:B------:R-:W-:Y:S08]  /*bbd0*/  I2F.S8 R6, R0 ;  /* 0x0000000000067306 */ /* 0x000ff00000001400 */
[----:B------:R-:W-:Y:S08]  /*bbe0*/  I2F.S8 R20, R20 ;  /* 0x0000001400147306 */ /* 0x000ff00000001400 */
[----:B0-----:R-:W0:Y:S08]  /*bbf0*/  F2F.BF16.F32 R11, R3 ;  /* 0x00000003000b7304 */ /* 0x001e300000202000 */
[----:B-1----:R-:W1:Y:S01]  /*bc00*/  F2F.BF16.F32 R12, R21 ;  /* 0x00000015000c7304 */ /* 0x002e620000202000 */
[----:B0-----:R-:W-:-:S07]  /*bc10*/  @!P5 IMAD.U32 R0, R11, 0x10000, RZ ;  /* 0x000100000b00d824 */ /* 0x001fce00078e00ff */
[----:B------:R-:W0:Y:S01]  /*bc20*/  F2F.BF16.F32 R6, R6 ;  /* 0x0000000600067304 */ /* 0x000e220000202000 */
[----:B------:R-:W-:Y:S01]  /*bc30*/  @!P5 FSETP.NEU.FTZ.AND P6, PT, R0, RZ, PT ;  /* 0x000000ff0000d20b */ /* 0x000fe20003fdd000 */
[----:B------:R-:W-:Y:S01]  /*bc40*/  HFMA2.MMA R0, -RZ, RZ, 0, 5.9604644775390625e-08 ;  /* 0x00000001ff007435 */ /* 0x000fe200000001ff */
[----:B-1----:R-:W-:-:S05]  /*bc50*/  @!P4 IMAD.U32 R3, R12, 0x10000, RZ ;  /* 0x000100000c03c824 */ /* 0x002fca00078e00ff */
[----:B------:R-:W1:Y:S01]  /*bc60*/  F2F.BF16.F32 R20, R20 ;  /* 0x0000001400147304 */ /* 0x000e620000202000 */
[----:B------:R-:W-:Y:S01]  /*bc70*/  @!P4 FSETP.NEU.FTZ.AND P3, PT, R3, RZ, PT ;  /* 0x000000ff0300c20b */ /* 0x000fe20003f7d000 */
[----:B------:R-:W-:Y:S01]  /*bc80*/  IMAD.MOV.U32 R3, RZ, RZ, 0x1 ;  /* 0x00000001ff037424 */ /* 0x000fe200078e00ff */
[----:B------:R-:W-:Y:S01]  /*bc90*/  @!P5 SEL R3, RZ, 0x1, !P6 ;  /* 0x00000001ff03d807 */ /* 0x000fe20007000000 */
[----:B0-----:R-:W-:-:S04]  /*bca0*/  @!P2 IMAD.U32 R4, R6, 0x10000, RZ ;  /* 0x000100000604a824 */ /* 0x001fc800078e00ff */
[----:B------:R-:W0:Y:S01]  /*bcb0*/  I2F.S8 R10, R10 ;  /* 0x0000000a000a7306 */ /* 0x000e220000001400 */
[----:B------:R-:W-:Y:S01]  /*bcc0*/  IMAD.MOV.U32 R6, RZ, RZ, 0x1 ;  /* 0x00000001ff067424 */ /* 0x000fe200078e00ff */
[----:B------:R-:W-:Y:S02]  /*bcd0*/  @!P4 SEL R0, RZ, 0x1, !P3 ;  /* 0x00000001ff00c807 */ /* 0x000fe40005800000 */
[----:B------:R-:W-:Y:S02]  /*bce0*/  @!P2 FSETP.NEU.FTZ.AND P1, PT, R4, RZ, PT ;  /* 0x000000ff0400a20b */ /* 0x000fe40003f3d000 */
[----:B------:R-:W-:Y:S01]  /*bcf0*/  PRMT R3, R3, 0x9910, RZ ;  /* 0x0000991003037816 */ /* 0x000fe200000000ff */
[----:B-1----:R-:W-:Y:S01]  /*bd00*/  @!P0 IMAD.U32 R4, R20, 0x10000, RZ ;  /* 0x0001000014048824 */ /* 0x002fe200078e00ff */
[----:B------:R-:W1:Y:S01]  /*bd10*/  I2F.S8 R16, R16 ;  /* 0x0000001000107306 */ /* 0x000e620000001400 */
[----:B------:R-:W-:-:S03]  /*bd20*/  @!P2 SEL R5, RZ, 0x1, !P1 ;  /* 0x00000001ff05a807 */ /* 0x000fc60004800000 */
[----:B------:R-:W-:Y:S02]  /*bd30*/  @!P0 FSETP.NEU.FTZ.AND P5, PT, R4, RZ, PT ;  /* 0x000000ff0400820b */ /* 0x000fe40003fbd000 */
[----:B------:R-:W-:Y:S02]  /*bd40*/  PRMT R4, R6, 0x7610, R4 ;  /* 0x0000761006047816 */ /* 0x000fe40000000004 */
[----:B------:R-:W-:Y:S01]  /*bd50*/  I2F.S8 R9, R9 ;  /* 0x0000000900097306 */ /* 0x000fe20000001400 */
[----:B------:R-:W-:Y:S01]  /*bd60*/  PRMT R6, R0, 0x9910, RZ ;  /* 0x0000991000067816 */ /* 0x000fe200000000ff */
[----:B------:R-:W-:Y:S01]  /*bd70*/  IMAD.MOV.U32 R0, RZ, RZ, R3 ;  /* 0x000000ffff007224 */ /* 0x000fe200078e0003 */
[----:B------:R-:W-:Y:S02]  /*bd80*/  PRMT R5, R5, 0x9910, RZ ;  /* 0x0000991005057816 */ /* 0x000fe400000000ff */
[----:B------:R-:W-:Y:S02]  /*bd90*/  MOV R3, R6 ;  /* 0x0000000600037202 */ /* 0x000fe40000000f00 */
[----:B------:R-:W-:Y:S01]  /*bda0*/  ISETP.NE.AND P6, PT, R0, RZ, PT ;  /* 0x000000ff0000720c */ /* 0x000fe20003fc5270 */
[----:B------:R-:W-:Y:S01]  /*bdb0*/  I2F.S8 R15, R15 ;  /* 0x0000000f000f7306 */ /* 0x000fe20000001400 */
[----:B------:R-:W-:-:S02]  /*bdc0*/  @!P0 SEL R4, RZ, 0x1, !P5 ;  /* 0x00000001ff048807 */ /* 0x000fc40006800000 */
[----:B------:R-:W-:Y:S02]  /*bdd0*/  ISETP.NE.AND P2, PT, R3, RZ, PT ;  /* 0x000000ff0300720c */ /* 0x000fe40003f45270 */
[----:B------:R-:W-:Y:S01]  /*bde0*/  ISETP.NE.AND P3, PT, R5, RZ, PT ;  /* 0x000000ff0500720c */ /* 0x000fe20003f65270 */
[----:B------:R-:W-:Y:S01]  /*bdf0*/  IMAD.MOV.U32 R5, RZ, RZ, 0x1 ;  /* 0x00000001ff057424 */ /* 0x000fe200078e00ff */
[----:B------:R-:W-:Y:S01]  /*be00*/  PRMT R0, R4, 0x9910, RZ ;  /* 0x0000991004007816 */ /* 0x000fe200000000ff */
[----:B0-----:R-:W0:Y:S03]  /*be10*/  F2F.BF16.F32 R10, R10 ;  /* 0x0000000a000a7304 */ /* 0x001e260000202000 */
[----:B------:R-:W-:-:S05]  /*be20*/  ISETP.NE.AND P1, PT, R0, RZ, PT ;  /* 0x000000ff0000720c */ /* 0x000fca0003f25270 */
[----:B-1----:R-:W1:Y:S01]  /*be30*/  F2F.BF16.F32 R16, R16 ;  /* 0x0000001000107304 */ /* 0x002e620000202000 */
[----:B0-----:R-:W-:-:S07]  /*be40*/  @!P6 IMAD.U32 R0, R10, 0x10000, RZ ;  /* 0x000100000a00e824 */ /* 0x001fce00078e00ff */
[----:B------:R-:W0:Y:S01]  /*be50*/  F2F.BF16.F32 R9, R9 ;  /* 0x0000000900097304 */ /* 0x000e220000202000 */
[----:B------:R-:W-:Y:S01]  /*be60*/  @!P6 FSETP.NEU.FTZ.AND P0, PT, R0, RZ, PT ;  /* 0x000000ff0000e20b */ /* 0x000fe20003f1d000 */
[----:B------:R-:W-:Y:S01]  /*be70*/  HFMA2.MMA R0, -RZ, RZ, 0, 5.9604644775390625e-08 ;  /* 0x00000001ff007435 */ /* 0x000fe200000001ff */
[----:B-1----:R-:W-:-:S05]  /*be80*/  @!P2 IMAD.U32 R3, R16, 0x10000, RZ ;  /* 0x000100001003a824 */ /* 0x002fca00078e00ff */
[----:B------:R-:W1:Y:S01]  /*be90*/  F2F.BF16.F32 R15, R15 ;  /* 0x0000000f000f7304 */ /* 0x000e620000202000 */
[----:B------:R-:W-:Y:S02]  /*bea0*/  @!P2 FSETP.NEU.FTZ.AND P4, PT, R3, RZ, PT ;  /* 0x000000ff0300a20b */ /* 0x000fe40003f9d000 */
[----:B------:R-:W-:Y:S01]  /*beb0*/  PRMT R3, R5, 0x7610, R3 ;  /* 0x0000761005037816 */ /* 0x000fe20000000003 */
[----:B0-----:R-:W-:-:S04]  /*bec0*/  @!P3 IMAD.U32 R4, R9, 0x10000, RZ ;  /* 0x000100000904b824 */ /* 0x001fc800078e00ff */
[----:B------:R-:W0:Y:S01]  /*bed0*/  I2F.S8 R8, R8 ;  /* 0x0000000800087306 */ /* 0x000e220000001400 */
[----:B------:R-:W-:Y:S02]  /*bee0*/  @!P6 SEL R3, RZ, 0x1, !P0 ;  /* 0x00000001ff03e807 */ /* 0x000fe40004000000 */
[----:B------:R-:W-:Y:S02]  /*bef0*/  @!P2 SEL R0, RZ, 0x1, !P4 ;  /* 0x00000001ff00a807 */ /* 0x000fe40006000000 */
[----:B------:R-:W-:Y:S01]  /*bf00*/  @!P3 FSETP.NEU.FTZ.AND P5, PT, R4, RZ, PT ;  /* 0x000000ff0400b20b */ /* 0x000fe20003fbd000 */
[----:B-1----:R-:W-:Y:S02]  /*bf10*/  @!P1 IMAD.U32 R4, R15, 0x10000, RZ ;  /* 0x000100000f049824 */ /* 0x002fe400078e00ff */
[----:B------:R-:W1:Y:S01]  /*bf20*/  I2F.S8 R14, R14 ;  /* 0x0000000e000e7306 */ /* 0x000e620000001400 */
[----:B------:R-:W-:Y:S02]  /*bf30*/  PRMT R3, R3, 0x9910, RZ ;  /* 0x0000991003037816 */ /* 0x000fe400000000ff */
[----:B------:R-:W-:-:S02]  /*bf40*/  PRMT R6, R0, 0x9910, RZ ;  /* 0x0000991000067816 */ /* 0x000fc400000000ff */
[----:B------:R-:W-:Y:S01]  /*bf50*/  @!P1 FSETP.NEU.FTZ.AND P0, PT, R4, RZ, PT ;  /* 0x000000ff0400920b */ /* 0x000fe20003f1d000 */
[----:B------:R-:W-:Y:S01]  /*bf60*/  IMAD.MOV.U32 R0, RZ, RZ, R3 ;  /* 0x000000ffff007224 */ /* 0x000fe200078e0003 */
[----:B------:R-:W-:Y:S01]  /*bf70*/  PRMT R4, R5, 0x7610, R4 ;  /* 0x0000761005047816 */ /* 0x000fe20000000004 */
[----:B------:R-:W-:Y:S01]  /*bf80*/  I2F.S8 R7, R7 ;  /* 0x0000000700077306 */ /* 0x000fe20000001400 */
[----:B------:R-:W-:Y:S01]  /*bf90*/  @!P3 SEL R4, RZ, 0x1, !P5 ;  /* 0x00000001ff04b807 */ /* 0x000fe20006800000 */
[----:B------:R-:W-:Y:S01]  /*bfa0*/  IMAD.MOV.U32 R3, RZ, RZ, R6 ;  /* 0x000000ffff037224 */ /* 0x000fe200078e0006 */
[----:B------:R-:W-:Y:S01]  /*bfb0*/  ISETP.NE.AND P2, PT, R0, RZ, PT ;  /* 0x000000ff0000720c */ /* 0x000fe20003f45270 */
[----:B------:R-:W-:Y:S01]  /*bfc0*/  IMAD.MOV.U32 R6, RZ, RZ, 0x1 ;  /* 0x00000001ff067424 */ /* 0x000fe200078e00ff */
[----:B------:R-:W-:Y:S02]  /*bfd0*/  PRMT R4, R4, 0x9910, RZ ;  /* 0x0000991004047816 */ /* 0x000fe400000000ff */
[----:B------:R-:W-:Y:S01]  /*bfe0*/  ISETP.NE.AND P3, PT, R3, RZ, PT ;  /* 0x000000ff0300720c */ /* 0x000fe20003f65270 */
[----:B0-----:R-:W0:Y:S01]  /*bff0*/  F2F.BF16.F32 R8, R8 ;  /* 0x0000000800087304 */ /* 0x001e220000202000 */
[----:B------:R-:W-:Y:S01]  /*c000*/  PRMT R0, R5, 0x7610, R0 ;  /* 0x0000761005007816 */ /* 0x000fe20000000000 */
[----:B------:R-:W-:Y:S01]  /*c010*/  IMAD.MOV.U32 R3, RZ, RZ, R4 ;  /* 0x000000ffff037224 */ /* 0x000fe200078e0004 */
[----:B------:R-:W-:-:S04]  /*c020*/  @!P1 SEL R0, RZ, 0x1, !P0 ;  /* 0x00000001ff009807 */ /* 0x000fc80004000000 */
[----:B------:R-:W-:Y:S01]  /*c030*/  ISETP.NE.AND P5, PT, R3, RZ, PT ;  /* 0x000000ff0300720c */ /* 0x000fe20003fa5270 */
[----:B-1----:R-:W1:Y:S01]  /*c040*/  F2F.BF16.F32 R14, R14 ;  /* 0x0000000e000e7304 */ /* 0x002e620000202000 */
[----:B------:R-:W-:-:S04]  /*c050*/  PRMT R4, R0, 0x9910, RZ ;  /* 0x0000991000047816 */ /* 0x000fc800000000ff */
[----:B------:R-:W-:Y:S02]  /*c060*/  ISETP.NE.AND P6, PT, R4, RZ, PT ;  /* 0x000000ff0400720c */ /* 0x000fe40003fc5270 */
[----:B0-----:R-:W-:Y:S01]  /*c070*/  @!P2 SHF.L.U32 R0, R8, 0x10, RZ ;  /* 0x000000100800a819 */ /* 0x001fe200000006ff */
[----:B------:R-:W0:Y:S03]  /*c080*/  F2F.BF16.F32 R7, R7 ;  /* 0x0000000700077304 */ /* 0x000e260000202000 */
[----:B------:R-:W-:Y:S01]  /*c090*/  @!P2 FSETP.NEU.FTZ.AND P0, PT, R0, RZ, PT ;  /* 0x000000ff0000a20b */ /* 0x000fe20003f1d000 */
[----:B-1----:R-:W-:-:S05]  /*c0a0*/  @!P3 IMAD.U32 R3, R14, 0x10000, RZ ;  /* 0x000100000e03b824 */ /* 0x002fca00078e00ff */
[----:B------:R-:W-:Y:S02]  /*c0b0*/  @!P3 FSETP.NEU.FTZ.AND P1, PT, R3, RZ, PT ;  /* 0x000000ff0300b20b */ /* 0x000fe40003f3d000 */
[----:B------:R-:W-:Y:S01]  /*c0c0*/  @!P2 SEL R3, RZ, 0x1, !P0 ;  /* 0x00000001ff03a807 */ /* 0x000fe20004000000 */
[----:B0-----:R-:W-:Y:S01]  /*c0d0*/  @!P5 IMAD.U32 R0, R7, 0x10000, RZ ;  /* 0x000100000700d824 */ /* 0x001fe200078e00ff */
[----:B------:R-:W-:Y:S02]  /*c0e0*/  @!P3 SEL R4, RZ, 0x1, !P1 ;  /* 0x00000001ff04b807 */ /* 0x000fe40004800000 */
[----:B------:R-:W-:Y:S02]  /*c0f0*/  @!P2 PRMT R25, R3, 0x7610, R25 ;  /* 0x000076100319a816 */ /* 0x000fe40000000019 */
[----:B------:R-:W-:Y:S01]  /*c100*/  @!P5 FSETP.NEU.FTZ.AND P4, PT, R0, RZ, PT ;  /* 0x000000ff0000d20b */ /* 0x000fe20003f9d000 */
[----:B------:R-:W-:Y:S01]  /*c110*/  IMAD.MOV.U32 R0, RZ, RZ, 0x1 ;  /* 0x00000001ff007424 */ /* 0x000fe200078e00ff */
[----:B------:R-:W-:-:S02]  /*c120*/  @!P3 PRMT R6, R4, 0x7610, R6 ;  /* 0x000076100406b816 */ /* 0x000fc40000000006 */
        /* <DEDUP_REMOVED lines=9> */
.L_x_539:
        /* <DEDUP_REMOVED lines=35> */
[----:B------:R-:W-:-:S07]  /*c3f0*/  PRMT R30, R13, 0x7610, R30 ;  /* 0x000076100d1e7816 */ /* 0x000fce000000001e */
.L_x_557:
[----:B------:R-:W-:-:S05]  /*c400*/  IMAD R0, R42, R11, RZ ;  /* 0x0000000b2a007224 */ /* 0x000fca00078e02ff */
[----:B------:R-:W-:-:S05]  /*c410*/  SHF.R.U32.HI R37, RZ, 0x2, R0 ;  /* 0x00000002ff257819 */ /* 0x000fca0000011600 */
[----:B------:R-:W-:-:S04]  /*c420*/  IMAD.WIDE.U32 R36, R37, 0x8, R18 ;  /* 0x0000000825247825 */ /* 0x000fc800078e0012 */
[----:B0-----:R-:W-:Y:S02]  /*c430*/  IMAD.IADD R11, R6, 0x1, R11 ;  /* 0x00000001060b7824 */ /* 0x001fe400078e020b */
[----:B------:R-:W2:Y:S02]  /*c440*/  LDG.E.64 R36, desc[UR58][R36.64] ;  /* 0x0000003a24247981 */ /* 0x000ea4000c1e1b00 */
[----:B------:R-:W-:-:S05]  /*c450*/  IMAD R0, R42, R11, RZ ;  /* 0x0000000b2a007224 */ /* 0x000fca00078e02ff */
[----:B------:R-:W-:-:S05]  /*c460*/  SHF.R.U32.HI R39, RZ, 0x2, R0 ;  /* 0x00000002ff277819 */ /* 0x000fca0000011600 */
[----:B------:R-:W-:-:S06]  /*c470*/  IMAD.WIDE.U32 R38, R39, 0x8, R18 ;  /* 0x0000000827267825 */ /* 0x000fcc00078e0012 */
[----:B------:R-:W3:Y:S01]  /*c480*/  LDG.E.64 R38, desc[UR58][R38.64] ;  /* 0x0000003a26267981 */ /* 0x000ee2000c1e1b00 */
[----:B------:R-:W-:-:S04]  /*c490*/  IMAD.IADD R11, R11, 0x1, R6 ;  /* 0x000000010b0b7824 */ /* 0x000fc800078e0206 */
[----:B------:R-:W-:-:S05]  /*c4a0*/  IMAD R0, R42, R11, RZ ;  /* 0x0000000b2a007224 */ /* 0x000fca00078e02ff */
[----:B------:R-:W-:-:S05]  /*c4b0*/  SHF.R.U32.HI R13, RZ, 0x2, R0 ;  /* 0x00000002ff0d7819 */ /* 0x000fca0000011600 */
[----:B------:R-:W-:-:S06]  /*c4c0*/  IMAD.WIDE.U32 R12, R13, 0x8, R18 ;  /* 0x000000080d0c7825 */ /* 0x000fcc00078e0012 */
[----:B------:R-:W4:Y:S01]  /*c4d0*/  LDG.E.64 R12, desc[UR58][R12.64] ;  /* 0x0000003a0c0c7981 */ /* 0x000f22000c1e1b00 */
[----:B------:R-:W-:-:S05]  /*c4e0*/  IADD3 R11, R11, R6, RZ ;  /* 0x000000060b0b7210 */ /* 0x000fca0007ffe0ff */
[----:B------:R-:W-:-:S05]  /*c4f0*/  IMAD R0, R42, R11, RZ ;  /* 0x0000000b2a007224 */ /* 0x000fca00078e02ff */
[----:B------:R-:W-:-:S05]  /*c500*/  SHF.R.U32.HI R21, RZ, 0x2, R0 ;  /* 0x00000002ff157819 */ /* 0x000fca0000011600 */
[----:B------:R-:W-:-:S06]  /*c510*/  IMAD.WIDE.U32 R20, R21, 0x8, R18 ;  /* 0x0000000815147825 */ /* 0x000fcc00078e0012 */
[----:B------:R-:W5:Y:S01]  /*c520*/  LDG.E.64 R20, desc[UR58][R20.64] ;  /* 0x0000003a14147981 */ /* 0x000f62000c1e1b00 */
[----:B------:R-:W-:Y:S01]  /*c530*/  LOP3.LUT P1, RZ, R10, 0xff, RZ, 0xc0, !PT ;  /* 0x000000ff0aff7812 */ /* 0x000fe2000782c0ff */
[----:B------:R-:W-:Y:S01]  /*c540*/  IMAD.MOV.U32 R10, RZ, RZ, 0x1 ;  /* 0x00000001ff0a7424 */ /* 0x000fe200078e00ff */
[----:B------:R-:W-:Y:S01]  /*c550*/  LOP3.LUT P2, RZ, R30, 0xff, RZ, 0xc0, !PT ;  /* 0x000000ff1eff7812 */ /* 0x000fe2000784c0ff */
[----:B------:R-:W-:Y:S01]  /*c560*/  IMAD.MOV.U32 R30, RZ, RZ, 0x1 ;  /* 0x00000001ff1e7424 */ /* 0x000fe200078e00ff */
[----:B------:R-:W-:Y:S01]  /*c570*/  LOP3.LUT P3, RZ, R9, 0xff, RZ, 0xc0, !PT ;  /* 0x000000ff09ff7812 */ /* 0x000fe2000786c0ff */
[----:B------:R-:W-:Y:S01]  /*c580*/  IMAD.MOV.U32 R9, RZ, RZ, 0x1 ;  /* 0x00000001ff097424 */ /* 0x000fe200078e00ff */
[----:B------:R-:W-:Y:S01]  /*c590*/  LOP3.LUT P4, RZ, R31, 0xff, RZ, 0xc0, !PT ;  /* 0x000000ff1fff7812 */ /* 0x000fe2000788c0ff */
[----:B------:R-:W-:Y:S01]  /*c5a0*/  IMAD.MOV.U32 R31, RZ, RZ, 0x1 ;  /* 0x00000001ff1f7424 */ /* 0x000fe200078e00ff */
[----:B------:R-:W-:Y:S01]  /*c5b0*/  LOP3.LUT P6, RZ, R8, 0xff, RZ, 0xc0, !PT ;  /* 0x000000ff08ff7812 */ /* 0x000fe200078cc0ff */
[----:B------:R-:W-:Y:S01]  /*c5c0*/  HFMA2.MMA R8, -RZ, RZ, 0, 5.9604644775390625e-08 ;  /* 0x00000001ff087435 */ /* 0x000fe200000001ff */
[----:B------:R-:W-:-:S02]  /*c5d0*/  LOP3.LUT P0, RZ, R29, 0xff, RZ, 0xc0, !PT ;  /* 0x000000ff1dff7812 */ /* 0x000fc4000780c0ff */
[----:B------:R-:W-:Y:S02]  /*c5e0*/  PRMT R31, R31, 0x5410, R31 ;  /* 0x000054101f1f7816 */ /* 0x000fe4000000001f */
[----:B------:R-:W-:Y:S02]  /*c5f0*/  PRMT R30, R30, 0x5410, R30 ;  /* 0x000054101e1e7816 */ /* 0x000fe4000000001e */
[----:B------:R-:W-:Y:S02]  /*c600*/  IADD3 R11, R11, R6, RZ ;  /* 0x000000060b0b7210 */ /* 0x000fe40007ffe0ff */
[C---:B--2---:R-:W-:Y:S02]  /*c610*/  PRMT R32, R36.reuse, 0x7610, R32 ;  /* 0x0000761024207816 */ /* 0x044fe40000000020 */
[----:B------:R-:W-:Y:S02]  /*c620*/  PRMT R33, R36, 0x7632, R33 ;  /* 0x0000763224217816 */ /* 0x000fe40000000021 */
[C---:B------:R-:W-:Y:S01]  /*c630*/  PRMT R36, R37.reuse, 0x7610, R36 ;  /* 0x0000761025247816 */ /* 0x040fe20000000024 */
[----:B------:R-:W-:Y:S01]  /*c640*/  @!P1 IMAD.U32 R0, R32, 0x10000, RZ ;  /* 0x0001000020009824 */ /* 0x000fe200078e00ff */
[----:B------:R-:W-:Y:S01]  /*c650*/  PRMT R37, R37, 0x7632, R37 ;  /* 0x0000763225257816 */ /* 0x000fe20000000025 */
[----:B------:R-:W-:-:S03]  /*c660*/  @!P2 IMAD.U32 R3, R33, 0x10000, RZ ;  /* 0x000100002103a824 */ /* 0x000fc600078e00ff */
[----:B------:R-:W-:-:S04]  /*c670*/  @!P1 FSETP.NEU.FTZ.AND P5, PT, R0, RZ, PT ;  /* 0x000000ff0000920b */ /* 0x000fc80003fbd000 */
[----:B------:R-:W-:Y:S02]  /*c680*/  @!P1 SEL R0, RZ, 0x1, !P5 ;  /* 0x00000001ff009807 */ /* 0x000fe40006800000 */
[----:B------:R-:W-:Y:S02]  /*c690*/  @!P2 FSETP.NEU.FTZ.AND P5, PT, R3, RZ, PT ;  /* 0x000000ff0300a20b */ /* 0x000fe40003fbd000 */
[----:B------:R-:W-:Y:S02]  /*c6a0*/  @!P3 SHF.L.U32 R3, R36, 0x10, RZ ;  /* 0x000000102403b819 */ /* 0x000fe400000006ff */
[----:B------:R-:W-:Y:S02]  /*c6b0*/  @!P1 PRMT R10, R0, 0x7610, R10 ;  /* 0x00007610000a9816 */ /* 0x000fe4000000000a */
[----:B------:R-:W-:Y:S02]  /*c6c0*/  @!P2 SEL R0, RZ, 0x1, !P5 ;  /* 0x00000001ff00a807 */ /* 0x000fe40006800000 */
[----:B------:R-:W-:Y:S01]  /*c6d0*/  @!P3 FSETP.NEU.FTZ.AND P5, PT, R3, RZ, PT ;  /* 0x000000ff0300b20b */ /* 0x000fe20003fbd000 */
[----:B------:R-:W-:Y:S01]  /*c6e0*/  @!P4 IMAD.U32 R3, R37, 0x10000, RZ ;  /* 0x000100002503c824 */ /* 0x000fe200078e00ff */
[----:B---3--:R-:W-:-:S02]  /*c6f0*/  PRMT R34, R38, 0x7610, R34 ;  /* 0x0000761026227816 */ /* 0x008fc40000000022 */
[----:B------:R-:W-:Y:S02]  /*c700*/  @!P2 PRMT R31, R31, 0x5410, R0 ;  /* 0x000054101f1fa816 */ /* 0x000fe40000000000 */
[----:B------:R-:W-:Y:S02]  /*c710*/  @!P3 SEL R0, RZ, 0x1, !P5 ;  /* 0x00000001ff00b807 */ /* 0x000fe40006800000 */
[----:B------:R-:W-:Y:S01]  /*c720*/  @!P4 FSETP.NEU.FTZ.AND P5, PT, R3, RZ, PT ;  /* 0x000000ff0300c20b */ /* 0x000fe20003fbd000 */
[----:B------:R-:W-:Y:S01]  /*c730*/  @!P6 IMAD.U32 R3, R34, 0x10000, RZ ;  /* 0x000100002203e824 */ /* 0x000fe200078e00ff */
[----:B------:R-:W-:Y:S02]  /*c740*/  PRMT R35, R38, 0x7632, R35 ;  /* 0x0000763226237816 */ /* 0x000fe40000000023 */
[----:B------:R-:W-:Y:S02]  /*c750*/  LOP3.LUT P1, RZ, R7, 0xff, RZ, 0xc0, !PT ;  /* 0x000000ff07ff7812 */ /* 0x000fe4000782c0ff */
[----:B------:R-:W-:-:S02]  /*c760*/  @!P3 PRMT R9, R0, 0x7610, R9 ;  /* 0x000076100009b816 */ /* 0x000fc40000000009 */
[----:B------:R-:W-:Y:S02]  /*c770*/  @!P4 SEL R0, RZ, 0x1, !P5 ;  /* 0x00000001ff00c807 */ /* 0x000fe40006800000 */
[----:B------:R-:W-:Y:S01]  /*c780*/  @!P6 FSETP.NEU.FTZ.AND P5, PT, R3, RZ, PT ;  /* 0x000000ff0300e20b */ /* 0x000fe20003fbd000 */
[----:B------:R-:W-:Y:S01]  /*c790*/  @!P0 IMAD.U32 R3, R35, 0x10000, RZ ;  /* 0x0001000023038824 */ /* 0x000fe200078e00ff */
[----:B------:R-:W-:Y:S01]  /*c7a0*/  LOP3.LUT P2, RZ, R27, 0xff, RZ, 0xc0, !PT ;  /* 0x000000ff1bff7812 */ /* 0x000fe2000784c0ff */
[----:B------:R-:W-:Y:S01]  /*c7b0*/  IMAD.MOV.U32 R27, RZ, RZ, 0x1 ;  /* 0x00000001ff1b7424 */ /* 0x000fe200078e00ff */
[----:B------:R-:W-:Y:S02]  /*c7c0*/  @!P4 PRMT R30, R30, 0x5410, R0 ;  /* 0x000054101e1ec816 */ /* 0x000fe40000000000 */
[----:B------:R-:W-:Y:S02]  /*c7d0*/  @!P6 SEL R0, RZ, 0x1, !P5 ;  /* 0x00000001ff00e807 */ /* 0x000fe40006800000 */
[----:B------:R-:W-:-:S02]  /*c7e0*/  PRMT R38, R39, 0x7610, R38 ;  /* 0x0000761027267816 */ /* 0x000fc40000000026 */
[----:B------:R-:W-:Y:S02]  /*c7f0*/  @!P0 FSETP.NEU.FTZ.AND P5, PT, R3, RZ, PT ;  /* 0x000000ff0300820b */ /* 0x000fe40003fbd000 */
[----:B------:R-:W-:Y:S01]  /*c800*/  @!P6 PRMT R8, R0, 0x7610, R8 ;  /* 0x000076100008e816 */ /* 0x000fe20000000008 */
[----:B------:R-:W-:Y:S01]  /*c810*/  @!P1 IMAD.U32 R3, R38, 0x10000, RZ ;  /* 0x0001000026039824 */ /* 0x000fe200078e00ff */
[----:B------:R-:W-:Y:S02]  /*c820*/  PRMT R27, R27, 0x5410, R27 ;  /* 0x000054101b1b7816 */ /* 0x000fe4000000001b */
[----:B------:R-:W-:Y:S02]  /*c830*/  @!P0 SEL R0, RZ, 0x1, !P5 ;  /* 0x00000001ff008807 */ /* 0x000fe40006800000 */
[----:B------:R-:W-:Y:S01]  /*c840*/  LOP3.LUT P3, RZ, R5, 0xff, RZ, 0xc0, !PT ;  /* 0x000000ff05ff7812 */ /* 0x000fe2000786c0ff */
[----:B------:R-:W-:Y:S01]  /*c850*/  IMAD.MOV.U32 R5, RZ, RZ, 0x1 ;  /* 0x00000001ff057424 */ /* 0x000fe200078e00ff */
[----:B------:R-:W-:-:S02]  /*c860*/  PRMT R39, R39, 0x7632, R39 ;  /* 0x0000763227277816 */ /* 0x000fc40000000027 */
[----:B------:R-:W-:Y:S01]  /*c870*/  @!P0 PRMT R27, R27, 0x5410, R0 ;  /* 0x000054101b1b8816 */ /* 0x000fe20000000000 */
[----:B------:R-:W-:Y:S01]  /*c880*/  IMAD.MOV.U32 R0, RZ, RZ, 0x1 ;  /* 0x00000001ff007424 */ /* 0x000fe200078e00ff */
[----:B------:R-:W-:Y:S02]  /*c890*/  @!P1 FSETP.NEU.FTZ.AND P0, PT, R3, RZ, PT ;  /* 0x000000ff0300920b */ /* 0x000fe40003f1d000 */
[----:B------:R-:W-:Y:S01]  /*c8a0*/  LOP3.LUT P6, RZ, R4, 0xff, RZ, 0xc0, !PT ;  /* 0x000000ff04ff7812 */ /* 0x000fe200078cc0ff */
[----:B------:R-:W-:Y:S01]  /*c8b0*/  @!P2 IMAD.U32 R4, R39, 0x10000, RZ ;  /* 0x000100002704a824 */ /* 0x000fe200078e00ff */
[----:B------:R-:W-:Y:S02]  /*c8c0*/  MOV R7, 0x1 ;  /* 0x0000000100077802 */ /* 0x000fe40000000f00 */
[----:B------:R-:W-:Y:S02]  /*c8d0*/  @!P1 SEL R3, RZ, 0x1, !P0 ;  /* 0x00000001ff039807 */ /* 0x000fe40004000000 */
[----:B----4-:R-:W-:-:S02]  /*c8e0*/  PRMT R41, R12, 0x7610, R41 ;  /* 0x000076100c297816 */ /* 0x010fc40000000029 */
[----:B------:R-:W-:Y:S02]  /*c8f0*/  LOP3.LUT P4, RZ, R28, 0xff, RZ, 0xc0, !PT ;  /* 0x000000ff1cff7812 */ /* 0x000fe4000788c0ff */
[----:B------:R-:W-:Y:S01]  /*c900*/  @!P1 PRMT R7, R3, 0x7610, R7 ;  /* 0x0000761003079816 */ /* 0x000fe20000000007 */
[----:B------:R-:W-:Y:S01]  /*c910*/  @!P3 IMAD.U32 R3, R41, 0x10000, RZ ;  /* 0x000100002903b824 */ /* 0x000fe200078e00ff */
[----:B------:R-:W-:Y:S02]  /*c920*/  @!P2 FSETP.NEU.FTZ.AND P0, PT, R4, RZ, PT ;  /* 0x000000ff0400a20b */ /* 0x000fe40003f1d000 */
[----:B------:R-:W-:Y:S02]  /*c930*/  PRMT R0, R0, 0x5410, R0 ;  /* 0x0000541000007816 */ /* 0x000fe40000000000 */
[----:B------:R-:W-:Y:S02]  /*c940*/  @!P2 SEL R4, RZ, 0x1, !P0 ;  /* 0x00000001ff04a807 */ /* 0x000fe40004000000 */
[----:B------:R-:W-:-:S02]  /*c950*/  PRMT R40, R12, 0x7632, R40 ;  /* 0x000076320c287816 */ /* 0x000fc40000000028 */
[----:B------:R-:W-:Y:S01]  /*c960*/  @!P3 FSETP.NEU.FTZ.AND P1, PT, R3, RZ, PT ;  /* 0x000000ff0300b20b */ /* 0x000fe20003f3d000 */
[----:B------:R-:W-:Y:S01]  /*c970*/  HFMA2.MMA R3, -RZ, RZ, 0, 5.9604644775390625e-08 ;  /* 0x00000001ff037435 */ /* 0x000fe200000001ff */
[----:B------:R-:W-:Y:S01]  /*c980*/  @!P2 PRMT R0, R0, 0x5410, R4 ;  /* 0x000054100000a816 */ /* 0x000fe20000000004 */
[----:B------:R-:W-:Y:S01]  /*c990*/  @!P4 IMAD.U32 R12, R40, 0x10000, RZ ;  /* 0x00010000280cc824 */ /* 0x000fe200078e00ff */
[----:B------:R-:W-:Y:S02]  /*c9a0*/  @!P3 SEL R4, RZ, 0x1, !P1 ;  /* 0x00000001ff04b807 */ /* 0x000fe40004800000 */
[----:B------:R-:W-:Y:S01]  /*c9b0*/  LOP3.LUT P5, RZ, R24, 0xff, RZ, 0xc0, !PT ;  /* 0x000000ff18ff7812 */ /* 0x000fe200078ac0ff */
[----:B------:R-:W-:Y:S01]  /*c9c0*/  IMAD.MOV.U32 R24, RZ, RZ, 0x1 ;  /* 0x00000001ff187424 */ /* 0x000fe200078e00ff */
[----:B------:R-:W-:Y:S02]  /*c9d0*/  @!P3 PRMT R5, R4, 0x7610, R5 ;  /* 0x000076100405b816 */ /* 0x000fe40000000005 */
[----:B------:R-:W-:-:S02]  /*c9e0*/  PRMT R43, R13, 0x7610, R43 ;  /* 0x000076100d2b7816 */ /* 0x000fc4000000002b */
[----:B------:R-:W-:Y:S02]  /*c9f0*/  @!P4 FSETP.NEU.FTZ.AND P3, PT, R12, RZ, PT ;  /* 0x000000ff0c00c20b */ /* 0x000fe40003f7d000 */
[----:B------:R-:W-:Y:S01]  /*ca00*/  LOP3.LUT P2, RZ, R26, 0xff, RZ, 0xc0, !PT ;  /* 0x000000ff1aff7812 */ /* 0x000fe2000784c0ff */
[----:B------:R-:W-:Y:S01]  /*ca10*/  @!P6 IMAD.U32 R12, R43, 0x10000, RZ ;  /* 0x000100002b0ce824 */ /* 0x000fe200078e00ff */
[----:B------:R-:W-:Y:S02]  /*ca20*/  PRMT R3, R3, 0x5410, R3 ;  /* 0x0000541003037816 */ /* 0x000fe40000000003 */
[----:B------:R-:W-:Y:S02]  /*ca30*/  @!P4 SEL R4, RZ, 0x1, !P3 ;  /* 0x00000001ff04c807 */ /* 0x000fe40005800000 */
[----:B------:R-:W-:Y:S01]  /*ca40*/  PRMT R44, R13, 0x7632, R44 ;  /* 0x000076320d2c7816 */ /* 0x000fe2000000002c */
[----:B------:R-:W-:Y:S01]  /*ca50*/  IMAD R13, R6, 0x3, R11 ;  /* 0x00000003060d7824 */ /* 0x000fe200078e020b */
[----:B------:R-:W-:-:S02]  /*ca60*/  LOP3.LUT P0, RZ, R15, 0xff, RZ, 0xc0, !PT ;  /* 0x000000ff0fff7812 */ /* 0x000fc4000780c0ff */
[----:B------:R-:W-:Y:S01]  /*ca70*/  @!P4 PRMT R3, R3, 0x5410, R4 ;  /* 0x000054100303c816 */ /* 0x000fe20000000004 */
[----:B------:R-:W-:Y:S01]  /*ca80*/  @!P5 IMAD.U32 R15, R44, 0x10000, RZ ;  /* 0x000100002c0fd824 */ /* 0x000fe200078e00ff */
[----:B------:R-:W-:Y:S01]  /*ca90*/  LOP3.LUT P3, RZ, R25, 0xff, RZ, 0xc0, !PT ;  /* 0x000000ff19ff7812 */ /* 0x000fe2000786c0ff */
[----:B------:R-:W-:Y:S01]  /*caa0*/  IMAD.MOV.U32 R4, RZ, RZ, 0x1 ;  /* 0x00000001ff047424 */ /* 0x000fe200078e00ff */
[----:B------:R-:W-:Y:S01]  /*cab0*/  @!P6 FSETP.NEU.FTZ.AND P4, PT, R12, RZ, PT ;  /* 0x000000ff0c00e20b */ /* 0x000fe20003f9d000 */
[----:B-1----:R-:W-:Y:S01]  /*cac0*/  IMAD.MOV.U32 R12, RZ, RZ, R45 ;  /* 0x000000ffff0c7224 */ /* 0x002fe200078e002d */
[----:B------:R-:W-:Y:S01]  /*cad0*/  LOP3.LUT P1, RZ, R14, 0xff, RZ, 0xc0, !PT ;  /* 0x000000ff0eff7812 */ /* 0x000fe2000782c0ff */
[----:B------:R-:W-:Y:S01]  /*cae0*/  IMAD.MOV.U32 R25, RZ, RZ, 0x1 ;  /* 0x00000001ff197424 */ /* 0x000fe200078e00ff */
[----:B-----5:R-:W-:Y:S02]  /*caf0*/  PRMT R0, R20, 0x7632, R0 ;  /* 0x0000763214007816 */ /* 0x020fe40000000000 */
[----:B------:R-:W-:-:S02]  /*cb00*/  @!P6 SEL R14, RZ, 0x1, !P4 ;  /* 0x00000001ff0ee807 */ /* 0x000fc40006000000 */
[----:B------:R-:W-:Y:S02]  /*cb10*/  PRMT R3, R20, 0x7610, R3 ;  /* 0x0000761014037816 */ /* 0x000fe40000000003 */
[----:B------:R-:W-:Y:S01]  /*cb20*/  @!P5 FSETP.NEU.FTZ.AND P4, PT, R15, RZ, PT ;  /* 0x000000ff0f00d20b */ /* 0x000fe20003f9d000 */
[----:B------:R-:W-:Y:S01]  /*cb30*/  @!P2 IMAD.U32 R15, R0, 0x10000, RZ ;  /* 0x00010000000fa824 */ /* 0x000fe200078e00ff */
[----:B------:R-:W-:Y:S01]  /*cb40*/  @!P6 PRMT R4, R14, 0x7610, R4 ;  /* 0x000076100e04e816 */ /* 0x000fe20000000004 */
[----:B------:R-:W-:Y:S01]  /*cb50*/  @!P0 IMAD.U32 R14, R3, 0x10000, RZ ;  /* 0x00010000030e8824 */ /* 0x000fe200078e00ff */
[----:B------:R-:W-:Y:S02]  /*cb60*/  PRMT R20, R21, 0x7632, R20 ;  /* 0x0000763215147816 */ /* 0x000fe40000000014 */
[----:B------:R-:W-:Y:S02]  /*cb70*/  ISETP.GE.U32.AND P6, PT, R13, R12, PT ;  /* 0x0000000c0d00720c */ /* 0x000fe40003fc6070 */
[----:B------:R-:W-:Y:S01]  /*cb80*/  PRMT R24, R24, 0x5410, R24 ;  /* 0x0000541018187816 */ /* 0x000fe20000000018 */
[----:B------:R-:W-:Y:S01]  /*cb90*/  @!P3 IMAD.U32 R28, R20, 0x10000, RZ ;  /* 0x00010000141cb824 */ /* 0x000fe200078e00ff */
[----:B------:R-:W-:-:S02]  /*cba0*/  @!P5 SEL R13, RZ, 0x1, !P4 ;  /* 0x00000001ff0dd807 */ /* 0x000fc40006000000 */
[----:B------:R-:W-:Y:S02]  /*cbb0*/  PRMT R16, R21, 0x7610, R16 ;  /* 0x0000761015107816 */ /* 0x000fe40000000010 */
[----:B------:R-:W-:Y:S01]  /*cbc0*/  @!P2 FSETP.NEU.FTZ.AND P4, PT, R15, RZ, PT ;  /* 0x000000ff0f00a20b */ /* 0x000fe20003f9d000 */
[----:B------:R-:W-:Y:S01]  /*cbd0*/  IMAD.MOV.U32 R15, RZ, RZ, 0x1 ;  /* 0x00000001ff0f7424 */ /* 0x000fe200078e00ff */
[----:B------:R-:W-:Y:S02]  /*cbe0*/  @!P5 PRMT R24, R24, 0x5410, R13 ;  /* 0x000054101818d816 */ /* 0x000fe4000000000d */
[----:B------:R-:W-:Y:S01]  /*cbf0*/  @!P0 FSETP.NEU.FTZ.AND P5, PT, R14, RZ, PT ;  /* 0x000000ff0e00820b */ /* 0x000fe20003fbd000 */
[----:B------:R-:W-:Y:S01]  /*cc00*/  IMAD.MOV.U32 R14, RZ, RZ, 0x1 ;  /* 0x00000001ff0e7424 */ /* 0x000fe200078e00ff */
[----:B------:R-:W-:Y:S02]  /*cc10*/  @!P1 SHF.L.U32 R13, R16, 0x10, RZ ;  /* 0x00000010100d9819 */ /* 0x000fe400000006ff */
[----:B------:R-:W-:-:S02]  /*cc20*/  @!P2 SEL R26, RZ, 0x1, !P4 ;  /* 0x00000001ff1aa807 */ /* 0x000fc40006000000 */
[----:B------:R-:W-:Y:S02]  /*cc30*/  @!P3 FSETP.NEU.FTZ.AND P4, PT, R28, RZ, PT ;  /* 0x000000ff1c00b20b */ /* 0x000fe40003f9d000 */
[----:B------:R-:W-:Y:S02]  /*cc40*/  @!P0 SEL R21, RZ, 0x1, !P5 ;  /* 0x00000001ff158807 */ /* 0x000fe40006800000 */
[----:B------:R-:W-:Y:S01]  /*cc50*/  @!P1 FSETP.NEU.FTZ.AND P5, PT, R13, RZ, PT ;  /* 0x000000ff0d00920b */ /* 0x000fe20003fbd000 */
[----:B------:R-:W-:Y:S01]  /*cc60*/  IMAD.MOV.U32 R13, RZ, RZ, 0x1 ;  /* 0x00000001ff0d7424 */ /* 0x000fe200078e00ff */
[----:B------:R-:W-:Y:S02]  /*cc70*/  PRMT R25, R25, 0x5410, R25 ;  /* 0x0000541019197816 */ /* 0x000fe40000000019 */
[----:B------:R-:W-:Y:S02]  /*cc80*/  @!P3 SEL R29, RZ, 0x1, !P4 ;  /* 0x00000001ff1db807 */ /* 0x000fe40006000000 */
[----:B------:R-:W-:-:S02]  /*cc90*/  @!P2 PRMT R25, R25, 0x5410, R26 ;  /* 0x000054101919a816 */ /* 0x000fc4000000001a */
[----:B------:R-:W-:Y:S02]  /*cca0*/  @!P3 PRMT R13, R29, 0x7610, R13 ;  /* 0x000076101d0db816 */ /* 0x000fe4000000000d */
[----:B------:R-:W-:Y:S02]  /*ccb0*/  @!P1 SEL R28, RZ, 0x1, !P5 ;  /* 0x00000001ff1c9807 */ /* 0x000fe40006800000 */
[----:B------:R-:W-:Y:S02]  /*ccc0*/  PRMT R31, R30, 0x7632, R31 ;  /* 0x000076321e1f7816 */ /* 0x000fe4000000001f */
[----:B------:R-:W-:Y:S02]  /*ccd0*/  PRMT R27, R0, 0x7632, R27 ;  /* 0x00007632001b7816 */ /* 0x000fe4000000001b */
[----:B------:R-:W-:Y:S02]  /*cce0*/  PRMT R25, R13, 0x7610, R25 ;  /* 0x000076100d197816 */ /* 0x000fe40000000019 */
[----:B------:R-:W-:-:S02]  /*ccf0*/  @!P1 PRMT R14, R28, 0x7610, R14 ;  /* 0x000076101c0e9816 */ /* 0x000fc4000000000e */
[----:B------:R-:W-:Y:S02]  /*cd00*/  @!P0 PRMT R15, R21, 0x7610, R15 ;  /* 0x00007610150f8816 */ /* 0x000fe4000000000f */
[----:B------:R-:W-:Y:S02]  /*cd10*/  PRMT R30, R31, 0x7632, R30 ;  /* 0x000076321f1e7816 */ /* 0x000fe4000000001e */
[----:B------:R-:W-:Y:S02]  /*cd20*/  PRMT R29, R27, 0x7632, R29 ;  /* 0x000076321b1d7816 */ /* 0x000fe4000000001d */
[----:B------:R-:W-:Y:S02]  /*cd30*/  PRMT R24, R24, 0x7632, R24 ;  /* 0x0000763218187816 */ /* 0x000fe40000000018 */
[----:B------:R-:W-:Y:S02]  /*cd40*/  PRMT R28, R3, 0x7632, R28 ;  /* 0x00007632031c7816 */ /* 0x000fe4000000001c */
[----:B------:R-:W-:Y:S01]  /*cd50*/  PRMT R26, R25, 0x7632, R26 ;  /* 0x00007632191a7816 */ /* 0x000fe2000000001a */
[----:B------:R-:W-:Y:S06]  /*cd60*/  @!P6 BRA `(.L_x_557) ;  /* 0xfffffff400a4e947 */ /* 0x000fec000383ffff */
.L_x_556:
[----:B------:R-:W-:Y:S05]  /*cd70*/  BSYNC B0 ;  /* 0x0000000000007941 */ /* 0x000fea0003800000 */
.L_x_555:
[----:B------:R-:W-:Y:S01]  /*cd80*/  ISETP.GE.U32.AND P1, PT, R11, R12, PT ;  /* 0x0000000c0b00720c */ /* 0x000fe20003f26070 */
[----:B------:R-:W-:Y:S01]  /*cd90*/  BSSY B0, `(.L_x_558) ;  /* 0x0000031000007945 */ /* 0x000fe20003800000 */
[----:B------:R-:W-:Y:S02]  /*cda0*/  PRMT R21, R25, 0x7632, R21 ;  /* 0x0000763219157816 */ /* 0x000fe40000000015 */
[----:B------:R-:W-:Y:S02]  /*cdb0*/  PRMT R24, R24, 0x7632, R24 ;  /* 0x0000763218187816 */ /* 0x000fe40000000018 */
[----:B------:R-:W-:Y:S02]  /*cdc0*/  PRMT R25, R3, 0x7632, R25 ;  /* 0x0000763203197816 */ /* 0x000fe40000000019 */
[----:B------:R-:W-:Y:S02]  /*cdd0*/  PRMT R26, R0, 0x7632, R26 ;  /* 0x00007632001a7816 */ /* 0x000fe4000000001a */
[----:B------:R-:W-:-:S02]  /*cde0*/  PRMT R27, R27, 0x7632, R27 ;  /* 0x000076321b1b7816 */ /* 0x000fc4000000001b */
[----:B------:R-:W-:Y:S02]  /*cdf0*/  PRMT R30, R30, 0x7632, R30 ;  /* 0x000076321e1e7816 */ /* 0x000fe4000000001e */
[----:B------:R-:W-:Y:S01]  /*ce00*/  PRMT R31, R31, 0x7632, R31 ;  /* 0x000076321f1f7816 */ /* 0x000fe2000000001f */
[----:B------:R-:W-:Y:S06]  /*ce10*/  @P1 BRA `(.L_x_559) ;  /* 0x0000000000a01947 */ /* 0x000fec0003800000 */
[----:B------:R-:W-:-:S05]  /*ce20*/  IMAD R28, R42, R11, RZ ;  /* 0x0000000b2a1c7224 */ /* 0x000fca00078e02ff */
[----:B------:R-:W-:-:S05]  /*ce30*/  SHF.R.U32.HI R29, RZ, 0x2, R28 ;  /* 0x00000002ff1d7819 */ /* 0x000fca000001161c */
[----:B------:R-:W-:-:S06]  /*ce40*/  IMAD.WIDE.U32 R28, R29, 0x8, R18 ;  /* 0x000000081d1c7825 */ /* 0x000fcc00078e0012 */
        /* <DEDUP_REMOVED lines=8> */
[----:B------:R-:W-:-:S05]  /*ced0*/  IMAD R28, R42, R45, RZ ;  /* 0x0000002d2a1c7224 */ /* 0x000fca00078e02ff */
[----:B------:R-:W-:-:S05]  /*cee0*/  SHF.R.U32.HI R29, RZ, 0x2, R28 ;  /* 0x00000002ff1d7819 */ /* 0x000fca000001161c */
[----:B------:R-:W-:-:S06]  /*cef0*/  IMAD.WIDE.U32 R28, R29, 0x8, R18 ;  /* 0x000000081d1c7825 */ /* 0x000fcc00078e0012 */
        /* <DEDUP_REMOVED lines=8> */
[----:B------:R-:W-:-:S05]  /*cf80*/  IMAD.IADD R29, R45, 0x1, R6 ;  /* 0x000000012d1d7824 */ /* 0x000fca00078e0206 */
[----:B------:R-:W-:-:S13]  /*cf90*/  ISETP.GE.U32.AND P0, PT, R29, R12, PT ;  /* 0x0000000c1d00720c */ /* 0x000fda0003f06070 */
[C---:B------:R-:W-:Y:S02]  /*cfa0*/  @!P0 IMAD R28, R42.reuse, R29, RZ ;  /* 0x0000001d2a1c8224 */ /* 0x040fe400078e02ff */
[----:B------:R-:W-:-:S03]  /*cfb0*/  IMAD R42, R42, R45, RZ ;  /* 0x0000002d2a2a7224 */ /* 0x000fc600078e02ff */
[----:B------:R-:W-:Y:S02]  /*cfc0*/  @!P0 SHF.R.U32.HI R29, RZ, 0x2, R28 ;  /* 0x00000002ff1d8819 */ /* 0x000fe4000001161c */
[----:B------:R-:W-:-:S03]  /*cfd0*/  SHF.R.U32.HI R41, RZ, 0x2, R42 ;  /* 0x00000002ff297819 */ /* 0x000fc6000001162a */
[----:B------:R-:W-:-:S04]  /*cfe0*/  @!P0 IMAD.WIDE.U32 R28, R29, 0x8, R18 ;  /* 0x000000081d1c8825 */ /* 0x000fc800078e0012 */
[----:B------:R-:W-:Y:S02]  /*cff0*/  IMAD.WIDE.U32 R18, R41, 0x8, R18 ;  /* 0x0000000829127825 */ /* 0x000fe400078e0012 */
[----:B------:R-:W2:Y:S04]  /*d000*/  @!P0 LDG.E.64 R28, desc[UR58][R28.64] ;  /* 0x0000003a1c1c8981 */ /* 0x000ea8000c1e1b00 */
[----:B------:R-:W3:Y:S01]  /*d010*/  LDG.E.64 R18, desc[UR58][R18.64] ;  /* 0x0000003a12127981 */ /* 0x000ee2000c1e1b00 */
[C---:B--2---:R-:W-:Y:S02]  /*d020*/  @!P0 PRMT R3, R28.reuse, 0x7610, R3 ;  /* 0x000076101c038816 */ /* 0x044fe40000000003 */
[----:B------:R-:W-:Y:S02]  /*d030*/  @!P0 PRMT R0, R28, 0x7632, R0 ;  /* 0x000076321c008816 */ /* 0x000fe40000000000 */
[----:B------:R-:W-:-:S02]  /*d040*/  @!P0 PRMT R16, R29, 0x7610, R16 ;  /* 0x000076101d108816 */ /* 0x000fc40000000010 */
[----:B------:R-:W-:Y:S02]  /*d050*/  @!P0 PRMT R20, R29, 0x7632, R20 ;  /* 0x000076321d148816 */ /* 0x000fe40000000014 */
[C---:B---3--:R-:W-:Y:S02]  /*d060*/  PRMT R41, R18.reuse, 0x7610, R41 ;  /* 0x0000761012297816 */ /* 0x048fe40000000029 */
[----:B------:R-:W-:Y:S02]  /*d070*/  PRMT R40, R18, 0x7632, R40 ;  /* 0x0000763212287816 */ /* 0x000fe40000000028 */
[C---:B------:R-:W-:Y:S02]  /*d080*/  PRMT R43, R19.reuse, 0x7610, R43 ;  /* 0x00007610132b7816 */ /* 0x040fe4000000002b */
[----:B------:R-:W-:-:S07]  /*d090*/  PRMT R44, R19, 0x7632, R44 ;  /* 0x00007632132c7816 */ /* 0x000fce000000002c */
.L_x_559:
[----:B------:R-:W-:Y:S05]  /*d0a0*/  BSYNC B0 ;  /* 0x0000000000007941 */ /* 0x000fea0003800000 */
.L_x_558:
[----:B------:R-:W-:Y:S04]  /*d0b0*/  BSSY B0, `(.L_x_560) ;  /* 0x0000085000007945 */ /* 0x000fe80003800000 */
[----:B------:R-:W-:Y:S05]  /*d0c0*/  @P1 BRA `(.L_x_561) ;  /* 0x00000008000c1947 */ /* 0x000fea0003800000 */
[----:B------:R-:W-:Y:S01]  /*d0d0*/  LOP3.LUT P2, RZ, R10, 0xff, RZ, 0xc0, !PT ;  /* 0x000000ff0aff7812 */ /* 0x000fe2000784c0ff */
[----:B------:R-:W-:Y:S01]  /*d0e0*/  IMAD.MOV.U32 R18, RZ, RZ, 0x1 ;  /* 0x00000001ff127424 */ /* 0x000fe200078e00ff */
[----:B------:R-:W-:Y:S01]  /*d0f0*/  LOP3.LUT P3, RZ, R31, 0xff, RZ, 0xc0, !PT ;  /* 0x000000ff1fff7812 */ /* 0x000fe2000786c0ff */
[----:B------:R-:W-:Y:S01]  /*d100*/  IMAD.MOV.U32 R10, RZ, RZ, 0x1 ;  /* 0x00000001ff0a7424 */ /* 0x000fe200078e00ff */
[----:B------:R-:W-:Y:S02]  /*d110*/  LOP3.LUT P4, RZ, R30, 0xff, RZ, 0xc0, !PT ;  /* 0x000000ff1eff7812 */ /* 0x000fe4000788c0ff */
[----:B------:R-:W-:Y:S01]  /*d120*/  LOP3.LUT P1, RZ, R9, 0xff, RZ, 0xc0, !PT ;  /* 0x000000ff09ff7812 */ /* 0x000fe2000782c0ff */
[----:B------:R-:W-:Y:S01]  /*d130*/  IMAD.MOV.U32 R9, RZ, RZ, 0x1 ;  /* 0x00000001ff097424 */ /* 0x000fe200078e00ff */
[----:B------:R-:W-:-:S04]  /*d140*/  IADD3 R19, R11, R6, RZ ;  /* 0x000000060b137210 */ /* 0x000fc80007ffe0ff */
        /* <DEDUP_REMOVED lines=22> */
[----:B------:R-:W-:Y:S01]  /*d2b0*/  IMAD.MOV.U32 R11, RZ, RZ, 0x1 ;  /* 0x00000001ff0b7424 */ /* 0x000fe200078e00ff */
[----:B------:R-:W-:Y:S01]  /*d2c0*/  LOP3.LUT P2, RZ, R27, 0xff, RZ, 0xc0, !PT ;  /* 0x000000ff1bff7812 */ /* 0x000fe2000784c0ff */
[----:B------:R-:W-:Y:S01]  /*d2d0*/  IMAD.IADD R19, R19, 0x1, R6 ;  /* 0x0000000113137824 */ /* 0x000fe200078e0206 */
[----:B------:R-:W-:Y:S02]  /*d2e0*/  LOP3.LUT P0, RZ, R26, 0xff, RZ, 0xc0, !PT ;  /* 0x000000ff1aff7812 */ /* 0x000fe4000780c0ff */
[----:B------:R-:W-:Y:S01]  /*d2f0*/  LOP3.LUT P1, RZ, R7, 0xff, RZ, 0xc0, !PT ;  /* 0x000000ff07ff7812 */ /* 0x000fe2000782c0ff */
[----:B------:R-:W-:Y:S01]  /*d300*/  IMAD.MOV.U32 R7, RZ, RZ, 0x1 ;  /* 0x00000001ff077424 */ /* 0x000fe200078e00ff */
[----:B------:R-:W-:Y:S02]  /*d310*/  MOV R8, 0x1 ;  /* 0x0000000100087802 */ /* 0x000fe40000000f00 */
[----:B------:R-:W-:-:S02]  /*d320*/  PRMT R30, R18, 0x7632, R30 ;  /* 0x00007632121e7816 */ /* 0x000fc4000000001e */
[----:B------:R-:W-:Y:S01]  /*d330*/  PRMT R11, R11, 0x5410, R7 ;  /* 0x000054100b0b7816 */ /* 0x000fe20000000007 */
[----:B------:R-:W-:Y:S01]  /*d340*/  @!P4 IMAD.U32 R34, R34, 0x10000, RZ ;  /* 0x000100002222c824 */ /* 0x000fe200078e00ff */
[----:B------:R-:W-:Y:S01]  /*d350*/  PRMT R31, R18, 0x7610, R31 ;  /* 0x00007610121f7816 */ /* 0x000fe2000000001f */
[----:B------:R-:W-:Y:S02]  /*d360*/  @!P2 IMAD.U32 R35, R35, 0x10000, RZ ;  /* 0x000100002323a824 */ /* 0x000fe400078e00ff */
[----:B------:R-:W-:Y:S01]  /*d370*/  @!P0 IMAD.U32 R39, R39, 0x10000, RZ ;  /* 0x0001000027278824 */ /* 0x000fe200078e00ff */
        /* <DEDUP_REMOVED lines=14> */
[C---:B------:R-:W-:Y:S02]  /*d460*/  PRMT R26, R11.reuse, 0x7632, R26 ;  /* 0x000076320b1a7816 */ /* 0x040fe4000000001a */
[----:B------:R-:W-:Y:S01]  /*d470*/  PRMT R27, R11, 0x7610, R27 ;  /* 0x000076100b1b7816 */ /* 0x000fe2000000001b */
[----:B------:R-:W-:Y:S06]  /*d480*/  @P2 BRA `(.L_x_561) ;  /* 0x00000004001c2947 */ /* 0x000fec0003800000 */
[----:B------:R-:W-:Y:S02]  /*d490*/  LOP3.LUT P3, RZ, R25, 0xff, RZ, 0xc0, !PT ;  /* 0x000000ff19ff7812 */ /* 0x000fe4000786c0ff */
[----:B------:R-:W-:Y:S01]  /*d4a0*/  LOP3.LUT P4, RZ, R5, 0xff, RZ, 0xc0, !PT ;  /* 0x000000ff05ff7812 */ /* 0x000fe2000788c0ff */
[----:B------:R-:W-:Y:S01]  /*d4b0*/  IMAD.IADD R5, R19, 0x1, R6 ;  /* 0x0000000113057824 */ /* 0x000fe200078e0206 */
[----:B------:R-:W-:Y:S01]  /*d4c0*/  LOP3.LUT P1, RZ, R24, 0xff, RZ, 0xc0, !PT ;  /* 0x000000ff18ff7812 */ /* 0x000fe2000782c0ff */
[----:B------:R-:W-:Y:S01]  /*d4d0*/  HFMA2.MMA R6, -RZ, RZ, 0, 5.9604644775390625e-08 ;  /* 0x00000001ff067435 */ /* 0x000fe200000001ff */
[----:B------:R-:W-:Y:S01]  /*d4e0*/  LOP3.LUT P2, RZ, R4, 0xff, RZ, 0xc0, !PT ;  /* 0x000000ff04ff7812 */ /* 0x000fe2000784c0ff */
[----:B------:R-:W-:Y:S01]  /*d4f0*/  IMAD.MOV.U32 R4, RZ, RZ, 0x1 ;  /* 0x00000001ff047424 */ /* 0x000fe200078e00ff */
[----:B------:R-:W-:Y:S01]  /*d500*/  ISETP.GE.U32.AND P0, PT, R5, R12, PT ;  /* 0x0000000c0500720c */ /* 0x000fe20003f06070 */
[----:B------:R-:W-:Y:S01]  /*d510*/  IMAD.MOV.U32 R5, RZ, RZ, 0x1 ;  /* 0x00000001ff057424 */ /* 0x000fe200078e00ff */
[----:B------:R-:W-:-:S02]  /*d520*/  PRMT R26, R11, 0x7632, R26 ;  /* 0x000076320b1a7816 */ /* 0x000fc4000000001a */
[----:B------:R-:W-:Y:S01]  /*d530*/  PRMT R27, R11, 0x7610, R27 ;  /* 0x000076100b1b7816 */ /* 0x000fe2000000001b */
[----:B------:R-:W-:Y:S01]  /*d540*/  @!P3 IMAD.U32 R40, R40, 0x10000, RZ ;  /* 0x000100002828b824 */ /* 0x000fe200078e00ff */
[----:B------:R-:W-:Y:S01]  /*d550*/  PRMT R30, R18, 0x7632, R30 ;  /* 0x00007632121e7816 */ /* 0x000fe2000000001e */
[----:B------:R-:W-:Y:S01]  /*d560*/  @!P4 IMAD.U32 R41, R41, 0x10000, RZ ;  /* 0x000100002929c824 */ /* 0x000fe200078e00ff */
[----:B------:R-:W-:Y:S02]  /*d570*/  PRMT R6, R6, 0x5410, R4 ;  /* 0x0000541006067816 */ /* 0x000fe40000000004 */
[----:B------:R-:W-:Y:S01]  /*d580*/  @!P3 FSETP.NEU.FTZ.AND P5, PT, R40, RZ, PT ;  /* 0x000000ff2800b20b */ /* 0x000fe20003fbd000 */
[----:B------:R-:W-:Y:S01]  /*d590*/  @!P2 IMAD.U32 R43, R43, 0x10000, RZ ;  /* 0x000100002b2ba824 */ /* 0x000fe200078e00ff */
[----:B------:R-:W-:Y:S02]  /*d5a0*/  @!P1 SHF.L.U32 R44, R44, 0x10, RZ ;  /* 0x000000102c2c9819 */ /* 0x000fe400000006ff */
[----:B------:R-:W-:-:S02]  /*d5b0*/  @!P4 FSETP.NEU.FTZ.AND P6, PT, R41, RZ, PT ;  /* 0x000000ff2900c20b */ /* 0x000fc40003fdd000 */
[----:B------:R-:W-:Y:S02]  /*d5c0*/  @!P3 SEL R19, RZ, 0x1, !P5 ;  /* 0x00000001ff13b807 */ /* 0x000fe40006800000 */
        /* <DEDUP_REMOVED lines=13> */
[----:B------:R-:W-:Y:S01]  /*d6a0*/  LOP3.LUT P2, RZ, R15, 0xff, RZ, 0xc0, !PT ;  /* 0x000000ff0fff7812 */ /* 0x000fe2000784c0ff */
[----:B------:R-:W-:Y:S01]  /*d6b0*/  IMAD.MOV.U32 R15, RZ, RZ, 0x1 ;  /* 0x00000001ff0f7424 */ /* 0x000fe200078e00ff */
        /* <DEDUP_REMOVED lines=11> */
[----:B------:R-:W-:Y:S01]  /*d770*/  PRMT R30, R18, 0x7632, R30 ;  /* 0x00007632121e7816 */ /* 0x000fe2000000001e */
[----:B------:R-:W-:Y:S01]  /*d780*/  @!P0 IMAD.U32 R20, R20, 0x10000, RZ ;  /* 0x0001000014148824 */ /* 0x000fe200078e00ff */
[----:B------:R-:W-:Y:S01]  /*d790*/  @!P2 FSETP.NEU.FTZ.AND P4, PT, R3, RZ, PT ;  /* 0x000000ff0300a20b */ /* 0x000fe20003f9d000 */
[----:B------:R-:W-:Y:S01]  /*d7a0*/  @!P1 IMAD.U32 R16, R16, 0x10000, RZ ;  /* 0x0001000010109824 */ /* 0x000fe200078e00ff */
[----:B------:R-:W-:Y:S02]  /*d7b0*/  MOV R3, 0x1 ;  /* 0x0000000100037802 */ /* 0x000fe40000000f00 */
[----:B------:R-:W-:-:S02]  /*d7c0*/  @!P5 FSETP.NEU.FTZ.AND P6, PT, R0, RZ, PT ;  /* 0x000000ff0000d20b */ /* 0x000fc40003fdd000 */
[----:B------:R-:W-:Y:S02]  /*d7d0*/  PRMT R0, R3, 0x7610, R0 ;  /* 0x0000761003007816 */ /* 0x000fe40000000000 */
[----:B------:R-:W-:Y:S02]  /*d7e0*/  @!P5 SEL R0, RZ, 0x1, !P6 ;  /* 0x00000001ff00d807 */ /* 0x000fe40007000000 */
[----:B------:R-:W-:Y:S02]  /*d7f0*/  @!P1 FSETP.NEU.FTZ.AND P3, PT, R16, RZ, PT ;  /* 0x000000ff1000920b */ /* 0x000fe40003f7d000 */
[----:B------:R-:W-:Y:S02]  /*d800*/  @!P0 FSETP.NEU.FTZ.AND P5, PT, R20, RZ, PT ;  /* 0x000000ff1400820b */ /* 0x000fe40003fbd000 */
[C---:B------:R-:W-:Y:S02]  /*d810*/  @!P0 PRMT R24, R6.reuse, 0x7632, R24 ;  /* 0x0000763206188816 */ /* 0x040fe40000000018 */
[----:B------:R-:W-:-:S02]  /*d820*/  @!P0 PRMT R25, R6, 0x7610, R25 ;  /* 0x0000761006198816 */ /* 0x000fc40000000019 */
[C---:B------:R-:W-:Y:S02]  /*d830*/  @!P0 PRMT R26, R11.reuse, 0x7632, R26 ;  /* 0x000076320b1a8816 */ /* 0x040fe4000000001a */
[----:B------:R-:W-:Y:S02]  /*d840*/  @!P0 PRMT R27, R11, 0x7610, R27 ;  /* 0x000076100b1b8816 */ /* 0x000fe4000000001b */
[----:B------:R-:W-:Y:S02]  /*d850*/  PRMT R31, R18, 0x7610, R31 ;  /* 0x00007610121f7816 */ /* 0x000fe4000000001f */
[----:B------:R-:W-:Y:S02]  /*d860*/  @!P2 SEL R3, RZ, 0x1, !P4 ;  /* 0x00000001ff03a807 */ /* 0x000fe40006000000 */
[----:B------:R-:W-:Y:S02]  /*d870*/  @!P1 SEL R6, RZ, 0x1, !P3 ;  /* 0x00000001ff069807 */ /* 0x000fe40005800000 */
[----:B------:R-:W-:-:S02]  /*d880*/  @!P0 SEL R11, RZ, 0x1, !P5 ;  /* 0x00000001ff0b8807 */ /* 0x000fc40006800000 */
[----:B------:R-:W-:Y:S02]  /*d890*/  PRMT R21, R0, 0x7610, R21 ;  /* 0x0000761000157816 */ /* 0x000fe40000000015 */
[C---:B------:R-:W-:Y:S02]  /*d8a0*/  @!P0 PRMT R30, R18.reuse, 0x7632, R30 ;  /* 0x00007632121e8816 */ /* 0x040fe4000000001e */
[----:B------:R-:W-:Y:S02]  /*d8b0*/  @!P0 PRMT R31, R18, 0x7610, R31 ;  /* 0x00007610121f8816 */ /* 0x000fe4000000001f */
[----:B------:R-:W-:Y:S02]  /*d8c0*/  @!P2 PRMT R15, R3, 0x7610, R15 ;  /* 0x00007610030fa816 */ /* 0x000fe4000000000f */
[----:B------:R-:W-:Y:S02]  /*d8d0*/  @!P1 PRMT R14, R6, 0x7610, R14 ;  /* 0x00007610060e9816 */ /* 0x000fe4000000000e */
[----:B------:R-:W-:-:S02]  /*d8e0*/  @!P0 PRMT R13, R11, 0x7610, R13 ;  /* 0x000076100b0d8816 */ /* 0x000fc4000000000d */
[----:B------:R-:W-:-:S07]  /*d8f0*/  @!P0 PRMT R21, R0, 0x7610, R21 ;  /* 0x0000761000158816 */ /* 0x000fce0000000015 */
.L_x_561:
[----:B------:R-:W-:Y:S05]  /*d900*/  BSYNC B0 ;  /* 0x0000000000007941 */ /* 0x000fea0003800000 */
.L_x_560:
[----:B------:R-:W0:Y:S01]  /*d910*/  I2F.S8 R8, R8 ;  /* 0x0000000800087306 */ /* 0x000e220000001400 */
[----:B------:R-:W-:Y:S01]  /*d920*/  LOP3.LUT P6, RZ, R10, 0xff, RZ, 0xc0, !PT ;  /* 0x000000ff0aff7812 */ /* 0x000fe200078cc0ff */
[----:B------:R-:W-:Y:S01]  /*d930*/  IMAD.MOV.U32 R18, RZ, RZ, 0x1 ;  /* 0x00000001ff127424 */ /* 0x000fe200078e00ff */
[----:B------:R-:W-:Y:S02]  /*d940*/  LOP3.LUT P0, RZ, R31, 0xff, RZ, 0xc0, !PT ;  /* 0x000000ff1fff7812 */ /* 0x000fe4000780c0ff */
[----:B------:R-:W-:Y:S02]  /*d950*/  LOP3.LUT P1, RZ, R9, 0xff, RZ, 0xc0, !PT ;  /* 0x000000ff09ff7812 */ /* 0x000fe4000782c0ff */
[----:B------:R-:W-:Y:S01]  /*d960*/  LOP3.LUT P2, RZ, R30, 0xff, RZ, 0xc0, !PT ;  /* 0x000000ff1eff7812 */ /* 0x000fe2000784c0ff */
[----:B------:R-:W1:Y:S08]  /*d970*/  I2F.S8 R27, R27 ;  /* 0x0000001b001b7306 */ /* 0x000e700000001400 */
[----:B------:R-:W-:Y:S08]  /*d980*/  I2F.S8 R7, R7 ;  /* 0x0000000700077306 */ /* 0x000ff00000001400 */
[----:B------:R-:W-:Y:S08]  /*d990*/  I2F.S8 R26, R26 ;  /* 0x0000001a001a7306 */ /* 0x000ff00000001400 */
[----:B0-----:R-:W0:Y:S08]  /*d9a0*/  F2F.BF16.F32 R0, R8 ;  /* 0x0000000800007304 */ /* 0x001e300000202000 */
[----:B-1----:R-:W1:Y:S01]  /*d9b0*/  F2F.BF16.F32 R3, R27 ;  /* 0x0000001b00037304 */ /* 0x002e620000202000 */
[----:B0-----:R-:W-:-:S07]  /*d9c0*/  @!P6 SHF.L.U32 R0, R0, 0x10, RZ ;  /* 0x000000100000e819 */ /* 0x001fce00000006ff */
[----:B------:R0:W2:Y:S01]  /*d9d0*/  F2F.BF16.F32 R12, R7 ;  /* 0x00000007000c7304 */ /* 0x0000a20000202000 */
[----:B------:R-:W-:Y:S01]  /*d9e0*/  @!P6 FSETP.NEU.FTZ.AND P5, PT, R0, RZ, PT ;  /* 0x000000ff0000e20b */ /* 0x000fe20003fbd000 */
[----:B------:R-:W-:Y:S02]  /*d9f0*/  IMAD.MOV.U32 R0, RZ, RZ, 0x1 ;  /* 0x00000001ff007424 */ /* 0x000fe400078e00ff */
[----:B-1----:R-:W-:-:S04]  /*da00*/  @!P0 IMAD.U32 R3, R3, 0x10000, RZ ;  /* 0x0001000003038824 */ /* 0x002fc800078e00ff */
[----:B------:R-:W1:Y:S01]  /*da10*/  F2F.BF16.F32 R26, R26 ;  /* 0x0000001a001a7304 */ /* 0x000e620000202000 */
[----:B0-----:R-:W-:Y:S01]  /*da20*/  IMAD.MOV.U32 R7, RZ, RZ, 0x1 ;  /* 0x00000001ff077424 */ /* 0x001fe200078e00ff */
[----:B------:R-:W-:Y:S01]  /*da30*/  @!P0 FSETP.NEU.FTZ.AND P3, PT, R3, RZ, PT ;  /* 0x000000ff0300820b */ /* 0x000fe20003f7d000 */
[----:B------:R-:W-:Y:S01]  /*da40*/  IMAD.MOV.U32 R3, RZ, RZ, 0x1 ;  /* 0x00000001ff037424 */ /* 0x000fe200078e00ff */
[----:B------:R-:W-:-:S04]  /*da50*/  @!P6 SEL R3, RZ, 0x1, !P5 ;  /* 0x00000001ff03e807 */ /* 0x000fc80006800000 */
[----:B------:R2:W-:Y:S01]  /*da60*/  I2F.S8 R11, R4 ;  /* 0x00000004000b7306 */ /* 0x0005e20000001400 */
[----:B------:R-:W-:Y:S02]  /*da70*/  @!P0 SEL R0, RZ, 0x1, !P3 ;  /* 0x00000001ff008807 */ /* 0x000fe40005800000 */
[----:B------:R-:W-:-:S05]  /*da80*/  PRMT R3, R3, 0x9910, RZ ;  /* 0x0000991003037816 */ /* 0x000fca00000000ff */
[----:B------:R0:W3:Y:S01]  /*da90*/  I2F.S8 R6, R5 ;  /* 0x0000000500067306 */ /* 0x0000e20000001400 */
[----:B--2---:R-:W-:-:S05]  /*daa0*/  @!P1 IMAD.U32 R4, R12, 0x10000, RZ ;  /* 0x000100000c049824 */ /* 0x004fca00078e00ff */
[----:B------:R-:W-:Y:S01]  /*dab0*/  @!P1 FSETP.NEU.FTZ.AND P4, PT, R4, RZ, PT ;  /* 0x000000ff0400920b */ /* 0x000fe20003f9d000 */
[----:B-1----:R-:W-:Y:S01]  /*dac0*/  @!P2 IMAD.U32 R4, R26, 0x10000, RZ ;  /* 0x000100001a04a824 */ /* 0x002fe200078e00ff */
[----:B------:R-:W1:Y:S01]  /*dad0*/  I2F.S8 R25, R25 ;  /* 0x0000001900197306 */ /* 0x000e620000001400 */
[----:B0-----:R-:W-:Y:S02]  /*dae0*/  MOV R5, 0x1 ;  /* 0x0000000100057802 */ /* 0x001fe40000000f00 */
[----:B------:R-:W-:Y:S02]  /*daf0*/  @!P1 SEL R5, RZ, 0x1, !P4 ;  /* 0x00000001ff059807 */ /* 0x000fe40006000000 */
[----:B------:R-:W-:Y:S02]  /*db00*/  @!P2 FSETP.NEU.FTZ.AND P5, PT, R4, RZ, PT ;  /* 0x000000ff0400a20b */ /* 0x000fe40003fbd000 */
[----:B------:R-:W-:Y:S01]  /*db10*/  PRMT R4, R7, 0x7610, R4 ;  /* 0x0000761007047816 */ /* 0x000fe20000000004 */
[----:B------:R-:W-:Y:S01]  /*db20*/  I2F.S8 R24, R24 ;  /* 0x0000001800187306 */ /* 0x000fe20000001400 */
[----:B------:R-:W-:Y:S01]  /*db30*/  PRMT R7, R0, 0x9910, RZ ;  /* 0x0000991000077816 */ /* 0x000fe200000000ff */
[----:B------:R-:W-:Y:S01]  /*db40*/  IMAD.MOV.U32 R0, RZ, RZ, R3 ;  /* 0x000000ffff007224 */ /* 0x000fe200078e0003 */
[----:B------:R-:W-:-:S02]  /*db50*/  PRMT R5, R5, 0x9910, RZ ;  /* 0x0000991005057816 */ /* 0x000fc400000000ff */
[----:B------:R-:W-:Y:S01]  /*db60*/  @!P2 SEL R4, RZ, 0x1, !P5 ;  /* 0x00000001ff04a807 */ /* 0x000fe20006800000 */
[----:B------:R-:W-:Y:S01]  /*db70*/  IMAD.MOV.U32 R3, RZ, RZ, R7 ;  /* 0x000000ffff037224 */ /* 0x000fe200078e0007 */
[----:B------:R-:W-:Y:S01]  /*db80*/  ISETP.NE.AND P6, PT, R0, RZ, PT ;  /* 0x000000ff0000720c */ /* 0x000fe20003fc5270 */
[----:B---3--:R-:W0:Y:S01]  /*db90*/  F2F.BF16.F32 R6, R6 ;  /* 0x0000000600067304 */ /* 0x008e220000202000 */
[----:B------:R-:W-:Y:S01]  /*dba0*/  ISETP.NE.AND P3, PT, R5, RZ, PT ;  /* 0x000000ff0500720c */ /* 0x000fe20003f65270 */
[----:B------:R-:W-:Y:S01]  /*dbb0*/  IMAD.MOV.U32 R5, RZ, RZ, 0x1 ;  /* 0x00000001ff057424 */ /* 0x000fe200078e00ff */
[----:B------:R-:W-:Y:S02]  /*dbc0*/  ISETP.NE.AND P2, PT, R3, RZ, PT ;  /* 0x000000ff0300720c */ /* 0x000fe40003f45270 */
[----:B------:R-:W-:-:S03]  /*dbd0*/  PRMT R0, R4, 0x9910, RZ ;  /* 0x0000991004007816 */ /* 0x000fc600000000ff */
[----:B-1----:R-:W1:Y:S01]  /*dbe0*/  F2F.BF16.F32 R25, R25 ;  /* 0x0000001900197304 */ /* 0x002e620000202000 */
[----:B------:R-:W-:-:S03]  /*dbf0*/  ISETP.NE.AND P1, PT, R0, RZ, PT ;  /* 0x000000ff0000720c */ /* 0x000fc60003f25270 */
[----:B0-----:R-:W-:-:S04]  /*dc00*/  @!P6 SHF.L.U32 R0, R6, 0x10, RZ ;  /* 0x000000100600e819 */ /* 0x001fc800000006ff */
[----:B------:R-:W0:Y:S01]  /*dc10*/  F2F.BF16.F32 R11, R11 ;  /* 0x0000000b000b7304 */ /* 0x000e220000202000 */
[----:B------:R-:W-:Y:S01]  /*dc20*/  @!P6 FSETP.NEU.FTZ.AND P0, PT, R0, RZ, PT ;  /* 0x000000ff0000e20b */ /* 0x000fe20003f1d000 */
[----:B------:R-:W-:Y:S02]  /*dc30*/  IMAD.MOV.U32 R0, RZ, RZ, 0x1 ;  /* 0x00000001ff007424 */ /* 0x000fe400078e00ff */
[----:B-1----:R-:W-:-:S04]  /*dc40*/  @!P2 IMAD.U32 R3, R25, 0x10000, RZ ;  /* 0x000100001903a824 */ /* 0x002fc800078e00ff */
[----:B------:R-:W1:Y:S01]  /*dc50*/  F2F.BF16.F32 R24, R24 ;  /* 0x0000001800187304 */ /* 0x000e620000202000 */
[----:B------:R-:W-:Y:S01]  /*dc60*/  IMAD.MOV.U32 R25, RZ, RZ, 0x1 ;  /* 0x00000001ff197424 */ /* 0x000fe200078e00ff */
[----:B------:R-:W-:Y:S02]  /*dc70*/  @!P2 FSETP.NEU.FTZ.AND P4, PT, R3, RZ, PT ;  /* 0x000000ff0300a20b */ /* 0x000fe40003f9d000 */
[----:B------:R-:W-:Y:S01]  /*dc80*/  PRMT R3, R5, 0x7610, R3 ;  /* 0x0000761005037816 */ /* 0x000fe20000000003 */
[----:B0-----:R-:W-:-:S03]  /*dc90*/  @!P3 IMAD.U32 R4, R11, 0x10000, RZ ;  /* 0x000100000b04b824 */ /* 0x001fc600078e00ff */
[----:B------:R-:W0:Y:S01]  /*dca0*/  I2F.S8 R15, R15 ;  /* 0x0000000f000f7306 */ /* 0x000e220000001400 */
[----:B------:R-:W-:Y:S02]  /*dcb0*/  @!P6 SEL R3, RZ, 0x1, !P0 ;  /* 0x00000001ff03e807 */ /* 0x000fe40004000000 */
[----:B------:R-:W-:Y:S02]  /*dcc0*/  @!P2 SEL R0, RZ, 0x1, !P4 ;  /* 0x00000001ff00a807 */ /* 0x000fe40006000000 */
[----:B------:R-:W-:Y:S02]  /*dcd0*/  @!P3 FSETP.NEU.FTZ.AND P5, PT, R4, RZ, PT ;  /* 0x000000ff0400b20b */ /* 0x000fe40003fbd000 */
[----:B-1----:R-:W-:Y:S01]  /*dce0*/  @!P1 SHF.L.U32 R4, R24, 0x10, RZ ;  /* 0x0000001018049819 */ /* 0x002fe200000006ff */
[----:B------:R-:W1:Y:S01]  /*dcf0*/  I2F.S8 R14, R14 ;  /* 0x0000000e000e7306 */ /* 0x000e620000001400 */
[----:B------:R-:W-:Y:S02]  /*dd00*/  PRMT R3, R3, 0x9910, RZ ;  /* 0x0000991003037816 */ /* 0x000fe400000000ff */
[----:B------:R-:W-:-:S02]  /*dd10*/  @!P1 FSETP.NEU.FTZ.AND P0, PT, R4, RZ, PT ;  /* 0x000000ff0400920b */ /* 0x000fc40003f1d000 */
[----:B------:R-:W-:Y:S01]  /*dd20*/  PRMT R6, R0, 0x9910, RZ ;  /* 0x0000991000067816 */ /* 0x000fe200000000ff */
        /* <DEDUP_REMOVED lines=16> */
[----:B------:R-:W-:Y:S01]  /*de30*/  ISETP.NE.AND P6, PT, R4, RZ, PT ;  /* 0x000000ff0400720c */ /* 0x000fe20003fc5270 */
[----:B0-----:R-:W-:Y:S02]  /*de40*/  @!P2 IMAD.U32 R0, R15, 0x10000, RZ ;  /* 0x000100000f00a824 */ /* 0x001fe400078e00ff */
[----:B------:R-:W0:Y:S03]  /*de50*/  F2F.BF16.F32 R21, R21 ;  /* 0x0000001500157304 */ /* 0x000e260000202000 */
[----:B------:R-:W-:Y:S01]  /*de60*/  @!P2 FSETP.NEU.FTZ.AND P0, PT, R0, RZ, PT ;  /* 0x000000ff0000a20b */ /* 0x000fe20003f1d000 */
[----:B-1----:R-:W-:-:S05]  /*de70*/  @!P5 IMAD.U32 R0, R14, 0x10000, RZ ;  /* 0x000100000e00d824 */ /* 0x002fca00078e00ff */
[----:B------:R-:W-:Y:S01]  /*de80*/  @!P5 FSETP.NEU.FTZ.AND P4, PT, R0, RZ, PT ;  /* 0x000000ff0000d20b */ /* 0x000fe20003f9d000 */
[----:B------:R-:W-:Y:S01]  /*de90*/  HFMA2.MMA R0, -RZ, RZ, 0, 5.9604644775390625e-08 ;  /* 0x00000001ff007435 */ /* 0x000fe200000001ff */
[----:B0-----:R-:W-:Y:S02]  /*dea0*/  @!P3 SHF.L.U32 R3, R21, 0x10, RZ ;  /* 0x000000101503b819 */ /* 0x001fe400000006ff */
[----:B------:R-:W-:Y:S02]  /*deb0*/  @!P5 SEL R5, RZ, 0x1, !P4 ;  /* 0x00000001ff05d807 */ /* 0x000fe40006000000 */
[----:B------:R-:W-:Y:S02]  /*dec0*/  @!P3 FSETP.NEU.FTZ.AND P1, PT, R3, RZ, PT ;  /* 0x000000ff0300b20b */ /* 0x000fe40003f3d000 */
[----:B------:R-:W-:Y:S02]  /*ded0*/  @!P2 SEL R3, RZ, 0x1, !P0 ;  /* 0x00000001ff03a807 */ /* 0x000fe40004000000 */
[----:B------:R-:W-:-:S02]  /*dee0*/  @!P3 SEL R4, RZ, 0x1, !P1 ;  /* 0x00000001ff04b807 */ /* 0x000fc40004800000 */
[----:B------:R-:W-:Y:S02]  /*def0*/  @!P2 PRMT R25, R3, 0x7610, R25 ;  /* 0x000076100319a816 */ /* 0x000fe40000000019 */
[----:B------:R-:W-:Y:S02]  /*df00*/  @!P3 PRMT R6, R4, 0x7610, R6 ;  /* 0x000076100406b816 */ /* 0x000fe40000000006 */
        /* <DEDUP_REMOVED lines=8> */
.L_x_538:
        /* <DEDUP_REMOVED lines=9> */
[----:B------:R-:W-:Y:S01]  /*e020*/  BSSY B0, `(.L_x_562) ;  /* 0x00000ba000007945 */ /* 0x000fe20003800000 */
[----:B------:R-:W-:Y:S01]  /*e030*/  IMAD.U32 R34, RZ, RZ, UR4 ;  /* 0x00000004ff227e24 */ /* 0x000fe2000f8e00ff */
[----:B------:R-:W-:Y:S01]  /*e040*/  ISETP.GE.U32.AND P0, PT, R3, R12, PT ;  /* 0x0000000c0300720c */ /* 0x000fe20003f06070 */
[----:B------:R-:W-:Y:S01]  /*e050*/  IMAD.U32 R36, RZ, RZ, UR4 ;  /* 0x00000004ff247e24 */ /* 0x000fe2000f8e00ff */
[----:B------:R-:W-:Y:S01]  /*e060*/  PRMT R32, R32, 0x5410, R32 ;  /* 0x0000541020207816 */ /* 0x000fe20000000020 */
[----:B------:R-:W-:Y:S01]  /*e070*/  IMAD.U32 R37, RZ, RZ, UR4 ;  /* 0x00000004ff257e24 */ /* 0x000fe2000f8e00ff */
[----:B------:R-:W-:Y:S01]  /*e080*/  PRMT R33, R33, 0x5410, R33 ;  /* 0x0000541021217816 */ /* 0x000fe20000000021 */
[----:B------:R-:W-:Y:S01]  /*e090*/  IMAD.U32 R38, RZ, RZ, UR4 ;  /* 0x00000004ff267e24 */ /* 0x000fe2000f8e00ff */
[----:B------:R-:W-:Y:S01]  /*e0a0*/  PRMT R34, R34, 0x5410, R34 ;  /* 0x0000541022227816 */ /* 0x000fe20000000022 */
[----:B------:R-:W-:Y:S01]  /*e0b0*/  IMAD.MOV.U32 R14, RZ, RZ, R11 ;  /* 0x000000ffff0e7224 */ /* 0x000fe200078e000b */
[----:B------:R-:W-:Y:S01]  /*e0c0*/  PRMT R35, R35, 0x5410, R35 ;  /* 0x0000541023237816 */ /* 0x000fe20000000023 */
[----:B------:R-:W-:Y:S01]  /*e0d0*/  IMAD.U32 R0, RZ, RZ, UR4 ;  /* 0x00000004ff007e24 */ /* 0x000fe2000f8e00ff */
[----:B------:R-:W-:Y:S01]  /*e0e0*/  PRMT R36, R36, 0x5410, R36 ;  /* 0x0000541024247816 */ /* 0x000fe20000000024 */
[----:B------:R-:W-:Y:S01]  /*e0f0*/  IMAD.U32 R3, RZ, RZ, UR4 ;  /* 0x00000004ff037e24 */ /* 0x000fe2000f8e00ff */
[----:B------:R-:W-:Y:S01]  /*e100*/  PRMT R37, R37, 0x5410, R37 ;  /* 0x0000541025257816 */ /* 0x000fe20000000025 */
[----:B------:R-:W-:Y:S01]  /*e110*/  IMAD.U32 R6, RZ, RZ, UR4 ;  /* 0x00000004ff067e24 */ /* 0x000fe2000f8e00ff */
[----:B------:R-:W-:Y:S01]  /*e120*/  PRMT R38, R38, 0x5410, R38 ;  /* 0x0000541026267816 */ /* 0x000fe20000000026 */
[----:B------:R-:W-:-:S02]  /*e130*/  IMAD.U32 R8, RZ, RZ, UR4 ;  /* 0x00000004ff087e24 */ /* 0x000fc4000f8e00ff */
[----:B------:R-:W-:Y:S02]  /*e140*/  IMAD.U32 R9, RZ, RZ, UR4 ;  /* 0x00000004ff097e24 */ /* 0x000fe4000f8e00ff */
[----:B------:R-:W-:Y:S02]  /*e150*/  IMAD.U32 R10, RZ, RZ, UR4 ;  /* 0x00000004ff0a7e24 */ /* 0x000fe4000f8e00ff */
[----:B------:R-:W-:Y:S01]  /*e160*/  IMAD.U32 R11, RZ, RZ, UR4 ;  /* 0x00000004ff0b7e24 */ /* 0x000fe2000f8e00ff */
[----:B------:R-:W-:Y:S06]  /*e170*/  @P0 BRA `(.L_x_563) ;  /* 0x0000000800900947 */ /* 0x000fec0003800000 */
[----:B------:R-:W0:Y:S01]  /*e180*/  LDC R13, c[0x0][0x220] ;  /* 0x00008800ff0d7b82 */ /* 0x000e220000000800 */
[----:B------:R-:W-:-:S04]  /*e190*/  PRMT R32, R32, 0x7632, R32 ;  /* 0x0000763220207816 */ /* 0x000fc80000000020 */
[C---:B------:R-:W-:Y:S02]  /*e1a0*/  PRMT R0, R32.reuse, 0x7632, R0 ;  /* 0x0000763220007816 */ /* 0x040fe40000000000 */
[C---:B------:R-:W-:Y:S01]  /*e1b0*/  PRMT R33, R32.reuse, 0x7632, R33 ;  /* 0x0000763220217816 */ /* 0x040fe20000000021 */
[----:B------:R-:W1:Y:S01]  /*e1c0*/  LDC R12, c[0x0][0x218] ;  /* 0x00008600ff0c7b82 */ /* 0x000e620000000800 */
        /* <DEDUP_REMOVED lines=13> */
.L_x_564:
[----:B------:R-:W-:-:S05]  /*e2a0*/  SHF.R.U32.HI R27, RZ, 0x2, R14 ;  /* 0x00000002ff1b7819 */ /* 0x000fca000001160e */
[----:B------:R-:W-:-:S06]  /*e2b0*/  IMAD.WIDE.U32 R26, R27, 0x8, R18 ;  /* 0x000000081b1a7825 */ /* 0x000fcc00078e0012 */
[----:B------:R-:W2:Y:S01]  /*e2c0*/  LDG.E.64 R26, desc[UR58][R26.64] ;  /* 0x0000003a1a1a7981 */ /* 0x000ea2000c1e1b00 */
[----:B0-----:R-:W-:-:S04]  /*e2d0*/  IADD3 R14, R14, R13, RZ ;  /* 0x0000000d0e0e7210 */ /* 0x001fc80007ffe0ff */
[----:B------:R-:W-:-:S05]  /*e2e0*/  SHF.R.U32.HI R29, RZ, 0x2, R14 ;  /* 0x00000002ff1d7819 */ /* 0x000fca000001160e */
[----:B------:R-:W-:-:S06]  /*e2f0*/  IMAD.WIDE.U32 R28, R29, 0x8, R18 ;  /* 0x000000081d1c7825 */ /* 0x000fcc00078e0012 */
[----:B------:R-:W3:Y:S01]  /*e300*/  LDG.E.64 R28, desc[UR58][R28.64] ;  /* 0x0000003a1c1c7981 */ /* 0x000ee2000c1e1b00 */
[----:B------:R-:W-:-:S05]  /*e310*/  IMAD.IADD R16, R14, 0x1, R13 ;  /* 0x000000010e107824 */ /* 0x000fca00078e020d */
[----:B------:R-:W-:-:S05]  /*e320*/  SHF.R.U32.HI R15, RZ, 0x2, R16 ;  /* 0x00000002ff0f7819 */ /* 0x000fca0000011610 */
[----:B------:R-:W-:-:S06]  /*e330*/  IMAD.WIDE.U32 R14, R15, 0x8, R18 ;  /* 0x000000080f0e7825 */ /* 0x000fcc00078e0012 */
[----:B------:R-:W4:Y:S01]  /*e340*/  LDG.E.64 R14, desc[UR58][R14.64] ;  /* 0x0000003a0e0e7981 */ /* 0x000f22000c1e1b00 */
[----:B------:R-:W-:-:S05]  /*e350*/  IMAD.IADD R16, R16, 0x1, R13 ;  /* 0x0000000110107824 */ /* 0x000fca00078e020d */
[----:B------:R-:W-:-:S05]  /*e360*/  SHF.R.U32.HI R5, RZ, 0x2, R16 ;  /* 0x00000002ff057819 */ /* 0x000fca0000011610 */
[----:B------:R-:W-:-:S06]  /*e370*/  IMAD.WIDE.U32 R4, R5, 0x8, R18 ;  /* 0x0000000805047825 */ /* 0x000fcc00078e0012 */
[----:B------:R-:W5:Y:S01]  /*e380*/  LDG.E.64 R4, desc[UR58][R4.64] ;  /* 0x0000003a04047981 */ /* 0x000f62000c1e1b00 */
[----:B------:R-:W-:Y:S01]  /*e390*/  LOP3.LUT P3, RZ, R11, 0xff, RZ, 0xc0, !PT ;  /* 0x000000ff0bff7812 */ /* 0x000fe2000786c0ff */
[----:B------:R-:W-:Y:S01]  /*e3a0*/  IMAD.MOV.U32 R11, RZ, RZ, 0x1 ;  /* 0x00000001ff0b7424 */ /* 0x000fe200078e00ff */
[----:B------:R-:W-:Y:S01]  /*e3b0*/  LOP3.LUT P2, RZ, R44, 0xff, RZ, 0xc0, !PT ;  /* 0x000000ff2cff7812 */ /* 0x000fe2000784c0ff */
[----:B------:R-:W-:Y:S01]  /*e3c0*/  IMAD.MOV.U32 R39, RZ, RZ, 0x1 ;  /* 0x00000001ff277424 */ /* 0x000fe200078e00ff */
[----:B------:R-:W-:Y:S02]  /*e3d0*/  LOP3.LUT P1, RZ, R10, 0xff, RZ, 0xc0, !PT ;  /* 0x000000ff0aff7812 */ /* 0x000fe4000782c0ff */
[----:B------:R-:W-:Y:S01]  /*e3e0*/  LOP3.LUT P0, RZ, R38, 0xff, RZ, 0xc0, !PT ;  /* 0x000000ff26ff7812 */ /* 0x000fe2000780c0ff */
[----:B------:R-:W-:Y:S01]  /*e3f0*/  IMAD.MOV.U32 R38, RZ, RZ, 0x1 ;  /* 0x00000001ff267424 */ /* 0x000fe200078e00ff */
[----:B------:R-:W-:Y:S02]  /*e400*/  LOP3.LUT P6, RZ, R9, 0xff, RZ, 0xc0, !PT ;  /* 0x000000ff09ff7812 */ /* 0x000fe400078cc0ff */
[----:B------:R-:W-:Y:S01]  /*e410*/  LOP3.LUT P5, RZ, R37, 0xff, RZ, 0xc0, !PT ;  /* 0x000000ff25ff7812 */ /* 0x000fe200078ac0ff */
[----:B------:R-:W-:Y:S01]  /*e420*/  IMAD.MOV.U32 R37, RZ, RZ, 0x1 ;  /* 0x00000001ff257424 */ /* 0x000fe200078e00ff */
[----:B------:R-:W-:-:S04]  /*e430*/  PRMT R38, R38, 0x5410, R38 ;  /* 0x0000541026267816 */ /* 0x000fc80000000026 */
[----:B------:R-:W-:Y:S02]  /*e440*/  PRMT R37, R37, 0x5410, R37 ;  /* 0x0000541025257816 */ /* 0x000fe40000000025 */
[C---:B--2---:R-:W-:Y:S02]  /*e450*/  PRMT R25, R26.reuse, 0x7610, R25 ;  /* 0x000076101a197816 */ /* 0x044fe40000000019 */
[----:B------:R-:W-:Y:S02]  /*e460*/  PRMT R24, R26, 0x7632, R24 ;  /* 0x000076321a187816 */ /* 0x000fe40000000018 */
[----:B------:R-:W-:Y:S01]  /*e470*/  PRMT R26, R27, 0x7610, R26 ;  /* 0x000076101b1a7816 */ /* 0x000fe2000000001a */
[----:B------:R-:W-:Y:S01]  /*e480*/  @!P3 IMAD.U32 R10, R25, 0x10000, RZ ;  /* 0x00010000190ab824 */ /* 0x000fe200078e00ff */
[----:B------:R-:W-:-:S04]  /*e490*/  PRMT R27, R27, 0x7632, R27 ;  /* 0x000076321b1b7816 */ /* 0x000fc8000000001b */
[----:B------:R-:W-:Y:S02]  /*e4a0*/  @!P3 FSETP.NEU.FTZ.AND P4, PT, R10, RZ, PT ;  /* 0x000000ff0a00b20b */ /* 0x000fe40003f9d000 */
[----:B------:R-:W-:Y:S02]  /*e4b0*/  @!P2 SHF.L.U32 R10, R24, 0x10, RZ ;  /* 0x00000010180aa819 */ /* 0x000fe400000006ff */
[----:B------:R-:W-:Y:S02]  /*e4c0*/  @!P3 SEL R9, RZ, 0x1, !P4 ;  /* 0x00000001ff09b807 */ /* 0x000fe40006000000 */
[----:B------:R-:W-:Y:S01]  /*e4d0*/  @!P2 FSETP.NEU.FTZ.AND P4, PT, R10, RZ, PT ;  /* 0x000000ff0a00a20b */ /* 0x000fe20003f9d000 */
[----:B------:R-:W-:Y:S01]  /*e4e0*/  IMAD.MOV.U32 R10, RZ, RZ, 0x1 ;  /* 0x00000001ff0a7424 */ /* 0x000fe200078e00ff */
[----:B------:R-:W-:Y:S01]  /*e4f0*/  @!P3 PRMT R11, R9, 0x7610, R11 ;  /* 0x00007610090bb816 */ /* 0x000fe2000000000b */
[----:B------:R-:W-:Y:S01]  /*e500*/  @!P1 IMAD.U32 R9, R26, 0x10000, RZ ;  /* 0x000100001a099824 */ /* 0x000fe200078e00ff */
[----:B------:R-:W-:-:S02]  /*e510*/  LOP3.LUT P3, RZ, R8, 0xff, RZ, 0xc0, !PT ;  /* 0x000000ff08ff7812 */ /* 0x000fc4000786c0ff */
[----:B------:R-:W-:Y:S02]  /*e520*/  @!P2 SEL R8, RZ, 0x1, !P4 ;  /* 0x00000001ff08a807 */ /* 0x000fe40006000000 */
[----:B------:R-:W-:Y:S02]  /*e530*/  @!P1 FSETP.NEU.FTZ.AND P4, PT, R9, RZ, PT ;  /* 0x000000ff0900920b */ /* 0x000fe40003f9d000 */
[----:B------:R-:W-:Y:S02]  /*e540*/  @!P0 SHF.L.U32 R9, R27, 0x10, RZ ;  /* 0x000000101b098819 */ /* 0x000fe400000006ff */
[----:B------:R-:W-:Y:S02]  /*e550*/  @!P2 PRMT R39, R8, 0x7610, R39 ;  /* 0x000076100827a816 */ /* 0x000fe40000000027 */
[----:B------:R-:W-:Y:S02]  /*e560*/  @!P1 SEL R8, RZ, 0x1, !P4 ;  /* 0x00000001ff089807 */ /* 0x000fe40006000000 */
[----:B------:R-:W-:Y:S01]  /*e570*/  @!P0 FSETP.NEU.FTZ.AND P2, PT, R9, RZ, PT ;  /* 0x000000ff0900820b */ /* 0x000fe20003f5d000 */
[----:B------:R-:W-:Y:S01]  /*e580*/  IMAD.MOV.U32 R9, RZ, RZ, 0x1 ;  /* 0x00000001ff097424 */ /* 0x000fe200078e00ff */
[----:B---3--:R-:W-:-:S02]  /*e590*/  PRMT R21, R28, 0x7610, R21 ;  /* 0x000076101c157816 */ /* 0x008fc40000000015 */
[----:B------:R-:W-:Y:S02]  /*e5a0*/  @!P1 PRMT R10, R8, 0x7610, R10 ;  /* 0x00007610080a9816 */ /* 0x000fe4000000000a */
[----:B------:R-:W-:Y:S02]  /*e5b0*/  @!P0 SEL R8, RZ, 0x1, !P2 ;  /* 0x00000001ff088807 */ /* 0x000fe40005000000 */
[----:B------:R-:W-:Y:S01]  /*e5c0*/  LOP3.LUT P2, RZ, R7, 0xff, RZ, 0xc0, !PT ;  /* 0x000000ff07ff7812 */ /* 0x000fe2000784c0ff */
[----:B------:R-:W-:Y:S01]  /*e5d0*/  @!P6 IMAD.U32 R7, R21, 0x10000, RZ ;  /* 0x000100001507e824 */ /* 0x000fe200078e00ff */
[----:B------:R-:W-:Y:S02]  /*e5e0*/  PRMT R20, R28, 0x7632, R20 ;  /* 0x000076321c147816 */ /* 0x000fe40000000014 */
[----:B------:R-:W-:Y:S02]  /*e5f0*/  @!P0 PRMT R38, R38, 0x5410, R8 ;  /* 0x0000541026268816 */ /* 0x000fe40000000008 */
[----:B------:R-:W-:Y:S01]  /*e600*/  @!P6 FSETP.NEU.FTZ.AND P0, PT, R7, RZ, PT ;  /* 0x000000ff0700e20b */ /* 0x000fe20003f1d000 */
[----:B------:R-:W-:Y:S01]  /*e610*/  @!P5 IMAD.U32 R8, R20, 0x10000, RZ ;  /* 0x000100001408d824 */ /* 0x000fe200078e00ff */
[----:B------:R-:W-:Y:S01]  /*e620*/  LOP3.LUT P4, RZ, R36, 0xff, RZ, 0xc0, !PT ;  /* 0x000000ff24ff7812 */ /* 0x000fe2000788c0ff */
[----:B------:R-:W-:Y:S01]  /*e630*/  IMAD.MOV.U32 R36, RZ, RZ, 0x1 ;  /* 0x00000001ff247424 */ /* 0x000fe200078e00ff */
[----:B------:R-:W-:-:S02]  /*e640*/  PRMT R28, R29, 0x7610, R28 ;  /* 0x000076101d1c7816 */ /* 0x000fc4000000001c */
[----:B------:R-:W-:Y:S02]  /*e650*/  @!P6 SEL R7, RZ, 0x1, !P0 ;  /* 0x00000001ff07e807 */ /* 0x000fe40004000000 */
[----:B------:R-:W-:Y:S02]  /*e660*/  @!P5 FSETP.NEU.FTZ.AND P0, PT, R8, RZ, PT ;  /* 0x000000ff0800d20b */ /* 0x000fe40003f1d000 */
[----:B------:R-:W-:Y:S02]  /*e670*/  @!P3 SHF.L.U32 R8, R28, 0x10, RZ ;  /* 0x000000101c08b819 */ /* 0x000fe400000006ff */
[----:B------:R-:W-:Y:S02]  /*e680*/  @!P6 PRMT R9, R7, 0x7610, R9 ;  /* 0x000076100709e816 */ /* 0x000fe40000000009 */
[----:B------:R-:W-:Y:S02]  /*e690*/  @!P5 SEL R7, RZ, 0x1, !P0 ;  /* 0x00000001ff07d807 */ /* 0x000fe40004000000 */
[----:B------:R-:W-:-:S02]  /*e6a0*/  PRMT R29, R29, 0x7632, R29 ;  /* 0x000076321d1d7816 */ /* 0x000fc4000000001d */
[----:B------:R-:W-:Y:S01]  /*e6b0*/  @!P3 FSETP.NEU.FTZ.AND P6, PT, R8, RZ, PT ;  /* 0x000000ff0800b20b */ /* 0x000fe20003fdd000 */
[----:B------:R-:W-:Y:S01]  /*e6c0*/  IMAD.MOV.U32 R8, RZ, RZ, 0x1 ;  /* 0x00000001ff087424 */ /* 0x000fe200078e00ff */
[----:B------:R-:W-:Y:S01]  /*e6d0*/  LOP3.LUT P1, RZ, R35, 0xff, RZ, 0xc0, !PT ;  /* 0x000000ff23ff7812 */ /* 0x000fe2000782c0ff */
[----:B------:R-:W-:Y:S01]  /*e6e0*/  IMAD.MOV.U32 R35, RZ, RZ, 0x1 ;  /* 0x00000001ff237424 */ /* 0x000fe200078e00ff */
[----:B------:R-:W-:Y:S02]  /*e6f0*/  LOP3.LUT P0, RZ, R6, 0xff, RZ, 0xc0, !PT ;  /* 0x000000ff06ff7812 */ /* 0x000fe4000780c0ff */
[----:B------:R-:W-:Y:S01]  /*e700*/  @!P5 PRMT R37, R37, 0x5410, R7 ;  /* 0x000054102525d816 */ /* 0x000fe20000000007 */
[----:B------:R-:W-:Y:S01]  /*e710*/  @!P4 IMAD.U32 R7, R29, 0x10000, RZ ;  /* 0x000100001d07c824 */ /* 0x000fe200078e00ff */
[----:B------:R-:W-:Y:S02]  /*e720*/  @!P3 SEL R6, RZ, 0x1, !P6 ;  /* 0x00000001ff06b807 */ /* 0x000fe40007000000 */
[----:B----4-:R-:W-:-:S02]  /*e730*/  PRMT R40, R14, 0x7610, R40 ;  /* 0x000076100e287816 */ /* 0x010fc40000000028 */
[----:B------:R-:W-:Y:S02]  /*e740*/  @!P3 PRMT R8, R6, 0x7610, R8 ;  /* 0x000076100608b816 */ /* 0x000fe40000000008 */
[----:B------:R-:W-:Y:S01]  /*e750*/  @!P4 FSETP.NEU.FTZ.AND P3, PT, R7, RZ, PT ;  /* 0x000000ff0700c20b */ /* 0x000fe20003f7d000 */
[----:B------:R-:W-:Y:S01]  /*e760*/  @!P2 IMAD.U32 R6, R40, 0x10000, RZ ;  /* 0x000100002806a824 */ /* 0x000fe200078e00ff */
[----:B------:R-:W-:Y:S01]  /*e770*/  PRMT R41, R14, 0x7632, R41 ;  /* 0x000076320e297816 */ /* 0x000fe20000000029 */
[----:B------:R-:W-:Y:S01]  /*e780*/  HFMA2.MMA R7, -RZ, RZ, 0, 5.9604644775390625e-08 ;  /* 0x00000001ff077435 */ /* 0x000fe200000001ff */
[----:B------:R-:W-:Y:S02]  /*e790*/  LOP3.LUT P6, RZ, R3, 0xff, RZ, 0xc0, !PT ;  /* 0x000000ff03ff7812 */ /* 0x000fe400078cc0ff */
[----:B------:R-:W-:Y:S01]  /*e7a0*/  @!P4 SEL R3, RZ, 0x1, !P3 ;  /* 0x00000001ff03c807 */ /* 0x000fe20005800000 */
[----:B------:R-:W-:Y:S01]  /*e7b0*/  @!P1 IMAD.U32 R14, R41, 0x10000, RZ ;  /* 0x00010000290e9824 */ /* 0x000fe200078e00ff */
[----:B------:R-:W-:-:S02]  /*e7c0*/  @!P2 FSETP.NEU.FTZ.AND P3, PT, R6, RZ, PT ;  /* 0x000000ff0600a20b */ /* 0x000fc40003f7d000 */
[----:B------:R-:W-:Y:S02]  /*e7d0*/  PRMT R36, R36, 0x5410, R36 ;  /* 0x0000541024247816 */ /* 0x000fe40000000024 */
[----:B------:R-:W-:Y:S01]  /*e7e0*/  LOP3.LUT P5, RZ, R34, 0xff, RZ, 0xc0, !PT ;  /* 0x000000ff22ff7812 */ /* 0x000fe200078ac0ff */
[----:B------:R-:W-:Y:S01]  /*e7f0*/  IMAD.MOV.U32 R34, RZ, RZ, 0x1 ;  /* 0x00000001ff227424 */ /* 0x000fe200078e00ff */
[----:B------:R-:W-:Y:S02]  /*e800*/  @!P2 SEL R6, RZ, 0x1, !P3 ;  /* 0x00000001ff06a807 */ /* 0x000fe40005800000 */
[----:B------:R-:W-:Y:S02]  /*e810*/  @!P4 PRMT R36, R36, 0x5410, R3 ;  /* 0x000054102424c816 */ /* 0x000fe40000000003 */
[----:B------:R-:W-:Y:S01]  /*e820*/  @!P1 FSETP.NEU.FTZ.AND P4, PT, R14, RZ, PT ;  /* 0x000000ff0e00920b */ /* 0x000fe20003f9d000 */
[----:B------:R-:W-:Y:S01]  /*e830*/  IMAD.IADD R14, R16, 0x1, R13 ;  /* 0x00000001100e7824 */ /* 0x000fe200078e020d */
[----:B------:R-:W-:-:S02]  /*e840*/  PRMT R42, R15, 0x7610, R42 ;  /* 0x000076100f2a7816 */ /* 0x000fc4000000002a */
[----:B------:R-:W-:Y:S01]  /*e850*/  @!P2 PRMT R7, R6, 0x7610, R7 ;  /* 0x000076100607a816 */ /* 0x000fe20000000007 */
[----:B------:R-:W-:Y:S01]  /*e860*/  IMAD.MOV.U32 R6, RZ, RZ, 0x1 ;  /* 0x00000001ff067424 */ /* 0x000fe200078e00ff */
[----:B------:R-:W-:Y:S02]  /*e870*/  LOP3.LUT P2, RZ, R0, 0xff, RZ, 0xc0, !PT ;  /* 0x000000ff00ff7812 */ /* 0x000fe4000784c0ff */
[----:B------:R-:W-:Y:S02]  /*e880*/  @!P1 SEL R0, RZ, 0x1, !P4 ;  /* 0x00000001ff009807 */ /* 0x000fe40006000000 */
[----:B------:R-:W-:Y:S02]  /*e890*/  PRMT R35, R35, 0x5410, R35 ;  /* 0x0000541023237816 */ /* 0x000fe40000000023 */
[----:B------:R-:W-:Y:S02]  /*e8a0*/  PRMT R43, R15, 0x7632, R43 ;  /* 0x000076320f2b7816 */ /* 0x000fe4000000002b */
[----:B------:R-:W-:-:S02]  /*e8b0*/  @!P0 SHF.L.U32 R3, R42, 0x10, RZ ;  /* 0x000000102a038819 */ /* 0x000fc400000006ff */
[----:B------:R-:W-:Y:S01]  /*e8c0*/  @!P1 PRMT R35, R35, 0x5410, R0 ;  /* 0x0000541023239816 */ /* 0x000fe20000000000 */
[----:B------:R-:W-:Y:S01]  /*e8d0*/  @!P5 IMAD.U32 R15, R43, 0x10000, RZ ;  /* 0x000100002b0fd824 */ /* 0x000fe200078e00ff */
[----:B------:R-:W-:Y:S01]  /*e8e0*/  @!P0 FSETP.NEU.FTZ.AND P1, PT, R3, RZ, PT ;  /* 0x000000ff0300820b */ /* 0x000fe20003f3d000 */
[----:B------:R-:W-:Y:S01]  /*e8f0*/  IMAD R3, R13, 0x3, R14 ;  /* 0x000000030d037824 */ /* 0x000fe200078e020e */
[----:B------:R-:W-:Y:S01]  /*e900*/  LOP3.LUT P3, RZ, R33, 0xff, RZ, 0xc0, !PT ;  /* 0x000000ff21ff7812 */ /* 0x000fe2000786c0ff */
[----:B------:R-:W-:Y:S01]  /*e910*/  IMAD.MOV.U32 R33, RZ, RZ, 0x1 ;  /* 0x00000001ff217424 */ /* 0x000fe200078e00ff */
[----:B------:R-:W-:Y:S02]  /*e920*/  @!P0 SEL R0, RZ, 0x1, !P1 ;  /* 0x00000001ff008807 */ /* 0x000fe40004800000 */
[----:B------:R-:W-:Y:S02]  /*e930*/  @!P5 FSETP.NEU.FTZ.AND P1, PT, R15, RZ, PT ;  /* 0x000000ff0f00d20b */ /* 0x000fe40003f3d000 */
[----:B------:R-:W-:Y:S01]  /*e940*/  LOP3.LUT P4, RZ, R32, 0xff, RZ, 0xc0, !PT ;  /* 0x000000ff20ff7812 */ /* 0x000fe2000788c0ff */
[----:B------:R-:W-:Y:S01]  /*e950*/  IMAD.MOV.U32 R32, RZ, RZ, 0x1 ;  /* 0x00000001ff207424 */ /* 0x000fe200078e00ff */
[----:B------:R-:W-:-:S02]  /*e960*/  @!P0 PRMT R6, R0, 0x7610, R6 ;  /* 0x0000761000068816 */ /* 0x000fc40000000006 */
[----:B------:R-:W-:Y:S02]  /*e970*/  PRMT R34, R34, 0x5410, R34 ;  /* 0x0000541022227816 */ /* 0x000fe40000000022 */
[----:B------:R-:W-:Y:S02]  /*e980*/  @!P5 SEL R0, RZ, 0x1, !P1 ;  /* 0x00000001ff00d807 */ /* 0x000fe40004800000 */
[C---:B-----5:R-:W-:Y:S02]  /*e990*/  PRMT R15, R4.reuse, 0x7632, R15 ;  /* 0x00007632040f7816 */ /* 0x060fe4000000000f */
[----:B------:R-:W-:Y:S02]  /*e9a0*/  PRMT R16, R4, 0x7610, R16 ;  /* 0x0000761004107816 */ /* 0x000fe40000000010 */
[----:B------:R-:W-:Y:S01]  /*e9b0*/  @!P5 PRMT R34, R34, 0x5410, R0 ;  /* 0x000054102222d816 */ /* 0x000fe20000000000 */
[----:B------:R-:W-:Y:S01]  /*e9c0*/  @!P3 IMAD.U32 R0, R15, 0x10000, RZ ;  /* 0x000100000f00b824 */ /* 0x000fe200078e00ff */
[----:B------:R-:W-:-:S02]  /*e9d0*/  PRMT R31, R5, 0x7632, R31 ;  /* 0x00007632051f7816 */ /* 0x000fc4000000001f */
[----:B-1----:R-:W-:Y:S02]  /*e9e0*/  ISETP.GE.U32.AND P0, PT, R3, R12, PT ;  /* 0x0000000c0300720c */ /* 0x002fe40003f06070 */
[----:B------:R-:W-:Y:S01]  /*e9f0*/  @!P6 SHF.L.U32 R3, R16, 0x10, RZ ;  /* 0x000000101003e819 */ /* 0x000fe200000006ff */
[----:B------:R-:W-:Y:S01]  /*ea00*/  @!P4 IMAD.U32 R44, R31, 0x10000, RZ ;  /* 0x000100001f2cc824 */ /* 0x000fe200078e00ff */
[----:B------:R-:W-:Y:S02]  /*ea10*/  PRMT R30, R5, 0x7610, R30 ;  /* 0x00007610051e7816 */ /* 0x000fe4000000001e */
[----:B------:R-:W-:Y:S02]  /*ea20*/  @!P3 FSETP.NEU.FTZ.AND P1, PT, R0, RZ, PT ;  /* 0x000000ff0000b20b */ /* 0x000fe40003f3d000 */
[----:B------:R-:W-:Y:S01]  /*ea30*/  @!P6 FSETP.NEU.FTZ.AND P5, PT, R3, RZ, PT ;  /* 0x000000ff0300e20b */ /* 0x000fe20003fbd000 */
[----:B------:R-:W-:Y:S01]  /*ea40*/  @!P2 IMAD.U32 R3, R30, 0x10000, RZ ;  /* 0x000100001e03a824 */ /* 0x000fe200078e00ff */
[----:B------:R-:W-:-:S02]  /*ea50*/  @!P3 SEL R5, RZ, 0x1, !P1 ;  /* 0x00000001ff05b807 */ /* 0x000fc40004800000 */
[----:B------:R-:W-:Y:S02]  /*ea60*/  @!P4 FSETP.NEU.FTZ.AND P1, PT, R44, RZ, PT ;  /* 0x000000ff2c00c20b */ /* 0x000fe40003f3d000 */
[----:B------:R-:W-:Y:S02]  /*ea70*/  @!P6 SEL R4, RZ, 0x1, !P5 ;  /* 0x00000001ff04e807 */ /* 0x000fe40006800000 */
[----:B------:R-:W-:Y:S01]  /*ea80*/  @!P2 FSETP.NEU.FTZ.AND P5, PT, R3, RZ, PT ;  /* 0x000000ff0300a20b */ /* 0x000fe20003fbd000 */
[----:B------:R-:W-:Y:S01]  /*ea90*/  IMAD.MOV.U32 R3, RZ, RZ, 0x1 ;  /* 0x00000001ff037424 */ /* 0x000fe200078e00ff */
[----:B------:R-:W-:Y:S02]  /*eaa0*/  PRMT R33, R33, 0x5410, R33 ;  /* 0x0000541021217816 */ /* 0x000fe40000000021 */
[----:B------:R-:W-:Y:S02]  /*eab0*/  PRMT R32, R32, 0x5410, R32 ;  /* 0x0000541020207816 */ /* 0x000fe40000000020 */
[----:B------:R-:W-:-:S02]  /*eac0*/  @!P4 SEL R45, RZ, 0x1, !P1 ;  /* 0x00000001ff2dc807 */ /* 0x000fc40004800000 */
[----:B------:R-:W-:Y:S02]  /*ead0*/  MOV R0, 0x1 ;  /* 0x0000000100007802 */ /* 0x000fe40000000f00 */
        /* <DEDUP_REMOVED lines=8> */
[----:B------:R-:W-:Y:S02]  /*eb60*/  PRMT R37, R37, 0x7632, R37 ;  /* 0x0000763225257816 */ /* 0x000fe40000000025 */
[----:B------:R-:W-:Y:S02]  /*eb70*/  PRMT R34, R34, 0x7632, R34 ;  /* 0x0000763222227816 */ /* 0x000fe40000000022 */
[----:B------:R-:W-:-:S02]  /*eb80*/  PRMT R35, R35, 0x7632, R35 ;  /* 0x0000763223237816 */ /* 0x000fc40000000023 */
[----:B------:R-:W-:Y:S02]  /*eb90*/  PRMT R32, R32, 0x7632, R32 ;  /* 0x0000763220207816 */ /* 0x000fe40000000020 */
[----:B------:R-:W-:Y:S01]  /*eba0*/  PRMT R33, R33, 0x7632, R33 ;  /* 0x0000763221217816 */ /* 0x000fe20000000021 */
[----:B------:R-:W-:Y:S06]  /*ebb0*/  @!P0 BRA `(.L_x_564) ;  /* 0xfffffff400b88947 */ /* 0x000fec000383ffff */
.L_x_563:
[----:B------:R-:W-:Y:S05]  /*ebc0*/  BSYNC B0 ;  /* 0x0000000000007941 */ /* 0x000fea0003800000 */
.L_x_562:
        /* <DEDUP_REMOVED lines=30> */
[----:B------:R-:W-:Y:S01]  /*edb0*/  IMAD.IADD R5, R44, 0x1, R13 ;  /* 0x000000012c057824 */ /* 0x000fe200078e020d */
[----:B------:R-:W-:-:S04]  /*edc0*/  SHF.R.U32.HI R41, RZ, 0x2, R44 ;  /* 0x00000002ff297819 */ /* 0x000fc8000001162c */
[----:B------:R-:W-:-:S13]  /*edd0*/  ISETP.GE.U32.AND P0, PT, R5, R12, PT ;  /* 0x0000000c0500720c */ /* 0x000fda0003f06070 */
[----:B------:R-:W-:-:S05]  /*ede0*/  @!P0 SHF.R.U32.HI R5, RZ, 0x2, R5 ;  /* 0x00000002ff058819 */ /* 0x000fca0000011605 */
        /* <DEDUP_REMOVED lines=12> */
.L_x_566:
[----:B------:R-:W-:Y:S05]  /*eeb0*/  BSYNC B0 ;  /* 0x0000000000007941 */ /* 0x000fea0003800000 */
.L_x_565:
[----:B------:R-:W-:Y:S04]  /*eec0*/  BSSY B0, `(.L_x_567) ;  /* 0x0000085000007945 */ /* 0x000fe80003800000 */
[----:B------:R-:W-:Y:S05]  /*eed0*/  @P1 BRA `(.L_x_568) ;  /* 0x00000008000c1947 */ /* 0x000fea0003800000 */
        /* <DEDUP_REMOVED lines=8> */
[----:B------:R-:W-:-:S03]  /*ef60*/  MOV R11, 0x1 ;  /* 0x00000001000b7802 */ /* 0x000fc60000000f00 */
[----:B------:R-:W-:Y:S02]  /*ef70*/  PRMT R4, R4, 0x5410, R5 ;  /* 0x0000541004047816 */ /* 0x000fe40000000005 */
[----:B------:R-:W-:Y:S02]  /*ef80*/  @!P2 IMAD.U32 R25, R25, 0x10000, RZ ;  /* 0x000100001919a824 */ /* 0x000fe400078e00ff */
        /* <DEDUP_REMOVED lines=22> */
[----:B------:R-:W-:Y:S01]  /*f0f0*/  IMAD.MOV.U32 R5, RZ, RZ, 0x1 ;  /* 0x00000001ff057424 */ /* 0x000fe200078e00ff */
[----:B------:R-:W-:Y:S02]  /*f100*/  LOP3.LUT P0, RZ, R36, 0xff, RZ, 0xc0, !PT ;  /* 0x000000ff24ff7812 */ /* 0x000fe4000780c0ff */
[----:B------:R-:W-:Y:S01]  /*f110*/  LOP3.LUT P1, RZ, R8, 0xff, RZ, 0xc0, !PT ;  /* 0x000000ff08ff7812 */ /* 0x000fe2000782c0ff */
[----:B------:R-:W-:Y:S01]  /*f120*/  IMAD.MOV.U32 R8, RZ, RZ, 0x1 ;  /* 0x00000001ff087424 */ /* 0x000fe200078e00ff */
[----:B------:R-:W-:Y:S02]  /*f130*/  IADD3 R14, R14, R13, RZ ;  /* 0x0000000d0e0e7210 */ /* 0x000fe40007ffe0ff */
[----:B------:R-:W-:-:S02]  /*f140*/  PRMT R38, R4, 0x7632, R38 ;  /* 0x0000763204267816 */ /* 0x000fc40000000026 */
[----:B------:R-:W-:Y:S02]  /*f150*/  PRMT R5, R5, 0x5410, R8 ;  /* 0x0000541005057816 */ /* 0x000fe40000000008 */
        /* <DEDUP_REMOVED lines=21> */
[----:B------:R-:W-:Y:S01]  /*f2b0*/  LOP3.LUT P3, RZ, R35, 0xff, RZ, 0xc0, !PT ;  /* 0x000000ff23ff7812 */ /* 0x000fe2000786c0ff */
[----:B------:R-:W-:Y:S01]  /*f2c0*/  IMAD.IADD R13, R14, 0x1, R13 ;  /* 0x000000010e0d7824 */ /* 0x000fe200078e020d */
[----:B------:R-:W-:Y:S01]  /*f2d0*/  LOP3.LUT P4, RZ, R7, 0xff, RZ, 0xc0, !PT ;  /* 0x000000ff07ff7812 */ /* 0x000fe2000788c0ff */
[----:B------:R-:W-:Y:S01]  /*f2e0*/  IMAD.MOV.U32 R7, RZ, RZ, 0x1 ;  /* 0x00000001ff077424 */ /* 0x000fe200078e00ff */
[----:B------:R-:W-:Y:S02]  /*f2f0*/  LOP3.LUT P1, RZ, R34, 0xff, RZ, 0xc0, !PT ;  /* 0x000000ff22ff7812 */ /* 0x000fe4000782c0ff */
[----:B------:R-:W-:Y:S01]  /*f300*/  LOP3.LUT P2, RZ, R6, 0xff, RZ, 0xc0, !PT ;  /* 0x000000ff06ff7812 */ /* 0x000fe2000784c0ff */
[----:B------:R-:W-:Y:S01]  /*f310*/  IMAD.MOV.U32 R6, RZ, RZ, 0x1 ;  /* 0x00000001ff067424 */ /* 0x000fe200078e00ff */
[----:B------:R-:W-:Y:S02]  /*f320*/  ISETP.GE.U32.AND P0, PT, R13, R12, PT ;  /* 0x0000000c0d00720c */ /* 0x000fe40003f06070 */
[----:B------:R-:W-:-:S02]  /*f330*/  PRMT R36, R5, 0x7632, R36 ;  /* 0x0000763205247816 */ /* 0x000fc40000000024 */
[----:B------:R-:W-:Y:S01]  /*f340*/  PRMT R12, R6, 0x7610, R12 ;  /* 0x00007610060c7816 */ /* 0x000fe2000000000c */
[----:B------:R-:W-:Y:S01]  /*f350*/  @!P3 IMAD.U32 R41, R41, 0x10000, RZ ;  /* 0x000100002929b824 */ /* 0x000fe200078e00ff */
[----:B------:R-:W-:Y:S01]  /*f360*/  PRMT R37, R5, 0x7610, R37 ;  /* 0x0000761005257816 */ /* 0x000fe20000000025 */
[----:B------:R-:W-:Y:S01]  /*f370*/  @!P4 IMAD.U32 R40, R40, 0x10000, RZ ;  /* 0x000100002828c824 */ /* 0x000fe200078e00ff */
[----:B------:R-:W-:Y:S01]  /*f380*/  PRMT R12, R12, 0x5410, R6 ;  /* 0x000054100c0c7816 */ /* 0x000fe20000000006 */
[----:B------:R-:W-:Y:S01]  /*f390*/  @!P1 IMAD.U32 R43, R43, 0x10000, RZ ;  /* 0x000100002b2b9824 */ /* 0x000fe200078e00ff */
[----:B------:R-:W-:Y:S02]  /*f3a0*/  @!P3 FSETP.NEU.FTZ.AND P5, PT, R41, RZ, PT ;  /* 0x000000ff2900b20b */ /* 0x000fe40003fbd000 */
[----:B------:R-:W-:Y:S02]  /*f3b0*/  @!P4 FSETP.NEU.FTZ.AND P6, PT, R40, RZ, PT ;  /* 0x000000ff2800c20b */ /* 0x000fe40003fdd000 */
[----:B------:R-:W-:-:S02]  /*f3c0*/  @!P3 SEL R14, RZ, 0x1, !P5 ;  /* 0x00000001ff0eb807 */ /* 0x000fc40006800000 */
[----:B------:R-:W-:Y:S02]  /*f3d0*/  @!P2 SHF.L.U32 R42, R42, 0x10, RZ ;  /* 0x000000102a2aa819 */ /* 0x000fe400000006ff */
        /* <DEDUP_REMOVED lines=9> */
[C---:B------:R-:W-:Y:S02]  /*f470*/  PRMT R38, R4.reuse, 0x7632, R38 ;  /* 0x0000763204267816 */ /* 0x040fe40000000026 */
[----:B------:R-:W-:-:S02]  /*f480*/  PRMT R39, R4, 0x7610, R39 ;  /* 0x0000761004277816 */ /* 0x000fc40000000027 */
[C---:B------:R-:W-:Y:S02]  /*f490*/  PRMT R34, R12.reuse, 0x7632, R34 ;  /* 0x000076320c227816 */ /* 0x040fe40000000022 */
[----:B------:R-:W-:Y:S01]  /*f4a0*/  PRMT R35, R12, 0x7610, R35 ;  /* 0x000076100c237816 */ /* 0x000fe20000000023 */
[----:B------:R-:W-:Y:S06]  /*f4b0*/  @P0 BRA `(.L_x_568) ;  /* 0x0000000000940947 */ /* 0x000fec0003800000 */
[----:B------:R-:W-:Y:S02]  /*f4c0*/  LOP3.LUT P5, RZ, R33, 0xff, RZ, 0xc0, !PT ;  /* 0x000000ff21ff7812 */ /* 0x000fe400078ac0ff */
[----:B------:R-:W-:Y:S01]  /*f4d0*/  LOP3.LUT P0, RZ, R32, 0xff, RZ, 0xc0, !PT ;  /* 0x000000ff20ff7812 */ /* 0x000fe2000780c0ff */
[----:B------:R-:W-:Y:S01]  /*f4e0*/  HFMA2.MMA R32, -RZ, RZ, 0, 5.9604644775390625e-08 ;  /* 0x00000001ff207435 */ /* 0x000fe200000001ff */
[----:B------:R-:W-:Y:S01]  /*f4f0*/  LOP3.LUT P2, RZ, R3, 0xff, RZ, 0xc0, !PT ;  /* 0x000000ff03ff7812 */ /* 0x000fe2000784c0ff */
[----:B------:R-:W-:Y:S01]  /*f500*/  IMAD.MOV.U32 R3, RZ, RZ, 0x1 ;  /* 0x00000001ff037424 */ /* 0x000fe200078e00ff */
[----:B------:R-:W-:Y:S01]  /*f510*/  LOP3.LUT P1, RZ, R0, 0xff, RZ, 0xc0, !PT ;  /* 0x000000ff00ff7812 */ /* 0x000fe2000782c0ff */
[----:B------:R-:W-:Y:S01]  /*f520*/  IMAD.MOV.U32 R0, RZ, RZ, 0x1 ;  /* 0x00000001ff007424 */ /* 0x000fe200078e00ff */
[C---:B------:R-:W-:Y:S02]  /*f530*/  PRMT R38, R4.reuse, 0x7632, R38 ;  /* 0x0000763204267816 */ /* 0x040fe40000000026 */
[----:B------:R-:W-:-:S02]  /*f540*/  PRMT R39, R4, 0x7610, R39 ;  /* 0x0000761004277816 */ /* 0x000fc40000000027 */
[C---:B------:R-:W-:Y:S01]  /*f550*/  PRMT R34, R12.reuse, 0x7632, R34 ;  /* 0x000076320c227816 */ /* 0x040fe20000000022 */
        /* <DEDUP_REMOVED lines=19> */
[----:B------:R-:W-:Y:S02]  /*f690*/  @!P2 SEL R5, RZ, 0x1, !P4 ;  /* 0x00000001ff05a807 */ /* 0x000fe40006000000 */
[----:B------:R-:W-:Y:S02]  /*f6a0*/  @!P1 SEL R12, RZ, 0x1, !P3 ;  /* 0x00000001ff0c9807 */ /* 0x000fe40005800000 */
[----:B------:R-:W-:-:S02]  /*f6b0*/  @!P0 SEL R13, RZ, 0x1, !P5 ;  /* 0x00000001ff0d8807 */ /* 0x000fc40006800000 */
[----:B------:R-:W-:Y:S02]  /*f6c0*/  PRMT R33, R4, 0x7610, R33 ;  /* 0x0000761004217816 */ /* 0x000fe40000000021 */
[----:B------:R-:W-:Y:S02]  /*f6d0*/  @!P2 PRMT R3, R5, 0x7610, R3 ;  /* 0x000076100503a816 */ /* 0x000fe40000000003 */
[----:B------:R-:W-:Y:S02]  /*f6e0*/  @!P1 PRMT R0, R12, 0x7610, R0 ;  /* 0x000076100c009816 */ /* 0x000fe40000000000 */
[----:B------:R-:W-:Y:S02]  /*f6f0*/  @!P0 PRMT R32, R13, 0x7610, R32 ;  /* 0x000076100d208816 */ /* 0x000fe40000000020 */
[----:B------:R-:W-:-:S07]  /*f700*/  @!P0 PRMT R33, R4, 0x7610, R33 ;  /* 0x0000761004218816 */ /* 0x000fce0000000021 */
.L_x_568:
[----:B------:R-:W-:Y:S05]  /*f710*/  BSYNC B0 ;  /* 0x0000000000007941 */ /* 0x000fea0003800000 */
.L_x_567:
[----:B------:R-:W0:Y:S01]  /*f720*/  I2F.S8 R9, R9 ;  /* 0x0000000900097306 */ /* 0x000e220000001400 */
[----:B------:R-:W-:Y:S01]  /*f730*/  LOP3.LUT P6, RZ, R11, 0xff, RZ, 0xc0, !PT ;  /* 0x000000ff0bff7812 */ /* 0x000fe200078cc0ff */
[----:B------:R-:W-:Y:S01]  /*f740*/  IMAD.MOV.U32 R25, RZ, RZ, 0x1 ;  /* 0x00000001ff197424 */ /* 0x000fe200078e00ff */
[----:B------:R-:W-:Y:S01]  /*f750*/  LOP3.LUT P2, RZ, R10, 0xff, RZ, 0xc0, !PT ;  /* 0x000000ff0aff7812 */ /* 0x000fe2000784c0ff */
[----:B------:R-:W-:Y:S01]  /*f760*/  IMAD.MOV.U32 R18, RZ, RZ, 0x1 ;  /* 0x00000001ff127424 */ /* 0x000fe200078e00ff */
[----:B------:R-:W-:Y:S02]  /*f770*/  LOP3.LUT P1, RZ, R39, 0xff, RZ, 0xc0, !PT ;  /* 0x000000ff27ff7812 */ /* 0x000fe4000782c0ff */
[----:B------:R-:W-:Y:S01]  /*f780*/  LOP3.LUT P0, RZ, R38, 0xff, RZ, 0xc0, !PT ;  /* 0x000000ff26ff7812 */ /* 0x000fe2000780c0ff */
[----:B------:R-:W1:Y:S08]  /*f790*/  I2F.S8 R8, R8 ;  /* 0x0000000800087306 */ /* 0x000e700000001400 */
[----:B------:R-:W2:Y:S08]  /*f7a0*/  I2F.S8 R37, R37 ;  /* 0x0000002500257306 */ /* 0x000eb00000001400 */
[----:B------:R-:W-:Y:S08]  /*f7b0*/  I2F.S8 R36, R36 ;  /* 0x0000002400247306 */ /* 0x000ff00000001400 */
[----:B0-----:R-:W-:Y:S08]  /*f7c0*/  F2F.BF16.F32 R9, R9 ;  /* 0x0000000900097304 */ /* 0x001ff00000202000 */
[----:B-1----:R0:W1:Y:S08]  /*f7d0*/  F2F.BF16.F32 R5, R8 ;  /* 0x0000000800057304 */ /* 0x0020700000202000 */
[----:B--2---:R-:W2:Y:S01]  /*f7e0*/  F2F.BF16.F32 R4, R37 ;  /* 0x0000002500047304 */ /* 0x004ea20000202000 */
[----:B0-----:R-:W-:-:S02]  /*f7f0*/  IMAD.MOV.U32 R8, RZ, RZ, 0x1 ;  /* 0x00000001ff087424 */ /* 0x001fc400078e00ff */
[----:B-1----:R-:W-:-:S05]  /*f800*/  @!P2 IMAD.U32 R5, R5, 0x10000, RZ ;  /* 0x000100000505a824 */ /* 0x002fca00078e00ff */
[----:B------:R-:W0:Y:S01]  /*f810*/  F2F.BF16.F32 R36, R36 ;  /* 0x0000002400247304 */ /* 0x000e220000202000 */
[----:B------:R-:W-:Y:S01]  /*f820*/  @!P2 FSETP.NEU.FTZ.AND P4, PT, R5, RZ, PT ;  /* 0x000000ff0500a20b */ /* 0x000fe20003f9d000 */
[----:B------:R-:W-:Y:S02]  /*f830*/  IMAD.MOV.U32 R5, RZ, RZ, 0x1 ;  /* 0x00000001ff057424 */ /* 0x000fe400078e00ff */
[----:B--2---:R-:W-:-:S04]  /*f840*/  @!P1 IMAD.U32 R4, R4, 0x10000, RZ ;  /* 0x0001000004049824 */ /* 0x004fc800078e00ff */
[----:B------:R1:W-:Y:S01]  /*f850*/  I2F.S8 R12, R3 ;  /* 0x00000003000c7306 */ /* 0x0003e20000001400 */
[----:B------:R-:W-:-:S07]  /*f860*/  @!P1 FSETP.NEU.FTZ.AND P3, PT, R4, RZ, PT ;  /* 0x000000ff0400920b */ /* 0x000fce0003f7d000 */
[----:B------:R-:W2:Y:S01]  /*f870*/  I2F.S8 R7, R7 ;  /* 0x0000000700077306 */ /* 0x000ea20000001400 */
[----:B-1----:R-:W-:Y:S02]  /*f880*/  @!P6 IMAD.U32 R3, R9, 0x10000, RZ ;  /* 0x000100000903e824 */ /* 0x002fe400078e00ff */
[----:B------:R-:W-:-:S03]  /*f890*/  IMAD.MOV.U32 R9, RZ, RZ, 0x1 ;  /* 0x00000001ff097424 */ /* 0x000fc600078e00ff */
[----:B------:R-:W-:Y:S02]  /*f8a0*/  @!P6 FSETP.NEU.FTZ.AND P5, PT, R3, RZ, PT ;  /* 0x000000ff0300e20b */ /* 0x000fe40003fbd000 */
[----:B0-----:R-:W-:Y:S01]  /*f8b0*/  @!P0 SHF.L.U32 R3, R36, 0x10, RZ ;  /* 0x0000001024038819 */ /* 0x001fe200000006ff */
[----:B------:R-:W0:Y:S01]  /*f8c0*/  I2F.S8 R35, R35 ;  /* 0x0000002300237306 */ /* 0x000e220000001400 */
[----:B------:R-:W-:Y:S02]  /*f8d0*/  PRMT R4, R9, 0x7610, R4 ;  /* 0x0000761009047816 */ /* 0x000fe40000000004 */
[----:B------:R-:W-:Y:S02]  /*f8e0*/  @!P6 SEL R4, RZ, 0x1, !P5 ;  /* 0x00000001ff04e807 */ /* 0x000fe40006800000 */
[----:B------:R-:W-:Y:S02]  /*f8f0*/  @!P0 FSETP.NEU.FTZ.AND P5, PT, R3, RZ, PT ;  /* 0x000000ff0300820b */ /* 0x000fe40003fbd000 */
[----:B------:R-:W-:Y:S01]  /*f900*/  PRMT R3, R5, 0x7610, R3 ;  /* 0x0000761005037816 */ /* 0x000fe20000000003 */
[----:B------:R-:W-:Y:S01]  /*f910*/  I2F.S8 R6, R6 ;  /* 0x0000000600067306 */ /* 0x000fe20000001400 */
[----:B------:R-:W-:-:S02]  /*f920*/  @!P1 SEL R3, RZ, 0x1, !P3 ;  /* 0x00000001ff039807 */ /* 0x000fc40005800000 */
[----:B------:R-:W-:Y:S02]  /*f930*/  PRMT R5, R4, 0x9910, RZ ;  /* 0x0000991004057816 */ /* 0x000fe400000000ff */
[----:B------:R-:W-:Y:S02]  /*f940*/  PRMT R4, R8, 0x7610, R4 ;  /* 0x0000761008047816 */ /* 0x000fe40000000004 */
[----:B------:R-:W-:Y:S01]  /*f950*/  @!P2 SEL R4, RZ, 0x1, !P4 ;  /* 0x00000001ff04a807 */ /* 0x000fe20006000000 */
[----:B------:R-:W-:Y:S01]  /*f960*/  I2F.S8 R34, R34 ;  /* 0x0000002200227306 */ /* 0x000fe20000001400 */
[----:B------:R-:W-:Y:S02]  /*f970*/  PRMT R9, R3, 0x9910, RZ ;  /* 0x0000991003097816 */ /* 0x000fe400000000ff */
[----:B------:R-:W-:Y:S02]  /*f980*/  ISETP.NE.AND P1, PT, R5, RZ, PT ;  /* 0x000000ff0500720c */ /* 0x000fe40003f25270 */
[----:B------:R-:W-:Y:S01]  /*f990*/  PRMT R5, R4, 0x9910, RZ ;  /* 0x0000991004057816 */ /* 0x000fe200000000ff */
[----:B------:R-:W-:Y:S01]  /*f9a0*/  IMAD.MOV.U32 R4, RZ, RZ, R9 ;  /* 0x000000ffff047224 */ /* 0x000fe200078e0009 */
[----:B------:R-:W-:Y:S01]  /*f9b0*/  PRMT R3, R8, 0x7610, R3 ;  /* 0x0000761008037816 */ /* 0x000fe20000000003 */
[----:B--2---:R-:W1:Y:S01]  /*f9c0*/  F2F.BF16.F32 R7, R7 ;  /* 0x0000000700077304 */ /* 0x004e620000202000 */
[----:B------:R-:W-:-:S02]  /*f9d0*/  @!P0 SEL R3, RZ, 0x1, !P5 ;  /* 0x00000001ff038807 */ /* 0x000fc40006800000 */
[----:B------:R-:W-:Y:S02]  /*f9e0*/  ISETP.NE.AND P5, PT, R4, RZ, PT ;  /* 0x000000ff0400720c */ /* 0x000fe40003fa5270 */
[----:B------:R-:W-:Y:S02]  /*f9f0*/  ISETP.NE.AND P3, PT, R5, RZ, PT ;  /* 0x000000ff0500720c */ /* 0x000fe40003f65270 */
[----:B------:R-:W-:Y:S01]  /*fa00*/  PRMT R3, R3, 0x9910, RZ ;  /* 0x0000991003037816 */ /* 0x000fe200000000ff */
[----:B0-----:R-:W0:Y:S03]  /*fa10*/  F2F.BF16.F32 R35, R35 ;  /* 0x0000002300237304 */ /* 0x001e260000202000 */
[----:B------:R-:W-:Y:S01]  /*fa20*/  ISETP.NE.AND P0, PT, R3, RZ, PT ;  /* 0x000000ff0300720c */ /* 0x000fe20003f05270 */
[----:B-1----:R-:W-:-:S04]  /*fa30*/  @!P1 IMAD.U32 R3, R7, 0x10000, RZ ;  /* 0x0001000007039824 */ /* 0x002fc800078e00ff */
[----:B------:R-:W1:Y:S01]  /*fa40*/  F2F.BF16.F32 R6, R6 ;  /* 0x0000000600067304 */ /* 0x000e620000202000 */
[----:B------:R-:W-:Y:S01]  /*fa50*/  IMAD.MOV.U32 R7, RZ, RZ, 0x1 ;  /* 0x00000001ff077424 */ /* 0x000fe200078e00ff */
[----:B------:R-:W-:Y:S01]  /*fa60*/  @!P1 FSETP.NEU.FTZ.AND P6, PT, R3, RZ, PT ;  /* 0x000000ff0300920b */ /* 0x000fe20003fdd000 */
[----:B------:R-:W-:Y:S01]  /*fa70*/  IMAD.MOV.U32 R3, RZ, RZ, 0x1 ;  /* 0x00000001ff037424 */ /* 0x000fe200078e00ff */
[----:B0-----:R-:W-:-:S04]  /*fa80*/  @!P5 SHF.L.U32 R4, R35, 0x10, RZ ;  /* 0x000000102304d819 */ /* 0x001fc800000006ff */
[----:B------:R-:W0:Y:S01]  /*fa90*/  F2F.BF16.F32 R34, R34 ;  /* 0x0000002200227304 */ /* 0x000e220000202000 */
[----:B------:R-:W-:Y:S01]  /*faa0*/  @!P5 FSETP.NEU.FTZ.AND P4, PT, R4, RZ, PT ;  /* 0x000000ff0400d20b */ /* 0x000fe20003f9d000 */
[----:B------:R-:W-:Y:S01]  /*fab0*/  IMAD.MOV.U32 R4, RZ, RZ, 0x1 ;  /* 0x00000001ff047424 */ /* 0x000fe200078e00ff */
[----:B------:R-:W-:Y:S01]  /*fac0*/  @!P1 SEL R4, RZ, 0x1, !P6 ;  /* 0x00000001ff049807 */ /* 0x000fe20007000000 */
[----:B-1----:R-:W-:-:S04]  /*fad0*/  @!P3 IMAD.U32 R5, R6, 0x10000, RZ ;  /* 0x000100000605b824 */ /* 0x002fc800078e00ff */
[----:B------:R-:W1:Y:S01]  /*fae0*/  I2F.S8 R0, R0 ;  /* 0x0000000000007306 */ /* 0x000e620000001400 */
[----:B------:R-:W-:Y:S01]  /*faf0*/  @!P5 SEL R3, RZ, 0x1, !P4 ;  /* 0x00000001ff03d807 */ /* 0x000fe20006000000 */
[----:B------:R-:W-:Y:S01]  /*fb00*/  IMAD.MOV.U32 R6, RZ, RZ, 0x1 ;  /* 0x00000001ff067424 */ /* 0x000fe200078e00ff */
[----:B------:R-:W-:Y:S02]  /*fb10*/  PRMT R4, R4, 0x9910, RZ ;  /* 0x0000991004047816 */ /* 0x000fe400000000ff */
[----:B------:R-:W-:Y:S02]  /*fb20*/  @!P3 FSETP.NEU.FTZ.AND P2, PT, R5, RZ, PT ;  /* 0x000000ff0500b20b */ /* 0x000fe40003f5d000 */
[----:B0-----:R-:W-:Y:S01]  /*fb30*/  @!P0 SHF.L.U32 R5, R34, 0x10, RZ ;  /* 0x0000001022058819 */ /* 0x001fe200000006ff */
[----:B------:R-:W0:Y:S01]  /*fb40*/  I2F.S8 R33, R33 ;  /* 0x0000002100217306 */ /* 0x000e220000001400 */
[----:B------:R-:W-:Y:S02]  /*fb50*/  @!P3 SEL R6, RZ, 0x1, !P2 ;  /* 0x00000001ff06b807 */ /* 0x000fe40005000000 */
[----:B------:R-:W-:-:S02]  /*fb60*/  @!P0 FSETP.NEU.FTZ.AND P1, PT, R5, RZ, PT ;  /* 0x000000ff0500820b */ /* 0x000fc40003f3d000 */
[----:B------:R-:W-:Y:S01]  /*fb70*/  PRMT R8, R3, 0x9910, RZ ;  /* 0x0000991003087816 */ /* 0x000fe200000000ff */
[----:B------:R-:W-:Y:S01]  /*fb80*/  IMAD.MOV.U32 R3, RZ, RZ, R4 ;  /* 0x000000ffff037224 */ /* 0x000fe200078e0004 */
[----:B------:R-:W-:Y:S01]  /*fb90*/  PRMT R5, R7, 0x7610, R5 ;  /* 0x0000761007057816 */ /* 0x000fe20000000005 */
[----:B------:R-:W2:Y:S01]  /*fba0*/  I2F.S8 R32, R32 ;  /* 0x0000002000207306 */ /* 0x000ea20000001400 */
[----:B------:R-:W-:Y:S01]  /*fbb0*/  @!P0 SEL R5, RZ, 0x1, !P1 ;  /* 0x00000001ff058807 */ /* 0x000fe20004800000 */
[----:B------:R-:W-:Y:S01]  /*fbc0*/  IMAD.MOV.U32 R4, RZ, RZ, R8 ;  /* 0x000000ffff047224 */ /* 0x000fe200078e0008 */
[----:B------:R-:W-:Y:S02]  /*fbd0*/  PRMT R6, R6, 0x9910, RZ ;  /* 0x0000991006067816 */ /* 0x000fe400000000ff */
[----:B------:R-:W-:Y:S02]  /*fbe0*/  ISETP.NE.AND P3, PT, R3, RZ, PT ;  /* 0x000000ff0300720c */ /* 0x000fe40003f65270 */
[----:B------:R-:W-:Y:S01]  /*fbf0*/  ISETP.NE.AND P2, PT, R4, RZ, PT ;  /* 0x000000ff0400720c */ /* 0x000fe20003f45270 */
[----:B------:R-:W3:Y:S08]  /*fc00*/  F2F.BF16.F32 R12, R12 ;  /* 0x0000000c000c7304 */ /* 0x000ef00000202000 */
[----:B-1----:R1:W-:Y:S08]  /*fc10*/  F2F.BF16.F32 R7, R0 ;  /* 0x0000000000077304 */ /* 0x0023f00000202000 */
[----:B0-----:R-:W0:Y:S01]  /*fc20*/  F2F.BF16.F32 R33, R33 ;  /* 0x0000002100217304 */ /* 0x001e220000202000 */
[----:B-1----:R-:W-:Y:S01]  /*fc30*/  PRMT R0, R5, 0x9910, RZ ;  /* 0x0000991005007816 */ /* 0x002fe200000000ff */
[----:B------:R-:W-:Y:S01]  /*fc40*/  IMAD.MOV.U32 R5, RZ, RZ, R6 ;  /* 0x000000ffff057224 */ /* 0x000fe200078e0006 */
[----:B------:R-:W-:-:S02]  /*fc50*/  MOV R6, 0x1 ;  /* 0x0000000100067802 */ /* 0x000fc40000000f00 */
[----:B------:R-:W-:Y:S02]  /*fc60*/  ISETP.NE.AND P0, PT, R0, RZ, PT ;  /* 0x000000ff0000720c */ /* 0x000fe40003f05270 */
[----:B------:R-:W-:Y:S01]  /*fc70*/  ISETP.NE.AND P1, PT, R5, RZ, PT ;  /* 0x000000ff0500720c */ /* 0x000fe20003f25270 */
[----:B--2---:R-:W1:Y:S01]  /*fc80*/  F2F.BF16.F32 R32, R32 ;  /* 0x0000002000207304 */ /* 0x004e620000202000 */
[----:B---3--:R-:W-:-:S04]  /*fc90*/  @!P3 SHF.L.U32 R0, R12, 0x10, RZ ;  /* 0x000000100c00b819 */ /* 0x008fc800000006ff */
[----:B------:R-:W-:Y:S01]  /*fca0*/  @!P3 FSETP.NEU.FTZ.AND P6, PT, R0, RZ, PT ;  /* 0x000000ff0000b20b */ /* 0x000fe20003fdd000 */
[----:B0-----:R-:W-:-:S06]  /*fcb0*/  @!P2 IMAD.U32 R3, R33, 0x10000, RZ ;  /* 0x000100002103a824 */ /* 0x001fcc00078e00ff */
[----:B------:R-:W-:Y:S01]  /*fcc0*/  @!P1 IMAD.U32 R4, R7, 0x10000, RZ ;  /* 0x0001000007049824 */ /* 0x000fe200078e00ff */
[----:B------:R-:W-:Y:S01]  /*fcd0*/  @!P2 FSETP.NEU.FTZ.AND P5, PT, R3, RZ, PT ;  /* 0x000000ff0300a20b */ /* 0x000fe20003fbd000 */
[----:B-1----:R-:W-:Y:S01]  /*fce0*/  @!P0 IMAD.U32 R0, R32, 0x10000, RZ ;  /* 0x0001000020008824 */ /* 0x002fe200078e00ff */
[----:B------:R-:W-:Y:S02]  /*fcf0*/  @!P3 SEL R3, RZ, 0x1, !P6 ;  /* 0x00000001ff03b807 */ /* 0x000fe40007000000 */
[----:B------:R-:W-:Y:S02]  /*fd00*/  @!P1 FSETP.NEU.FTZ.AND P4, PT, R4, RZ, PT ;  /* 0x000000ff0400920b */ /* 0x000fe40003f9d000 */
[----:B------:R-:W-:Y:S01]  /*fd10*/  @!P0 FSETP.NEU.FTZ.AND P6, PT, R0, RZ, PT ;  /* 0x000000ff0000820b */ /* 0x000fe20003fdd000 */
[----:B------:R-:W-:Y:S01]  /*fd20*/  IMAD.MOV.U32 R0, RZ, RZ, 0x1 ;  /* 0x00000001ff007424 */ /* 0x000fe200078e00ff */
[----:B------:R-:W-:Y:S02]  /*fd30*/  @!P2 SEL R4, RZ, 0x1, !P5 ;  /* 0x00000001ff04a807 */ /* 0x000fe40006800000 */
[----:B------:R-:W-:-:S02]  /*fd40*/  @!P1 SEL R5, RZ, 0x1, !P4 ;  /* 0x00000001ff059807 */ /* 0x000fc40006000000 */
[----:B------:R-:W-:Y:S02]  /*fd50*/  @!P0 SEL R7, RZ, 0x1, !P6 ;  /* 0x00000001ff078807 */ /* 0x000fe40007000000 */
[----:B------:R-:W-:Y:S02]  /*fd60*/  @!P3 PRMT R25, R3, 0x7610, R25 ;  /* 0x000076100319b816 */ /* 0x000fe40000000019 */
[----:B------:R-:W-:Y:S02]  /*fd70*/  @!P2 PRMT R6, R4, 0x7610, R6 ;  /* 0x000076100406a816 */ /* 0x000fe40000000006 */
[----:B------:R-:W-:Y:S02]  /*fd80*/  @!P1 PRMT R18, R5, 0x7610, R18 ;  /* 0x0000761005129816 */ /* 0x000fe40000000012 */
[----:B------:R-:W-:-:S07]  /*fd90*/  @!P0 PRMT R0, R7, 0x7610, R0 ;  /* 0x0000761007008816 */ /* 0x000fce0000000000 */
.L_x_522:
[----:B------:R-:W-:Y:S05]  /*fda0*/  BSYNC B6 ;  /* 0x0000000000067941 */ /* 0x000fea0003800000 */
.L_x_521:
        /* <DEDUP_REMOVED lines=18> */
.L_x_572:
[-C--:B------:R-:W-:Y:S01]  /*fed0*/  IADD3 R7, R17, R5.reuse, RZ ;  /* 0x0000000511077210 */ /* 0x080fe20007ffe0ff */
[----:B------:R-:W-:Y:S05]  /*fee0*/  WARPSYNC.ALL ;  /* 0x0000000000007948 */ /* 0x000fea0003800000 */
[----:B------:R-:W-:Y:S01]  /*fef0*/  BAR.SYNC.DEFER_BLOCKING 0x0 ;  /* 0x0000000000007b1d */ /* 0x000fe20000010000 */
[----:B------:R-:W-:Y:S02]  /*ff00*/  ISETP.GE.U32.AND P0, PT, R7, R12, PT ;  /* 0x0000000c0700720c */ /* 0x000fe40003f06070 */
[----:B------:R-:W-:Y:S02]  /*ff10*/  ISETP.GT.AND P1, PT, R5, 0x1, PT ;  /* 0x000000010500780c */ /* 0x000fe40003f24270 */
[----:B------:R-:W-:Y:S01]  /*ff20*/  ISETP.GE.U32.OR P0, PT, R17, R5, P0 ;  /* 0x000000051100720c */ /* 0x000fe20000706470 */
[----:B------:R-:W-:Y:S01]  /*ff30*/  BSSY B0, `(.L_x_570) ;  /* 0x000002c000007945 */ /* 0x000fe20003800000 */
[----:B------:R-:W-:-:S11]  /*ff40*/  SHF.R.S32.HI R11, RZ, 0x1, R5 ;  /* 0x00000001ff0b7819 */ /* 0x000fd60000011405 */
[----:B0-----:R-:W-:Y:S05]  /*ff50*/  @P0 BRA `(.L_x_571) ;  /* 0x0000000000a40947 */ /* 0x001fea0003800000 */
[----:B------:R-:W-:Y:S01]  /*ff60*/  IMAD R5, R7, R13, R2 ;  /* 0x0000000d07057224 */ /* 0x000fe200078e0202 */
[----:B------:R-:W-:Y:S01]  /*ff70*/  LOP3.LUT P5, RZ, R25, 0xff, RZ, 0xc0, !PT ;  /* 0x000000ff19ff7812 */ /* 0x000fe200078ac0ff */
[----:B------:R-:W-:Y:S01]  /*ff80*/  IMAD.MOV.U32 R25, RZ, RZ, 0x1 ;  /* 0x00000001ff197424 */ /* 0x000fe200078e00ff */
[----:B------:R-:W-:Y:S01]  /*ff90*/  LOP3.LUT P4, RZ, R6, 0xff, RZ, 0xc0, !PT ;  /* 0x000000ff06ff7812 */ /* 0x000fe2000788c0ff */
[----:B------:R-:W-:Y:S01]  /*ffa0*/  IMAD R5, R5, 0x4, R4 ;  /* 0x0000000405057824 */ /* 0x000fe200078e0204 */
[----:B------:R-:W-:Y:S01]  /*ffb0*/  LOP3.LUT P0, RZ, R18, 0xff, RZ, 0xc0, !PT ;  /* 0x000000ff12ff7812 */ /* 0x000fe2000780c0ff */
[----:B------:R-:W-:Y:S01]  /*ffc0*/  IMAD.MOV.U32 R18, RZ, RZ, 0x1 ;  /* 0x00000001ff127424 */ /* 0x000fe200078e00ff */
[----:B------:R-:W-:-:S03]  /*ffd0*/  LOP3.LUT P2, RZ, R0, 0xff, RZ, 0xc0, !PT ;  /* 0x000000ff00ff7812 */ /* 0x000fc6000784c0ff */
[----:B------:R-:W0:Y:S02]  /*ffe0*/  LDS R5, [R5] ;  /* 0x0000000005057984 */ /* 0x000e240000000800 */
[C---:B0-----:R-:W-:Y:S01]  /*fff0*/  PRMT R8, R5.reuse, 0x7771, RZ ;  /* 0x0000777105087816 */ /* 0x041fe200000000ff */
[----:B------:R-:W0:Y:S01]  /*10000*/  I2F.S8 R7, R5 ;  /* 0x0000000500077306 */ /* 0x000e220000001400 */
[C---:B------:R-:W-:Y:S02]  /*10010*/  PRMT R9, R5.reuse, 0x7772, RZ ;  /* 0x0000777205097816 */ /* 0x040fe400000000ff */
[----:B------:R-:W-:-:S05]  /*10020*/  PRMT R10, R5, 0x7773, RZ ;  /* 0x00007773050a7816 */ /* 0x000fca00000000ff */
[----:B------:R-:W-:Y:S08]  /*10030*/  I2F.S8 R8, R8 ;  /* 0x0000000800087306 */ /* 0x000ff00000001400 */
[----:B------:R-:W-:Y:S08]  /*10040*/  I2F.S8 R9, R9 ;  /* 0x0000000900097306 */ /* 0x000ff00000001400 */
[----:B0-----:R-:W0:Y:S08]  /*10050*/  F2F.BF16.F32 R7, R7 ;  /* 0x0000000700077304 */ /* 0x001e300000202000 */
[----:B------:R-:W-:Y:S01]  /*10060*/  I2F.S8 R10, R10 ;  /* 0x0000000a000a7306 */ /* 0x000fe20000001400 */
[----:B0-----:R-:W-:-:S07]  /*10070*/  @!P5 IMAD.U32 R0, R7, 0x10000, RZ ;  /* 0x000100000700d824 */ /* 0x001fce00078e00ff */
[----:B------:R-:W0:Y:S01]  /*10080*/  F2F.BF16.F32 R14, R8 ;  /* 0x00000008000e7304 */ /* 0x000e220000202000 */
[----:B------:R-:W-:-:S07]  /*10090*/  @!P5 FSETP.NEU.FTZ.AND P6, PT, R0, RZ, PT ;  /* 0x000000ff0000d20b */ /* 0x000fce0003fdd000 */
[----:B------:R-:W1:Y:S01]  /*100a0*/  F2F.BF16.F32 R6, R9 ;  /* 0x0000000900067304 */ /* 0x000e620000202000 */
[----:B------:R-:W-:-:S04]  /*100b0*/  @!P5 SEL R0, RZ, 0x1, !P6 ;  /* 0x00000001ff00d807 */ /* 0x000fc80007000000 */
[----:B------:R-:W-:Y:S01]  /*100c0*/  @!P5 PRMT R25, R0, 0x7610, R25 ;  /* 0x000076100019d816 */ /* 0x000fe20000000019 */
[----:B0-----:R-:W-:Y:S02]  /*100d0*/  @!P4 IMAD.U32 R5, R14, 0x10000, RZ ;  /* 0x000100000e05c824 */ /* 0x001fe400078e00ff */
[----:B------:R-:W0:Y:S03]  /*100e0*/  F2F.BF16.F32 R7, R10 ;  /* 0x0000000a00077304 */ /* 0x000e260000202000 */
[----:B------:R-:W-:Y:S02]  /*100f0*/  @!P4 FSETP.NEU.FTZ.AND P3, PT, R5, RZ, PT ;  /* 0x000000ff0500c20b */ /* 0x000fe40003f7d000 */
[----:B-1----:R-:W-:Y:S01]  /*10100*/  @!P0 SHF.L.U32 R5, R6, 0x10, RZ ;  /* 0x0000001006058819 */ /* 0x002fe200000006ff */
[----:B------:R-:W-:Y:S01]  /*10110*/  IMAD.MOV.U32 R6, RZ, RZ, 0x1 ;  /* 0x00000001ff067424 */ /* 0x000fe200078e00ff */
[----:B------:R-:W-:-:S02]  /*10120*/  @!P4 SEL R6, RZ, 0x1, !P3 ;  /* 0x00000001ff06c807 */ /* 0x000fc40005800000 */
[----:B------:R-:W-:Y:S01]  /*10130*/  @!P0 FSETP.NEU.FTZ.AND P6, PT, R5, RZ, PT ;  /* 0x000000ff0500820b */ /* 0x000fe20003fdd000 */
[----:B------:R-:W-:Y:S02]  /*10140*/  IMAD.MOV.U32 R5, RZ, RZ, 0x1 ;  /* 0x00000001ff057424 */ /* 0x000fe400078e00ff */
[----:B0-----:R-:W-:Y:S01]  /*10150*/  @!P2 IMAD.U32 R0, R7, 0x10000, RZ ;  /* 0x000100000700a824 */ /* 0x001fe200078e00ff */
[----:B------:R-:W-:-:S04]  /*10160*/  @!P0 SEL R7, RZ, 0x1, !P6 ;  /* 0x00000001ff078807 */ /* 0x000fc80007000000 */
[----:B------:R-:W-:Y:S02]  /*10170*/  @!P2 FSETP.NEU.FTZ.AND P3, PT, R0, RZ, PT ;  /* 0x000000ff0000a20b */ /* 0x000fe40003f7d000 */
[----:B------:R-:W-:Y:S02]  /*10180*/  PRMT R0, R5, 0x7610, R0 ;  /* 0x0000761005007816 */ /* 0x000fe40000000000 */
[----:B------:R-:W-:Y:S02]  /*10190*/  @!P0 PRMT R18, R7, 0x7610, R18 ;  /* 0x0000761007128816 */ /* 0x000fe40000000012 */
[----:B------:R-:W-:Y:S02]  /*101a0*/  PRMT R5, R6, 0x7604, R25 ;  /* 0x0000760406057816 */ /* 0x000fe40000000019 */
[----:B------:R-:W-:Y:S02]  /*101b0*/  @!P2 SEL R0, RZ, 0x1, !P3 ;  /* 0x00000001ff00a807 */ /* 0x000fe40005800000 */
[----:B------:R-:W-:-:S04]  /*101c0*/  PRMT R5, R18, 0x7054, R5 ;  /* 0x0000705412057816 */ /* 0x000fc80000000005 */
[----:B------:R-:W-:-:S05]  /*101d0*/  PRMT R8, R0, 0x654, R5 ;  /* 0x0000065400087816 */ /* 0x000fca0000000005 */
[----:B------:R0:W-:Y:S02]  /*101e0*/  STS [R3], R8 ;  /* 0x0000000803007388 */ /* 0x0001e40000000800 */
.L_x_571:
[----:B------:R-:W-:Y:S05]  /*101f0*/  BSYNC B0 ;  /* 0x0000000000007941 */ /* 0x000fea0003800000 */
.L_x_570:
[----:B------:R-:W-:Y:S01]  /*10200*/  MOV R5, R11 ;  /* 0x0000000b00057202 */ /* 0x000fe20000000f00 */
[----:B------:R-:W-:Y:S06]  /*10210*/  @P1 BRA `(.L_x_572) ;  /* 0xfffffffc002c1947 */ /* 0x000fec000383ffff */
.L_x_569:
        /* <DEDUP_REMOVED lines=22> */
.L_x_577:
[----:B0-----:R-:W-:Y:S01]  /*10380*/  IMAD.IADD R3, R2, 0x1, R5 ;  /* 0x0000000102037824 */ /* 0x001fe200078e0205 */
        /* <DEDUP_REMOVED lines=9> */
[----:B------:R-:W-:Y:S02]  /*10420*/  LOP3.LUT P5, RZ, R6, 0xff, RZ, 0xc0, !PT ;  /* 0x000000ff06ff7812 */ /* 0x000fe400078ac0ff */
[----:B------:R-:W-:Y:S01]  /*10430*/  LOP3.LUT P0, RZ, R18, 0xff, RZ, 0xc0, !PT ;  /* 0x000000ff12ff7812 */ /* 0x000fe2000780c0ff */
[----:B------:R-:W0:Y:S01]  /*10440*/  LDS R3, [R3] ;  /* 0x0000000003037984 */ /* 0x000e220000000800 */
[----:B------:R-:W-:Y:S01]  /*10450*/  LOP3.LUT P1, RZ, R0, 0xff, RZ, 0xc0, !PT ;  /* 0x000000ff00ff7812 */ /* 0x000fe2000782c0ff */
[----:B------:R-:W-:Y:S01]  /*10460*/  HFMA2.MMA R18, -RZ, RZ, 0, 5.9604644775390625e-08 ;  /* 0x00000001ff127435 */ /* 0x000fe200000001ff */
[C---:B0-----:R-:W-:Y:S01]  /*10470*/  PRMT R8, R3.reuse, 0x7771, RZ ;  /* 0x0000777103087816 */ /* 0x041fe200000000ff */
[----:B------:R-:W0:Y:S01]  /*10480*/  I2F.S8 R7, R3 ;  /* 0x0000000300077306 */ /* 0x000e220000001400 */
[----:B------:R-:W-:-:S02]  /*10490*/  PRMT R9, R3, 0x7772, RZ ;  /* 0x0000777203097816 */ /* 0x000fc400000000ff */
[----:B------:R-:W-:-:S05]  /*104a0*/  PRMT R10, R3, 0x7773, RZ ;  /* 0x00007773030a7816 */ /* 0x000fca00000000ff */
[----:B------:R-:W1:Y:S08]  /*104b0*/  I2F.S8 R8, R8 ;  /* 0x0000000800087306 */ /* 0x000e700000001400 */
[----:B------:R-:W-:Y:S08]  /*104c0*/  I2F.S8 R9, R9 ;  /* 0x0000000900097306 */ /* 0x000ff00000001400 */
[----:B------:R-:W-:Y:S08]  /*104d0*/  I2F.S8 R10, R10 ;  /* 0x0000000a000a7306 */ /* 0x000ff00000001400 */
[----:B0-----:R-:W0:Y:S08]  /*104e0*/  F2F.BF16.F32 R7, R7 ;  /* 0x0000000700077304 */ /* 0x001e300000202000 */
[----:B-1----:R-:W1:Y:S01]  /*104f0*/  F2F.BF16.F32 R11, R8 ;  /* 0x00000008000b7304 */ /* 0x002e620000202000 */
[----:B0-----:R-:W-:-:S07]  /*10500*/  @!P4 SHF.L.U32 R0, R7, 0x10, RZ ;  /* 0x000000100700c819 */ /* 0x001fce00000006ff */
[----:B------:R-:W0:Y:S01]  /*10510*/  F2F.BF16.F32 R6, R9 ;  /* 0x0000000900067304 */ /* 0x000e220000202000 */
[----:B------:R-:W-:Y:S01]  /*10520*/  @!P4 FSETP.NEU.FTZ.AND P2, PT, R0, RZ, PT ;  /* 0x000000ff0000c20b */ /* 0x000fe20003f5d000 */
[----:B-1----:R-:W-:-:S06]  /*10530*/  @!P5 IMAD.U32 R3, R11, 0x10000, RZ ;  /* 0x000100000b03d824 */ /* 0x002fcc00078e00ff */
[----:B------:R-:W1:Y:S01]  /*10540*/  F2F.BF16.F32 R13, R10 ;  /* 0x0000000a000d7304 */ /* 0x000e620000202000 */
[----:B------:R-:W-:Y:S02]  /*10550*/  @!P4 SEL R0, RZ, 0x1, !P2 ;  /* 0x00000001ff00c807 */ /* 0x000fe40005000000 */
[----:B------:R-:W-:Y:S02]  /*10560*/  @!P5 FSETP.NEU.FTZ.AND P3, PT, R3, RZ, PT ;  /* 0x000000ff0300d20b */ /* 0x000fe40003f7d000 */
[----:B------:R-:W-:Y:S01]  /*10570*/  @!P4 PRMT R25, R0, 0x7610, R25 ;  /* 0x000076100019c816 */ /* 0x000fe20000000019 */
[----:B0-----:R-:W-:Y:S02]  /*10580*/  @!P0 IMAD.U32 R3, R6, 0x10000, RZ ;  /* 0x0001000006038824 */ /* 0x001fe400078e00ff */
[----:B------:R-:W-:Y:S01]  /*10590*/  IMAD.MOV.U32 R6, RZ, RZ, 0x1 ;  /* 0x00000001ff067424 */ /* 0x000fe200078e00ff */
[----:B------:R-:W-:Y:S02]  /*105a0*/  @!P5 SEL R6, RZ, 0x1, !P3 ;  /* 0x00000001ff06d807 */ /* 0x000fe40005800000 */
[----:B------:R-:W-:Y:S01]  /*105b0*/  @!P0 FSETP.NEU.FTZ.AND P2, PT, R3, RZ, PT ;  /* 0x000000ff0300820b */ /* 0x000fe20003f5d000 */
[----:B------:R-:W-:-:S02]  /*105c0*/  IMAD.MOV.U32 R3, RZ, RZ, 0x1 ;  /* 0x00000001ff037424 */ /* 0x000fc400078e00ff */
[----:B-1----:R-:W-:Y:S01]  /*105d0*/  @!P1 IMAD.U32 R0, R13, 0x10000, RZ ;  /* 0x000100000d009824 */ /* 0x002fe200078e00ff */
        /* <DEDUP_REMOVED lines=9> */
.L_x_576:
[----:B------:R-:W-:Y:S05]  /*10670*/  BSYNC B0 ;  /* 0x0000000000007941 */ /* 0x000fea0003800000 */
.L_x_575:
[----:B------:R-:W-:-:S04]  /*10680*/  SHF.R.S32.HI R5, RZ, 0x1, R5 ;  /* 0x00000001ff057819 */ /* 0x000fc80000011405 */
[----:B------:R-:W-:-:S13]  /*10690*/  ISETP.GE.AND P0, PT, R5, 0x20, PT ;  /* 0x000000200500780c */ /* 0x000fda0003f06270 */
[----:B------:R-:W-:Y:S05]  /*106a0*/  @P0 BRA `(.L_x_577) ;  /* 0xfffffffc00340947 */ /* 0x000fea000383ffff */
[----:B0-----:R-:W-:-:S07]  /*106b0*/  IMAD.MOV.U32 R3, RZ, RZ, 0x20 ;  /* 0x00000020ff037424 */ /* 0x001fce00078e00ff */
.L_x_574:
[----:B------:R-:W-:Y:S01]  /*106c0*/  ISETP.GE.AND P0, PT, R3, 0x2, PT ;  /* 0x000000020300780c */ /* 0x000fe20003f06270 */
[----:B------:R-:W-:Y:S05]  /*106d0*/  WARPSYNC.ALL ;  /* 0x0000000000007948 */ /* 0x000fea0003800000 */
[----:B------:R-:W-:Y:S07]  /*106e0*/  BAR.SYNC.DEFER_BLOCKING 0x0 ;  /* 0x0000000000007b1d */ /* 0x000fee0000010000 */
[----:B------:R-:W-:Y:S05]  /*106f0*/  @!P0 BRA `(.L_x_573) ;  /* 0x0000000000e08947 */ /* 0x000fea0003800000 */
[----:B------:R-:W-:Y:S01]  /*10700*/  PRMT R5, R6, 0x7610, R5 ;  /* 0x0000761006057816 */ /* 0x000fe20000000005 */
[----:B------:R-:W-:Y:S01]  /*10710*/  IMAD.MOV.U32 R4, RZ, RZ, 0x1 ;  /* 0x00000001ff047424 */ /* 0x000fe200078e00ff */
[----:B------:R-:W-:-:S07]  /*10720*/  PRMT R7, R0, 0x7610, R7 ;  /* 0x0000761000077816 */ /* 0x000fce0000000007 */
.L_x_578:
[----:B------:R-:W-:Y:S02]  /*10730*/  LOP3.LUT R0, R25, 0xffff, RZ, 0xc0, !PT ;  /* 0x0000ffff19007812 */ /* 0x000fe400078ec0ff */
[----:B------:R-:W-:Y:S02]  /*10740*/  LOP3.LUT R6, R5, 0xffff, RZ, 0xc0, !PT ;  /* 0x0000ffff05067812 */ /* 0x000fe400078ec0ff */
[----:B------:R-:W-:Y:S02]  /*10750*/  PRMT R9, R0, 0x8880, RZ ;  /* 0x0000888000097816 */ /* 0x000fe400000000ff */
[----:B------:R-:W-:Y:S02]  /*10760*/  PRMT R11, R6, 0x8880, RZ ;  /* 0x00008880060b7816 */ /* 0x000fe400000000ff */
[----:B------:R-:W-:Y:S02]  /*10770*/  LOP3.LUT R0, R18, 0xffff, RZ, 0xc0, !PT ;  /* 0x0000ffff12007812 */ /* 0x000fe400078ec0ff */
[----:B------:R-:W0:Y:S01]  /*10780*/  SHFL.DOWN PT, R9, R9, R4, 0x1f ;  /* 0x08001f0409097589 */ /* 0x000e2200000e0000 */
[----:B------:R-:W-:-:S02]  /*10790*/  LOP3.LUT R6, R7, 0xffff, RZ, 0xc0, !PT ;  /* 0x0000ffff07067812 */ /* 0x000fc400078ec0ff */
[----:B------:R-:W-:Y:S01]  /*107a0*/  PRMT R13, R0, 0x8880, RZ ;  /* 0x00008880000d7816 */ /* 0x000fe200000000ff */
[----:B------:R-:W1:Y:S01]  /*107b0*/  SHFL.DOWN PT, R11, R11, R4, 0x1f ;  /* 0x08001f040b0b7589 */ /* 0x000e6200000e0000 */
[----:B------:R-:W-:Y:S02]  /*107c0*/  PRMT R15, R6, 0x8880, RZ ;  /* 0x00008880060f7816 */ /* 0x000fe400000000ff */
[----:B------:R-:W-:Y:S02]  /*107d0*/  LOP3.LUT P4, RZ, R5, 0xff, RZ, 0xc0, !PT ;  /* 0x000000ff05ff7812 */ /* 0x000fe4000788c0ff */
[----:B------:R-:W2:Y:S01]  /*107e0*/  SHFL.DOWN PT, R13, R13, R4, 0x1f ;  /* 0x08001f040d0d7589 */ /* 0x000ea200000e0000 */
[----:B------:R-:W-:Y:S01]  /*107f0*/  LOP3.LUT P2, RZ, R25, 0xff, RZ, 0xc0, !PT ;  /* 0x000000ff19ff7812 */ /* 0x000fe2000784c0ff */
[----:B------:R-:W-:Y:S01]  /*10800*/  IMAD.MOV.U32 R25, RZ, RZ, 0x1 ;  /* 0x00000001ff197424 */ /* 0x000fe200078e00ff */
[----:B------:R-:W-:Y:S01]  /*10810*/  LOP3.LUT P3, RZ, R7, 0xff, RZ, 0xc0, !PT ;  /* 0x000000ff07ff7812 */ /* 0x000fe2000786c0ff */
[----:B------:R3:W4:Y:S01]  /*10820*/  SHFL.DOWN PT, R15, R15, R4, 0x1f ;  /* 0x08001f040f0f7589 */ /* 0x00072200000e0000 */
[----:B------:R-:W-:Y:S01]  /*10830*/  LOP3.LUT P1, RZ, R18, 0xff, RZ, 0xc0, !PT ;  /* 0x000000ff12ff7812 */ /* 0x000fe2000782c0ff */
[----:B------:R-:W-:-:S02]  /*10840*/  IMAD.MOV.U32 R18, RZ, RZ, 0x1 ;  /* 0x00000001ff127424 */ /* 0x000fc400078e00ff */
[----:B---3--:R-:W-:Y:S01]  /*10850*/  IMAD.SHL.U32 R4, R4, 0x2, RZ ;  /* 0x0000000204047824 */ /* 0x008fe200078e00ff */
[----:B0-----:R-:W-:-:S04]  /*10860*/  ISETP.NE.AND P0, PT, R9, RZ, PT ;  /* 0x000000ff0900720c */ /* 0x001fc80003f05270 */
[----:B------:R-:W-:Y:S02]  /*10870*/  FSEL R0, RZ, 1, !P0 ;  /* 0x3f800000ff007808 */ /* 0x000fe40004000000 */
[----:B-1----:R-:W-:-:S04]  /*10880*/  ISETP.NE.AND P0, PT, R11, RZ, PT ;  /* 0x000000ff0b00720c */ /* 0x002fc80003f05270 */
[----:B------:R-:W-:Y:S01]  /*10890*/  FSEL R6, RZ, 1, !P0 ;  /* 0x3f800000ff067808 */ /* 0x000fe20004000000 */
[----:B------:R-:W0:Y:S01]  /*108a0*/  F2F.BF16.F32 R0, R0 ;  /* 0x0000000000007304 */ /* 0x000e220000202000 */
[----:B--2---:R-:W-:-:S04]  /*108b0*/  ISETP.NE.AND P0, PT, R13, RZ, PT ;  /* 0x000000ff0d00720c */ /* 0x004fc80003f05270 */
[----:B------:R-:W-:Y:S02]  /*108c0*/  FSEL R8, RZ, 1, !P0 ;  /* 0x3f800000ff087808 */ /* 0x000fe40004000000 */
[----:B----4-:R-:W-:Y:S01]  /*108d0*/  ISETP.NE.AND P0, PT, R15, RZ, PT ;  /* 0x000000ff0f00720c */ /* 0x010fe20003f05270 */
[----:B------:R-:W1:Y:S03]  /*108e0*/  F2F.BF16.F32 R6, R6 ;  /* 0x0000000600067304 */ /* 0x000e660000202000 */
[----:B------:R-:W-:Y:S02]  /*108f0*/  FSEL R9, RZ, 1, !P0 ;  /* 0x3f800000ff097808 */ /* 0x000fe40004000000 */
[----:B0-----:R-:W-:-:S03]  /*10900*/  @!P2 SHF.L.U32 R0, R0, 0x10, RZ ;  /* 0x000000100000a819 */ /* 0x001fc600000006ff */
[----:B------:R-:W0:Y:S01]  /*10910*/  F2F.BF16.F32 R8, R8 ;  /* 0x0000000800087304 */ /* 0x000e220000202000 */
[----:B------:R-:W-:Y:S01]  /*10920*/  @!P2 FSETP.NEU.FTZ.AND P6, PT, R0, RZ, PT ;  /* 0x000000ff0000a20b */ /* 0x000fe20003fdd000 */
[----:B-1----:R-:W-:-:S06]  /*10930*/  @!P4 IMAD.U32 R5, R6, 0x10000, RZ ;  /* 0x000100000605c824 */ /* 0x002fcc00078e00ff */
[----:B------:R-:W1:Y:S01]  /*10940*/  F2F.BF16.F32 R9, R9 ;  /* 0x0000000900097304 */ /* 0x000e620000202000 */
[----:B------:R-:W-:Y:S02]  /*10950*/  @!P4 FSETP.NEU.FTZ.AND P5, PT, R5, RZ, PT ;  /* 0x000000ff0500c20b */ /* 0x000fe40003fbd000 */
[----:B------:R-:W-:Y:S01]  /*10960*/  @!P2 SEL R5, RZ, 0x1, !P6 ;  /* 0x00000001ff05a807 */ /* 0x000fe20007000000 */
[----:B0-----:R-:W-:Y:S01]  /*10970*/  @!P1 IMAD.U32 R6, R8, 0x10000, RZ ;  /* 0x0001000008069824 */ /* 0x001fe200078e00ff */
[----:B------:R-:W-:Y:S02]  /*10980*/  @!P4 SEL R7, RZ, 0x1, !P5 ;  /* 0x00000001ff07c807 */ /* 0x000fe40006800000 */
[----:B------:R-:W-:Y:S02]  /*10990*/  ISETP.GE.AND P5, PT, R4, R3, PT ;  /* 0x000000030400720c */ /* 0x000fe40003fa6270 */
[----:B------:R-:W-:Y:S02]  /*109a0*/  @!P1 FSETP.NEU.FTZ.AND P0, PT, R6, RZ, PT ;  /* 0x000000ff0600920b */ /* 0x000fe40003f1d000 */
[----:B------:R-:W-:Y:S01]  /*109b0*/  MOV R6, 0x1 ;  /* 0x0000000100067802 */ /* 0x000fe20000000f00 */
[----:B-1----:R-:W-:Y:S01]  /*109c0*/  @!P3 IMAD.U32 R0, R9, 0x10000, RZ ;  /* 0x000100000900b824 */ /* 0x002fe200078e00ff */
[----:B------:R-:W-:-:S02]  /*109d0*/  @!P1 SEL R8, RZ, 0x1, !P0 ;  /* 0x00000001ff089807 */ /* 0x000fc40004000000 */
[----:B------:R-:W-:Y:S02]  /*109e0*/  @!P4 PRMT R6, R7, 0x7610, R6 ;  /* 0x000076100706c816 */ /* 0x000fe40000000006 */
[----:B------:R-:W-:Y:S01]  /*109f0*/  @!P3 FSETP.NEU.FTZ.AND P6, PT, R0, RZ, PT ;  /* 0x000000ff0000b20b */ /* 0x000fe20003fdd000 */
[----:B------:R-:W-:Y:S01]  /*10a00*/  IMAD.MOV.U32 R0, RZ, RZ, 0x1 ;  /* 0x00000001ff007424 */ /* 0x000fe200078e00ff */
[----:B------:R-:W-:Y:S02]  /*10a10*/  @!P2 PRMT R25, R5, 0x7610, R25 ;  /* 0x000076100519a816 */ /* 0x000fe40000000019 */
[----:B------:R-:W-:Y:S02]  /*10a20*/  @!P3 SEL R9, RZ, 0x1, !P6 ;  /* 0x00000001ff09b807 */ /* 0x000fe40007000000 */
[----:B------:R-:W-:Y:S02]  /*10a30*/  @!P1 PRMT R18, R8, 0x7610, R18 ;  /* 0x0000761008129816 */ /* 0x000fe40000000012 */
[----:B------:R-:W-:-:S02]  /*10a40*/  @!P3 PRMT R0, R9, 0x7610, R0 ;  /* 0x000076100900b816 */ /* 0x000fc40000000000 */
[----:B------:R-:W-:Y:S02]  /*10a50*/  PRMT R5, R6, 0x7610, R5 ;  /* 0x0000761006057816 */ /* 0x000fe40000000005 */
[----:B------:R-:W-:Y:S01]  /*10a60*/  PRMT R7, R0, 0x7610, R7 ;  /* 0x0000761000077816 */ /* 0x000fe20000000007 */
[----:B------:R-:W-:Y:S06]  /*10a70*/  @!P5 BRA `(.L_x_578) ;  /* 0xfffffffc002cd947 */ /* 0x000fec000383ffff */
.L_x_573:
[----:B------:R-:W1:Y:S01]  /*10a80*/  LDC R7, c[0x0][0x3e8] ;  /* 0x0000fa00ff077b82 */ /* 0x000e620000000800 */
[----:B------:R-:W-:Y:S01]  /*10a90*/  HFMA2.MMA R26, -RZ, RZ, 0, 0 ;  /* 0x00000000ff1a7435 */ /* 0x000fe200000001ff */
[----:B------:R-:W-:Y:S01]  /*10aa0*/  IMAD.MOV.U32 R24, RZ, RZ, RZ ;  /* 0x000000ffff187224 */ /* 0x000fe200078e00ff */
[----:B-1----:R-:W-:-:S13]  /*10ab0*/  ISETP.NE.AND P1, PT, R7, RZ, PT ;  /* 0x000000ff0700720c */ /* 0x002fda0003f25270 */
[----:B------:R-:W-:Y:S05]  /*10ac0*/  @!P1 BRA `(.L_x_579) ;  /* 0x0000001000489947 */ /* 0x000fea0003800000 */
[----:B------:R-:W-:Y:S01]  /*10ad0*/  IMAD.MOV.U32 R4, RZ, RZ, RZ ;  /* 0x000000ffff047224 */ /* 0x000fe200078e00ff */
[----:B------:R-:W-:Y:S01]  /*10ae0*/  ULDC.64 UR4, c[0x0][0x3f0] ;  /* 0x0000fc0000047ab9 */ /* 0x000fe20000000a00 */
[----:B------:R-:W-:Y:S01]  /*10af0*/  IMAD.MOV.U32 R5, RZ, RZ, R23 ;  /* 0x000000ffff057224 */ /* 0x000fe200078e0017 */
[----:B------:R-:W-:Y:S01]  /*10b00*/  ISETP.NE.AND P0, PT, R7, 0x1, PT ;  /* 0x000000010700780c */ /* 0x000fe20003f05270 */
        /* <DEDUP_REMOVED lines=270> */
.L_x_579:
[----:B------:R-:W-:Y:S05]  /*11bf0*/  @!P1 BRA `(.L_x_580) ;  /* 0x0000001000489947 */ /* 0x000fea0003800000 */
[----:B------:R-:W-:Y:S01]  /*11c00*/  VIADD R5, R23, 0x1 ;  /* 0x0000000117057836 */ /* 0x000fe20000000000 */
[----:B------:R-:W-:Y:S01]  /*11c10*/  ULDC.64 UR4, c[0x0][0x3f0] ;  /* 0x0000fc0000047ab9 */ /* 0x000fe20000000a00 */
[----:B------:R-:W-:Y:S01]  /*11c20*/  IMAD.MOV.U32 R4, RZ, RZ, RZ ;  /* 0x000000ffff047224 */ /* 0x000fe200078e00ff */
[----:B------:R-:W-:-:S03]  /*11c30*/  ISETP.NE.AND P0, PT, R7, 0x1, PT ;  /* 0x000000010700780c */ /* 0x000fc60003f05270 */
        /* <DEDUP_REMOVED lines=270> */
.L_x_580:
[----:B------:R-:W-:Y:S02]  /*12d20*/  IMAD.MOV.U32 R16, RZ, RZ, RZ ;  /* 0x000000ffff107224 */ /* 0x000fe400078e00ff */
[----:B------:R-:W-:Y:S01]  /*12d30*/  IMAD.MOV.U32 R19, RZ, RZ, RZ ;  /* 0x000000ffff137224 */ /* 0x000fe200078e00ff */
[----:B------:R-:W-:Y:S06]  /*12d40*/  @!P1 BRA `(.L_x_581) ;  /* 0x0000001000489947 */ /* 0x000fec0003800000 */
[----:B------:R-:W-:Y:S01]  /*12d50*/  IADD3 R5, R23, 0x2, RZ ;  /* 0x0000000217057810 */ /* 0x000fe20007ffe0ff */
[----:B------:R-:W-:Y:S01]  /*12d60*/  IMAD.MOV.U32 R4, RZ, RZ, RZ ;  /* 0x000000ffff047224 */ /* 0x000fe200078e00ff */
[----:B------:R-:W-:Y:S01]  /*12d70*/  ULDC.64 UR4, c[0x0][0x3f0] ;  /* 0x0000fc0000047ab9 */ /* 0x000fe20000000a00 */
[----:B------:R-:W-:Y:S02]  /*12d80*/  ISETP.NE.AND P0, PT, R7, 0x1, PT ;  /* 0x000000010700780c */ /* 0x000fe40003f05270 */
        /* <DEDUP_REMOVED lines=270> */
.L_x_581:
        /* <DEDUP_REMOVED lines=275> */
.L_x_582:
[----:B------:R-:W-:Y:S01]  /*14fa0*/  ULDC.64 UR4, c[0x0][0x5f8] ;  /* 0x00017e0000047ab9 */ /* 0x000fe20000000a00 */
[----:B------:R-:W-:Y:S01]  /*14fb0*/  ULDC UR6, c[0x0][0x234] ;  /* 0x00008d0000067ab9 */ /* 0x000fe20000000800 */
[----:B------:R-:W-:Y:S02]  /*14fc0*/  ISETP.NE.U32.AND P0, PT, RZ, UR4, PT ;  /* 0x00000004ff007c0c */ /* 0x000fe4000bf05070 */
[----:B------:R-:W-:Y:S02]  /*14fd0*/  CS2R R4, SRZ ;  /* 0x0000000000047805 */ /* 0x000fe4000001ff00 */
[----:B------:R-:W-:Y:S01]  /*14fe0*/  ISETP.NE.AND P3, PT, RZ, UR6, PT ;  /* 0x00000006ff007c0c */ /* 0x000fe2000bf65270 */
[----:B------:R-:W-:Y:S01]  /*14ff0*/  IMAD.MOV.U32 R14, RZ, RZ, RZ ;  /* 0x000000ffff0e7224 */ /* 0x000fe200078e00ff */
[----:B------:R-:W-:-:S13]  /*15000*/  ISETP.NE.AND.EX P0, PT, RZ, UR5, PT, P0 ;  /* 0x00000005ff007c0c */ /* 0x000fda000bf05300 */
[----:B------:R-:W-:-:S05]  /*15010*/  @P0 IADD3 R4, P2, R26, UR4, RZ ;  /* 0x000000041a040c10 */ /* 0x000fca000ff5e0ff */
[----:B------:R-:W-:-:S04]  /*15020*/  @P0 IMAD.X R5, RZ, RZ, UR5, P2 ;  /* 0x00000005ff050e24 */ /* 0x000fc800090e06ff */
        /* <DEDUP_REMOVED lines=8> */
[----:B0-----:R-:W-:-:S05]  /*150b0*/  IMAD R8, R3, UR4, R8 ;  /* 0x0000000403087c24 */ /* 0x001fca000f8e0208 */
[----:B------:R-:W-:Y:S01]  /*150c0*/  SHF.L.U32 R9, R8, 0x2, RZ ;  /* 0x0000000208097819 */ /* 0x000fe200000006ff */
        /* <DEDUP_REMOVED lines=274> */
.L_x_584:
        /* <DEDUP_REMOVED lines=275> */
.L_x_585:
[----:B------:R-:W-:Y:S02]  /*17320*/  IMAD.MOV.U32 R16, RZ, RZ, RZ ;  /* 0x000000ffff107224 */ /* 0x000fe400078e00ff */
[----:B------:R-:W-:Y:S01]  /*17330*/  IMAD.MOV.U32 R19, RZ, RZ, RZ ;  /* 0x000000ffff137224 */ /* 0x000fe200078e00ff */
[----:B------:R-:W-:Y:S06]  /*17340*/  @!P1 BRA `(.L_x_586) ;  /* 0x0000001000489947 */ /* 0x000fec0003800000 */
[----:B------:R-:W-:Y:S01]  /*17350*/  MOV R10, RZ ;  /* 0x000000ff000a7202 */ /* 0x000fe20000000f00 */
[----:B------:R-:W-:Y:S01]  /*17360*/  VIADD R11, R9, 0x2 ;  /* 0x00000002090b7836 */ /* 0x000fe20000000000 */
        /* <DEDUP_REMOVED lines=272> */
.L_x_586:
[----:B------:R-:W-:Y:S05]  /*18470*/  @!P1 BRA `(.L_x_587) ;  /* 0x0000001000489947 */ /* 0x000fea0003800000 */
[----:B------:R-:W-:Y:S01]  /*18480*/  IADD3 R11, R9, 0x3, RZ ;  /* 0x00000003090b7810 */ /* 0x000fe20007ffe0ff */
        /* <DEDUP_REMOVED lines=273> */
.L_x_587:
        /* <DEDUP_REMOVED lines=14> */
.L_x_589:
[----:B------:R-:W-:Y:S05]  /*19680*/  BSYNC B0 ;  /* 0x0000000000007941 */ /* 0x000fea0003800000 */
.L_x_588:
        /* <DEDUP_REMOVED lines=17> */
.L_x_591:
[----:B------:R-:W-:Y:S05]  /*197a0*/  BSYNC B0 ;  /* 0x0000000000007941 */ /* 0x000fea0003800000 */
.L_x_590:
        /* <DEDUP_REMOVED lines=31> */
[----:B0-----:R-:W-:-:S05]  /*199a0*/  IMAD.IADD R0, R0, 0x1, R11 ;  /* 0x0000000100007824 */ /* 0x001fca00078e020b */
[----:B------:R-:W-:-:S04]  /*199b0*/  ISETP.NE.AND P0, PT, R0, UR4, PT ;  /* 0x0000000400007c0c */ /* 0x000fc8000bf05270 */
[----:B------:R-:W-:-:S05]  /*199c0*/  SEL R0, RZ, 0x1, P0 ;  /* 0x00000001ff007807 */ /* 0x000fca0000000000 */
[----:B------:R1:W-:Y:S04]  /*199d0*/  STS.U8 [UR5], R0 ;  /* 0x00000000ff007988 */ /* 0x0003e80008000005 */
.L_x_593:
[----:B------:R-:W-:Y:S05]  /*199e0*/  BSYNC B0 ;  /* 0x0000000000007941 */ /* 0x000fea0003800000 */
.L_x_592:
        /* <DEDUP_REMOVED lines=25> */
[C---:B------:R-:W-:Y:S02]  /*19b80*/  PRMT R8, R25.reuse, 0x7610, R8 ;  /* 0x0000761019087816 */ /* 0x040fe40000000008 */
[----:B------:R-:W-:Y:S02]  /*19b90*/  PRMT R18, R25, 0x7610, R18 ;  /* 0x0000761019127816 */ /* 0x000fe40000000012 */
[----:B------:R-:W-:Y:S02]  /*19ba0*/  ISETP.GE.U32.AND P0, PT, R9, UR5, PT ;  /* 0x0000000509007c0c */ /* 0x000fe4000bf06070 */
[----:B------:R-:W-:-:S11]  /*19bb0*/  PRMT R0, R25, 0x7610, R0 ;  /* 0x0000761019007816 */ /* 0x000fd60000000000 */
[----:B------:R-:W-:Y:S05]  /*19bc0*/  @P0 BRA `(.L_x_596) ;  /* 0x0000000400cc0947 */ /* 0x000fea0003800000 */
[----:B------:R-:W-:Y:S01]  /*19bd0*/  ULDC UR5, c[0x0][0x10] ;  /* 0x0000040000057ab9 */ /* 0x000fe20000000800 */
[----:B------:R-:W0:Y:S01]  /*19be0*/  LDC R11, c[0x0][0x4] ;  /* 0x00000100ff0b7b82 */ /* 0x000e220000000800 */
[----:B------:R-:W-:Y:S01]  /*19bf0*/  BSSY B1, `(.L_x_597) ;  /* 0x0000033000017945 */ /* 0x000fe20003800000 */
[----:B------:R-:W-:Y:S01]  /*19c00*/  IMAD.MOV.U32 R10, RZ, RZ, R9 ;  /* 0x000000ffff0a7224 */ /* 0x000fe200078e0009 */
[----:B------:R-:W-:Y:S01]  /*19c10*/  PRMT R26, R25, 0x7610, R26 ;  /* 0x00007610191a7816 */ /* 0x000fe2000000001a */
[----:B------:R-:W-:Y:S01]  /*19c20*/  IMAD R3, R3, UR5, RZ ;  /* 0x0000000503037c24 */ /* 0x000fe2000f8e02ff */
[C---:B------:R-:W-:Y:S02]  /*19c30*/  PRMT R18, R25.reuse, 0x7610, R18 ;  /* 0x0000761019127816 */ /* 0x040fe40000000012 */
[----:B------:R-:W-:Y:S01]  /*19c40*/  PRMT R27, R25, 0x7610, R27 ;  /* 0x00007610191b7816 */ /* 0x000fe2000000001b */
[----:B------:R-:W1:Y:S01]  /*19c50*/  LDC.64 R6, c[0x0][0x600] ;  /* 0x00018000ff067b82 */ /* 0x000e620000000a00 */
[----:B0-----:R-:W-:-:S07]  /*19c60*/  IMAD R11, R11, UR4, RZ ;  /* 0x000000040b0b7c24 */ /* 0x001fce000f8e02ff */
.L_x_598:
[----:B------:R-:W-:-:S05]  /*19c70*/  IADD3 R9, R3, R10, RZ ;  /* 0x0000000a03097210 */ /* 0x000fca0007ffe0ff */
[----:B-1----:R-:W-:-:S05]  /*19c80*/  IMAD.WIDE.U32 R8, R9, 0x4, R6 ;  /* 0x0000000409087825 */ /* 0x002fca00078e0006 */
[----:B------:R-:W2:Y:S04]  /*19c90*/  LDG.E.U8 R12, desc[UR58][R8.64+0x1] ;  /* 0x0000013a080c7981 */ /* 0x000ea8000c1e1100 */
[----:B------:R-:W3:Y:S04]  /*19ca0*/  LDG.E.U8 R13, desc[UR58][R8.64+0x2] ;  /* 0x0000023a080d7981 */ /* 0x000ee8000c1e1100 */
[----:B------:R-:W4:Y:S04]  /*19cb0*/  LDG.E.U8 R15, desc[UR58][R8.64+0x3] ;  /* 0x0000033a080f7981 */ /* 0x000f28000c1e1100 */
[----:B------:R-:W5:Y:S01]  /*19cc0*/  LDG.E.S8 R0, desc[UR58][R8.64] ;  /* 0x0000003a08007981 */ /* 0x000f62000c1e1300 */
[----:B------:R-:W-:Y:S01]  /*19cd0*/  LOP3.LUT P0, RZ, R26, 0xff, RZ, 0xc0, !PT ;  /* 0x000000ff1aff7812 */ /* 0x000fe2000780c0ff */
[----:B------:R-:W-:Y:S01]  /*19ce0*/  IMAD.IADD R10, R11, 0x1, R10 ;  /* 0x000000010b0a7824 */ /* 0x000fe200078e020a */
[----:B------:R-:W-:-:S02]  /*19cf0*/  LOP3.LUT P3, RZ, R18, 0xff, RZ, 0xc0, !PT ;  /* 0x000000ff12ff7812 */ /* 0x000fc4000786c0ff */
[----:B------:R-:W-:Y:S02]  /*19d00*/  LOP3.LUT P4, RZ, R27, 0xff, RZ, 0xc0, !PT ;  /* 0x000000ff1bff7812 */ /* 0x000fe4000788c0ff */
[----:B------:R-:W-:Y:S01]  /*19d10*/  LOP3.LUT P2, RZ, R25, 0xff, RZ, 0xc0, !PT ;  /* 0x000000ff19ff7812 */ /* 0x000fe2000784c0ff */
[----:B------:R-:W-:Y:S01]  /*19d20*/  IMAD.MOV.U32 R25, RZ, RZ, 0x1 ;  /* 0x00000001ff197424 */ /* 0x000fe200078e00ff */
[----:B--2---:R-:W0:Y:S08]  /*19d30*/  I2F.S8 R12, R12 ;  /* 0x0000000c000c7306 */ /* 0x004e300000001400 */
[----:B---3--:R-:W1:Y:S08]  /*19d40*/  I2F.S8 R13, R13 ;  /* 0x0000000d000d7306 */ /* 0x008e700000001400 */
[----:B----4-:R-:W-:Y:S08]  /*19d50*/  I2F.S8 R15, R15 ;  /* 0x0000000f000f7306 */ /* 0x010ff00000001400 */
[----:B-----5:R-:W-:Y:S08]  /*19d60*/  I2F.S16 R0, R0 ;  /* 0x0000000000007306 */ /* 0x020ff00000101400 */
[----:B0-----:R-:W0:Y:S08]  /*19d70*/  F2F.BF16.F32 R20, R12 ;  /* 0x0000000c00147304 */ /* 0x001e300000202000 */
[----:B-1----:R-:W1:Y:S01]  /*19d80*/  F2F.BF16.F32 R21, R13 ;  /* 0x0000000d00157304 */ /* 0x002e620000202000 */
[----:B0-----:R-:W-:-:S07]  /*19d90*/  @!P0 IMAD.U32 R8, R20, 0x10000, RZ ;  /* 0x0001000014088824 */ /* 0x001fce00078e00ff */
[----:B------:R-:W0:Y:S01]  /*19da0*/  F2F.BF16.F32 R24, R15 ;  /* 0x0000000f00187304 */ /* 0x000e220000202000 */
[----:B------:R-:W-:Y:S01]  /*19db0*/  @!P0 FSETP.NEU.FTZ.AND P5, PT, R8, RZ, PT ;  /* 0x000000ff0800820b */ /* 0x000fe20003fbd000 */
[----:B-1----:R-:W-:-:S06]  /*19dc0*/  @!P3 IMAD.U32 R9, R21, 0x10000, RZ ;  /* 0x000100001509b824 */ /* 0x002fcc00078e00ff */
[----:B------:R1:W2:Y:S01]  /*19dd0*/  F2F.BF16.F32 R18, R0 ;  /* 0x0000000000127304 */ /* 0x0002a20000202000 */
[----:B------:R-:W-:Y:S02]  /*19de0*/  @!P3 FSETP.NEU.FTZ.AND P6, PT, R9, RZ, PT ;  /* 0x000000ff0900b20b */ /* 0x000fe40003fdd000 */
[----:B------:R-:W-:Y:S01]  /*19df0*/  @!P0 SEL R9, RZ, 0x1, !P5 ;  /* 0x00000001ff098807 */ /* 0x000fe20006800000 */
[----:B0-----:R-:W-:Y:S02]  /*19e00*/  @!P4 IMAD.U32 R12, R24, 0x10000, RZ ;  /* 0x00010000180cc824 */ /* 0x001fe400078e00ff */
[----:B-1----:R-:W-:-:S03]  /*19e10*/  IMAD.MOV.U32 R0, RZ, RZ, 0x1 ;  /* 0x00000001ff007424 */ /* 0x002fc600078e00ff */
[----:B------:R-:W-:Y:S02]  /*19e20*/  @!P4 FSETP.NEU.FTZ.AND P5, PT, R12, RZ, PT ;  /* 0x000000ff0c00c20b */ /* 0x000fe40003fbd000 */
[----:B------:R-:W-:Y:S01]  /*19e30*/  @!P3 SEL R12, RZ, 0x1, !P6 ;  /* 0x00000001ff0cb807 */ /* 0x000fe20007000000 */
[----:B--2---:R-:W-:Y:S01]  /*19e40*/  @!P2 IMAD.U32 R8, R18, 0x10000, RZ ;  /* 0x000100001208a824 */ /* 0x004fe200078e00ff */
[----:B------:R-:W-:Y:S01]  /*19e50*/  @!P4 SEL R15, RZ, 0x1, !P5 ;  /* 0x00000001ff0fc807 */ /* 0x000fe20006800000 */
[----:B------:R-:W-:Y:S01]  /*19e60*/  IMAD.MOV.U32 R18, RZ, RZ, 0x1 ;  /* 0x00000001ff127424 */ /* 0x000fe200078e00ff */
[----:B------:R-:W-:Y:S02]  /*19e70*/  ISETP.GE.U32.AND P5, PT, R10, UR6, PT ;  /* 0x000000060a007c0c */ /* 0x000fe4000bfa6070 */
[----:B------:R-:W-:Y:S01]  /*19e80*/  @!P2 FSETP.NEU.FTZ.AND P6, PT, R8, RZ, PT ;  /* 0x000000ff0800a20b */ /* 0x000fe20003fdd000 */
[----:B------:R-:W-:Y:S01]  /*19e90*/  HFMA2.MMA R8, -RZ, RZ, 0, 5.9604644775390625e-08 ;  /* 0x00000001ff087435 */ /* 0x000fe200000001ff */
[----:B------:R-:W-:-:S02]  /*19ea0*/  @!P4 PRMT R0, R15, 0x7610, R0 ;  /* 0x000076100f00c816 */ /* 0x000fc40000000000 */
[----:B------:R-:W-:Y:S02]  /*19eb0*/  @!P2 SEL R13, RZ, 0x1, !P6 ;  /* 0x00000001ff0da807 */ /* 0x000fe40007000000 */
[----:B------:R-:W-:Y:S02]  /*19ec0*/  @!P3 PRMT R18, R12, 0x7610, R18 ;  /* 0x000076100c12b816 */ /* 0x000fe40000000012 */
[----:B------:R-:W-:Y:S02]  /*19ed0*/  @!P2 PRMT R25, R13, 0x7610, R25 ;  /* 0x000076100d19a816 */ /* 0x000fe40000000019 */
[----:B------:R-:W-:Y:S02]  /*19ee0*/  PRMT R27, R0, 0x7610, R27 ;  /* 0x00007610001b7816 */ /* 0x000fe4000000001b */
[----:B------:R-:W-:-:S04]  /*19ef0*/  @!P0 PRMT R8, R9, 0x7610, R8 ;  /* 0x0000761009088816 */ /* 0x000fc80000000008 */
[----:B------:R-:W-:Y:S01]  /*19f00*/  PRMT R26, R8, 0x7610, R26 ;  /* 0x00007610081a7816 */ /* 0x000fe2000000001a */
[----:B------:R-:W-:Y:S06]  /*19f10*/  @!P5 BRA `(.L_x_598) ;  /* 0xfffffffc0054d947 */ /* 0x000fec000383ffff */
[----:B------:R-:W-:Y:S05]  /*19f20*/  BSYNC B1 ;  /* 0x0000000000017941 */ /* 0x000fea0003800000 */
.L_x_597:
[----:B------:R-:W-:Y:S05]  /*19f30*/  BRA `(.L_x_596) ;  /* 0x0000000000f07947 */ /* 0x000fea0003800000 */
.L_x_595:
[----:B------:R-:W-:Y:S01]  /*19f40*/  ULDC UR4, c[0x0][0x228] ;  /* 0x00008a0000047ab9 */ /* 0x000fe20000000800 */
[----:B------:R-:W-:Y:S01]  /*19f50*/  ULDC UR5, c[0x0][0x228] ;  /* 0x00008a0000057ab9 */ /* 0x000fe20000000800 */
[----:B------:R-:W-:Y:S02]  /*19f60*/  ISETP.GE.U32.AND P0, PT, R17, UR4, PT ;  /* 0x0000000411007c0c */ /* 0x000fe4000bf06070 */
[C---:B------:R-:W-:Y:S02]  /*19f70*/  PRMT R8, R25.reuse, 0x7610, R8 ;  /* 0x0000761019087816 */ /* 0x040fe40000000008 */
[C---:B------:R-:W-:Y:S02]  /*19f80*/  PRMT R18, R25.reuse, 0x7610, R18 ;  /* 0x0000761019127816 */ /* 0x040fe40000000012 */
[----:B------:R-:W-:-:S07]  /*19f90*/  PRMT R0, R25, 0x7610, R0 ;  /* 0x0000761019007816 */ /* 0x000fce0000000000 */
[----:B------:R-:W-:Y:S05]  /*19fa0*/  @P0 BRA `(.L_x_596) ;  /* 0x0000000000d40947 */ /* 0x000fea0003800000 */
[----:B------:R-:W-:Y:S01]  /*19fb0*/  ULDC UR4, c[0x0][0x10] ;  /* 0x0000040000047ab9 */ /* 0x000fe20000000800 */
[----:B------:R-:W0:Y:S01]  /*19fc0*/  LDC R15, c[0x0][RZ] ;  /* 0x00000000ff0f7b82 */ /* 0x000e220000000800 */
[----:B------:R-:W-:Y:S01]  /*19fd0*/  PRMT R27, R25, 0x7610, R27 ;  /* 0x00007610191b7816 */ /* 0x000fe2000000001b */
[----:B------:R-:W-:Y:S01]  /*19fe0*/  IMAD R3, R3, UR4, RZ ;  /* 0x0000000403037c24 */ /* 0x000fe2000f8e02ff */
[C---:B------:R-:W-:Y:S02]  /*19ff0*/  PRMT R18, R25.reuse, 0x7610, R18 ;  /* 0x0000761019127816 */ /* 0x040fe40000000012 */
[----:B------:R-:W-:Y:S02]  /*1a000*/  PRMT R28, R25, 0x7610, R28 ;  /* 0x00007610191c7816 */ /* 0x000fe4000000001c */
[----:B------:R-:W-:Y:S01]  /*1a010*/  MOV R10, R17 ;  /* 0x00000011000a7202 */ /* 0x000fe20000000f00 */
[----:B------:R-:W1:Y:S08]  /*1a020*/  LDC.64 R6, c[0x0][0x600] ;  /* 0x00018000ff067b82 */ /* 0x000e700000000a00 */
[----:B------:R-:W2:Y:S02]  /*1a030*/  LDC R21, c[0x0][0x4] ;  /* 0x00000100ff157b82 */ /* 0x000ea40000000800 */
.L_x_599:
[----:B------:R-:W-:-:S04]  /*1a040*/  IMAD.IADD R9, R3, 0x1, R10 ;  /* 0x0000000103097824 */ /* 0x000fc800078e020a */
[----:B0-----:R-:W-:-:S04]  /*1a050*/  IMAD R9, R9, R15, R2 ;  /* 0x0000000f09097224 */ /* 0x001fc800078e0202 */
[----:B-1----:R-:W-:-:S05]  /*1a060*/  IMAD.WIDE.U32 R8, R9, 0x4, R6 ;  /* 0x0000000409087825 */ /* 0x002fca00078e0006 */
[----:B------:R-:W3:Y:S04]  /*1a070*/  LDG.E.U8 R11, desc[UR58][R8.64+0x1] ;  /* 0x0000013a080b7981 */ /* 0x000ee8000c1e1100 */
[----:B------:R-:W4:Y:S04]  /*1a080*/  LDG.E.U8 R12, desc[UR58][R8.64+0x2] ;  /* 0x0000023a080c7981 */ /* 0x000f28000c1e1100 */
[----:B------:R-:W5:Y:S04]  /*1a090*/  LDG.E.U8 R13, desc[UR58][R8.64+0x3] ;  /* 0x0000033a080d7981 */ /* 0x000f68000c1e1100 */
[----:B------:R-:W5:Y:S01]  /*1a0a0*/  LDG.E.S8 R0, desc[UR58][R8.64] ;  /* 0x0000003a08007981 */ /* 0x000f62000c1e1300 */
[----:B------:R-:W-:-:S02]  /*1a0b0*/  LOP3.LUT P0, RZ, R27, 0xff, RZ, 0xc0, !PT ;  /* 0x000000ff1bff7812 */ /* 0x000fc4000780c0ff */
[----:B------:R-:W-:Y:S02]  /*1a0c0*/  LOP3.LUT P3, RZ, R18, 0xff, RZ, 0xc0, !PT ;  /* 0x000000ff12ff7812 */ /* 0x000fe4000786c0ff */
[----:B------:R-:W-:Y:S02]  /*1a0d0*/  LOP3.LUT P4, RZ, R28, 0xff, RZ, 0xc0, !PT ;  /* 0x000000ff1cff7812 */ /* 0x000fe4000788c0ff */
[----:B------:R-:W-:Y:S01]  /*1a0e0*/  LOP3.LUT P2, RZ, R25, 0xff, RZ, 0xc0, !PT ;  /* 0x000000ff19ff7812 */ /* 0x000fe2000784c0ff */
[----:B------:R-:W-:Y:S01]  /*1a0f0*/  IMAD.MOV.U32 R25, RZ, RZ, 0x1 ;  /* 0x00000001ff197424 */ /* 0x000fe200078e00ff */
[----:B--2---:R-:W-:Y:S01]  /*1a100*/  IADD3 R10, R21, R10, RZ ;  /* 0x0000000a150a7210 */ /* 0x004fe20007ffe0ff */
[----:B---3--:R-:W0:Y:S08]  /*1a110*/  I2F.S8 R11, R11 ;  /* 0x0000000b000b7306 */ /* 0x008e300000001400 */
[----:B----4-:R-:W-:Y:S08]  /*1a120*/  I2F.S8 R12, R12 ;  /* 0x0000000c000c7306 */ /* 0x010ff00000001400 */
[----:B-----5:R-:W-:Y:S08]  /*1a130*/  I2F.S8 R13, R13 ;  /* 0x0000000d000d7306 */ /* 0x020ff00000001400 */
[----:B0-----:R-:W0:Y:S08]  /*1a140*/  F2F.BF16.F32 R20, R11 ;  /* 0x0000000b00147304 */ /* 0x001e300000202000 */
[----:B------:R-:W-:Y:S01]  /*1a150*/  I2F.S16 R0, R0 ;  /* 0x0000000000007306 */ /* 0x000fe20000101400 */
[----:B0-----:R-:W-:-:S07]  /*1a160*/  @!P0 IMAD.U32 R8, R20, 0x10000, RZ ;  /* 0x0001000014088824 */ /* 0x001fce00078e00ff */
[----:B------:R-:W0:Y:S01]  /*1a170*/  F2F.BF16.F32 R24, R12 ;  /* 0x0000000c00187304 */ /* 0x000e220000202000 */
[----:B------:R-:W-:-:S07]  /*1a180*/  @!P0 FSETP.NEU.FTZ.AND P5, PT, R8, RZ, PT ;  /* 0x000000ff0800820b */ /* 0x000fce0003fbd000 */
[----:B------:R-:W1:Y:S01]  /*1a190*/  F2F.BF16.F32 R26, R13 ;  /* 0x0000000d001a7304 */ /* 0x000e620000202000 */
[----:B0-----:R-:W-:-:S07]  /*1a1a0*/  @!P3 IMAD.U32 R9, R24, 0x10000, RZ ;  /* 0x000100001809b824 */ /* 0x001fce00078e00ff */
[----:B------:R0:W2:Y:S01]  /*1a1b0*/  F2F.BF16.F32 R18, R0 ;  /* 0x0000000000127304 */ /* 0x0000a20000202000 */
[----:B------:R-:W-:Y:S02]  /*1a1c0*/  @!P3 FSETP.NEU.FTZ.AND P6, PT, R9, RZ, PT ;  /* 0x000000ff0900b20b */ /* 0x000fe40003fdd000 */
[----:B------:R-:W-:Y:S01]  /*1a1d0*/  @!P0 SEL R9, RZ, 0x1, !P5 ;  /* 0x00000001ff098807 */ /* 0x000fe20006800000 */
[----:B-1----:R-:W-:Y:S02]  /*1a1e0*/  @!P4 IMAD.U32 R11, R26, 0x10000, RZ ;  /* 0x000100001a0bc824 */ /* 0x002fe400078e00ff */
[----:B0-----:R-:W-:-:S03]  /*1a1f0*/  IMAD.MOV.U32 R0, RZ, RZ, 0x1 ;  /* 0x00000001ff007424 */ /* 0x001fc600078e00ff */
[----:B------:R-:W-:Y:S02]  /*1a200*/  @!P4 FSETP.NEU.FTZ.AND P5, PT, R11, RZ, PT ;  /* 0x000000ff0b00c20b */ /* 0x000fe40003fbd000 */
[----:B------:R-:W-:Y:S02]  /*1a210*/  @!P3 SEL R11, RZ, 0x1, !P6 ;  /* 0x00000001ff0bb807 */ /* 0x000fe40007000000 */
[----:B------:R-:W-:Y:S02]  /*1a220*/  @!P4 SEL R13, RZ, 0x1, !P5 ;  /* 0x00000001ff0dc807 */ /* 0x000fe40006800000 */
[----:B------:R-:W-:Y:S02]  /*1a230*/  ISETP.GE.U32.AND P5, PT, R10, UR5, PT ;  /* 0x000000050a007c0c */ /* 0x000fe4000bfa6070 */
[----:B--2---:R-:W-:Y:S01]  /*1a240*/  @!P2 SHF.L.U32 R8, R18, 0x10, RZ ;  /* 0x000000101208a819 */ /* 0x004fe200000006ff */
[----:B------:R-:W-:Y:S01]  /*1a250*/  IMAD.MOV.U32 R18, RZ, RZ, 0x1 ;  /* 0x00000001ff127424 */ /* 0x000fe200078e00ff */
[----:B------:R-:W-:-:S02]  /*1a260*/  @!P4 PRMT R0, R13, 0x7610, R0 ;  /* 0x000076100d00c816 */ /* 0x000fc40000000000 */
[----:B------:R-:W-:Y:S01]  /*1a270*/  @!P2 FSETP.NEU.FTZ.AND P6, PT, R8, RZ, PT ;  /* 0x000000ff0800a20b */ /* 0x000fe20003fdd000 */
[----:B------:R-:W-:Y:S01]  /*1a280*/  IMAD.MOV.U32 R8, RZ, RZ, 0x1 ;  /* 0x00000001ff087424 */ /* 0x000fe200078e00ff */
[----:B------:R-:W-:Y:S02]  /*1a290*/  @!P3 PRMT R18, R11, 0x7610, R18 ;  /* 0x000076100b12b816 */ /* 0x000fe40000000012 */
[----:B------:R-:W-:Y:S02]  /*1a2a0*/  @!P2 SEL R12, RZ, 0x1, !P6 ;  /* 0x00000001ff0ca807 */ /* 0x000fe40007000000 */
[----:B------:R-:W-:Y:S02]  /*1a2b0*/  @!P0 PRMT R8, R9, 0x7610, R8 ;  /* 0x0000761009088816 */ /* 0x000fe40000000008 */
[----:B------:R-:W-:Y:S02]  /*1a2c0*/  @!P2 PRMT R25, R12, 0x7610, R25 ;  /* 0x000076100c19a816 */ /* 0x000fe40000000019 */
[----:B------:R-:W-:-:S02]  /*1a2d0*/  PRMT R27, R8, 0x7610, R27 ;  /* 0x00007610081b7816 */ /* 0x000fc4000000001b */
[----:B------:R-:W-:Y:S01]  /*1a2e0*/  PRMT R28, R0, 0x7610, R28 ;  /* 0x00007610001c7816 */ /* 0x000fe2000000001c */
[----:B------:R-:W-:Y:S06]  /*1a2f0*/  @!P5 BRA `(.L_x_599) ;  /* 0xfffffffc0050d947 */ /* 0x000fec000383ffff */
.L_x_596:
[----:B------:R-:W-:Y:S05]  /*1a300*/  BSYNC B0 ;  /* 0x0000000000007941 */ /* 0x000fea0003800000 */
.L_x_594:
[----:B------:R-:W0:Y:S01]  /*1a310*/  S2UR UR5, SR_CgaCtaId ;  /* 0x00000000000579c3 */ /* 0x000e220000008800 */
[----:B------:R-:W-:Y:S01]  /*1a320*/  UMOV UR4, 0x400 ;  /* 0x0000040000047882 */ /* 0x000fe20000000000 */
[----:B------:R-:W-:Y:S01]  /*1a330*/  PRMT R7, R8, 0x7604, R25 ;  /* 0x0000760408077816 */ /* 0x000fe20000000019 */
[----:B------:R-:W-:-:S03]  /*1a340*/  UIADD3 UR4, UR4, 0x10, URZ ;  /* 0x0000001004047890 */ /* 0x000fc6000fffe03f */
[----:B------:R-:W-:Y:S02]  /*1a350*/  PRMT R7, R18, 0x7054, R7 ;  /* 0x0000705412077816 */ /* 0x000fe40000000007 */
[----:B------:R-:W1:Y:S01]  /*1a360*/  LDC R3, c[0x0][RZ] ;  /* 0x00000000ff037b82 */ /* 0x000e620000000800 */
[----:B------:R-:W-:Y:S01]  /*1a370*/  ULDC UR6, c[0x0][0x4] ;  /* 0x0000010000067ab9 */ /* 0x000fe20000000800 */
[----:B------:R-:W-:Y:S01]  /*1a380*/  PRMT R7, R0, 0x654, R7 ;  /* 0x0000065400077816 */ /* 0x000fe20000000007 */
[----:B0-----:R-:W-:Y:S02]  /*1a390*/  ULEA UR4, UR5, UR4, 0x18 ;  /* 0x0000000405047291 */ /* 0x001fe4000f8ec03f */
[----:B------:R-:W-:Y:S01]  /*1a3a0*/  USHF.R.U32.HI UR5, URZ, 0x1, UR6 ;  /* 0x000000013f057899 */ /* 0x000fe20008011606 */
[----:B-1----:R-:W-:-:S05]  /*1a3b0*/  IMAD R6, R17, R3, R2 ;  /* 0x0000000311067224 */ /* 0x002fca00078e0202 */
[----:B------:R-:W-:Y:S02]  /*1a3c0*/  ISETP.NE.AND P0, PT, RZ, UR5, PT ;  /* 0x00000005ff007c0c */ /* 0x000fe4000bf05270 */
[----:B------:R-:W-:-:S05]  /*1a3d0*/  LEA R6, R6, UR4, 0x2 ;  /* 0x0000000406067c11 */ /* 0x000fca000f8e10ff */
[----:B------:R0:W-:Y:S06]  /*1a3e0*/  STS [R6], R7 ;  /* 0x0000000706007388 */ /* 0x0001ec0000000800 */
[----:B------:R-:W-:Y:S05]  /*1a3f0*/  @!P0 BRA `(.L_x_600) ;  /* 0x0000000000d48947 */ /* 0x000fea0003800000 */
[----:B------:R-:W-:-:S07]  /*1a400*/  IMAD.U32 R10, RZ, RZ, UR5 ;  /* 0x00000005ff0a7e24 */ /* 0x000fce000f8e00ff */
.L_x_603:
        /* <DEDUP_REMOVED lines=9> */
[----:B------:R-:W-:Y:S02]  /*1a4a0*/  LOP3.LUT P0, RZ, R18, 0xff, RZ, 0xc0, !PT ;  /* 0x000000ff12ff7812 */ /* 0x000fe4000780c0ff */
[----:B------:R-:W-:Y:S01]  /*1a4b0*/  LOP3.LUT P5, RZ, R25, 0xff, RZ, 0xc0, !PT ;  /* 0x000000ff19ff7812 */ /* 0x000fe200078ac0ff */
[----:B------:R-:W-:Y:S01]  /*1a4c0*/  HFMA2.MMA R25, -RZ, RZ, 0, 5.9604644775390625e-08 ;  /* 0x00000001ff197435 */ /* 0x000fe200000001ff */
[----:B------:R-:W-:Y:S02]  /*1a4d0*/  LEA R7, R7, UR4, 0x2 ;  /* 0x0000000407077c11 */ /* 0x000fe4000f8e10ff */
[----:B------:R-:W-:Y:S01]  /*1a4e0*/  LOP3.LUT P4, RZ, R8, 0xff, RZ, 0xc0, !PT ;  /* 0x000000ff08ff7812 */ /* 0x000fe2000788c0ff */
[----:B------:R-:W-:Y:S01]  /*1a4f0*/  IMAD.MOV.U32 R8, RZ, RZ, 0x1 ;  /* 0x00000001ff087424 */ /* 0x000fe200078e00ff */
[----:B------:R-:W-:Y:S02]  /*1a500*/  LOP3.LUT P3, RZ, R0, 0xff, RZ, 0xc0, !PT ;  /* 0x000000ff00ff7812 */ /* 0x000fe4000786c0ff */
[----:B------:R-:W0:Y:S02]  /*1a510*/  LDS R7, [R7] ;  /* 0x0000000007077984 */ /* 0x000e240000000800 */
[C---:B0-----:R-:W-:Y:S01]  /*1a520*/  PRMT R11, R7.reuse, 0x7772, RZ ;  /* 0x00007772070b7816 */ /* 0x041fe200000000ff */
[----:B------:R-:W-:Y:S01]  /*1a530*/  I2F.S8 R9, R7 ;  /* 0x0000000700097306 */ /* 0x000fe20000001400 */
[----:B------:R-:W-:-:S02]  /*1a540*/  PRMT R10, R7, 0x7771, RZ ;  /* 0x00007771070a7816 */ /* 0x000fc400000000ff */
[----:B------:R-:W-:-:S05]  /*1a550*/  PRMT R12, R7, 0x7773, RZ ;  /* 0x00007773070c7816 */ /* 0x000fca00000000ff */
[----:B------:R-:W0:Y:S08]  /*1a560*/  I2F.S8 R11, R11 ;  /* 0x0000000b000b7306 */ /* 0x000e300000001400 */
[----:B------:R-:W-:Y:S08]  /*1a570*/  I2F.S8 R10, R10 ;  /* 0x0000000a000a7306 */ /* 0x000ff00000001400 */
[----:B0-----:R-:W0:Y:S08]  /*1a580*/  F2F.BF16.F32 R20, R11 ;  /* 0x0000000b00147304 */ /* 0x001e300000202000 */
[----:B------:R-:W-:Y:S01]  /*1a590*/  I2F.S8 R12, R12 ;  /* 0x0000000c000c7306 */ /* 0x000fe20000001400 */
[----:B0-----:R-:W-:-:S07]  /*1a5a0*/  @!P0 IMAD.U32 R7, R20, 0x10000, RZ ;  /* 0x0001000014078824 */ /* 0x001fce00078e00ff */
[----:B------:R-:W0:Y:S01]  /*1a5b0*/  F2F.BF16.F32 R9, R9 ;  /* 0x0000000900097304 */ /* 0x000e220000202000 */
[----:B------:R-:W-:-:S07]  /*1a5c0*/  @!P0 FSETP.NEU.FTZ.AND P6, PT, R7, RZ, PT ;  /* 0x000000ff0700820b */ /* 0x000fce0003fdd000 */
[----:B------:R-:W1:Y:S01]  /*1a5d0*/  F2F.BF16.F32 R15, R10 ;  /* 0x0000000a000f7304 */ /* 0x000e620000202000 */
[----:B0-----:R-:W-:-:S07]  /*1a5e0*/  @!P5 IMAD.U32 R7, R9, 0x10000, RZ ;  /* 0x000100000907d824 */ /* 0x001fce00078e00ff */
[----:B------:R-:W0:Y:S01]  /*1a5f0*/  F2F.BF16.F32 R18, R12 ;  /* 0x0000000c00127304 */ /* 0x000e220000202000 */
[----:B------:R-:W-:Y:S02]  /*1a600*/  @!P0 SEL R9, RZ, 0x1, !P6 ;  /* 0x00000001ff098807 */ /* 0x000fe40007000000 */
[----:B------:R-:W-:Y:S01]  /*1a610*/  @!P5 FSETP.NEU.FTZ.AND P6, PT, R7, RZ, PT ;  /* 0x000000ff0700d20b */ /* 0x000fe20003fdd000 */
[----:B-1----:R-:W-:-:S03]  /*1a620*/  @!P4 IMAD.U32 R7, R15, 0x10000, RZ ;  /* 0x000100000f07c824 */ /* 0x002fc600078e00ff */
[----:B------:R-:W-:Y:S02]  /*1a630*/  @!P5 SEL R0, RZ, 0x1, !P6 ;  /* 0x00000001ff00d807 */ /* 0x000fe40007000000 */
[----:B------:R-:W-:Y:S01]  /*1a640*/  @!P4 FSETP.NEU.FTZ.AND P6, PT, R7, RZ, PT ;  /* 0x000000ff0700c20b */ /* 0x000fe20003fdd000 */
[----:B------:R-:W-:Y:S01]  /*1a650*/  IMAD.MOV.U32 R7, RZ, RZ, 0x1 ;  /* 0x00000001ff077424 */ /* 0x000fe200078e00ff */
[----:B------:R-:W-:Y:S01]  /*1a660*/  @!P5 PRMT R25, R0, 0x7610, R25 ;  /* 0x000076100019d816 */ /* 0x000fe20000000019 */
[----:B0-----:R-:W-:Y:S01]  /*1a670*/  @!P3 IMAD.U32 R0, R18, 0x10000, RZ ;  /* 0x000100001200b824 */ /* 0x001fe200078e00ff */
[----:B------:R-:W-:Y:S02]  /*1a680*/  @!P4 SEL R8, RZ, 0x1, !P6 ;  /* 0x00000001ff08c807 */ /* 0x000fe40007000000 */
[----:B------:R-:W-:Y:S02]  /*1a690*/  PRMT R18, R7, 0x7610, R18 ;  /* 0x0000761007127816 */ /* 0x000fe40000000012 */
[----:B------:R-:W-:-:S02]  /*1a6a0*/  @!P3 FSETP.NEU.FTZ.AND P4, PT, R0, RZ, PT ;  /* 0x000000ff0000b20b */ /* 0x000fc40003f9d000 */
[----:B------:R-:W-:Y:S02]  /*1a6b0*/  PRMT R0, R7, 0x7610, R0 ;  /* 0x0000761007007816 */ /* 0x000fe40000000000 */
[----:B------:R-:W-:Y:S02]  /*1a6c0*/  @!P0 PRMT R18, R9, 0x7610, R18 ;  /* 0x0000761009128816 */ /* 0x000fe40000000012 */
[----:B------:R-:W-:Y:S02]  /*1a6d0*/  PRMT R7, R8, 0x7604, R25 ;  /* 0x0000760408077816 */ /* 0x000fe40000000019 */
[----:B------:R-:W-:Y:S02]  /*1a6e0*/  @!P3 SEL R0, RZ, 0x1, !P4 ;  /* 0x00000001ff00b807 */ /* 0x000fe40006000000 */
[----:B------:R-:W-:-:S04]  /*1a6f0*/  PRMT R7, R18, 0x7054, R7 ;  /* 0x0000705412077816 */ /* 0x000fc80000000007 */
[----:B------:R-:W-:-:S05]  /*1a700*/  PRMT R7, R0, 0x654, R7 ;  /* 0x0000065400077816 */ /* 0x000fca0000000007 */
[----:B------:R0:W-:Y:S02]  /*1a710*/  STS [R6], R7 ;  /* 0x0000000706007388 */ /* 0x0001e40000000800 */
.L_x_602:
[----:B------:R-:W-:Y:S05]  /*1a720*/  BSYNC B0 ;  /* 0x0000000000007941 */ /* 0x000fea0003800000 */
.L_x_601:
[----:B------:R-:W-:Y:S01]  /*1a730*/  MOV R10, R13 ;  /* 0x0000000d000a7202 */ /* 0x000fe20000000f00 */
[----:B------:R-:W-:Y:S06]  /*1a740*/  @P2 BRA `(.L_x_603) ;  /* 0xfffffffc00302947 */ /* 0x000fec000383ffff */
.L_x_600:
[----:B------:R-:W-:Y:S02]  /*1a750*/  ULDC UR4, c[0x0][0x22c] ;  /* 0x00008b0000047ab9 */ /* 0x000fe40000000800 */
[----:B------:R-:W-:-:S13]  /*1a760*/  ISETP.NE.AND P0, PT, RZ, UR4, PT ;  /* 0x00000004ff007c0c */ /* 0x000fda000bf05270 */
[----:B------:R-:W-:Y:S05]  /*1a770*/  @!P0 BRA `(.L_x_604) ;  /* 0x0000000400e88947 */ /* 0x000fea0003800000 */
[----:B------:R-:W-:Y:S01]  /*1a780*/  ISETP.GT.AND P0, PT, R3, 0x20, PT ;  /* 0x000000200300780c */ /* 0x000fe20003f04270 */
[----:B0-----:R-:W-:-:S12]  /*1a790*/  IMAD.MOV.U32 R7, RZ, RZ, R3 ;  /* 0x000000ffff077224 */ /* 0x001fd800078e0003 */
[----:B------:R-:W-:Y:S05]  /*1a7a0*/  @!P0 BRA `(.L_x_605) ;  /* 0x0000000000f08947 */ /* 0x000fea0003800000 */
[----:B------:R-:W-:-:S04]  /*1a7b0*/  PRMT R7, R8, 0x7604, R25 ;  /* 0x0000760408077816 */ /* 0x000fc80000000019 */
[----:B------:R-:W-:-:S04]  /*1a7c0*/  PRMT R7, R18, 0x7054, R7 ;  /* 0x0000705412077816 */ /* 0x000fc80000000007 */
[----:B------:R-:W-:Y:S02]  /*1a7d0*/  PRMT R11, R0, 0x654, R7 ;  /* 0x00000654000b7816 */ /* 0x000fe40000000007 */
[----:B------:R-:W-:-:S03]  /*1a7e0*/  LEA.HI R7, R3, R3, RZ, 0x1 ;  /* 0x0000000303077211 */ /* 0x000fc600078f08ff */
[----:B------:R0:W-:Y:S01]  /*1a7f0*/  STS [R6], R11 ;  /* 0x0000000b06007388 */ /* 0x0001e20000000800 */
[----:B------:R-:W-:Y:S01]  /*1a800*/  SHF.R.S32.HI R9, RZ, 0x1, R7 ;  /* 0x00000001ff097819 */ /* 0x000fe20000011407 */
[----:B------:R-:W-:-:S03]  /*1a810*/  IMAD.MOV.U32 R7, RZ, RZ, 0x20 ;  /* 0x00000020ff077424 */ /* 0x000fc600078e00ff */
[----:B------:R-:W-:-:S13]  /*1a820*/  ISETP.GE.AND P0, PT, R9, 0x20, PT ;  /* 0x000000200900780c */ /* 0x000fda0003f06270 */
[----:B0-----:R-:W-:Y:S05]  /*1a830*/  @!P0 BRA `(.L_x_605) ;  /* 0x0000000000cc8947 */ /* 0x001fea0003800000 */
.L_x_608:
[----:B------:R-:W-:Y:S01]  /*1a840*/  IMAD.IADD R10, R2, 0x1, R9 ;  /* 0x00000001020a7824 */ /* 0x000fe200078e0209 */
[----:B------:R-:W-:Y:S04]  /*1a850*/  BAR.SYNC.DEFER_BLOCKING 0x0 ;  /* 0x0000000000007b1d */ /* 0x000fe80000010000 */
[----:B------:R-:W-:Y:S02]  /*1a860*/  ISETP.GE.U32.AND P0, PT, R10, R3, PT ;  /* 0x000000030a00720c */ /* 0x000fe40003f06070 */
[----:B------:R-:W-:Y:S02]  /*1a870*/  BSSY B0, `(.L_x_606) ;  /* 0x000002b000007945 */ /* 0x000fe40003800000 */
[----:B------:R-:W-:-:S13]  /*1a880*/  ISETP.GE.U32.OR P0, PT, R2, R9, P0 ;  /* 0x000000090200720c */ /* 0x000fda0000706470 */
[----:B0-----:R-:W-:Y:S05]  /*1a890*/  @P0 BRA `(.L_x_607) ;  /* 0x0000000000a00947 */ /* 0x001fea0003800000 */
        /* <DEDUP_REMOVED lines=40> */
.L_x_607:
[----:B------:R-:W-:Y:S05]  /*1ab20*/  BSYNC B0 ;  /* 0x0000000000007941 */ /* 0x000fea0003800000 */
.L_x_606:
[----:B------:R-:W-:-:S04]  /*1ab30*/  SHF.R.S32.HI R9, RZ, 0x1, R9 ;  /* 0x00000001ff097819 */ /* 0x000fc80000011409 */
[----:B------:R-:W-:-:S13]  /*1ab40*/  ISETP.GE.AND P0, PT, R9, 0x20, PT ;  /* 0x000000200900780c */ /* 0x000fda0003f06270 */
[----:B------:R-:W-:Y:S05]  /*1ab50*/  @P0 BRA `(.L_x_608) ;  /* 0xfffffffc00380947 */ /* 0x000fea000383ffff */
[----:B0-----:R-:W-:-:S07]  /*1ab60*/  IMAD.MOV.U32 R7, RZ, RZ, 0x20 ;  /* 0x00000020ff077424 */ /* 0x001fce00078e00ff */
.L_x_605:
[----:B------:R-:W-:Y:S01]  /*1ab70*/  BAR.SYNC.DEFER_BLOCKING 0x0 ;  /* 0x0000000000007b1d */ /* 0x000fe20000010000 */
[----:B------:R-:W-:-:S13]  /*1ab80*/  ISETP.GE.AND P0, PT, R7, 0x2, PT ;  /* 0x000000020700780c */ /* 0x000fda0003f06270 */
[----:B------:R-:W-:Y:S05]  /*1ab90*/  @!P0 BRA `(.L_x_604) ;  /* 0x0000000000e08947 */ /* 0x000fea0003800000 */
[----:B------:R-:W-:Y:S01]  /*1aba0*/  PRMT R3, R8, 0x7610, R3 ;  /* 0x0000761008037816 */ /* 0x000fe20000000003 */
[----:B------:R-:W-:Y:S01]  /*1abb0*/  IMAD.MOV.U32 R2, RZ, RZ, 0x1 ;  /* 0x00000001ff027424 */ /* 0x000fe200078e00ff */
[----:B------:R-:W-:-:S07]  /*1abc0*/  PRMT R6, R0, 0x7610, R6 ;  /* 0x0000761000067816 */ /* 0x000fce0000000006 */
.L_x_609:
[C---:B------:R-:W-:Y:S02]  /*1abd0*/  LOP3.LUT R0, R3.reuse, 0xffff, RZ, 0xc0, !PT ;  /* 0x0000ffff03007812 */ /* 0x040fe400078ec0ff */
[----:B------:R-:W-:Y:S02]  /*1abe0*/  LOP3.LUT R8, R18, 0xffff, RZ, 0xc0, !PT ;  /* 0x0000ffff12087812 */ /* 0x000fe400078ec0ff */
[----:B------:R-:W-:Y:S02]  /*1abf0*/  PRMT R11, R0, 0x8880, RZ ;  /* 0x00008880000b7816 */ /* 0x000fe400000000ff */
[----:B------:R-:W-:Y:S02]  /*1ac00*/  PRMT R13, R8, 0x8880, RZ ;  /* 0x00008880080d7816 */ /* 0x000fe400000000ff */
[----:B------:R-:W-:Y:S02]  /*1ac10*/  LOP3.LUT R0, R6, 0xffff, RZ, 0xc0, !PT ;  /* 0x0000ffff06007812 */ /* 0x000fe400078ec0ff */
[----:B------:R-:W0:Y:S01]  /*1ac20*/  SHFL.DOWN PT, R11, R11, R2, 0x1f ;  /* 0x08001f020b0b7589 */ /* 0x000e2200000e0000 */
[----:B------:R-:W-:-:S02]  /*1ac30*/  LOP3.LUT P4, RZ, R3, 0xff, RZ, 0xc0, !PT ;  /* 0x000000ff03ff7812 */ /* 0x000fc4000788c0ff */
[----:B------:R-:W-:Y:S01]  /*1ac40*/  PRMT R15, R0, 0x8880, RZ ;  /* 0x00008880000f7816 */ /* 0x000fe200000000ff */
[----:B------:R-:W1:Y:S01]  /*1ac50*/  SHFL.DOWN PT, R13, R13, R2, 0x1f ;  /* 0x08001f020d0d7589 */ /* 0x000e6200000e0000 */
[----:B------:R-:W-:Y:S02]  /*1ac60*/  LOP3.LUT R0, R25, 0xffff, RZ, 0xc0, !PT ;  /* 0x0000ffff19007812 */ /* 0x000fe400078ec0ff */
[----:B------:R-:W-:Y:S02]  /*1ac70*/  LOP3.LUT P2, RZ, R18, 0xff, RZ, 0xc0, !PT ;  /* 0x000000ff12ff7812 */ /* 0x000fe4000784c0ff */
[----:B------:R-:W2:Y:S01]  /*1ac80*/  SHFL.DOWN PT, R15, R15, R2, 0x1f ;  /* 0x08001f020f0f7589 */ /* 0x000ea200000e0000 */
[----:B------:R-:W-:Y:S02]  /*1ac90*/  PRMT R9, R0, 0x8880, RZ ;  /* 0x0000888000097816 */ /* 0x000fe400000000ff */
[----:B------:R-:W-:Y:S02]  /*1aca0*/  LOP3.LUT P3, RZ, R6, 0xff, RZ, 0xc0, !PT ;  /* 0x000000ff06ff7812 */ /* 0x000fe4000786c0ff */
[----:B------:R-:W-:-:S02]  /*1acb0*/  MOV R18, 0x1 ;  /* 0x0000000100127802 */ /* 0x000fc40000000f00 */
[----:B------:R3:W4:Y:S01]  /*1acc0*/  SHFL.DOWN PT, R9, R9, R2, 0x1f ;  /* 0x08001f0209097589 */ /* 0x00072200000e0000 */
[----:B0-----:R-:W-:Y:S01]  /*1acd0*/  ISETP.NE.AND P0, PT, R11, RZ, PT ;  /* 0x000000ff0b00720c */ /* 0x001fe20003f05270 */
[----:B---3--:R-:W-:-:S03]  /*1ace0*/  IMAD.SHL.U32 R2, R2, 0x2, RZ ;  /* 0x0000000202027824 */ /* 0x008fc600078e00ff */
        /* <DEDUP_REMOVED lines=9> */
[----:B------:R-:W-:Y:S01]  /*1ad80*/  LOP3.LUT P0, RZ, R25, 0xff, RZ, 0xc0, !PT ;  /* 0x000000ff19ff7812 */ /* 0x000fe2000780c0ff */
[----:B------:R-:W-:Y:S01]  /*1ad90*/  IMAD.MOV.U32 R25, RZ, RZ, 0x1 ;  /* 0x00000001ff197424 */ /* 0x000fe200078e00ff */
[----:B0-----:R-:W-:Y:S01]  /*1ada0*/  @!P4 SHF.L.U32 R3, R8, 0x10, RZ ;  /* 0x000000100803c819 */ /* 0x001fe200000006ff */
[----:B------:R-:W0:Y:S03]  /*1adb0*/  F2F.BF16.F32 R11, R11 ;  /* 0x0000000b000b7304 */ /* 0x000e260000202000 */
[----:B------:R-:W-:Y:S01]  /*1adc0*/  @!P4 FSETP.NEU.FTZ.AND P5, PT, R3, RZ, PT ;  /* 0x000000ff0300c20b */ /* 0x000fe20003fbd000 */
[----:B-1----:R-:W-:-:S04]  /*1add0*/  @!P2 IMAD.U32 R6, R10, 0x10000, RZ ;  /* 0x000100000a06a824 */ /* 0x002fc800078e00ff */
[----:B------:R-:W1:Y:S01]  /*1ade0*/  F2F.BF16.F32 R0, R0 ;  /* 0x0000000000007304 */ /* 0x000e620000202000 */
[----:B------:R-:W-:Y:S02]  /*1adf0*/  @!P2 FSETP.NEU.FTZ.AND P6, PT, R6, RZ, PT ;  /* 0x000000ff0600a20b */ /* 0x000fe40003fdd000 */
[----:B------:R-:W-:Y:S01]  /*1ae00*/  @!P4 SEL R6, RZ, 0x1, !P5 ;  /* 0x00000001ff06c807 */ /* 0x000fe20006800000 */
[----:B0-----:R-:W-:Y:S01]  /*1ae10*/  @!P3 IMAD.U32 R8, R11, 0x10000, RZ ;  /* 0x000100000b08b824 */ /* 0x001fe200078e00ff */
[----:B------:R-:W-:-:S04]  /*1ae20*/  @!P2 SEL R9, RZ, 0x1, !P6 ;  /* 0x00000001ff09a807 */ /* 0x000fc80007000000 */
[----:B------:R-:W-:Y:S01]  /*1ae30*/  @!P3 FSETP.NEU.FTZ.AND P5, PT, R8, RZ, PT ;  /* 0x000000ff0800b20b */ /* 0x000fe20003fbd000 */
[----:B------:R-:W-:Y:S01]  /*1ae40*/  IMAD.MOV.U32 R8, RZ, RZ, 0x1 ;  /* 0x00000001ff087424 */ /* 0x000fe200078e00ff */
[----:B------:R-:W-:Y:S01]  /*1ae50*/  @!P2 PRMT R18, R9, 0x7610, R18 ;  /* 0x000076100912a816 */ /* 0x000fe20000000012 */
[----:B-1----:R-:W-:Y:S01]  /*1ae60*/  @!P0 IMAD.U32 R3, R0, 0x10000, RZ ;  /* 0x0001000000038824 */ /* 0x002fe200078e00ff */
[----:B------:R-:W-:Y:S01]  /*1ae70*/  @!P3 SEL R10, RZ, 0x1, !P5 ;  /* 0x00000001ff0ab807 */ /* 0x000fe20006800000 */
[----:B------:R-:W-:Y:S01]  /*1ae80*/  IMAD.MOV.U32 R0, RZ, RZ, 0x1 ;  /* 0x00000001ff007424 */ /* 0x000fe200078e00ff */
[----:B------:R-:W-:Y:S02]  /*1ae90*/  ISETP.GE.AND P5, PT, R2, R7, PT ;  /* 0x000000070200720c */ /* 0x000fe40003fa6270 */
[----:B------:R-:W-:Y:S02]  /*1aea0*/  @!P0 FSETP.NEU.FTZ.AND P6, PT, R3, RZ, PT ;  /* 0x000000ff0300820b */ /* 0x000fe40003fdd000 */
[----:B------:R-:W-:-:S02]  /*1aeb0*/  @!P4 PRMT R8, R6, 0x7610, R8 ;  /* 0x000076100608c816 */ /* 0x000fc40000000008 */
[----:B------:R-:W-:Y:S02]  /*1aec0*/  @!P0 SEL R3, RZ, 0x1, !P6 ;  /* 0x00000001ff038807 */ /* 0x000fe40007000000 */
[----:B------:R-:W-:Y:S02]  /*1aed0*/  @!P3 PRMT R0, R10, 0x7610, R0 ;  /* 0x000076100a00b816 */ /* 0x000fe40000000000 */
[----:B------:R-:W-:Y:S02]  /*1aee0*/  @!P0 PRMT R25, R3, 0x7610, R25 ;  /* 0x0000761003198816 */ /* 0x000fe40000000019 */
[----:B------:R-:W-:Y:S02]  /*1aef0*/  PRMT R3, R8, 0x7610, R3 ;  /* 0x0000761008037816 */ /* 0x000fe40000000003 */
[----:B------:R-:W-:Y:S01]  /*1af00*/  PRMT R6, R0, 0x7610, R6 ;  /* 0x0000761000067816 */ /* 0x000fe20000000006 */
[----:B------:R-:W-:Y:S06]  /*1af10*/  @!P5 BRA `(.L_x_609) ;  /* 0xfffffffc002cd947 */ /* 0x000fec000383ffff */
.L_x_604:
        /* <DEDUP_REMOVED lines=8> */
[----:B------:R-:W-:Y:S02]  /*1afa0*/  ISETP.NE.AND P0, PT, RZ, UR4, PT ;  /* 0x00000004ff007c0c */ /* 0x000fe4000bf05270 */
[----:B------:R-:W-:-:S07]  /*1afb0*/  PRMT R17, R0, 0x7610, R17 ;  /* 0x0000761000117816 */ /* 0x000fce0000000011 */
[----:B------:R-:W-:Y:S05]  /*1afc0*/  @!P1 BRA `(.L_x_611) ;  /* 0x0000000000909947 */ /* 0x000fea0003800000 */
[----:B------:R-:W2:Y:S04]  /*1afd0*/  LDG.E.U8 R12, desc[UR58][R4.64] ;  /* 0x0000003a040c7981 */ /* 0x000ea8000c1e1100 */
[----:B------:R-:W3:Y:S04]  /*1afe0*/  LDG.E.U8 R2, desc[UR58][R4.64+0x1] ;  /* 0x0000013a04027981 */ /* 0x000ee8000c1e1100 */
[----:B------:R-:W4:Y:S04]  /*1aff0*/  LDG.E.U8 R3, desc[UR58][R4.64+0x2] ;  /* 0x0000023a04037981 */ /* 0x000f28000c1e1100 */
[----:B0-----:R-:W5:Y:S01]  /*1b000*/  LDG.E.U8 R6, desc[UR58][R4.64+0x3] ;  /* 0x0000033a04067981 */ /* 0x001f62000c1e1100 */
[----:B------:R-:W0:Y:S01]  /*1b010*/  I2F.S8 R25, R25 ;  /* 0x0000001900197306 */ /* 0x000e220000001400 */
[----:B------:R-:W-:-:S02]  /*1b020*/  IMAD.MOV.U32 R27, RZ, RZ, 0x1 ;  /* 0x00000001ff1b7424 */ /* 0x000fc400078e00ff */
[----:B------:R-:W-:-:S05]  /*1b030*/  IMAD.MOV.U32 R17, RZ, RZ, 0x1 ;  /* 0x00000001ff117424 */ /* 0x000fca00078e00ff */
[----:B------:R-:W1:Y:S08]  /*1b040*/  I2F.S8 R8, R8 ;  /* 0x0000000800087306 */ /* 0x000e700000001400 */
[----:B------:R-:W1:Y:S08]  /*1b050*/  I2F.S8 R18, R18 ;  /* 0x0000001200127306 */ /* 0x000e700000001400 */
[----:B------:R-:W1:Y:S08]  /*1b060*/  I2F.S8 R7, R0 ;  /* 0x0000000000077306 */ /* 0x000e700000001400 */
[----:B0-----:R0:W5:Y:S08]  /*1b070*/  F2F.BF16.F32 R9, R25 ;  /* 0x0000001900097304 */ /* 0x0011700000202000 */
[----:B-1----:R-:W1:Y:S01]  /*1b080*/  F2F.BF16.F32 R10, R8 ;  /* 0x00000008000a7304 */ /* 0x002e620000202000 */
[----:B0-----:R-:W-:-:S07]  /*1b090*/  IMAD.MOV.U32 R25, RZ, RZ, 0x1 ;  /* 0x00000001ff197424 */ /* 0x001fce00078e00ff */
[----:B------:R0:W1:Y:S08]  /*1b0a0*/  F2F.BF16.F32 R11, R18 ;  /* 0x00000012000b7304 */ /* 0x0000700000202000 */
[----:B------:R-:W1:Y:S01]  /*1b0b0*/  F2F.BF16.F32 R7, R7 ;  /* 0x0000000700077304 */ /* 0x000e620000202000 */
[----:B0-----:R-:W-:Y:S01]  /*1b0c0*/  HFMA2.MMA R18, -RZ, RZ, 0, 5.9604644775390625e-08 ;  /* 0x00000001ff127435 */ /* 0x001fe200000001ff */
[----:B--2---:R-:W-:-:S02]  /*1b0d0*/  ISETP.NE.AND P4, PT, R12, RZ, PT ;  /* 0x000000ff0c00720c */ /* 0x004fc40003f85270 */
[----:B---3--:R-:W-:Y:S02]  /*1b0e0*/  ISETP.NE.AND P3, PT, R2, RZ, PT ;  /* 0x000000ff0200720c */ /* 0x008fe40003f65270 */
[----:B----4-:R-:W-:Y:S02]  /*1b0f0*/  ISETP.NE.AND P2, PT, R3, RZ, PT ;  /* 0x000000ff0300720c */ /* 0x010fe40003f45270 */
[----:B-----5:R-:W-:-:S07]  /*1b100*/  ISETP.NE.AND P1, PT, R6, RZ, PT ;  /* 0x000000ff0600720c */ /* 0x020fce0003f25270 */
[----:B------:R-:W-:Y:S02]  /*1b110*/  @!P4 IMAD.U32 R2, R9, 0x10000, RZ ;  /* 0x000100000902c824 */ /* 0x000fe400078e00ff */
[----:B-1----:R-:W-:-:S03]  /*1b120*/  @!P3 SHF.L.U32 R3, R10, 0x10, RZ ;  /* 0x000000100a03b819 */ /* 0x002fc600000006ff */
[----:B------:R-:W-:Y:S01]  /*1b130*/  @!P4 FSETP.NEU.FTZ.AND P6, PT, R2, RZ, PT ;  /* 0x000000ff0200c20b */ /* 0x000fe20003fdd000 */
[----:B------:R-:W-:Y:S01]  /*1b140*/  @!P2 IMAD.U32 R2, R11, 0x10000, RZ ;  /* 0x000100000b02a824 */ /* 0x000fe200078e00ff */
[----:B------:R-:W-:Y:S02]  /*1b150*/  @!P3 FSETP.NEU.FTZ.AND P5, PT, R3, RZ, PT ;  /* 0x000000ff0300b20b */ /* 0x000fe40003fbd000 */
[----:B------:R-:W-:Y:S01]  /*1b160*/  @!P4 SEL R0, RZ, 0x1, !P6 ;  /* 0x00000001ff00c807 */ /* 0x000fe20007000000 */
[----:B------:R-:W-:Y:S01]  /*1b170*/  @!P1 IMAD.U32 R3, R7, 0x10000, RZ ;  /* 0x0001000007039824 */ /* 0x000fe200078e00ff */
[----:B------:R-:W-:Y:S02]  /*1b180*/  @!P2 FSETP.NEU.FTZ.AND P6, PT, R2, RZ, PT ;  /* 0x000000ff0200a20b */ /* 0x000fe40003fdd000 */
[----:B------:R-:W-:Y:S02]  /*1b190*/  @!P3 SEL R2, RZ, 0x1, !P5 ;  /* 0x00000001ff02b807 */ /* 0x000fe40006800000 */
[----:B------:R-:W-:-:S02]  /*1b1a0*/  @!P1 FSETP.NEU.FTZ.AND P5, PT, R3, RZ, PT ;  /* 0x000000ff0300920b */ /* 0x000fc40003fbd000 */
[----:B------:R-:W-:Y:S02]  /*1b1b0*/  @!P2 SEL R3, RZ, 0x1, !P6 ;  /* 0x00000001ff03a807 */ /* 0x000fe40007000000 */
[----:B------:R-:W-:Y:S02]  /*1b1c0*/  @!P1 SEL R6, RZ, 0x1, !P5 ;  /* 0x00000001ff069807 */ /* 0x000fe40006800000 */
[----:B------:R-:W-:Y:S02]  /*1b1d0*/  @!P4 PRMT R25, R0, 0x7610, R25 ;  /* 0x000076100019c816 */ /* 0x000fe40000000019 */
[----:B------:R-:W-:Y:S02]  /*1b1e0*/  @!P3 PRMT R27, R2, 0x7610, R27 ;  /* 0x00007610021bb816 */ /* 0x000fe4000000001b */
[----:B------:R-:W-:Y:S02]  /*1b1f0*/  @!P2 PRMT R18, R3, 0x7610, R18 ;  /* 0x000076100312a816 */ /* 0x000fe40000000012 */
[----:B------:R-:W-:-:S07]  /*1b200*/  @!P1 PRMT R17, R6, 0x7610, R17 ;  /* 0x0000761006119816 */ /* 0x000fce0000000011 */
.L_x_611:
        /* <DEDUP_REMOVED lines=9> */
[----:B------:R1:W2:Y:S01]  /*1b2a0*/  LDC.64 R2, c[0x4][R0] ;  /* 0x0100000000027b82 */ /* 0x0002a20000000a00 */
[----:B------:R-:W-:Y:S01]  /*1b2b0*/  IMAD.U32 R5, RZ, RZ, UR5 ;  /* 0x00000005ff057e24 */ /* 0x000fe2000f8e00ff */
[----:B------:R-:W-:Y:S01]  /*1b2c0*/  ULDC.64 UR4, c[0x4][0x4e8] ;  /* 0x01013a0000047ab9 */ /* 0x000fe20000000a00 */
[----:B------:R-:W-:Y:S01]  /*1b2d0*/  HFMA2.MMA R13, -RZ, RZ, 0, 0 ;  /* 0x00000000ff0d7435 */ /* 0x000fe200000001ff */
[----:B0-----:R-:W-:Y:S01]  /*1b2e0*/  IMAD.U32 R6, RZ, RZ, UR6 ;  /* 0x00000006ff067e24 */ /* 0x001fe2000f8e00ff */
[----:B------:R-:W-:Y:S01]  /*1b2f0*/  MOV R7, UR7 ;  /* 0x0000000700077c02 */ /* 0x000fe20008000f00 */
[----:B------:R-:W-:-:S02]  /*1b300*/  IMAD.U32 R10, RZ, RZ, UR4 ;  /* 0x00000004ff0a7e24 */ /* 0x000fc4000f8e00ff */
[----:B------:R-:W-:Y:S02]  /*1b310*/  IMAD.U32 R11, RZ, RZ, UR5 ;  /* 0x00000005ff0b7e24 */ /* 0x000fe4000f8e00ff */
[----:B------:R-:W-:Y:S02]  /*1b320*/  IMAD.MOV.U32 R8, RZ, RZ, 0x2ef ;  /* 0x000002efff087424 */ /* 0x000fe400078e00ff */
[----:B-1----:R-:W-:-:S07]  /*1b330*/  IMAD.MOV.U32 R12, RZ, RZ, 0x1 ;  /* 0x00000001ff0c7424 */ /* 0x002fce00078e00ff */
[----:B------:R-:W-:-:S07]  /*1b340*/  LEPC R20, `(.L_x_613) ;  /* 0x000000001014794e */ /* 0x000fce0000000000 */
[----:B--2---:R-:W-:Y:S05]  /*1b350*/  CALL.ABS.NOINC R2 ;  /* 0x0000000002007343 */ /* 0x004fea0003c00000 */
.L_x_613:
        /* <DEDUP_REMOVED lines=12> */
[----:B-1----:R1:W2:Y:S01]  /*1b420*/  LDC.64 R2, c[0x4][R0] ;  /* 0x0100000000027b82 */ /* 0x0022a20000000a00 */
        /* <DEDUP_REMOVED lines=11> */
.L_x_614:
[----:B------:R-:W-:Y:S01]  /*1b4e0*/  ULDC.64 UR4, c[0x0][0x5e8] ;  /* 0x00017a0000047ab9 */ /* 0x000fe20000000a00 */
[----:B------:R-:W-:Y:S02]  /*1b4f0*/  LOP3.LUT P0, RZ, R27, 0xff, RZ, 0xc0, !PT ;  /* 0x000000ff1bff7812 */ /* 0x000fe4000780c0ff */
[----:B------:R-:W-:Y:S02]  /*1b500*/  IADD3 R22, P1, R22, UR4, RZ ;  /* 0x0000000416167c10 */ /* 0x000fe4000ff3e0ff */
[----:B-1----:R-:W-:Y:S02]  /*1b510*/  SEL R3, RZ, 0x1, !P0 ;  /* 0x00000001ff037807 */ /* 0x002fe40004000000 */
        /* <DEDUP_REMOVED lines=20> */
.L_x_615:
[----:B------:R-:W-:Y:S01]  /*1b660*/  ULDC.64 UR4, c[0x0][0x5e8] ;  /* 0x00017a0000047ab9 */ /* 0x000fe20000000a00 */
[----:B------:R-:W-:Y:S02]  /*1b670*/  LOP3.LUT P0, RZ, R18, 0xff, RZ, 0xc0, !PT ;  /* 0x000000ff12ff7812 */ /* 0x000fe4000780c0ff */
[----:B------:R-:W-:Y:S02]  /*1b680*/  IADD3 R2, P1, R19, UR4, RZ ;  /* 0x0000000413027c10 */ /* 0x000fe4000ff3e0ff */
[----:B------:R-:W-:Y:S02]  /*1b690*/  SEL R5, RZ, 0x1, !P0 ;  /* 0x00000001ff057807 */ /* 0x000fe40004000000 */
[----:B------:R-:W-:Y:S01]  /*1b6a0*/  ISETP.NE.AND P6, PT, R24, 0x1, PT ;  /* 0x000000011800780c */ /* 0x000fe20003fc5270 */
[----:B-1----:R-:W-:-:S05]  /*1b6b0*/  IMAD.X R3, RZ, RZ, UR5, P1 ;  /* 0x00000005ff037e24 */ /* 0x002fca00088e06ff */
        /* <DEDUP_REMOVED lines=18> */
.L_x_616:
[----:B------:R-:W-:Y:S01]  /*1b7e0*/  ULDC.64 UR4, c[0x0][0x5e8] ;  /* 0x00017a0000047ab9 */ /* 0x000fe20000000a00 */
[----:B------:R-:W-:Y:S02]  /*1b7f0*/  LOP3.LUT P0, RZ, R17, 0xff, RZ, 0xc0, !PT ;  /* 0x000000ff11ff7812 */ /* 0x000fe4000780c0ff */
[----:B------:R-:W-:Y:S02]  /*1b800*/  IADD3 R16, P1, R16, UR4, RZ ;  /* 0x0000000410107c10 */ /* 0x000fe4000ff3e0ff */
[----:B-1----:R-:W-:-:S03]  /*1b810*/  SEL R3, RZ, 0x1, !P0 ;  /* 0x00000001ff037807 */ /* 0x002fc60004000000 */
[----:B------:R-:W-:-:S05]  /*1b820*/  IMAD.X R17, RZ, RZ, UR5, P1 ;  /* 0x00000005ff117e24 */ /* 0x000fca00088e06ff */
[----:B------:R-:W-:Y:S01]  /*1b830*/  STG.E.U8 desc[UR58][R16.64], R3 ;  /* 0x0000000310007986 */ /* 0x000fe2000c10113a */
[----:B------:R-:W-:Y:S05]  /*1b840*/  EXIT ;  /* 0x000000000000794d */ /* 0x000fea0003800000 */
.L_x_612:
[----:B------:R-:W-:Y:S04]  /*1b850*/  STG.E.U8 desc[UR58][R4.64], R25 ;  /* 0x0000001904007986 */ /* 0x000fe8000c10113a */
[----:B------:R-:W-:Y:S04]  /*1b860*/  STG.E.U8 desc[UR58][R4.64+0x1], R27 ;  /* 0x0000011b04007986 */ /* 0x000fe8000c10113a */
[----:B------:R-:W-:Y:S04]  /*1b870*/  STG.E.U8 desc[UR58][R4.64+0x2], R18 ;  /* 0x0000021204007986 */ /* 0x000fe8000c10113a */
[----:B------:R-:W-:Y:S01]  /*1b880*/  STG.E.U8 desc[UR58][R4.64+0x3], R17 ;  /* 0x0000031104007986 */ /* 0x000fe2000c10113a */
[----:B------:R-:W-:Y:S05]  /*1b890*/  EXIT ;  /* 0x000000000000794d */ /* 0x000fea0003800000 */
.L_x_610:
[----:B------:R-:W-:Y:S01]  /*1b8a0*/  ISETP.NE.AND P5, PT, RZ, UR36, PT ;  /* 0x00000024ff007c0c */ /* 0x000fe2000bfa5270 */
[----:B------:R-:W-:Y:S01]  /*1b8b0*/  ULDC.64 UR4, c[0x0][0x5e8] ;  /* 0x00017a0000047ab9 */ /* 0x000fe20000000a00 */
[----:B------:R-:W-:Y:S01]  /*1b8c0*/  ULDC.U8 UR6, c[0x0][0x619] ;  /* 0x0001864000067ab9 */ /* 0x000fe20000000000 */
[----:B------:R-:W-:Y:S02]  /*1b8d0*/  IADD3 R4, P1, R23, UR4, RZ ;  /* 0x0000000417047c10 */ /* 0x000fe4000ff3e0ff */
[----:B0-----:R-:W-:Y:S02]  /*1b8e0*/  IADD3 R6, P2, R22, UR4, RZ ;  /* 0x0000000416067c10 */ /* 0x001fe4000ff5e0ff */
[----:B------:R-:W-:Y:S01]  /*1b8f0*/  IADD3 R10, P3, R19, UR4, RZ ;  /* 0x00000004130a7c10 */ /* 0x000fe2000ff7e0ff */
[----:B------:R-:W-:Y:S01]  /*1b900*/  IMAD.X R5, RZ, RZ, UR5, P1 ;  /* 0x00000005ff057e24 */ /* 0x000fe200088e06ff */
[----:B------:R-:W-:Y:S01]  /*1b910*/  IADD3 R2, P4, R16, UR4, RZ ;  /* 0x0000000410027c10 */ /* 0x000fe2000ff9e0ff */
[----:B------:R-:W-:Y:S01]  /*1b920*/  IMAD.X R7, RZ, RZ, UR5, P2 ;  /* 0x00000005ff077e24 */ /* 0x000fe200090e06ff */
[----:B------:R-:W-:Y:S01]  /*1b930*/  ISETP.NE.AND P0, PT, RZ, UR6, PT ;  /* 0x00000006ff007c0c */ /* 0x000fe2000bf05270 */
[----:B------:R-:W-:Y:S01]  /*1b940*/  IMAD.X R11, RZ, RZ, UR5, P3 ;  /* 0x00000005ff0b7e24 */ /* 0x000fe200098e06ff */
[----:B------:R-:W-:-:S02]  /*1b950*/  IADD3.X R3, RZ, UR5, RZ, P4, !PT ;  /* 0x00000005ff037c10 */ /* 0x000fc4000a7fe4ff */
[----:B------:R-:W-:Y:S02]  /*1b960*/  PRMT R24, R8, 0x7610, R24 ;  /* 0x0000761008187816 */ /* 0x000fe40000000018 */
[----:B------:R-:W-:Y:S01]  /*1b970*/  PRMT R17, R0, 0x7610, R17 ;  /* 0x0000761000117816 */ /* 0x000fe20000000011 */
[----:B------:R-:W-:Y:S06]  /*1b980*/  @!P5 BRA `(.L_x_617) ;  /* 0x000000000090d947 */ /* 0x000fec0003800000 */
[----:B------:R-:W2:Y:S04]  /*1b990*/  LDG.E.U8 R21, desc[UR58][R4.64] ;  /* 0x0000003a04157981 */ /* 0x000ea8000c1e1100 */
[----:B------:R-:W3:Y:S04]  /*1b9a0*/  LDG.E.U8 R9, desc[UR58][R6.64] ;  /* 0x0000003a06097981 */ /* 0x000ee8000c1e1100 */
[----:B------:R-:W4:Y:S04]  /*1b9b0*/  LDG.E.U8 R12, desc[UR58][R10.64] ;  /* 0x0000003a0a0c7981 */ /* 0x000f28000c1e1100 */
[----:B------:R-:W5:Y:S01]  /*1b9c0*/  LDG.E.U8 R13, desc[UR58][R2.64] ;  /* 0x0000003a020d7981 */ /* 0x000f62000c1e1100 */
[----:B------:R-:W0:Y:S01]  /*1b9d0*/  I2F.S8 R25, R25 ;  /* 0x0000001900197306 */ /* 0x000e220000001400 */
[----:B------:R-:W-:-:S07]  /*1b9e0*/  IMAD.MOV.U32 R24, RZ, RZ, 0x1 ;  /* 0x00000001ff187424 */ /* 0x000fce00078e00ff */
[----:B------:R-:W1:Y:S08]  /*1b9f0*/  I2F.S8 R15, R8 ;  /* 0x00000008000f7306 */ /* 0x000e700000001400 */
[----:B------:R-:W1:Y:S08]  /*1ba00*/  I2F.S8 R18, R18 ;  /* 0x0000001200127306 */ /* 0x000e700000001400 */
[----:B------:R-:W1:Y:S08]  /*1ba10*/  I2F.S8 R20, R0 ;  /* 0x0000000000147306 */ /* 0x000e700000001400 */
[----:B0-----:R0:W5:Y:S08]  /*1ba20*/  F2F.BF16.F32 R14, R25 ;  /* 0x00000019000e7304 */ /* 0x0011700000202000 */
[----:B-1----:R-:W1:Y:S01]  /*1ba30*/  F2F.BF16.F32 R15, R15 ;  /* 0x0000000f000f7304 */ /* 0x002e620000202000 */
[----:B0-----:R-:W-:-:S07]  /*1ba40*/  HFMA2.MMA R25, -RZ, RZ, 0, 5.9604644775390625e-08 ;  /* 0x00000001ff197435 */ /* 0x001fce00000001ff */
[----:B------:R0:W1:Y:S08]  /*1ba50*/  F2F.BF16.F32 R17, R18 ;  /* 0x0000001200117304 */ /* 0x0000700000202000 */
[----:B------:R-:W1:Y:S01]  /*1ba60*/  F2F.BF16.F32 R20, R20 ;  /* 0x0000001400147304 */ /* 0x000e620000202000 */
[----:B0-----:R-:W-:Y:S01]  /*1ba70*/  IMAD.MOV.U32 R18, RZ, RZ, 0x1 ;  /* 0x00000001ff127424 */ /* 0x001fe200078e00ff */
[----:B--2---:R-:W-:-:S02]  /*1ba80*/  ISETP.NE.AND P4, PT, R21, RZ, PT ;  /* 0x000000ff1500720c */ /* 0x004fc40003f85270 */
[----:B---3--:R-:W-:Y:S02]  /*1ba90*/  ISETP.NE.AND P3, PT, R9, RZ, PT ;  /* 0x000000ff0900720c */ /* 0x008fe40003f65270 */
[----:B----4-:R-:W-:Y:S02]  /*1baa0*/  ISETP.NE.AND P2, PT, R12, RZ, PT ;  /* 0x000000ff0c00720c */ /* 0x010fe40003f45270 */
[----:B-----5:R-:W-:-:S07]  /*1bab0*/  ISETP.NE.AND P1, PT, R13, RZ, PT ;  /* 0x000000ff0d00720c */ /* 0x020fce0003f25270 */
[----:B------:R-:W-:Y:S02]  /*1bac0*/  @!P4 IMAD.U32 R8, R14, 0x10000, RZ ;  /* 0x000100000e08c824 */ /* 0x000fe400078e00ff */
[----:B-1----:R-:W-:-:S03]  /*1bad0*/  @!P3 IMAD.U32 R9, R15, 0x10000, RZ ;  /* 0x000100000f09b824 */ /* 0x002fc600078e00ff */
[----:B------:R-:W-:Y:S01]  /*1bae0*/  @!P4 FSETP.NEU.FTZ.AND P6, PT, R8, RZ, PT ;  /* 0x000000ff0800c20b */ /* 0x000fe20003fdd000 */
[----:B------:R-:W-:Y:S01]  /*1baf0*/  @!P2 IMAD.U32 R8, R17, 0x10000, RZ ;  /* 0x000100001108a824 */ /* 0x000fe200078e00ff */
[----:B------:R-:W-:Y:S01]  /*1bb00*/  @!P3 FSETP.NEU.FTZ.AND P5, PT, R9, RZ, PT ;  /* 0x000000ff0900b20b */ /* 0x000fe20003fbd000 */
[----:B------:R-:W-:Y:S01]  /*1bb10*/  IMAD.MOV.U32 R17, RZ, RZ, 0x1 ;  /* 0x00000001ff117424 */ /* 0x000fe200078e00ff */
        /* <DEDUP_REMOVED lines=11> */
.L_x_617:
        /* <DEDUP_REMOVED lines=12> */
[----:B------:R-:W-:Y:S01]  /*1bc90*/  HFMA2.MMA R8, -RZ, RZ, 0, 4.4763088226318359375e-05 ;  /* 0x000002efff087435 */ /* 0x000fe200000001ff */
[----:B------:R-:W-:Y:S02]  /*1bca0*/  IMAD.U32 R6, RZ, RZ, UR4 ;  /* 0x00000004ff067e24 */ /* 0x000fe4000f8e00ff */
[----:B------:R-:W-:-:S02]  /*1bcb0*/  IMAD.U32 R7, RZ, RZ, UR5 ;  /* 0x00000005ff077e24 */ /* 0x000fc4000f8e00ff */
[----:B------:R-:W-:Y:S02]  /*1bcc0*/  IMAD.U32 R10, RZ, RZ, UR6 ;  /* 0x00000006ff0a7e24 */ /* 0x000fe4000f8e00ff */
[----:B------:R-:W-:Y:S02]  /*1bcd0*/  IMAD.U32 R11, RZ, RZ, UR7 ;  /* 0x00000007ff0b7e24 */ /* 0x000fe4000f8e00ff */
[----:B------:R-:W-:Y:S02]  /*1bce0*/  IMAD.MOV.U32 R12, RZ, RZ, 0x1 ;  /* 0x00000001ff0c7424 */ /* 0x000fe400078e00ff */
[----:B0-----:R-:W-:-:S07]  /*1bcf0*/  IMAD.MOV.U32 R13, RZ, RZ, RZ ;  /* 0x000000ffff0d7224 */ /* 0x001fce00078e00ff */
[----:B------:R-:W-:-:S07]  /*1bd00*/  LEPC R20, `(.L_x_619) ;  /* 0x000000001014794e */ /* 0x000fce0000000000 */
[----:B-1----:R-:W-:Y:S05]  /*1bd10*/  CALL.ABS.NOINC R2 ;  /* 0x0000000002007343 */ /* 0x002fea0003c00000 */
.L_x_619:
        /* <DEDUP_REMOVED lines=24> */
.L_x_620:
[----:B------:R-:W-:Y:S01]  /*1bea0*/  ULDC.64 UR4, c[0x0][0x5e8] ;  /* 0x00017a0000047ab9 */ /* 0x000fe20000000a00 */
[----:B------:R-:W-:Y:S02]  /*1beb0*/  LOP3.LUT P0, RZ, R24, 0xff, RZ, 0xc0, !PT ;  /* 0x000000ff18ff7812 */ /* 0x000fe4000780c0ff */
[----:B------:R-:W-:Y:S02]  /*1bec0*/  IADD3 R22, P1, R22, UR4, RZ ;  /* 0x0000000416167c10 */ /* 0x000fe4000ff3e0ff */
[----:B0-----:R-:W-:Y:S02]  /*1bed0*/  SEL R3, RZ, 0x1, !P0 ;  /* 0x00000001ff037807 */ /* 0x001fe40004000000 */
        /* <DEDUP_REMOVED lines=20> */
.L_x_621:
        /* <DEDUP_REMOVED lines=24> */
.L_x_622:
[----:B------:R-:W-:Y:S01]  /*1c1a0*/  ULDC.64 UR4, c[0x0][0x5e8] ;  /* 0x00017a0000047ab9 */ /* 0x000fe20000000a00 */
[----:B------:R-:W-:Y:S02]  /*1c1b0*/  LOP3.LUT P0, RZ, R17, 0xff, RZ, 0xc0, !PT ;  /* 0x000000ff11ff7812 */ /* 0x000fe4000780c0ff */
[----:B------:R-:W-:Y:S02]  /*1c1c0*/  IADD3 R16, P1, R16, UR4, RZ ;  /* 0x0000000410107c10 */ /* 0x000fe4000ff3e0ff */
[----:B0-----:R-:W-:-:S03]  /*1c1d0*/  SEL R3, RZ, 0x1, !P0 ;  /* 0x00000001ff037807 */ /* 0x001fc60004000000 */
[----:B------:R-:W-:-:S05]  /*1c1e0*/  IMAD.X R17, RZ, RZ, UR5, P1 ;  /* 0x00000005ff117e24 */ /* 0x000fca00088e06ff */
[----:B------:R-:W-:Y:S01]  /*1c1f0*/  STG.E.U8 desc[UR58][R16.64], R3 ;  /* 0x0000000310007986 */ /* 0x000fe2000c10113a */
[----:B------:R-:W-:Y:S05]  /*1c200*/  EXIT ;  /* 0x000000000000794d */ /* 0x000fea0003800000 */
.L_x_618:
        /* <DEDUP_REMOVED lines=13> */
.L_x_583:
        /* <DEDUP_REMOVED lines=11> */
[----:B------:R-:W1:Y:S01]  /*1c390*/  LDC.U8 R2, c[0x0][0x618] ;  /* 0x00018600ff027b82 */ /* 0x000e620000000000 */
[----:B------:R-:W-:-:S04]  /*1c3a0*/  ISETP.NE.U32.AND P0, PT, R4, RZ, PT ;  /* 0x000000ff0400720c */ /* 0x000fc80003f05070 */
[----:B------:R-:W-:-:S13]  /*1c3b0*/  ISETP.NE.AND.EX P0, PT, R14, RZ, PT, P0 ;  /* 0x000000ff0e00720c */ /* 0x000fda0003f05300 */
[----:B------:R-:W-:Y:S05]  /*1c3c0*/  @!P0 BRA `(.L_x_623) ;  /* 0x00000008004c8947 */ /* 0x000fea0003800000 */
[----:B-1----:R-:W-:Y:S01]  /*1c3d0*/  ISETP.NE.AND P1, PT, R2, RZ, PT ;  /* 0x000000ff0200720c */ /* 0x002fe20003f25270 */
[----:B------:R-:W-:Y:S01]  /*1c3e0*/  ULDC.U8 UR4, c[0x0][0x619] ;  /* 0x0001864000047ab9 */ /* 0x000fe20000000000 */
[----:B------:R-:W-:Y:S02]  /*1c3f0*/  PRMT R17, R0, 0x7610, R17 ;  /* 0x0000761000117816 */ /* 0x000fe40000000011 */
[----:B------:R-:W-:Y:S02]  /*1c400*/  ISETP.NE.AND P0, PT, RZ, UR4, PT ;  /* 0x00000004ff007c0c */ /* 0x000fe4000bf05270 */
[----:B------:R-:W-:-:S07]  /*1c410*/  PRMT R23, R6, 0x7610, R23 ;  /* 0x0000761006177816 */ /* 0x000fce0000000017 */
[----:B------:R-:W-:Y:S05]  /*1c420*/  @!P1 BRA `(.L_x_624) ;  /* 0x0000000000909947 */ /* 0x000fea0003800000 */
[----:B------:R-:W2:Y:S04]  /*1c430*/  LDG.E.U8 R12, desc[UR58][R4.64] ;  /* 0x0000003a040c7981 */ /* 0x000ea8000c1e1100 */
[----:B------:R-:W3:Y:S04]  /*1c440*/  LDG.E.U8 R2, desc[UR58][R4.64+0x1] ;  /* 0x0000013a04027981 */ /* 0x000ee8000c1e1100 */
[----:B0-----:R-:W4:Y:S04]  /*1c450*/  LDG.E.U8 R3, desc[UR58][R4.64+0x2] ;  /* 0x0000023a04037981 */ /* 0x001f28000c1e1100 */
[----:B------:R-:W5:Y:S01]  /*1c460*/  LDG.E.U8 R7, desc[UR58][R4.64+0x3] ;  /* 0x0000033a04077981 */ /* 0x000f62000c1e1100 */
        /* <DEDUP_REMOVED lines=32> */
.L_x_624:
        /* <DEDUP_REMOVED lines=13> */
[----:B------:R-:W-:Y:S01]  /*1c740*/  IMAD.U32 R6, RZ, RZ, UR4 ;  /* 0x00000004ff067e24 */ /* 0x000fe2000f8e00ff */
[----:B------:R-:W-:Y:S01]  /*1c750*/  MOV R7, UR5 ;  /* 0x0000000500077c02 */ /* 0x000fe20008000f00 */
[----:B------:R-:W-:-:S02]  /*1c760*/  IMAD.U32 R10, RZ, RZ, UR6 ;  /* 0x00000006ff0a7e24 */ /* 0x000fc4000f8e00ff */
[----:B------:R-:W-:Y:S02]  /*1c770*/  IMAD.U32 R11, RZ, RZ, UR7 ;  /* 0x00000007ff0b7e24 */ /* 0x000fe4000f8e00ff */
[----:B------:R-:W-:Y:S02]  /*1c780*/  IMAD.MOV.U32 R8, RZ, RZ, 0x2ef ;  /* 0x000002efff087424 */ /* 0x000fe400078e00ff */
[----:B0-----:R-:W-:-:S07]  /*1c790*/  IMAD.MOV.U32 R12, RZ, RZ, 0x1 ;  /* 0x00000001ff0c7424 */ /* 0x001fce00078e00ff */
[----:B------:R-:W-:-:S07]  /*1c7a0*/  LEPC R20, `(.L_x_626) ;  /* 0x000000001014794e */ /* 0x000fce0000000000 */
[----:B-1----:R-:W-:Y:S05]  /*1c7b0*/  CALL.ABS.NOINC R2 ;  /* 0x0000000002007343 */ /* 0x002fea0003c00000 */
.L_x_626:
        /* <DEDUP_REMOVED lines=24> */
.L_x_627:
        /* <DEDUP_REMOVED lines=24> */
.L_x_628:
        /* <DEDUP_REMOVED lines=24> */
.L_x_629:
[----:B------:R-:W-:Y:S01]  /*1cc40*/  ULDC.64 UR4, c[0x0][0x5e8] ;  /* 0x00017a0000047ab9 */ /* 0x000fe20000000a00 */
[----:B------:R-:W-:Y:S02]  /*1cc50*/  LOP3.LUT P0, RZ, R17, 0xff, RZ, 0xc0, !PT ;  /* 0x000000ff11ff7812 */ /* 0x000fe4000780c0ff */
[----:B------:R-:W-:Y:S02]  /*1cc60*/  IADD3 R16, P1, R16, UR4, RZ ;  /* 0x0000000410107c10 */ /* 0x000fe4000ff3e0ff */
[----:B0-----:R-:W-:-:S03]  /*1cc70*/  SEL R3, RZ, 0x1, !P0 ;  /* 0x00000001ff037807 */ /* 0x001fc60004000000 */
[----:B------:R-:W-:-:S05]  /*1cc80*/  IMAD.X R17, RZ, RZ, UR5, P1 ;  /* 0x00000005ff117e24 */ /* 0x000fca00088e06ff */
[----:B------:R-:W-:Y:S01]  /*1cc90*/  STG.E.U8 desc[UR58][R16.64], R3 ;  /* 0x0000000310007986 */ /* 0x000fe2000c10113a */
[----:B------:R-:W-:Y:S05]  /*1cca0*/  EXIT ;  /* 0x000000000000794d */ /* 0x000fea0003800000 */
.L_x_625:
[----:B------:R-:W-:Y:S04]  /*1ccb0*/  STG.E.U8 desc[UR58][R4.64], R25 ;  /* 0x0000001904007986 */ /* 0x000fe8000c10113a */
[----:B------:R-:W-:Y:S04]  /*1ccc0*/  STG.E.U8 desc[UR58][R4.64+0x1], R23 ;  /* 0x0000011704007986 */ /* 0x000fe8000c10113a */
[----:B------:R-:W-:Y:S04]  /*1ccd0*/  STG.E.U8 desc[UR58][R4.64+0x2], R18 ;  /* 0x0000021204007986 */ /* 0x000fe8000c10113a */
[----:B------:R-:W-:Y:S01]  /*1cce0*/  STG.E.U8 desc[UR58][R4.64+0x3], R17 ;  /* 0x0000031104007986 */ /* 0x000fe2000c10113a */
[----:B------:R-:W-:Y:S05]  /*1ccf0*/  EXIT ;  /* 0x000000000000794d */ /* 0x000fea0003800000 */
.L_x_623:
[----:B-1----:R-:W-:Y:S01]  /*1cd00*/  ISETP.NE.AND P5, PT, R2, RZ, PT ;  /* 0x000000ff0200720c */ /* 0x002fe20003fa5270 */
        /* <DEDUP_REMOVED lines=50> */
.L_x_630:
        /* <DEDUP_REMOVED lines=21> */
.L_x_632:
        /* <DEDUP_REMOVED lines=24> */
.L_x_633:
        /* <DEDUP_REMOVED lines=24> */
.L_x_634:
        /* <DEDUP_REMOVED lines=24> */
.L_x_635:
[----:B------:R-:W-:Y:S01]  /*1d600*/  ULDC.64 UR4, c[0x0][0x5e8] ;  /* 0x00017a0000047ab9 */ /* 0x000fe20000000a00 */
[----:B------:R-:W-:Y:S02]  /*1d610*/  LOP3.LUT P0, RZ, R17, 0xff, RZ, 0xc0, !PT ;  /* 0x000000ff11ff7812 */ /* 0x000fe4000780c0ff */
[----:B------:R-:W-:Y:S02]  /*1d620*/  IADD3 R16, P1, R16, UR4, RZ ;  /* 0x0000000410107c10 */ /* 0x000fe4000ff3e0ff */
[----:B0-----:R-:W-:-:S03]  /*1d630*/  SEL R3, RZ, 0x1, !P0 ;  /* 0x00000001ff037807 */ /* 0x001fc60004000000 */
[----:B------:R-:W-:-:S05]  /*1d640*/  IMAD.X R17, RZ, RZ, UR5, P1 ;  /* 0x00000005ff117e24 */ /* 0x000fca00088e06ff */
[----:B------:R-:W-:Y:S01]  /*1d650*/  STG.E.U8 desc[UR58][R16.64], R3 ;  /* 0x0000000310007986 */ /* 0x000fe2000c10113a */
[----:B------:R-:W-:Y:S05]  /*1d660*/  EXIT ;  /* 0x000000000000794d */ /* 0x000fea0003800000 */
.L_x_631:
        /* <DEDUP_REMOVED lines=13> */
.L_x_636:
        /* <DEDUP_REMOVED lines=12> */
.L_x_7541:


//--------------------- .text._ZN2at6native13reduce_kernelILi512ELi1ENS0_8ReduceOpIN3c104HalfENS0_14func_wrapper_tIbZZZNS0_14or_kernel_cudaERNS_14TensorIteratorEENKUlvE_clEvENKUlvE8_clEvEUlbS4_E_EEjbLi4ELi4EEEEEvT1_ --------------------------
	.section	.text._ZN2at6native13reduce_kernelILi512ELi1ENS0_8ReduceOpIN3c104HalfENS0_14func_wrapper_tIbZZZNS0_14or_kernel_cudaERNS_14TensorIteratorEENKUlvE_clEvENKUlvE8_clEvEUlbS4_E_EEjbLi4ELi4EEEEEvT1_,"ax",@progbits
	.align	128
        .global         _ZN2at6native13reduce_kernelILi512ELi1ENS0_8ReduceOpIN3c104HalfENS0_14func_wrapper_tIbZZZNS0_14or_kernel_cudaERNS_14TensorIteratorEENKUlvE_clEvENKUlvE8_clEvEUlbS4_E_EEjbLi4ELi4EEEEEvT1_
        .type           _ZN2at6native13reduce_kernelILi512ELi1ENS0_8ReduceOpIN3c104HalfENS0_14func_wrapper_tIbZZZNS0_14or_kernel_cudaERNS_14TensorIteratorEENKUlvE_clEvENKUlvE8_clEvEUlbS4_E_EEjbLi4ELi4EEEEEvT1_,@function
        .size           _ZN2at6native13reduce_kernelILi512ELi1ENS0_8ReduceOpIN3c104HalfENS0_14func_wrapper_tIbZZZNS0_14or_kernel_cudaERNS_14TensorIteratorEENKUlvE_clEvENKUlvE8_clEvEUlbS4_E_EEjbLi4ELi4EEEEEvT1_,(.L_x_7542 - _ZN2at6native13reduce_kernelILi512ELi1ENS0_8ReduceOpIN3c104HalfENS0_14func_wrapper_tIbZZZNS0_14or_kernel_cudaERNS_14TensorIteratorEENKUlvE_clEvENKUlvE8_clEvEUlbS4_E_EEjbLi4ELi4EEEEEvT1_)
        .other          _ZN2at6native13reduce_kernelILi512ELi1ENS0_8ReduceOpIN3c104HalfENS0_14func_wrapper_tIbZZZNS0_14or_kernel_cudaERNS_14TensorIteratorEENKUlvE_clEvENKUlvE8_clEvEUlbS4_E_EEjbLi4ELi4EEEEEvT1_,@"STO_CUDA_ENTRY STV_DEFAULT"
_ZN2at6native13reduce_kernelILi512ELi1ENS0_8ReduceOpIN3c104HalfENS0_14func_wrapper_tIbZZZNS0_14or_kernel_cudaERNS_14TensorIteratorEENKUlvE_clEvENKUlvE8_clEvEUlbS4_E_EEjbLi4ELi4EEEEEvT1_:
.text._ZN2at6native13reduce_kernelILi512ELi1ENS0_8ReduceOpIN3c104HalfENS0_14func_wrapper_tIbZZZNS0_14or_kernel_cudaERNS_14TensorIteratorEENKUlvE_clEvENKUlvE8_clEvEUlbS4_E_EEjbLi4ELi4EEEEEvT1_:
        /* <DEDUP_REMOVED lines=286> */
.L_x_637:
        /* <DEDUP_REMOVED lines=49> */
.L_x_646:
[----:B------:R-:W-:Y:S05]  /*14f0*/  BSYNC B3 ;  /* 0x0000000000037941 */ /* 0x000fea0003800000 */
.L_x_645:
[----:B------:R-:W-:-:S04]  /*1500*/  PRMT R6, R6, 0x9910, RZ ;  /* 0x0000991006067816 */ /* 0x000fc800000000ff */
[----:B------:R-:W-:-:S13]  /*1510*/  ISETP.NE.AND P0, PT, R6, RZ, PT ;  /* 0x000000ff0600720c */ /* 0x000fda0003f05270 */
[----:B------:R-:W-:Y:S05]  /*1520*/  @!P0 BRA `(.L_x_644) ;  /* 0x0000000000308947 */ /* 0x000fea0003800000 */
[----:B------:R-:W-:-:S04]  /*1530*/  PRMT R4, R4, 0x9910, RZ ;  /* 0x0000991004047816 */ /* 0x000fc800000000ff */
[----:B------:R-:W-:Y:S01]  /*1540*/  ISETP.NE.AND P0, PT, R4, RZ, PT ;  /* 0x000000ff0400720c */ /* 0x000fe20003f05270 */
[----:B------:R-:W-:-:S12]  /*1550*/  IMAD.MOV.U32 R4, RZ, RZ, 0x1 ;  /* 0x00000001ff047424 */ /* 0x000fd800078e00ff */
[----:B------:R-:W-:Y:S05]  /*1560*/  @P0 BRA `(.L_x_644) ;  /* 0x0000000000200947 */ /* 0x000fea0003800000 */
[----:B------:R-:W-:-:S04]  /*1570*/  IADD3 R17, P0, R0, -R7, RZ ;  /* 0x8000000700117210 */ /* 0x000fc80007f1e0ff */
[----:B------:R-:W-:Y:S02]  /*1580*/  IADD3.X R4, RZ, -0x1, RZ, P0, !PT ;  /* 0xffffffffff047810 */ /* 0x000fe400007fe4ff */
[----:B------:R-:W-:-:S04]  /*1590*/  LEA R16, P0, R17, R12, 0x1 ;  /* 0x0000000c11107211 */ /* 0x000fc800078008ff */
[----:B------:R-:W-:-:S05]  /*15a0*/  LEA.HI.X R17, R17, R13, R4, 0x1, P0 ;  /* 0x0000000d11117211 */ /* 0x000fca00000f0c04 */
[----:B------:R-:W2:Y:S02]  /*15b0*/  LDG.E.U16 R16, desc[UR36][R16.64] ;  /* 0x0000002410107981 */ /* 0x000ea4000c1e1500 */
[----:B--2---:R-:W-:-:S05]  /*15c0*/  HADD2.F32 R4, -RZ, R16.H0_H0 ;  /* 0x20000010ff047230 */ /* 0x004fca0000004100 */
[----:B------:R-:W-:-:S04]  /*15d0*/  FSETP.NEU.FTZ.AND P0, PT, R4, RZ, PT ;  /* 0x000000ff0400720b */ /* 0x000fc80003f1d000 */
[----:B------:R-:W-:-:S09]  /*15e0*/  SEL R4, RZ, 0x1, !P0 ;  /* 0x00000001ff047807 */ /* 0x000fd20004000000 */
.L_x_644:
[----:B------:R-:W-:Y:S05]  /*15f0*/  BSYNC B2 ;  /* 0x0000000000027941 */ /* 0x000fea0003800000 */
.L_x_643:
[C---:B------:R-:W-:Y:S02]  /*1600*/  IADD3 R17, P0, -R7.reuse, 0x4, RZ ;  /* 0x0000000407117810 */ /* 0x040fe40007f1e1ff */
[----:B------:R-:W-:Y:S02]  /*1610*/  IADD3 R8, R7, -0x4, R2 ;  /* 0xfffffffc07087810 */ /* 0x000fe40007ffe002 */
[----:B------:R-:W-:Y:S01]  /*1620*/  LEA R12, P1, R17, R12, 0x1 ;  /* 0x0000000c110c7211 */ /* 0x000fe200078208ff */
[----:B------:R-:W-:-:S05]  /*1630*/  IMAD.X R6, RZ, RZ, -0x1, P0 ;  /* 0xffffffffff067424 */ /* 0x000fca00000e06ff */
[----:B------:R-:W-:-:S07]  /*1640*/  LEA.HI.X R13, R17, R13, R6, 0x1, P1 ;  /* 0x0000000d110d7211 */ /* 0x000fce00008f0c06 */
.L_x_642:
[----:B------:R-:W-:Y:S05]  /*1650*/  BSYNC B1 ;  /* 0x0000000000017941 */ /* 0x000fea0003800000 */
.L_x_641:
[----:B------:R-:W-:Y:S01]  /*1660*/  LEA R7, R11, 0x3, 0x2 ;  /* 0x000000030b077811 */ /* 0x000fe200078e10ff */
[----:B------:R-:W-:Y:S01]  /*1670*/  BSSY B1, `(.L_x_647) ;  /* 0x0000029000017945 */ /* 0x000fe20003800000 */
[----:B------:R-:W-:Y:S02]  /*1680*/  PRMT R2, R9, 0x5410, R9 ;  /* 0x0000541009027816 */ /* 0x000fe40000000009 */
[----:B------:R-:W-:-:S13]  /*1690*/  ISETP.GE.U32.AND P0, PT, R7, R8, PT ;  /* 0x000000080700720c */ /* 0x000fda0003f06070 */
[----:B------:R-:W-:Y:S05]  /*16a0*/  @P0 BRA `(.L_x_648) ;  /* 0x0000000000940947 */ /* 0x000fea0003800000 */
[C---:B------:R-:W-:Y:S02]  /*16b0*/  PRMT R16, R2.reuse, 0x7610, R16 ;  /* 0x0000761002107816 */ /* 0x040fe40000000010 */
[C---:B------:R-:W-:Y:S02]  /*16c0*/  PRMT R9, R2.reuse, 0x7610, R9 ;  /* 0x0000761002097816 */ /* 0x040fe40000000009 */
[----:B------:R-:W-:-:S07]  /*16d0*/  PRMT R10, R2, 0x7610, R10 ;  /* 0x00007610020a7816 */ /* 0x000fce000000000a */
.L_x_649:
[----:B------:R-:W-:Y:S01]  /*16e0*/  IMAD.WIDE.U32 R6, R11, 0x8, R12 ;  /* 0x000000080b067825 */ /* 0x000fe200078e000c */
[----:B------:R-:W-:Y:S01]  /*16f0*/  LOP3.LUT P1, RZ, R4, 0xff, RZ, 0xc0, !PT ;  /* 0x000000ff04ff7812 */ /* 0x000fe2000782c0ff */
[----:B------:R-:W-:-:S04]  /*1700*/  ULDC UR4, c[0x0][0x220] ;  /* 0x0000880000047ab9 */ /* 0x000fc80000000800 */
        /* <DEDUP_REMOVED lines=9> */
[----:B------:R-:W-:Y:S01]  /*17a0*/  ISETP.GE.U32.AND P4, PT, R9, R8, PT ;  /* 0x000000080900720c */ /* 0x000fe20003f86070 */
[----:B------:R-:W-:Y:S01]  /*17b0*/  HFMA2.MMA R9, -RZ, RZ, 0, 5.9604644775390625e-08 ;  /* 0x00000001ff097435 */ /* 0x000fe200000001ff */
[--C-:B--2---:R-:W-:Y:S02]  /*17c0*/  @!P1 HADD2.F32 R4, -RZ, R6.reuse.H0_H0 ;  /* 0x20000006ff049230 */ /* 0x104fe40000004100 */
[----:B------:R-:W-:-:S03]  /*17d0*/  @!P2 HADD2.F32 R6, -RZ, R6.H1_H1 ;  /* 0x30000006ff06a230 */ /* 0x000fc60000004100 */
[----:B------:R-:W-:Y:S01]  /*17e0*/  @!P1 FSETP.NEU.FTZ.AND P6, PT, R4, RZ, PT ;  /* 0x000000ff0400920b */ /* 0x000fe20003fdd000 */
[--C-:B------:R-:W-:Y:S01]  /*17f0*/  @!P3 HADD2.F32 R4, -RZ, R7.reuse.H1_H1 ;  /* 0x30000007ff04b230 */ /* 0x100fe20000004100 */
[----:B------:R-:W-:Y:S01]  /*1800*/  @!P2 FSETP.NEU.FTZ.AND P5, PT, R6, RZ, PT ;  /* 0x000000ff0600a20b */ /* 0x000fe20003fbd000 */
[----:B------:R-:W-:Y:S01]  /*1810*/  @!P0 HADD2.F32 R7, -RZ, R7.H0_H0 ;  /* 0x20000007ff078230 */ /* 0x000fe20000004100 */
[----:B------:R-:W-:Y:S02]  /*1820*/  @!P1 SEL R6, RZ, 0x1, !P6 ;  /* 0x00000001ff069807 */ /* 0x000fe40007000000 */
[----:B------:R-:W-:Y:S01]  /*1830*/  @!P3 FSETP.NEU.FTZ.AND P6, PT, R4, RZ, PT ;  /* 0x000000ff0400b20b */ /* 0x000fe20003fdd000 */
[----:B------:R-:W-:Y:S01]  /*1840*/  IMAD.MOV.U32 R4, RZ, RZ, 0x1 ;  /* 0x00000001ff047424 */ /* 0x000fe200078e00ff */
[----:B------:R-:W-:Y:S02]  /*1850*/  @!P2 SEL R10, RZ, 0x1, !P5 ;  /* 0x00000001ff0aa807 */ /* 0x000fe40006800000 */
[----:B------:R-:W-:-:S02]  /*1860*/  @!P3 SEL R16, RZ, 0x1, !P6 ;  /* 0x00000001ff10b807 */ /* 0x000fc40007000000 */
[----:B------:R-:W-:Y:S02]  /*1870*/  @!P0 FSETP.NEU.FTZ.AND P5, PT, R7, RZ, PT ;  /* 0x000000ff0700820b */ /* 0x000fe40003fbd000 */
[----:B------:R-:W-:Y:S02]  /*1880*/  @!P3 PRMT R2, R16, 0x7610, R2 ;  /* 0x000076101002b816 */ /* 0x000fe40000000002 */
[----:B------:R-:W-:Y:S02]  /*1890*/  @!P0 SEL R7, RZ, 0x1, !P5 ;  /* 0x00000001ff078807 */ /* 0x000fe40006800000 */
[----:B------:R-:W-:Y:S02]  /*18a0*/  @!P2 PRMT R2, R2, 0x5410, R10 ;  /* 0x000054100202a816 */ /* 0x000fe4000000000a */
[----:B------:R-:W-:Y:S02]  /*18b0*/  @!P1 PRMT R4, R6, 0x7610, R4 ;  /* 0x0000761006049816 */ /* 0x000fe40000000004 */
[----:B------:R-:W-:-:S02]  /*18c0*/  @!P0 PRMT R9, R7, 0x7610, R9 ;  /* 0x0000761007098816 */ /* 0x000fc40000000009 */
[C---:B------:R-:W-:Y:S02]  /*18d0*/  PRMT R16, R2.reuse, 0x7610, R16 ;  /* 0x0000761002107816 */ /* 0x040fe40000000010 */
[----:B------:R-:W-:Y:S01]  /*18e0*/  PRMT R10, R2, 0x7632, R10 ;  /* 0x00007632020a7816 */ /* 0x000fe2000000000a */
[----:B------:R-:W-:Y:S06]  /*18f0*/  @!P4 BRA `(.L_x_649) ;  /* 0xfffffffc0078c947 */ /* 0x000fec000383ffff */
.L_x_648:
[----:B------:R-:W-:Y:S05]  /*1900*/  BSYNC B1 ;  /* 0x0000000000017941 */ /* 0x000fea0003800000 */
.L_x_647:
        /* <DEDUP_REMOVED lines=12> */
.L_x_651:
[----:B------:R-:W-:Y:S05]  /*19d0*/  BSYNC B1 ;  /* 0x0000000000017941 */ /* 0x000fea0003800000 */
.L_x_650:
        /* <DEDUP_REMOVED lines=9> */
[----:B------:R-:W-:Y:S01]  /*1a70*/  IMAD.WIDE R12, R5, 0x2, R12 ;  /* 0x00000002050c7825 */ /* 0x000fe200078e020c */
[----:B------:R-:W-:-:S11]  /*1a80*/  MOV R4, 0x1 ;  /* 0x0000000100047802 */ /* 0x000fd60000000f00 */
[----:B------:R-:W-:Y:S05]  /*1a90*/  @P0 BRA `(.L_x_653) ;  /* 0x0000000000100947 */ /* 0x000fea0003800000 */
[----:B------:R-:W2:Y:S02]  /*1aa0*/  LDG.E.U16 R12, desc[UR36][R12.64] ;  /* 0x000000240c0c7981 */ /* 0x000ea4000c1e1500 */
[----:B--2---:R-:W-:-:S05]  /*1ab0*/  HADD2.F32 R4, -RZ, R12.H0_H0 ;  /* 0x2000000cff047230 */ /* 0x004fca0000004100 */
[----:B------:R-:W-:-:S04]  /*1ac0*/  FSETP.NEU.FTZ.AND P0, PT, R4, RZ, PT ;  /* 0x000000ff0400720b */ /* 0x000fc80003f1d000 */
[----:B------:R-:W-:-:S09]  /*1ad0*/  SEL R4, RZ, 0x1, !P0 ;  /* 0x00000001ff047807 */ /* 0x000fd20004000000 */
.L_x_653:
[----:B------:R-:W-:Y:S05]  /*1ae0*/  BSYNC B1 ;  /* 0x0000000000017941 */ /* 0x000fea0003800000 */
.L_x_652:
[----:B------:R-:W0:Y:S01]  /*1af0*/  I2F.S8 R5, R2.B2 ;  /* 0x2000000200057306 */ /* 0x000e220000001400 */
[----:B------:R-:W-:Y:S01]  /*1b00*/  LOP3.LUT P1, RZ, R4, 0xff, RZ, 0xc0, !PT ;  /* 0x000000ff04ff7812 */ /* 0x000fe2000782c0ff */
[----:B------:R-:W-:Y:S01]  /*1b10*/  IMAD.MOV.U32 R4, RZ, RZ, 0x1 ;  /* 0x00000001ff047424 */ /* 0x000fe200078e00ff */
[----:B------:R-:W-:-:S05]  /*1b20*/  HFMA2.MMA R17, -RZ, RZ, 0, 5.9604644775390625e-08 ;  /* 0x00000001ff117435 */ /* 0x000fca00000001ff */
[----:B------:R-:W1:Y:S01]  /*1b30*/  I2F.S8 R9, R9 ;  /* 0x0000000900097306 */ /* 0x000e620000001400 */
[----:B0-----:R-:W-:-:S05]  /*1b40*/  F2FP.F16.F32.PACK_AB R5, RZ, R5 ;  /* 0x00000005ff05723e */ /* 0x001fca00000000ff */
[----:B------:R-:W-:-:S05]  /*1b50*/  @!P1 HADD2.F32 R5, -RZ, R5.H0_H0 ;  /* 0x20000005ff059230 */ /* 0x000fca0000004100 */
[----:B------:R-:W-:Y:S02]  /*1b60*/  @!P1 FSETP.NEU.FTZ.AND P0, PT, R5, RZ, PT ;  /* 0x000000ff0500920b */ /* 0x000fe40003f1d000 */
[----:B-1----:R-:W-:Y:S02]  /*1b70*/  F2FP.F16.F32.PACK_AB R5, RZ, R9 ;  /* 0x00000009ff05723e */ /* 0x002fe400000000ff */
[----:B------:R-:W-:-:S04]  /*1b80*/  @!P1 SEL R4, RZ, 0x1, !P0 ;  /* 0x00000001ff049807 */ /* 0x000fc80004000000 */
[----:B------:R-:W-:-:S04]  /*1b90*/  PRMT R4, R4, 0x9910, RZ ;  /* 0x0000991004047816 */ /* 0x000fc800000000ff */
[----:B------:R-:W-:Y:S01]  /*1ba0*/  ISETP.NE.AND P1, PT, R4, RZ, PT ;  /* 0x000000ff0400720c */ /* 0x000fe20003f25270 */
[----:B------:R-:W-:-:S12]  /*1bb0*/  IMAD.MOV.U32 R4, RZ, RZ, 0x1 ;  /* 0x00000001ff047424 */ /* 0x000fd800078e00ff */
[----:B------:R-:W-:-:S05]  /*1bc0*/  @!P1 HADD2.F32 R5, -RZ, R5.H0_H0 ;  /* 0x20000005ff059230 */ /* 0x000fca0000004100 */
[----:B------:R-:W-:-:S04]  /*1bd0*/  @!P1 FSETP.NEU.FTZ.AND P0, PT, R5, RZ, PT ;  /* 0x000000ff0500920b */ /* 0x000fc80003f1d000 */
[----:B------:R-:W-:-:S04]  /*1be0*/  @!P1 SEL R4, RZ, 0x1, !P0 ;  /* 0x00000001ff049807 */ /* 0x000fc80004000000 */
[----:B------:R-:W-:-:S04]  /*1bf0*/  PRMT R4, R4, 0x9910, RZ ;  /* 0x0000991004047816 */ /* 0x000fc800000000ff */
[----:B------:R-:W-:-:S13]  /*1c00*/  ISETP.NE.AND P0, PT, R4, RZ, PT ;  /* 0x000000ff0400720c */ /* 0x000fda0003f05270 */
[----:B------:R-:W-:Y:S05]  /*1c10*/  @P0 BRA `(.L_x_639) ;  /* 0x000000a000600947 */ /* 0x000fea0003800000 */
[----:B------:R-:W0:Y:S02]  /*1c20*/  I2F.S8 R2, R2 ;  /* 0x0000000200027306 */ /* 0x000e240000001400 */
[----:B0-----:R-:W-:-:S05]  /*1c30*/  F2FP.F16.F32.PACK_AB R4, RZ, R2 ;  /* 0x00000002ff04723e */ /* 0x001fca00000000ff */
[----:B------:R-:W-:-:S05]  /*1c40*/  HADD2.F32 R4, -RZ, R4.H0_H0 ;  /* 0x20000004ff047230 */ /* 0x000fca0000004100 */
[----:B------:R-:W-:-:S04]  /*1c50*/  FSETP.NEU.FTZ.AND P0, PT, R4, RZ, PT ;  /* 0x000000ff0400720b */ /* 0x000fc80003f1d000 */
[----:B------:R-:W-:Y:S01]  /*1c60*/  SEL R17, RZ, 0x1, !P0 ;  /* 0x00000001ff117807 */ /* 0x000fe20004000000 */
[----:B------:R-:W-:Y:S08]  /*1c70*/  BRA `(.L_x_639) ;  /* 0x000000a000487947 */ /* 0x000ff00003800000 */
.L_x_640:
        /* <DEDUP_REMOVED lines=26> */
.L_x_662:
        /* <DEDUP_REMOVED lines=294> */
.L_x_658:
        /* <DEDUP_REMOVED lines=251> */
.L_x_659:
        /* <DEDUP_REMOVED lines=18> */
[----:B------:R-:W-:-:S04]  /*4150*/  SHF.R.U32.HI R23, RZ, UR33, R23 ;  /* 0x00000021ff177c19 */ /* 0x000fc80008011617 */
[----:B------:R-:W-:-:S05]  /*4160*/  IADD3 R18, -R23, RZ, RZ ;  /* 0x000000ff17127210 */ /* 0x000fca0007ffe1ff */
[----:B------:R-:W-:-:S04]  /*4170*/  IMAD R19, R18, UR39, R19 ;  /* 0x0000002712137c24 */ /* 0x000fc8000f8e0213 */
[----:B------:R-:W-:Y:S01]  /*4180*/  IMAD R6, R19, UR45, R6 ;  /* 0x0000002d13067c24 */ /* 0x000fe2000f8e0206 */
[----:B------:R-:W-:Y:S06]  /*4190*/  @!P1 BRA `(.L_x_660) ;  /* 0x0000000c008c9947 */ /* 0x000fec0003800000 */
[----:B------:R-:W-:Y:S01]  /*41a0*/  MOV R19, R23 ;  /* 0x0000001700137202 */ /* 0x000fe20000000f00 */
[----:B------:R-:W-:Y:S01]  /*41b0*/  IMAD.MOV.U32 R18, RZ, RZ, RZ ;  /* 0x000000ffff127224 */ /* 0x000fe200078e00ff */
        /* <DEDUP_REMOVED lines=214> */
[----:B------:R-:W-:-:S03]  /*4f20*/  @P1 MOV R22, RZ ;  /* 0x000000ff00161202 */ /* 0x000fc60000000f00 */
        /* <DEDUP_REMOVED lines=10> */
.L_x_660:
        /* <DEDUP_REMOVED lines=248> */
.L_x_661:
[----:B------:R-:W-:Y:S01]  /*5f50*/  LOP3.LUT R23, R2, 0xfffffffe, RZ, 0xc0, !PT ;  /* 0xfffffffe02177812 */ /* 0x000fe200078ec0ff */
[----:B------:R-:W-:-:S03]  /*5f60*/  ULDC UR4, c[0x0][0x218] ;  /* 0x0000860000047ab9 */ /* 0x000fc60000000800 */
[----:B------:R-:W-:-:S05]  /*5f70*/  IADD3 R22, P1, R12, R23, RZ ;  /* 0x000000170c167210 */ /* 0x000fca0007f3e0ff */
[----:B------:R-:W-:-:S05]  /*5f80*/  IMAD.X R23, RZ, RZ, R13, P1 ;  /* 0x000000ffff177224 */ /* 0x000fca00008e060d */
[----:B------:R-:W2:Y:S01]  /*5f90*/  LDG.E.U16 R22, desc[UR36][R22.64] ;  /* 0x0000002416167981 */ /* 0x000ea2000c1e1500 */
[----:B------:R-:W-:Y:S01]  /*5fa0*/  LOP3.LUT P2, RZ, R9, 0xff, RZ, 0xc0, !PT ;  /* 0x000000ff09ff7812 */ /* 0x000fe2000784c0ff */
[----:B------:R-:W-:Y:S01]  /*5fb0*/  IMAD.MOV.U32 R8, RZ, RZ, 0x1 ;  /* 0x00000001ff087424 */ /* 0x000fe200078e00ff */
[----:B------:R-:W-:Y:S01]  /*5fc0*/  LOP3.LUT P4, RZ, R20, 0xff, RZ, 0xc0, !PT ;  /* 0x000000ff14ff7812 */ /* 0x000fe2000788c0ff */
[----:B------:R-:W-:Y:S01]  /*5fd0*/  IMAD.MOV.U32 R9, RZ, RZ, 0x1 ;  /* 0x00000001ff097424 */ /* 0x000fe200078e00ff */
[----:B------:R-:W-:Y:S02]  /*5fe0*/  LOP3.LUT P1, RZ, R7, 0xff, RZ, 0xc0, !PT ;  /* 0x000000ff07ff7812 */ /* 0x000fe4000782c0ff */
[----:B------:R-:W-:Y:S02]  /*5ff0*/  LOP3.LUT P3, RZ, R17, 0xff, RZ, 0xc0, !PT ;  /* 0x000000ff11ff7812 */ /* 0x000fe4000786c0ff */
[----:B------:R-:W-:-:S05]  /*6000*/  LEA R5, R4, R5, 0x1 ;  /* 0x0000000504057211 */ /* 0x000fca00078e08ff */
[----:B-----5:R-:W-:Y:S02]  /*6010*/  @!P2 HADD2.F32 R2, -RZ, R21.H0_H0 ;  /* 0x20000015ff02a230 */ /* 0x020fe40000004100 */
[----:B------:R-:W-:Y:S02]  /*6020*/  @!P4 HADD2.F32 R6, -RZ, R11.H0_H0 ;  /* 0x2000000bff06c230 */ /* 0x000fe40000004100 */
[----:B------:R-:W-:Y:S01]  /*6030*/  IMAD.IADD R5, R5, 0x1, R4 ;  /* 0x0000000105057824 */ /* 0x000fe200078e0204 */
[----:B------:R-:W-:Y:S01]  /*6040*/  @!P2 FSETP.NEU.FTZ.AND P5, PT, R2, RZ, PT ;  /* 0x000000ff0200a20b */ /* 0x000fe20003fbd000 */
[----:B------:R-:W-:Y:S01]  /*6050*/  @!P1 HADD2.F32 R2, -RZ, R10.H0_H0 ;  /* 0x2000000aff029230 */ /* 0x000fe20000004100 */
[----:B------:R-:W-:Y:S01]  /*6060*/  @!P4 FSETP.NEU.FTZ.AND P6, PT, R6, RZ, PT ;  /* 0x000000ff0600c20b */ /* 0x000fe20003fdd000 */
[----:B------:R-:W-:Y:S01]  /*6070*/  IMAD R7, R4, 0x3, R5 ;  /* 0x0000000304077824 */ /* 0x000fe200078e0205 */
[----:B------:R-:W-:Y:S02]  /*6080*/  @!P2 SEL R17, RZ, 0x1, !P5 ;  /* 0x00000001ff11a807 */ /* 0x000fe40006800000 */
[----:B------:R-:W-:-:S02]  /*6090*/  @!P1 FSETP.NEU.FTZ.AND P5, PT, R2, RZ, PT ;  /* 0x000000ff0200920b */ /* 0x000fc40003fbd000 */
[----:B------:R-:W-:Y:S02]  /*60a0*/  MOV R2, UR4 ;  /* 0x0000000400027c02 */ /* 0x000fe40008000f00 */
[----:B-1----:R-:W-:Y:S02]  /*60b0*/  @!P4 SEL R18, RZ, 0x1, !P6 ;  /* 0x00000001ff12c807 */ /* 0x002fe40007000000 */
[----:B------:R-:W-:Y:S02]  /*60c0*/  ISETP.GE.U32.AND P6, PT, R7, R2, PT ;  /* 0x000000020700720c */ /* 0x000fe40003fc6070 */
[----:B------:R-:W-:Y:S02]  /*60d0*/  @!P1 SEL R19, RZ, 0x1, !P5 ;  /* 0x00000001ff139807 */ /* 0x000fe40006800000 */
[----:B------:R-:W-:Y:S02]  /*60e0*/  MOV R7, 0x1 ;  /* 0x0000000100077802 */ /* 0x000fe40000000f00 */
[----:B------:R-:W-:-:S02]  /*60f0*/  @!P4 PRMT R8, R18, 0x7610, R8 ;  /* 0x000076101208c816 */ /* 0x000fc40000000008 */
[----:B------:R-:W-:Y:S02]  /*6100*/  @!P2 PRMT R9, R17, 0x7610, R9 ;  /* 0x000076101109a816 */ /* 0x000fe40000000009 */
[----:B------:R-:W-:Y:S01]  /*6110*/  @!P1 PRMT R7, R19, 0x7610, R7 ;  /* 0x0000761013079816 */ /* 0x000fe20000000007 */
[----:B--2---:R-:W-:-:S05]  /*6120*/  @!P3 HADD2.F32 R6, -RZ, R22.H0_H0 ;  /* 0x20000016ff06b230 */ /* 0x004fca0000004100 */
[----:B------:R-:W-:Y:S02]  /*6130*/  @!P3 FSETP.NEU.FTZ.AND P5, PT, R6, RZ, PT ;  /* 0x000000ff0600b20b */ /* 0x000fe40003fbd000 */
[----:B------:R-:W-:Y:S02]  /*6140*/  MOV R6, 0x1 ;  /* 0x0000000100067802 */ /* 0x000fe40000000f00 */
[----:B------:R-:W-:-:S04]  /*6150*/  @!P3 SEL R20, RZ, 0x1, !P5 ;  /* 0x00000001ff14b807 */ /* 0x000fc80006800000 */
[----:B------:R-:W-:Y:S02]  /*6160*/  @!P3 PRMT R6, R20, 0x7610, R6 ;  /* 0x000076101406b816 */ /* 0x000fe40000000006 */
[----:B------:R-:W-:Y:S02]  /*6170*/  PRMT R20, R8, 0x7610, R20 ;  /* 0x0000761008147816 */ /* 0x000fe40000000014 */
[----:B------:R-:W-:Y:S01]  /*6180*/  PRMT R17, R6, 0x7610, R17 ;  /* 0x0000761006117816 */ /* 0x000fe20000000011 */
[----:B------:R-:W-:Y:S06]  /*6190*/  @!P6 BRA `(.L_x_662) ;  /* 0xffffffbc0020e947 */ /* 0x000fec000383ffff */
.L_x_657:
[----:B------:R-:W-:Y:S05]  /*61a0*/  BSYNC B1 ;  /* 0x0000000000017941 */ /* 0x000fea0003800000 */
.L_x_656:
[----:B------:R-:W-:Y:S01]  /*61b0*/  ISETP.GE.U32.AND P0, PT, R5, R2, PT ;  /* 0x000000020500720c */ /* 0x000fe20003f06070 */
[----:B------:R-:W-:-:S12]  /*61c0*/  BSSY B1, `(.L_x_663) ;  /* 0x0000466000017945 */ /* 0x000fd80003800000 */
[----:B------:R-:W-:Y:S05]  /*61d0*/  @P0 BRA `(.L_x_664) ;  /* 0x0000004400900947 */ /* 0x000fea0003800000 */
[----:B------:R-:W1:Y:S01]  /*61e0*/  LDC R20, c[0x0][0x254] ;  /* 0x00009500ff147b82 */ /* 0x000e620000000800 */
[----:B------:R-:W-:Y:S01]  /*61f0*/  IMAD.MOV.U32 R21, RZ, RZ, RZ ;  /* 0x000000ffff157224 */ /* 0x000fe200078e00ff */
[----:B-1----:R-:W-:-:S13]  /*6200*/  ISETP.NE.AND P1, PT, R20, RZ, PT ;  /* 0x000000ff1400720c */ /* 0x002fda0003f25270 */
[----:B------:R-:W-:Y:S05]  /*6210*/  @!P1 BRA `(.L_x_665) ;  /* 0x0000001000449947 */ /* 0x000fea0003800000 */
[----:B0-----:R-:W-:Y:S01]  /*6220*/  HFMA2.MMA R16, -RZ, RZ, 0, 0 ;  /* 0x00000000ff107435 */ /* 0x001fe200000001ff */
[----:B------:R-:W-:Y:S01]  /*6230*/  IMAD.MOV.U32 R17, RZ, RZ, R5 ;  /* 0x000000ffff117224 */ /* 0x000fe200078e0005 */
[----:B------:R-:W-:Y:S01]  /*6240*/  ULDC.64 UR6, c[0x0][0x258] ;  /* 0x0000960000067ab9 */ /* 0x000fe20000000a00 */
[----:B------:R-:W-:Y:S01]  /*6250*/  ULDC UR4, c[0x0][0x260] ;  /* 0x0000980000047ab9 */ /* 0x000fe20000000800 */
[----:B------:R-:W-:-:S06]  /*6260*/  ISETP.NE.AND P2, PT, R20, 0x1, PT ;  /* 0x000000011400780c */ /* 0x000fcc0003f45270 */
        /* <DEDUP_REMOVED lines=268> */
.L_x_665:
[----:B------:R-:W-:-:S04]  /*7330*/  LOP3.LUT R17, R21, 0xfffffffe, RZ, 0xc0, !PT ;  /* 0xfffffffe15117812 */ /* 0x000fc800078ec0ff */
[----:B0-----:R-:W-:-:S05]  /*7340*/  IADD3 R16, P2, R12, R17, RZ ;  /* 0x000000110c107210 */ /* 0x001fca0007f5e0ff */
        /* <DEDUP_REMOVED lines=271> */
[----:B------:R-:W-:-:S04]  /*8440*/  IADD3 R17, -R25, RZ, RZ ;  /* 0x000000ff19117210 */ /* 0x000fc80007ffe1ff */
[----:B-1----:R-:W-:Y:S01]  /*8450*/  @P2 SHF.R.U32.HI R23, RZ, R23, R24 ;  /* 0x00000017ff172219 */ /* 0x002fe20000011618 */
[----:B------:R-:W-:Y:S01]  /*8460*/  IMAD R24, R17, UR4, R27 ;  /* 0x0000000411187c24 */ /* 0x000fe2000f8e021b */
[----:B------:R-:W-:-:S03]  /*8470*/  ULDC UR4, c[0x0][0x3e0] ;  /* 0x0000f80000047ab9 */ /* 0x000fc60000000800 */
[----:B------:R-:W-:Y:S02]  /*8480*/  @P2 IMAD.MOV R23, RZ, RZ, -R23 ;  /* 0x000000ffff172224 */ /* 0x000fe400078e0a17 */
[----:B------:R-:W-:Y:S02]  /*8490*/  IMAD R11, R24, UR4, R11 ;  /* 0x00000004180b7c24 */ /* 0x000fe4000f8e020b */
[----:B------:R-:W-:-:S04]  /*84a0*/  @P2 IMAD R16, R16, R23, R25 ;  /* 0x0000001710102224 */ /* 0x000fc800078e0219 */
[----:B--2---:R-:W-:-:S07]  /*84b0*/  @P2 IMAD R11, R16, R26, R11 ;  /* 0x0000001a100b2224 */ /* 0x004fce00078e020b */
.L_x_666:
        /* <DEDUP_REMOVED lines=281> */
.L_x_667:
        /* <DEDUP_REMOVED lines=269> */
[----:B------:R-:W-:Y:S02]  /*a720*/  @P1 IMAD.MOV.U32 R24, RZ, RZ, RZ ;  /* 0x000000ffff181224 */ /* 0x000fe400078e00ff */
[----:B------:R-:W-:-:S05]  /*a730*/  IADD3 R18, -R25, RZ, RZ ;  /* 0x000000ff19127210 */ /* 0x000fca0007ffe1ff */
        /* <DEDUP_REMOVED lines=10> */
.L_x_668:
[----:B------:R-:W-:-:S04]  /*a7e0*/  LOP3.LUT R23, R22, 0xfffffffe, RZ, 0xc0, !PT ;  /* 0xfffffffe16177812 */ /* 0x000fc800078ec0ff */
[----:B------:R-:W-:-:S04]  /*a7f0*/  IADD3 R22, P1, R12, R23, RZ ;  /* 0x000000170c167210 */ /* 0x000fc80007f3e0ff */
[----:B------:R-:W-:-:S05]  /*a800*/  IADD3.X R23, RZ, R13, RZ, P1, !PT ;  /* 0x0000000dff177210 */ /* 0x000fca0000ffe4ff */
[----:B------:R1:W5:Y:S04]  /*a810*/  LDG.E.U16 R22, desc[UR36][R22.64] ;  /* 0x0000002416167981 */ /* 0x000368000c1e1500 */
.L_x_664:
[----:B------:R-:W-:Y:S05]  /*a820*/  BSYNC B1 ;  /* 0x0000000000017941 */ /* 0x000fea0003800000 */
.L_x_663:
[----:B------:R-:W-:Y:S04]  /*a830*/  BSSY B1, `(.L_x_669) ;  /* 0x0000023000017945 */ /* 0x000fe80003800000 */
[----:B------:R-:W-:Y:S05]  /*a840*/  @P0 BRA `(.L_x_670) ;  /* 0x0000000000840947 */ /* 0x000fea0003800000 */
[----:B------:R-:W-:Y:S01]  /*a850*/  LOP3.LUT P0, RZ, R9, 0xff, RZ, 0xc0, !PT ;  /* 0x000000ff09ff7812 */ /* 0x000fe2000780c0ff */
[----:B------:R-:W-:Y:S01]  /*a860*/  IMAD.IADD R5, R5, 0x1, R4 ;  /* 0x0000000105057824 */ /* 0x000fe200078e0204 */
[----:B------:R-:W-:-:S04]  /*a870*/  HFMA2.MMA R9, -RZ, RZ, 0, 5.9604644775390625e-08 ;  /* 0x00000001ff097435 */ /* 0x000fc800000001ff */
[----:B------:R-:W-:-:S07]  /*a880*/  ISETP.GE.U32.AND P2, PT, R5, R2, PT ;  /* 0x000000020500720c */ /* 0x000fce0003f46070 */
[----:B-----5:R-:W-:-:S05]  /*a890*/  @!P0 HADD2.F32 R21, -RZ, R21.H0_H0 ;  /* 0x20000015ff158230 */ /* 0x020fca0000004100 */
        /* <DEDUP_REMOVED lines=8> */
[----:B------:R-:W-:-:S05]  /*a920*/  @!P0 HADD2.F32 R11, -RZ, R11.H0_H0 ;  /* 0x2000000bff0b8230 */ /* 0x000fca0000004100 */
        /* <DEDUP_REMOVED lines=14> */
[----:B------:R-:W-:-:S12]  /*aa10*/  IMAD.MOV.U32 R6, RZ, RZ, 0x1 ;  /* 0x00000001ff067424 */ /* 0x000fd800078e00ff */
[----:B------:R-:W-:-:S05]  /*aa20*/  @!P0 HADD2.F32 R22, -RZ, R22.H0_H0 ;  /* 0x20000016ff168230 */ /* 0x000fca0000004100 */
[----:B------:R-:W-:-:S04]  /*aa30*/  @!P0 FSETP.NEU.FTZ.AND P1, PT, R22, RZ, PT ;  /* 0x000000ff1600820b */ /* 0x000fc80003f3d000 */
[----:B------:R-:W-:-:S04]  /*aa40*/  @!P0 SEL R2, RZ, 0x1, !P1 ;  /* 0x00000001ff028807 */ /* 0x000fc80004800000 */
[----:B------:R-:W-:-:S07]  /*aa50*/  @!P0 PRMT R6, R2, 0x7610, R6 ;  /* 0x0000761002068816 */ /* 0x000fce0000000006 */
.L_x_670:
[----:B------:R-:W-:Y:S05]  /*aa60*/  BSYNC B1 ;  /* 0x0000000000017941 */ /* 0x000fea0003800000 */
.L_x_669:
[----:B------:R-:W2:Y:S01]  /*aa70*/  I2F.S8 R8, R8 ;  /* 0x0000000800087306 */ /* 0x000ea20000001400 */
[----:B------:R-:W-:Y:S01]  /*aa80*/  LOP3.LUT P0, RZ, R9, 0xff, RZ, 0xc0, !PT ;  /* 0x000000ff09ff7812 */ /* 0x000fe2000780c0ff */
[----:B------:R-:W-:Y:S01]  /*aa90*/  HFMA2.MMA R2, -RZ, RZ, 0, 5.9604644775390625e-08 ;  /* 0x00000001ff027435 */ /* 0x000fe200000001ff */
[----:B------:R-:W-:-:S05]  /*aaa0*/  MOV R17, 0x1 ;  /* 0x0000000100117802 */ /* 0x000fca0000000f00 */
[----:B------:R-:W3:Y:S01]  /*aab0*/  I2F.S8 R7, R7 ;  /* 0x0000000700077306 */ /* 0x000ee20000001400 */
[----:B--2---:R-:W-:-:S05]  /*aac0*/  F2FP.F16.F32.PACK_AB R4, RZ, R8 ;  /* 0x00000008ff04723e */ /* 0x004fca00000000ff */
[----:B------:R-:W-:-:S05]  /*aad0*/  @!P0 HADD2.F32 R4, -RZ, R4.H0_H0 ;  /* 0x20000004ff048230 */ /* 0x000fca0000004100 */
[----:B------:R-:W-:Y:S02]  /*aae0*/  @!P0 FSETP.NEU.FTZ.AND P1, PT, R4, RZ, PT ;  /* 0x000000ff0400820b */ /* 0x000fe40003f3d000 */
[----:B---3--:R-:W-:Y:S02]  /*aaf0*/  F2FP.F16.F32.PACK_AB R4, RZ, R7 ;  /* 0x00000007ff04723e */ /* 0x008fe400000000ff */
        /* <DEDUP_REMOVED lines=10> */
[----:B------:R-:W2:Y:S02]  /*aba0*/  I2F.S8 R6, R6 ;  /* 0x0000000600067306 */ /* 0x000ea40000001400 */
[----:B--2---:R-:W-:-:S05]  /*abb0*/  F2FP.F16.F32.PACK_AB R2, RZ, R6 ;  /* 0x00000006ff02723e */ /* 0x004fca00000000ff */
[----:B------:R-:W-:-:S05]  /*abc0*/  HADD2.F32 R2, -RZ, R2.H0_H0 ;  /* 0x20000002ff027230 */ /* 0x000fca0000004100 */
[----:B------:R-:W-:-:S04]  /*abd0*/  FSETP.NEU.FTZ.AND P0, PT, R2, RZ, PT ;  /* 0x000000ff0200720b */ /* 0x000fc80003f1d000 */
[----:B------:R-:W-:Y:S01]  /*abe0*/  SEL R17, RZ, 0x1, !P0 ;  /* 0x00000001ff117807 */ /* 0x000fe20004000000 */
[----:B------:R-:W-:Y:S08]  /*abf0*/  BRA `(.L_x_639) ;  /* 0x0000001000687947 */ /* 0x000ff00003800000 */
.L_x_655:
        /* <DEDUP_REMOVED lines=12> */
.L_x_673:
[----:B0-----:R-:W-:Y:S02]  /*acc0*/  IMAD.IADD R9, R4, 0x1, R5 ;  /* 0x0000000104097824 */ /* 0x001fe400078e0205 */
[C---:B------:R-:W-:Y:S02]  /*acd0*/  IMAD R25, R16.reuse, R5, RZ ;  /* 0x0000000510197224 */ /* 0x040fe400078e02ff */
[----:B------:R-:W-:Y:S01]  /*ace0*/  IMAD R21, R16, R9, RZ ;  /* 0x0000000910157224 */ /* 0x000fe200078e02ff */
[----:B------:R-:W-:Y:S01]  /*acf0*/  IADD3 R11, R9, R4, RZ ;  /* 0x00000004090b7210 */ /* 0x000fe20007ffe0ff */
[----:B------:R-:W-:-:S04]  /*ad00*/  IMAD.WIDE.U32 R24, R25, 0x2, R12 ;  /* 0x0000000219187825 */ /* 0x000fc800078e000c */
[----:B------:R-:W-:Y:S01]  /*ad10*/  IMAD.IADD R5, R11, 0x1, R4 ;  /* 0x000000010b057824 */ /* 0x000fe200078e0204 */
[----:B------:R-:W2:Y:S01]  /*ad20*/  LDG.E.U16 R9, desc[UR36][R24.64] ;  /* 0x0000002418097981 */ /* 0x000ea2000c1e1500 */
[----:B------:R-:W-:-:S04]  /*ad30*/  IMAD.WIDE.U32 R20, R21, 0x2, R12 ;  /* 0x0000000215147825 */ /* 0x000fc800078e000c */
[C---:B------:R-:W-:Y:S01]  /*ad40*/  IMAD R19, R16.reuse, R5, RZ ;  /* 0x0000000510137224 */ /* 0x040fe200078e02ff */
[----:B------:R0:W3:Y:S01]  /*ad50*/  LDG.E.U16 R17, desc[UR36][R20.64] ;  /* 0x0000002414117981 */ /* 0x0000e2000c1e1500 */
[----:B------:R-:W-:Y:S02]  /*ad60*/  IMAD R11, R16, R11, RZ ;  /* 0x0000000b100b7224 */ /* 0x000fe400078e02ff */
[----:B------:R-:W-:-:S04]  /*ad70*/  IMAD.WIDE.U32 R18, R19, 0x2, R12 ;  /* 0x0000000213127825 */ /* 0x000fc800078e000c */
[----:B------:R-:W-:Y:S02]  /*ad80*/  IMAD.WIDE.U32 R10, R11, 0x2, R12 ;  /* 0x000000020b0a7825 */ /* 0x000fe400078e000c */
[----:B------:R4:W5:Y:S04]  /*ad90*/  LDG.E.U16 R19, desc[UR36][R18.64] ;  /* 0x0000002412137981 */ /* 0x000968000c1e1500 */
[----:B------:R5:W5:Y:S01]  /*ada0*/  LDG.E.U16 R22, desc[UR36][R10.64] ;  /* 0x000000240a167981 */ /* 0x000b62000c1e1500 */
[----:B------:R-:W-:Y:S02]  /*adb0*/  LOP3.LUT P3, RZ, R26, 0xff, RZ, 0xc0, !PT ;  /* 0x000000ff1aff7812 */ /* 0x000fe4000786c0ff */
[----:B------:R-:W-:Y:S02]  /*adc0*/  LOP3.LUT P1, RZ, R8, 0xff, RZ, 0xc0, !PT ;  /* 0x000000ff08ff7812 */ /* 0x000fe4000782c0ff */
[----:B------:R-:W-:-:S02]  /*add0*/  LOP3.LUT P2, RZ, R23, 0xff, RZ, 0xc0, !PT ;  /* 0x000000ff17ff7812 */ /* 0x000fc4000784c0ff */
[----:B------:R-:W-:Y:S02]  /*ade0*/  LOP3.LUT P0, RZ, R7, 0xff, RZ, 0xc0, !PT ;  /* 0x000000ff07ff7812 */ /* 0x000fe4000780c0ff */
[----:B------:R-:W-:-:S05]  /*adf0*/  IADD3 R5, R5, R4, RZ ;  /* 0x0000000405057210 */ /* 0x000fca0007ffe0ff */
[----:B0-----:R-:W-:Y:S01]  /*ae00*/  IMAD R21, R4, 0x3, R5 ;  /* 0x0000000304157824 */ /* 0x001fe200078e0205 */
[----:B----4-:R-:W-:-:S04]  /*ae10*/  HFMA2.MMA R18, -RZ, RZ, 0, 5.9604644775390625e-08 ;  /* 0x00000001ff127435 */ /* 0x010fc800000001ff */
[----:B-1----:R-:W-:Y:S01]  /*ae20*/  ISETP.GE.U32.AND P5, PT, R21, R2, PT ;  /* 0x000000021500720c */ /* 0x002fe20003fa6070 */
[----:B------:R-:W-:Y:S02]  /*ae30*/  IMAD.MOV.U32 R8, RZ, RZ, 0x1 ;  /* 0x00000001ff087424 */ /* 0x000fe400078e00ff */
[----:B--2---:R-:W-:Y:S02]  /*ae40*/  @!P1 HADD2.F32 R6, -RZ, R9.H0_H0 ;  /* 0x20000009ff069230 */ /* 0x004fe40000004100 */
[----:B---3--:R-:W-:-:S03]  /*ae50*/  @!P3 HADD2.F32 R7, -RZ, R17.H0_H0 ;  /* 0x20000011ff07b230 */ /* 0x008fc60000004100 */
[----:B------:R-:W-:Y:S02]  /*ae60*/  @!P1 FSETP.NEU.FTZ.AND P6, PT, R6, RZ, PT ;  /* 0x000000ff0600920b */ /* 0x000fe40003fdd000 */
[----:B------:R-:W-:Y:S01]  /*ae70*/  @!P3 FSETP.NEU.FTZ.AND P4, PT, R7, RZ, PT ;  /* 0x000000ff0700b20b */ /* 0x000fe20003f9d000 */
[----:B-----5:R-:W-:-:S03]  /*ae80*/  @!P2 HADD2.F32 R7, -RZ, R19.H0_H0 ;  /* 0x20000013ff07a230 */ /* 0x020fc60000004100 */
[----:B------:R-:W-:Y:S01]  /*ae90*/  @!P3 SEL R11, RZ, 0x1, !P4 ;  /* 0x00000001ff0bb807 */ /* 0x000fe20006000000 */
[----:B------:R-:W-:Y:S01]  /*aea0*/  @!P0 HADD2.F32 R6, -RZ, R22.H0_H0 ;  /* 0x20000016ff068230 */ /* 0x000fe20000004100 */
[----:B------:R-:W-:Y:S02]  /*aeb0*/  @!P2 FSETP.NEU.FTZ.AND P4, PT, R7, RZ, PT ;  /* 0x000000ff0700a20b */ /* 0x000fe40003f9d000 */
[----:B------:R-:W-:Y:S02]  /*aec0*/  @!P1 SEL R10, RZ, 0x1, !P6 ;  /* 0x00000001ff0a9807 */ /* 0x000fe40007000000 */
[----:B------:R-:W-:Y:S01]  /*aed0*/  @!P0 FSETP.NEU.FTZ.AND P6, PT, R6, RZ, PT ;  /* 0x000000ff0600820b */ /* 0x000fe20003fdd000 */
[----:B------:R-:W-:Y:S01]  /*aee0*/  IMAD.MOV.U32 R6, RZ, RZ, 0x1 ;  /* 0x00000001ff067424 */ /* 0x000fe200078e00ff */
[----:B------:R-:W-:Y:S02]  /*aef0*/  @!P2 SEL R21, RZ, 0x1, !P4 ;  /* 0x00000001ff15a807 */ /* 0x000fe40006000000 */
[----:B------:R-:W-:-:S02]  /*af00*/  MOV R7, 0x1 ;  /* 0x0000000100077802 */ /* 0x000fc40000000f00 */
        /* <DEDUP_REMOVED lines=8> */
.L_x_672:
[----:B------:R-:W-:Y:S05]  /*af90*/  BSYNC B1 ;  /* 0x0000000000017941 */ /* 0x000fea0003800000 */
.L_x_671:
        /* <DEDUP_REMOVED lines=23> */
.L_x_675:
[----:B------:R-:W-:Y:S05]  /*b110*/  BSYNC B1 ;  /* 0x0000000000017941 */ /* 0x000fea0003800000 */
.L_x_674:
[----:B------:R-:W-:Y:S04]  /*b120*/  BSSY B1, `(.L_x_676) ;  /* 0x0000023000017945 */ /* 0x000fe80003800000 */
[----:B------:R-:W-:Y:S05]  /*b130*/  @P1 BRA `(.L_x_677) ;  /* 0x0000000000841947 */ /* 0x000fea0003800000 */
[----:B------:R-:W-:Y:S01]  /*b140*/  LOP3.LUT P0, RZ, R8, 0xff, RZ, 0xc0, !PT ;  /* 0x000000ff08ff7812 */ /* 0x000fe2000780c0ff */
[----:B------:R-:W-:Y:S01]  /*b150*/  IMAD.MOV.U32 R8, RZ, RZ, 0x1 ;  /* 0x00000001ff087424 */ /* 0x000fe200078e00ff */
[----:B------:R-:W-:-:S04]  /*b160*/  IADD3 R5, R5, R4, RZ ;  /* 0x0000000405057210 */ /* 0x000fc80007ffe0ff */
[----:B------:R-:W-:-:S07]  /*b170*/  ISETP.GE.U32.AND P2, PT, R5, R2, PT ;  /* 0x000000020500720c */ /* 0x000fce0003f46070 */
[----:B-----5:R-:W-:-:S05]  /*b180*/  @!P0 HADD2.F32 R9, -RZ, R9.H0_H0 ;  /* 0x20000009ff098230 */ /* 0x020fca0000004100 */
        /* <DEDUP_REMOVED lines=8> */
[----:B------:R-:W-:-:S05]  /*b210*/  @!P0 HADD2.F32 R17, -RZ, R17.H0_H0 ;  /* 0x20000011ff118230 */ /* 0x000fca0000004100 */
        /* <DEDUP_REMOVED lines=14> */
[----:B------:R-:W-:-:S12]  /*b300*/  HFMA2.MMA R6, -RZ, RZ, 0, 5.9604644775390625e-08 ;  /* 0x00000001ff067435 */ /* 0x000fd800000001ff */
[----:B------:R-:W-:-:S05]  /*b310*/  @!P1 HADD2.F32 R19, -RZ, R19.H0_H0 ;  /* 0x20000013ff139230 */ /* 0x000fca0000004100 */
[----:B------:R-:W-:-:S04]  /*b320*/  @!P1 FSETP.NEU.FTZ.AND P0, PT, R19, RZ, PT ;  /* 0x000000ff1300920b */ /* 0x000fc80003f1d000 */
[----:B------:R-:W-:-:S04]  /*b330*/  @!P1 SEL R2, RZ, 0x1, !P0 ;  /* 0x00000001ff029807 */ /* 0x000fc80004000000 */
[----:B------:R-:W-:-:S07]  /*b340*/  @!P1 PRMT R6, R2, 0x7610, R6 ;  /* 0x0000761002069816 */ /* 0x000fce0000000006 */
.L_x_677:
[----:B------:R-:W-:Y:S05]  /*b350*/  BSYNC B1 ;  /* 0x0000000000017941 */ /* 0x000fea0003800000 */
.L_x_676:
[----:B------:R-:W1:Y:S01]  /*b360*/  I2F.S8 R18, R18 ;  /* 0x0000001200127306 */ /* 0x000e620000001400 */
[----:B------:R-:W-:Y:S01]  /*b370*/  LOP3.LUT P1, RZ, R8, 0xff, RZ, 0xc0, !PT ;  /* 0x000000ff08ff7812 */ /* 0x000fe2000782c0ff */
[----:B------:R-:W-:Y:S02]  /*b380*/  IMAD.MOV.U32 R2, RZ, RZ, 0x1 ;  /* 0x00000001ff027424 */ /* 0x000fe400078e00ff */
[----:B-----5:R-:W-:-:S04]  /*b390*/  IMAD.MOV.U32 R17, RZ, RZ, 0x1 ;  /* 0x00000001ff117424 */ /* 0x020fc800078e00ff */
[----:B------:R-:W2:Y:S01]  /*b3a0*/  I2F.S8 R7, R7 ;  /* 0x0000000700077306 */ /* 0x000ea20000001400 */
[----:B-1----:R-:W-:-:S05]  /*b3b0*/  F2FP.F16.F32.PACK_AB R4, RZ, R18 ;  /* 0x00000012ff04723e */ /* 0x002fca00000000ff */
[----:B------:R-:W-:-:S05]  /*b3c0*/  @!P1 HADD2.F32 R4, -RZ, R4.H0_H0 ;  /* 0x20000004ff049230 */ /* 0x000fca0000004100 */
[----:B------:R-:W-:Y:S02]  /*b3d0*/  @!P1 FSETP.NEU.FTZ.AND P0, PT, R4, RZ, PT ;  /* 0x000000ff0400920b */ /* 0x000fe40003f1d000 */
[----:B--2---:R-:W-:Y:S02]  /*b3e0*/  F2FP.F16.F32.PACK_AB R4, RZ, R7 ;  /* 0x00000007ff04723e */ /* 0x004fe400000000ff */
[----:B------:R-:W-:-:S04]  /*b3f0*/  @!P1 SEL R2, RZ, 0x1, !P0 ;  /* 0x00000001ff029807 */ /* 0x000fc80004000000 */
[----:B------:R-:W-:-:S04]  /*b400*/  PRMT R2, R2, 0x9910, RZ ;  /* 0x0000991002027816 */ /* 0x000fc800000000ff */
[----:B------:R-:W-:Y:S02]  /*b410*/  ISETP.NE.AND P1, PT, R2, RZ, PT ;  /* 0x000000ff0200720c */ /* 0x000fe40003f25270 */
[----:B------:R-:W-:-:S11]  /*b420*/  MOV R2, 0x1 ;  /* 0x0000000100027802 */ /* 0x000fd60000000f00 */
[----:B------:R-:W-:-:S05]  /*b430*/  @!P1 HADD2.F32 R4, -RZ, R4.H0_H0 ;  /* 0x20000004ff049230 */ /* 0x000fca0000004100 */
[----:B------:R-:W-:-:S04]  /*b440*/  @!P1 FSETP.NEU.FTZ.AND P0, PT, R4, RZ, PT ;  /* 0x000000ff0400920b */ /* 0x000fc80003f1d000 */
[----:B------:R-:W-:-:S04]  /*b450*/  @!P1 SEL R2, RZ, 0x1, !P0 ;  /* 0x00000001ff029807 */ /* 0x000fc80004000000 */
[----:B------:R-:W-:-:S04]  /*b460*/  PRMT R2, R2, 0x9910, RZ ;  /* 0x0000991002027816 */ /* 0x000fc800000000ff */
[----:B------:R-:W-:-:S13]  /*b470*/  ISETP.NE.AND P0, PT, R2, RZ, PT ;  /* 0x000000ff0200720c */ /* 0x000fda0003f05270 */
[----:B------:R-:W-:Y:S05]  /*b480*/  @P0 BRA `(.L_x_639) ;  /* 0x0000000800440947 */ /* 0x000fea0003800000 */
[----:B------:R-:W1:Y:S02]  /*b490*/  I2F.S8 R6, R6 ;  /* 0x0000000600067306 */ /* 0x000e640000001400 */
[----:B-1----:R-:W-:-:S05]  /*b4a0*/  F2FP.F16.F32.PACK_AB R2, RZ, R6 ;  /* 0x00000006ff02723e */ /* 0x002fca00000000ff */
[----:B------:R-:W-:-:S05]  /*b4b0*/  HADD2.F32 R2, -RZ, R2.H0_H0 ;  /* 0x20000002ff027230 */ /* 0x000fca0000004100 */
[----:B------:R-:W-:-:S04]  /*b4c0*/  FSETP.NEU.FTZ.AND P0, PT, R2, RZ, PT ;  /* 0x000000ff0200720b */ /* 0x000fc80003f1d000 */
[----:B------:R-:W-:Y:S01]  /*b4d0*/  SEL R17, RZ, 0x1, !P0 ;  /* 0x00000001ff117807 */ /* 0x000fe20004000000 */
[----:B------:R-:W-:Y:S08]  /*b4e0*/  BRA `(.L_x_639) ;  /* 0x00000008002c7947 */ /* 0x000ff00003800000 */
.L_x_654:
[----:B------:R-:W-:Y:S01]  /*b4f0*/  ULDC UR4, c[0x0][0x220] ;  /* 0x0000880000047ab9 */ /* 0x000fe20000000800 */
[----:B------:R-:W-:Y:S01]  /*b500*/  BSSY B1, `(.L_x_678) ;  /* 0x0000039000017945 */ /* 0x000fe20003800000 */
[----:B------:R-:W-:Y:S01]  /*b510*/  MOV R6, UR4 ;  /* 0x0000000400067c02 */ /* 0x000fe20008000f00 */
[----:B------:R-:W-:Y:S02]  /*b520*/  ULDC.U8 UR4, c[0x0][0x211] ;  /* 0x0000844000047ab9 */ /* 0x000fe40000000000 */
[----:B------:R-:W-:Y:S01]  /*b530*/  IMAD.U32 R19, RZ, RZ, UR4 ;  /* 0x00000004ff137e24 */ /* 0x000fe2000f8e00ff */
[----:B------:R-:W-:Y:S01]  /*b540*/  MOV R8, UR4 ;  /* 0x0000000400087c02 */ /* 0x000fe20008000f00 */
[----:B------:R-:W-:Y:S01]  /*b550*/  IMAD R5, R6, 0x3, R11 ;  /* 0x0000000306057824 */ /* 0x000fe200078e020b */
[----:B------:R-:W-:Y:S01]  /*b560*/  MOV R7, UR4 ;  /* 0x0000000400077c02 */ /* 0x000fe20008000f00 */
[----:B------:R-:W-:-:S03]  /*b570*/  IMAD.U32 R16, RZ, RZ, UR4 ;  /* 0x00000004ff107e24 */ /* 0x000fc6000f8e00ff */
        /* <DEDUP_REMOVED lines=8> */
.L_x_680:
[C---:B0-----:R-:W-:Y:S02]  /*b600*/  IMAD.IADD R21, R11.reuse, 0x1, R6 ;  /* 0x000000010b157824 */ /* 0x041fe400078e0206 */
[----:B------:R-:W-:-:S03]  /*b610*/  IMAD.WIDE.U32 R22, R11, 0x2, R12 ;  /* 0x000000020b167825 */ /* 0x000fc600078e000c */
[C---:B------:R-:W-:Y:S01]  /*b620*/  IADD3 R5, R21.reuse, R6, RZ ;  /* 0x0000000615057210 */ /* 0x040fe20007ffe0ff */
[----:B------:R-:W-:Y:S01]  /*b630*/  IMAD.WIDE.U32 R20, R21, 0x2, R12 ;  /* 0x0000000215147825 */ /* 0x000fe200078e000c */
[----:B------:R-:W2:Y:S03]  /*b640*/  LDG.E.U16 R9, desc[UR36][R22.64] ;  /* 0x0000002416097981 */ /* 0x000ea6000c1e1500 */
[C---:B------:R-:W-:Y:S01]  /*b650*/  IMAD.IADD R11, R5.reuse, 0x1, R6 ;  /* 0x00000001050b7824 */ /* 0x040fe200078e0206 */
[----:B------:R0:W3:Y:S01]  /*b660*/  LDG.E.U16 R10, desc[UR36][R20.64] ;  /* 0x00000024140a7981 */ /* 0x0000e2000c1e1500 */
[----:B------:R-:W-:-:S04]  /*b670*/  IMAD.WIDE.U32 R4, R5, 0x2, R12 ;  /* 0x0000000205047825 */ /* 0x000fc800078e000c */
[----:B------:R-:W-:Y:S01]  /*b680*/  IMAD.WIDE.U32 R16, R11, 0x2, R12 ;  /* 0x000000020b107825 */ /* 0x000fe200078e000c */
[----:B------:R-:W4:Y:S05]  /*b690*/  LDG.E.U16 R18, desc[UR36][R4.64] ;  /* 0x0000002404127981 */ /* 0x000f2a000c1e1500 */
[----:B------:R5:W4:Y:S01]  /*b6a0*/  LDG.E.U16 R17, desc[UR36][R16.64] ;  /* 0x0000002410117981 */ /* 0x000b22000c1e1500 */
[----:B------:R-:W-:Y:S02]  /*b6b0*/  LOP3.LUT P1, RZ, R7, 0xff, RZ, 0xc0, !PT ;  /* 0x000000ff07ff7812 */ /* 0x000fe4000782c0ff */
[----:B------:R-:W-:Y:S02]  /*b6c0*/  LOP3.LUT P3, RZ, R25, 0xff, RZ, 0xc0, !PT ;  /* 0x000000ff19ff7812 */ /* 0x000fe4000786c0ff */
[----:B------:R-:W-:-:S02]  /*b6d0*/  LOP3.LUT P0, RZ, R8, 0xff, RZ, 0xc0, !PT ;  /* 0x000000ff08ff7812 */ /* 0x000fc4000780c0ff */
[----:B------:R-:W-:Y:S02]  /*b6e0*/  LOP3.LUT P2, RZ, R24, 0xff, RZ, 0xc0, !PT ;  /* 0x000000ff18ff7812 */ /* 0x000fe4000784c0ff */
[----:B------:R-:W-:-:S05]  /*b6f0*/  IADD3 R11, R11, R6, RZ ;  /* 0x000000060b0b7210 */ /* 0x000fca0007ffe0ff */
[----:B0-----:R-:W-:-:S05]  /*b700*/  IMAD R21, R6, 0x3, R11 ;  /* 0x0000000306157824 */ /* 0x001fca00078e020b */
[----:B-1----:R-:W-:Y:S01]  /*b710*/  ISETP.GE.U32.AND P4, PT, R21, R2, PT ;  /* 0x000000021500720c */ /* 0x002fe20003f86070 */
[----:B------:R-:W-:Y:S02]  /*b720*/  IMAD.MOV.U32 R19, RZ, RZ, 0x1 ;  /* 0x00000001ff137424 */ /* 0x000fe400078e00ff */
[----:B-----5:R-:W-:Y:S02]  /*b730*/  IMAD.MOV.U32 R16, RZ, RZ, 0x1 ;  /* 0x00000001ff107424 */ /* 0x020fe400078e00ff */
[----:B--2---:R-:W-:Y:S02]  /*b740*/  @!P1 HADD2.F32 R7, -RZ, R9.H0_H0 ;  /* 0x20000009ff079230 */ /* 0x004fe40000004100 */
[----:B---3--:R-:W-:-:S03]  /*b750*/  @!P3 HADD2.F32 R4, -RZ, R10.H0_H0 ;  /* 0x2000000aff04b230 */ /* 0x008fc60000004100 */
[----:B------:R-:W-:Y:S01]  /*b760*/  @!P1 FSETP.NEU.FTZ.AND P6, PT, R7, RZ, PT ;  /* 0x000000ff0700920b */ /* 0x000fe20003fdd000 */
[----:B----4-:R-:W-:Y:S01]  /*b770*/  @!P0 HADD2.F32 R5, -RZ, R18.H0_H0 ;  /* 0x20000012ff058230 */ /* 0x010fe20000004100 */
[----:B------:R-:W-:Y:S02]  /*b780*/  @!P3 FSETP.NEU.FTZ.AND P5, PT, R4, RZ, PT ;  /* 0x000000ff0400b20b */ /* 0x000fe40003fbd000 */
[----:B------:R-:W-:Y:S01]  /*b790*/  @!P1 SEL R4, RZ, 0x1, !P6 ;  /* 0x00000001ff049807 */ /* 0x000fe20007000000 */
[----:B------:R-:W-:Y:S01]  /*b7a0*/  @!P2 HADD2.F32 R8, -RZ, R17.H0_H0 ;  /* 0x20000011ff08a230 */ /* 0x000fe20000004100 */
[----:B------:R-:W-:Y:S02]  /*b7b0*/  @!P0 FSETP.NEU.FTZ.AND P6, PT, R5, RZ, PT ;  /* 0x000000ff0500820b */ /* 0x000fe40003fdd000 */
[----:B------:R-:W-:Y:S02]  /*b7c0*/  @!P3 SEL R5, RZ, 0x1, !P5 ;  /* 0x00000001ff05b807 */ /* 0x000fe40006800000 */
[----:B------:R-:W-:Y:S01]  /*b7d0*/  @!P2 FSETP.NEU.FTZ.AND P5, PT, R8, RZ, PT ;  /* 0x000000ff0800a20b */ /* 0x000fe20003fbd000 */
[----:B------:R-:W-:-:S03]  /*b7e0*/  HFMA2.MMA R7, -RZ, RZ, 0, 5.9604644775390625e-08 ;  /* 0x00000001ff077435 */ /* 0x000fc600000001ff */
[----:B------:R-:W-:Y:S02]  /*b7f0*/  @!P2 SEL R21, RZ, 0x1, !P5 ;  /* 0x00000001ff15a807 */ /* 0x000fe40006800000 */
[----:B------:R-:W-:Y:S02]  /*b800*/  MOV R8, 0x1 ;  /* 0x0000000100087802 */ /* 0x000fe40000000f00 */
        /* <DEDUP_REMOVED lines=8> */
.L_x_679:
[----:B------:R-:W-:Y:S05]  /*b890*/  BSYNC B1 ;  /* 0x0000000000017941 */ /* 0x000fea0003800000 */
.L_x_678:
[----:B------:R-:W-:Y:S01]  /*b8a0*/  ISETP.GE.U32.AND P1, PT, R11, R2, PT ;  /* 0x000000020b00720c */ /* 0x000fe20003f26070 */
[----:B------:R-:W-:-:S12]  /*b8b0*/  BSSY B1, `(.L_x_681) ;  /* 0x0000012000017945 */ /* 0x000fd80003800000 */
[----:B------:R-:W-:Y:S05]  /*b8c0*/  @P1 BRA `(.L_x_682) ;  /* 0x0000000000401947 */ /* 0x000fea0003800000 */
[----:B------:R-:W-:-:S05]  /*b8d0*/  IMAD.WIDE.U32 R4, R11, 0x2, R12 ;  /* 0x000000020b047825 */ /* 0x000fca00078e000c */
[----:B------:R0:W5:Y:S01]  /*b8e0*/  LDG.E.U16 R9, desc[UR36][R4.64] ;  /* 0x0000002404097981 */ /* 0x000162000c1e1500 */
[----:B------:R-:W-:-:S05]  /*b8f0*/  IMAD.IADD R21, R11, 0x1, R6 ;  /* 0x000000010b157824 */ /* 0x000fca00078e0206 */
[----:B------:R-:W-:-:S13]  /*b900*/  ISETP.GE.U32.AND P0, PT, R21, R2, PT ;  /* 0x000000021500720c */ /* 0x000fda0003f06070 */
[----:B0-----:R-:W-:Y:S05]  /*b910*/  @P0 BRA `(.L_x_682) ;  /* 0x00000000002c0947 */ /* 0x001fea0003800000 */
[----:B------:R-:W-:-:S05]  /*b920*/  IMAD.WIDE.U32 R4, R21, 0x2, R12 ;  /* 0x0000000215047825 */ /* 0x000fca00078e000c */
[----:B------:R0:W5:Y:S01]  /*b930*/  LDG.E.U16 R10, desc[UR36][R4.64] ;  /* 0x00000024040a7981 */ /* 0x000162000c1e1500 */
[----:B------:R-:W-:-:S04]  /*b940*/  IADD3 R21, R21, R6, RZ ;  /* 0x0000000615157210 */ /* 0x000fc80007ffe0ff */
[----:B------:R-:W-:-:S13]  /*b950*/  ISETP.GE.U32.AND P0, PT, R21, R2, PT ;  /* 0x000000021500720c */ /* 0x000fda0003f06070 */
[----:B0-----:R-:W-:Y:S05]  /*b960*/  @P0 BRA `(.L_x_682) ;  /* 0x0000000000180947 */ /* 0x001fea0003800000 */
[C---:B------:R-:W-:Y:S02]  /*b970*/  IMAD.IADD R23, R21.reuse, 0x1, R6 ;  /* 0x0000000115177824 */ /* 0x040fe400078e0206 */
[----:B------:R-:W-:-:S03]  /*b980*/  IMAD.WIDE.U32 R4, R21, 0x2, R12 ;  /* 0x0000000215047825 */ /* 0x000fc600078e000c */
[C---:B------:R-:W-:Y:S02]  /*b990*/  ISETP.GE.U32.AND P0, PT, R23.reuse, R2, PT ;  /* 0x000000021700720c */ /* 0x040fe40003f06070 */
[----:B------:R0:W5:Y:S11]  /*b9a0*/  LDG.E.U16 R18, desc[UR36][R4.64] ;  /* 0x0000002404127981 */ /* 0x000176000c1e1500 */
[----:B------:R-:W-:-:S05]  /*b9b0*/  @!P0 IMAD.WIDE.U32 R12, R23, 0x2, R12 ;  /* 0x00000002170c8825 */ /* 0x000fca00078e000c */
[----:B------:R0:W5:Y:S02]  /*b9c0*/  @!P0 LDG.E.U16 R17, desc[UR36][R12.64] ;  /* 0x000000240c118981 */ /* 0x000164000c1e1500 */
.L_x_682:
[----:B------:R-:W-:Y:S05]  /*b9d0*/  BSYNC B1 ;  /* 0x0000000000017941 */ /* 0x000fea0003800000 */
.L_x_681:
[----:B------:R-:W-:Y:S04]  /*b9e0*/  BSSY B1, `(.L_x_683) ;  /* 0x0000023000017945 */ /* 0x000fe80003800000 */
[----:B------:R-:W-:Y:S05]  /*b9f0*/  @P1 BRA `(.L_x_684) ;  /* 0x0000000000841947 */ /* 0x000fea0003800000 */
[----:B------:R-:W-:Y:S01]  /*ba00*/  LOP3.LUT P0, RZ, R7, 0xff, RZ, 0xc0, !PT ;  /* 0x000000ff07ff7812 */ /* 0x000fe2000780c0ff */
[----:B------:R-:W-:Y:S01]  /*ba10*/  IMAD.MOV.U32 R7, RZ, RZ, 0x1 ;  /* 0x00000001ff077424 */ /* 0x000fe200078e00ff */
[----:B0-----:R-:W-:-:S04]  /*ba20*/  IADD3 R5, R11, R6, RZ ;  /* 0x000000060b057210 */ /* 0x001fc80007ffe0ff */
        /* <DEDUP_REMOVED lines=30> */
.L_x_684:
[----:B------:R-:W-:Y:S05]  /*bc10*/  BSYNC B1 ;  /* 0x0000000000017941 */ /* 0x000fea0003800000 */
.L_x_683:
[----:B------:R-:W0:Y:S01]  /*bc20*/  I2F.S8 R16, R16 ;  /* 0x0000001000107306 */ /* 0x000e220000001400 */
[----:B------:R-:W-:Y:S01]  /*bc30*/  LOP3.LUT P1, RZ, R7, 0xff, RZ, 0xc0, !PT ;  /* 0x000000ff07ff7812 */ /* 0x000fe2000782c0ff */
[----:B------:R-:W-:Y:S02]  /*bc40*/  IMAD.MOV.U32 R2, RZ, RZ, 0x1 ;  /* 0x00000001ff027424 */ /* 0x000fe400078e00ff */
[----:B-----5:R-:W-:-:S04]  /*bc50*/  IMAD.MOV.U32 R17, RZ, RZ, 0x1 ;  /* 0x00000001ff117424 */ /* 0x020fc800078e00ff */
[----:B------:R-:W1:Y:S01]  /*bc60*/  I2F.S8 R8, R8 ;  /* 0x0000000800087306 */ /* 0x000e620000001400 */
[----:B0-----:R-:W-:-:S07]  /*bc70*/  F2FP.F16.F32.PACK_AB R4, RZ, R16 ;  /* 0x00000010ff04723e */ /* 0x001fce00000000ff */
[----:B------:R-:W0:Y:S01]  /*bc80*/  I2F.S8 R19, R19 ;  /* 0x0000001300137306 */ /* 0x000e220000001400 */
[----:B------:R-:W-:-:S05]  /*bc90*/  @!P1 HADD2.F32 R4, -RZ, R4.H0_H0 ;  /* 0x20000004ff049230 */ /* 0x000fca0000004100 */
[----:B------:R-:W-:Y:S02]  /*bca0*/  @!P1 FSETP.NEU.FTZ.AND P0, PT, R4, RZ, PT ;  /* 0x000000ff0400920b */ /* 0x000fe40003f1d000 */
[----:B-1----:R-:W-:Y:S02]  /*bcb0*/  F2FP.F16.F32.PACK_AB R4, RZ, R8 ;  /* 0x00000008ff04723e */ /* 0x002fe400000000ff */
        /* <DEDUP_REMOVED lines=8> */
[----:B------:R-:W-:Y:S02]  /*bd40*/  ISETP.NE.AND P1, PT, R2, RZ, PT ;  /* 0x000000ff0200720c */ /* 0x000fe40003f25270 */
[----:B0-----:R-:W-:-:S11]  /*bd50*/  F2FP.F16.F32.PACK_AB R2, RZ, R19 ;  /* 0x00000013ff02723e */ /* 0x001fd600000000ff */
[----:B------:R-:W-:-:S05]  /*bd60*/  @!P1 HADD2.F32 R2, -RZ, R2.H0_H0 ;  /* 0x20000002ff029230 */ /* 0x000fca0000004100 */
[----:B------:R-:W-:-:S04]  /*bd70*/  @!P1 FSETP.NEU.FTZ.AND P0, PT, R2, RZ, PT ;  /* 0x000000ff0200920b */ /* 0x000fc80003f1d000 */
[----:B------:R-:W-:-:S04]  /*bd80*/  @!P1 SEL R2, RZ, 0x1, !P0 ;  /* 0x00000001ff029807 */ /* 0x000fc80004000000 */
[----:B------:R-:W-:-:S07]  /*bd90*/  @!P1 PRMT R17, R2, 0x7610, R17 ;  /* 0x0000761002119816 */ /* 0x000fce0000000011 */
.L_x_639:
[----:B------:R-:W-:Y:S05]  /*bda0*/  BSYNC B0 ;  /* 0x0000000000007941 */ /* 0x000fea0003800000 */
.L_x_638:
        /* <DEDUP_REMOVED lines=15> */
.L_x_688:
        /* <DEDUP_REMOVED lines=10> */
[----:B------:R-:W-:-:S04]  /*bf40*/  HFMA2.MMA R17, -RZ, RZ, 0, 5.9604644775390625e-08 ;  /* 0x00000001ff117435 */ /* 0x000fc800000001ff */
[----:B------:R-:W2:Y:S02]  /*bf50*/  LDS.S8 R4, [R4+UR4] ;  /* 0x0000000404047984 */ /* 0x000ea40008000200 */
[----:B--2---:R-:W2:Y:S02]  /*bf60*/  I2F.S16 R5, R4 ;  /* 0x0000000400057306 */ /* 0x004ea40000101400 */
[----:B--2---:R-:W-:-:S05]  /*bf70*/  F2FP.F16.F32.PACK_AB R5, RZ, R5 ;  /* 0x00000005ff05723e */ /* 0x004fca00000000ff */
[----:B------:R-:W-:-:S05]  /*bf80*/  @!P0 HADD2.F32 R5, -RZ, R5.H0_H0 ;  /* 0x20000005ff058230 */ /* 0x000fca0000004100 */
[----:B------:R-:W-:-:S04]  /*bf90*/  @!P0 FSETP.NEU.FTZ.AND P1, PT, R5, RZ, PT ;  /* 0x000000ff0500820b */ /* 0x000fc80003f3d000 */
[----:B------:R-:W-:-:S04]  /*bfa0*/  @!P0 SEL R5, RZ, 0x1, !P1 ;  /* 0x00000001ff058807 */ /* 0x000fc80004800000 */
[----:B------:R-:W-:-:S05]  /*bfb0*/  @!P0 PRMT R17, R5, 0x7610, R17 ;  /* 0x0000761005118816 */ /* 0x000fca0000000011 */
[----:B------:R2:W-:Y:S02]  /*bfc0*/  STS.U8 [R2+UR4], R17 ;  /* 0x0000001102007988 */ /* 0x0005e40008000004 */
.L_x_687:
[----:B------:R-:W-:Y:S05]  /*bfd0*/  BSYNC B0 ;  /* 0x0000000000007941 */ /* 0x000fea0003800000 */
.L_x_686:
[----:B------:R-:W-:Y:S01]  /*bfe0*/  IMAD.MOV.U32 R4, RZ, RZ, R6 ;  /* 0x000000ffff047224 */ /* 0x000fe200078e0006 */
[----:B------:R-:W-:Y:S06]  /*bff0*/  @P2 BRA `(.L_x_688) ;  /* 0xfffffffc00a82947 */ /* 0x000fec000383ffff */
.L_x_685:
[----:B------:R-:W-:Y:S02]  /*c000*/  ULDC UR4, c[0x0][0x22c] ;  /* 0x00008b0000047ab9 */ /* 0x000fe40000000800 */
[----:B------:R-:W-:-:S13]  /*c010*/  ISETP.NE.AND P0, PT, RZ, UR4, PT ;  /* 0x00000004ff007c0c */ /* 0x000fda000bf05270 */
[----:B------:R-:W-:Y:S05]  /*c020*/  @!P0 BRA `(.L_x_689) ;  /* 0x0000000000e48947 */ /* 0x000fea0003800000 */
[----:B------:R-:W3:Y:S02]  /*c030*/  LDC R9, c[0x0][RZ] ;  /* 0x00000000ff097b82 */ /* 0x000ee40000000800 */
[----:B---3--:R-:W-:Y:S02]  /*c040*/  ISETP.GT.AND P0, PT, R9, 0x20, PT ;  /* 0x000000200900780c */ /* 0x008fe40003f04270 */
[----:B--2---:R-:W-:-:S11]  /*c050*/  MOV R2, R9 ;  /* 0x0000000900027202 */ /* 0x004fd60000000f00 */
[----:B------:R-:W-:Y:S05]  /*c060*/  @!P0 BRA `(.L_x_690) ;  /* 0x0000000000888947 */ /* 0x000fea0003800000 */
[----:B------:R-:W2:Y:S01]  /*c070*/  S2UR UR5, SR_CgaCtaId ;  /* 0x00000000000579c3 */ /* 0x000ea20000008800 */
[----:B------:R-:W-:Y:S01]  /*c080*/  UMOV UR4, 0x400 ;  /* 0x0000040000047882 */ /* 0x000fe20000000000 */
[-C--:B------:R-:W-:Y:S01]  /*c090*/  IMAD R4, R3, R9.reuse, R0 ;  /* 0x0000000903047224 */ /* 0x080fe200078e0200 */
[----:B------:R-:W-:Y:S01]  /*c0a0*/  UIADD3 UR4, UR4, 0x10, URZ ;  /* 0x0000001004047890 */ /* 0x000fe2000fffe03f */
[----:B------:R-:W-:-:S04]  /*c0b0*/  LEA.HI R2, R9, R9, RZ, 0x1 ;  /* 0x0000000909027211 */ /* 0x000fc800078f08ff */
[----:B------:R-:W-:Y:S01]  /*c0c0*/  SHF.R.S32.HI R6, RZ, 0x1, R2 ;  /* 0x00000001ff067819 */ /* 0x000fe20000011402 */
[----:B------:R-:W-:-:S03]  /*c0d0*/  IMAD.MOV.U32 R2, RZ, RZ, 0x20 ;  /* 0x00000020ff027424 */ /* 0x000fc600078e00ff */
[----:B------:R-:W-:Y:S01]  /*c0e0*/  ISETP.GE.AND P0, PT, R6, 0x20, PT ;  /* 0x000000200600780c */ /* 0x000fe20003f06270 */
[----:B--2---:R-:W-:-:S06]  /*c0f0*/  ULEA UR4, UR5, UR4, 0x18 ;  /* 0x0000000405047291 */ /* 0x004fcc000f8ec03f */
[----:B------:R-:W-:-:S03]  /*c100*/  IADD3 R5, R4, UR4, RZ ;  /* 0x0000000404057c10 */ /* 0x000fc6000fffe0ff */
[----:B------:R2:W-:Y:S03]  /*c110*/  STS.U8 [R4+UR4], R17 ;  /* 0x0000001104007988 */ /* 0x0005e60008000004 */
[----:B------:R-:W-:Y:S05]  /*c120*/  @!P0 BRA `(.L_x_690) ;  /* 0x0000000000588947 */ /* 0x000fea0003800000 */
.L_x_693:
[----:B------:R-:W-:Y:S01]  /*c130*/  IMAD.IADD R2, R0, 0x1, R6 ;  /* 0x0000000100027824 */ /* 0x000fe200078e0206 */
[----:B------:R-:W-:Y:S04]  /*c140*/  BAR.SYNC.DEFER_BLOCKING 0x0 ;  /* 0x0000000000007b1d */ /* 0x000fe80000010000 */
[----:B------:R-:W-:Y:S02]  /*c150*/  ISETP.GE.U32.AND P0, PT, R2, R9, PT ;  /* 0x000000090200720c */ /* 0x000fe40003f06070 */
[----:B------:R-:W-:Y:S02]  /*c160*/  BSSY B0, `(.L_x_691) ;  /* 0x000000e000007945 */ /* 0x000fe40003800000 */
[----:B------:R-:W-:-:S13]  /*c170*/  ISETP.GE.U32.OR P0, PT, R0, R6, P0 ;  /* 0x000000060000720c */ /* 0x000fda0000706470 */
[----:B---3--:R-:W-:Y:S05]  /*c180*/  @P0 BRA `(.L_x_692) ;  /* 0x00000000002c0947 */ /* 0x008fea0003800000 */
[----:B------:R-:W-:Y:S02]  /*c190*/  IADD3 R2, R5, R6, RZ ;  /* 0x0000000605027210 */ /* 0x000fe40007ffe0ff */
[----:B------:R-:W-:Y:S01]  /*c1a0*/  LOP3.LUT P1, RZ, R17, 0xff, RZ, 0xc0, !PT ;  /* 0x000000ff11ff7812 */ /* 0x000fe2000782c0ff */
[----:B--2---:R-:W-:-:S03]  /*c1b0*/  IMAD.MOV.U32 R17, RZ, RZ, 0x1 ;  /* 0x00000001ff117424 */ /* 0x004fc600078e00ff */
[----:B------:R-:W2:Y:S02]  /*c1c0*/  LDS.S8 R2, [R2] ;  /* 0x0000000002027984 */ /* 0x000ea40000000200 */
[----:B--2---:R-:W2:Y:S02]  /*c1d0*/  I2F.S16 R7, R2 ;  /* 0x0000000200077306 */ /* 0x004ea40000101400 */
[----:B--2---:R-:W-:-:S05]  /*c1e0*/  F2FP.F16.F32.PACK_AB R7, RZ, R7 ;  /* 0x00000007ff07723e */ /* 0x004fca00000000ff */
[----:B------:R-:W-:-:S05]  /*c1f0*/  @!P1 HADD2.F32 R7, -RZ, R7.H0_H0 ;  /* 0x20000007ff079230 */ /* 0x000fca0000004100 */
[----:B------:R-:W-:-:S04]  /*c200*/  @!P1 FSETP.NEU.FTZ.AND P0, PT, R7, RZ, PT ;  /* 0x000000ff0700920b */ /* 0x000fc80003f1d000 */
[----:B------:R-:W-:-:S04]  /*c210*/  @!P1 SEL R7, RZ, 0x1, !P0 ;  /* 0x00000001ff079807 */ /* 0x000fc80004000000 */
[----:B------:R-:W-:-:S05]  /*c220*/  @!P1 PRMT R17, R7, 0x7610, R17 ;  /* 0x0000761007119816 */ /* 0x000fca0000000011 */
[----:B------:R3:W-:Y:S02]  /*c230*/  STS.U8 [R4+UR4], R17 ;  /* 0x0000001104007988 */ /* 0x0007e40008000004 */
.L_x_692:
[----:B------:R-:W-:Y:S05]  /*c240*/  BSYNC B0 ;  /* 0x0000000000007941 */ /* 0x000fea0003800000 */
.L_x_691:
[----:B------:R-:W-:-:S04]  /*c250*/  SHF.R.S32.HI R6, RZ, 0x1, R6 ;  /* 0x00000001ff067819 */ /* 0x000fc80000011406 */
[----:B------:R-:W-:-:S13]  /*c260*/  ISETP.GE.AND P0, PT, R6, 0x20, PT ;  /* 0x000000200600780c */ /* 0x000fda0003f06270 */
[----:B------:R-:W-:Y:S05]  /*c270*/  @P0 BRA `(.L_x_693) ;  /* 0xfffffffc00ac0947 */ /* 0x000fea000383ffff */
[----:B------:R-:W-:-:S11]  /*c280*/  HFMA2.MMA R2, -RZ, RZ, 0, 1.9073486328125e-06 ;  /* 0x00000020ff027435 */ /* 0x000fd600000001ff */
.L_x_690:
[----:B------:R-:W-:Y:S01]  /*c290*/  BAR.SYNC.DEFER_BLOCKING 0x0 ;  /* 0x0000000000007b1d */ /* 0x000fe20000010000 */
[----:B------:R-:W-:-:S13]  /*c2a0*/  ISETP.GE.AND P0, PT, R2, 0x2, PT ;  /* 0x000000020200780c */ /* 0x000fda0003f06270 */
[----:B------:R-:W-:Y:S05]  /*c2b0*/  @!P0 BRA `(.L_x_689) ;  /* 0x0000000000408947 */ /* 0x000fea0003800000 */
[----:B------:R-:W-:-:S07]  /*c2c0*/  IMAD.MOV.U32 R5, RZ, RZ, 0x1 ;  /* 0x00000001ff057424 */ /* 0x000fce00078e00ff */
.L_x_694:
[C---:B--23--:R-:W-:Y:S02]  /*c2d0*/  LOP3.LUT R4, R17.reuse, 0xffff, RZ, 0xc0, !PT ;  /* 0x0000ffff11047812 */ /* 0x04cfe400078ec0ff */
[----:B------:R-:W-:Y:S01]  /*c2e0*/  LOP3.LUT P1, RZ, R17, 0xff, RZ, 0xc0, !PT ;  /* 0x000000ff11ff7812 */ /* 0x000fe2000782c0ff */
[----:B------:R-:W-:Y:S01]  /*c2f0*/  IMAD.MOV.U32 R17, RZ, RZ, 0x1 ;  /* 0x00000001ff117424 */ /* 0x000fe200078e00ff */
[----:B------:R-:W-:-:S06]  /*c300*/  PRMT R4, R4, 0x8880, RZ ;  /* 0x0000888004047816 */ /* 0x000fcc00000000ff */
[----:B------:R2:W3:Y:S02]  /*c310*/  SHFL.DOWN PT, R4, R4, R5, 0x1f ;  /* 0x08001f0504047589 */ /* 0x0004e400000e0000 */
[----:B--2---:R-:W-:-:S04]  /*c320*/  SHF.L.U32 R5, R5, 0x1, RZ ;  /* 0x0000000105057819 */ /* 0x004fc800000006ff */
[----:B------:R-:W-:Y:S02]  /*c330*/  ISETP.GE.AND P2, PT, R5, R2, PT ;  /* 0x000000020500720c */ /* 0x000fe40003f46270 */
[----:B---3--:R-:W-:-:S04]  /*c340*/  ISETP.NE.AND P0, PT, R4, RZ, PT ;  /* 0x000000ff0400720c */ /* 0x008fc80003f05270 */
[----:B------:R-:W-:-:S04]  /*c350*/  FSEL R6, RZ, 1, !P0 ;  /* 0x3f800000ff067808 */ /* 0x000fc80004000000 */
[----:B------:R-:W-:-:S05]  /*c360*/  F2FP.F16.F32.PACK_AB R6, RZ, R6 ;  /* 0x00000006ff06723e */ /* 0x000fca00000000ff */
[----:B------:R-:W-:-:S05]  /*c370*/  @!P1 HADD2.F32 R6, -RZ, R6.H0_H0 ;  /* 0x20000006ff069230 */ /* 0x000fca0000004100 */
[----:B------:R-:W-:-:S04]  /*c380*/  @!P1 FSETP.NEU.FTZ.AND P0, PT, R6, RZ, PT ;  /* 0x000000ff0600920b */ /* 0x000fc80003f1d000 */
[----:B------:R-:W-:-:S04]  /*c390*/  @!P1 SEL R4, RZ, 0x1, !P0 ;  /* 0x00000001ff049807 */ /* 0x000fc80004000000 */
[----:B------:R-:W-:Y:S01]  /*c3a0*/  @!P1 PRMT R17, R4, 0x7610, R17 ;  /* 0x0000761004119816 */ /* 0x000fe20000000011 */
[----:B------:R-:W-:Y:S06]  /*c3b0*/  @!P2 BRA `(.L_x_694) ;  /* 0xfffffffc00c4a947 */ /* 0x000fec000383ffff */
.L_x_689:
[----:B0-----:R-:W0:Y:S01]  /*c3c0*/  LDC R13, c[0x0][0x3e8] ;  /* 0x0000fa00ff0d7b82 */ /* 0x001e220000000800 */
[----:B------:R-:W-:Y:S02]  /*c3d0*/  MOV R16, RZ ;  /* 0x000000ff00107202 */ /* 0x000fe40000000f00 */
[----:B0-----:R-:W-:-:S13]  /*c3e0*/  ISETP.NE.AND P1, PT, R13, RZ, PT ;  /* 0x000000ff0d00720c */ /* 0x001fda0003f25270 */
[----:B------:R-:W-:Y:S05]  /*c3f0*/  @!P1 BRA `(.L_x_695) ;  /* 0x0000001000449947 */ /* 0x000fea0003800000 */
[----:B------:R-:W-:Y:S01]  /*c400*/  IMAD.MOV.U32 R14, RZ, RZ, RZ ;  /* 0x000000ffff0e7224 */ /* 0x000fe200078e00ff */
[----:B------:R-:W-:Y:S01]  /*c410*/  ULDC.64 UR4, c[0x0][0x3f0] ;  /* 0x0000fc0000047ab9 */ /* 0x000fe20000000a00 */
[----:B------:R-:W-:Y:S02]  /*c420*/  ISETP.NE.AND P0, PT, R13, 0x1, PT ;  /* 0x000000010d00780c */ /* 0x000fe40003f05270 */
[----:B--23--:R-:W-:Y:S01]  /*c430*/  IMAD.HI.U32 R4, R15, UR4, R14 ;  /* 0x000000040f047c27 */ /* 0x00cfe2000f8e000e */
        /* <DEDUP_REMOVED lines=269> */
.L_x_695:
[----:B------:R-:W-:Y:S01]  /*d510*/  ULDC.64 UR4, c[0x0][0x5f8] ;  /* 0x00017e0000047ab9 */ /* 0x000fe20000000a00 */
[----:B------:R-:W-:Y:S01]  /*d520*/  ULDC UR6, c[0x0][0x234] ;  /* 0x00008d0000067ab9 */ /* 0x000fe20000000800 */
[----:B------:R-:W-:Y:S02]  /*d530*/  ISETP.NE.U32.AND P0, PT, RZ, UR4, PT ;  /* 0x00000004ff007c0c */ /* 0x000fe4000bf05070 */
[----:B--23--:R-:W-:Y:S02]  /*d540*/  CS2R R4, SRZ ;  /* 0x0000000000047805 */ /* 0x00cfe4000001ff00 */
        /* <DEDUP_REMOVED lines=21> */
[----:B-----5:R-:W-:-:S05]  /*d6a0*/  IADD3 R11, -R9, RZ, RZ ;  /* 0x000000ff090b7210 */ /* 0x020fca0007ffe1ff */
        /* <DEDUP_REMOVED lines=266> */
.L_x_697:
        /* <DEDUP_REMOVED lines=14> */
.L_x_699:
[----:B------:R-:W-:Y:S05]  /*e830*/  BSYNC B0 ;  /* 0x0000000000007941 */ /* 0x000fea0003800000 */
.L_x_698:
        /* <DEDUP_REMOVED lines=15> */
.L_x_701:
[----:B------:R-:W-:Y:S05]  /*e930*/  BSYNC B0 ;  /* 0x0000000000007941 */ /* 0x000fea0003800000 */
.L_x_700:
        /* <DEDUP_REMOVED lines=34> */
.L_x_703:
[----:B------:R-:W-:Y:S05]  /*eb60*/  BSYNC B0 ;  /* 0x0000000000007941 */ /* 0x000fea0003800000 */
.L_x_702:
        /* <DEDUP_REMOVED lines=31> */
[----:B------:R-:W-:Y:S02]  /*ed60*/  IMAD.MOV.U32 R8, RZ, RZ, R6 ;  /* 0x000000ffff087224 */ /* 0x000fe400078e0006 */
[----:B------:R-:W-:Y:S02]  /*ed70*/  IMAD R9, R2, UR5, RZ ;  /* 0x0000000502097c24 */ /* 0x000fe4000f8e02ff */
[----:B0-----:R-:W-:-:S07]  /*ed80*/  IMAD R11, R11, UR4, RZ ;  /* 0x000000040b0b7c24 */ /* 0x001fce000f8e02ff */
.L_x_708:
[----:B------:R-:W-:-:S04]  /*ed90*/  IADD3 R6, R9, R8, RZ ;  /* 0x0000000809067210 */ /* 0x000fc80007ffe0ff */
[----:B------:R-:W-:-:S05]  /*eda0*/  IADD3 R6, P0, R6, UR6, RZ ;  /* 0x0000000606067c10 */ /* 0x000fca000ff1e0ff */
[----:B------:R-:W-:-:S05]  /*edb0*/  IMAD.X R7, RZ, RZ, UR7, P0 ;  /* 0x00000007ff077e24 */ /* 0x000fca00080e06ff */
[----:B------:R-:W2:Y:S01]  /*edc0*/  LDG.E.S8 R6, desc[UR36][R6.64] ;  /* 0x0000002406067981 */ /* 0x000ea2000c1e1300 */
[----:B------:R-:W-:Y:S01]  /*edd0*/  LOP3.LUT P0, RZ, R17, 0xff, RZ, 0xc0, !PT ;  /* 0x000000ff11ff7812 */ /* 0x000fe2000780c0ff */
[----:B------:R-:W-:Y:S01]  /*ede0*/  IMAD.MOV.U32 R17, RZ, RZ, 0x1 ;  /* 0x00000001ff117424 */ /* 0x000fe200078e00ff */
[----:B------:R-:W-:-:S04]  /*edf0*/  IADD3 R8, R11, R8, RZ ;  /* 0x000000080b087210 */ /* 0x000fc80007ffe0ff */
[----:B------:R-:W-:Y:S01]  /*ee00*/  ISETP.GE.U32.AND P3, PT, R8, UR8, PT ;  /* 0x0000000808007c0c */ /* 0x000fe2000bf66070 */
[----:B--2---:R-:W0:Y:S02]  /*ee10*/  I2F.S16 R2, R6 ;  /* 0x0000000600027306 */ /* 0x004e240000101400 */
[----:B0-----:R-:W-:-:S05]  /*ee20*/  F2FP.F16.F32.PACK_AB R2, RZ, R2 ;  /* 0x00000002ff02723e */ /* 0x001fca00000000ff */
[----:B------:R-:W-:-:S05]  /*ee30*/  @!P0 HADD2.F32 R2, -RZ, R2.H0_H0 ;  /* 0x20000002ff028230 */ /* 0x000fca0000004100 */
[----:B------:R-:W-:-:S04]  /*ee40*/  @!P0 FSETP.NEU.FTZ.AND P2, PT, R2, RZ, PT ;  /* 0x000000ff0200820b */ /* 0x000fc80003f5d000 */
[----:B------:R-:W-:-:S04]  /*ee50*/  @!P0 SEL R2, RZ, 0x1, !P2 ;  /* 0x00000001ff028807 */ /* 0x000fc80005000000 */
[----:B------:R-:W-:Y:S01]  /*ee60*/  @!P0 PRMT R17, R2, 0x7610, R17 ;  /* 0x0000761002118816 */ /* 0x000fe20000000011 */
[----:B------:R-:W-:Y:S06]  /*ee70*/  @!P3 BRA `(.L_x_708) ;  /* 0xfffffffc00c4b947 */ /* 0x000fec000383ffff */
[----:B------:R-:W-:Y:S05]  /*ee80*/  BSYNC B1 ;  /* 0x0000000000017941 */ /* 0x000fea0003800000 */
.L_x_707:
[----:B------:R-:W-:Y:S05]  /*ee90*/  BRA `(.L_x_706) ;  /* 0x0000000000687947 */ /* 0x000fea0003800000 */
.L_x_705:
        /* <DEDUP_REMOVED lines=10> */
.L_x_709:
[----:B------:R-:W-:-:S04]  /*ef40*/  IMAD.IADD R7, R2, 0x1, R9 ;  /* 0x0000000102077824 */ /* 0x000fc800078e0209 */
[----:B0-----:R-:W-:-:S05]  /*ef50*/  IMAD R7, R7, R10, R0 ;  /* 0x0000000a07077224 */ /* 0x001fca00078e0200 */
[----:B------:R-:W-:-:S04]  /*ef60*/  IADD3 R6, P0, R7, UR6, RZ ;  /* 0x0000000607067c10 */ /* 0x000fc8000ff1e0ff */
[----:B------:R-:W-:-:S05]  /*ef70*/  IADD3.X R7, RZ, UR7, RZ, P0, !PT ;  /* 0x00000007ff077c10 */ /* 0x000fca00087fe4ff */
[----:B------:R-:W3:Y:S01]  /*ef80*/  LDG.E.S8 R6, desc[UR36][R6.64] ;  /* 0x0000002406067981 */ /* 0x000ee2000c1e1300 */
[----:B------:R-:W-:Y:S01]  /*ef90*/  LOP3.LUT P3, RZ, R17, 0xff, RZ, 0xc0, !PT ;  /* 0x000000ff11ff7812 */ /* 0x000fe2000786c0ff */
[----:B------:R-:W-:Y:S01]  /*efa0*/  IMAD.MOV.U32 R17, RZ, RZ, 0x1 ;  /* 0x00000001ff117424 */ /* 0x000fe200078e00ff */
[----:B--2---:R-:W-:-:S04]  /*efb0*/  IADD3 R9, R14, R9, RZ ;  /* 0x000000090e097210 */ /* 0x004fc80007ffe0ff */
[----:B------:R-:W-:Y:S01]  /*efc0*/  ISETP.GE.U32.AND P2, PT, R9, UR5, PT ;  /* 0x0000000509007c0c */ /* 0x000fe2000bf46070 */
[----:B---3--:R-:W0:Y:S02]  /*efd0*/  I2F.S16 R8, R6 ;  /* 0x0000000600087306 */ /* 0x008e240000101400 */
[----:B0-----:R-:W-:-:S05]  /*efe0*/  F2FP.F16.F32.PACK_AB R8, RZ, R8 ;  /* 0x00000008ff08723e */ /* 0x001fca00000000ff */
[----:B------:R-:W-:-:S05]  /*eff0*/  @!P3 HADD2.F32 R8, -RZ, R8.H0_H0 ;  /* 0x20000008ff08b230 */ /* 0x000fca0000004100 */
[----:B------:R-:W-:-:S04]  /*f000*/  @!P3 FSETP.NEU.FTZ.AND P0, PT, R8, RZ, PT ;  /* 0x000000ff0800b20b */ /* 0x000fc80003f1d000 */
[----:B------:R-:W-:-:S04]  /*f010*/  @!P3 SEL R8, RZ, 0x1, !P0 ;  /* 0x00000001ff08b807 */ /* 0x000fc80004000000 */
[----:B------:R-:W-:Y:S01]  /*f020*/  @!P3 PRMT R17, R8, 0x7610, R17 ;  /* 0x000076100811b816 */ /* 0x000fe20000000011 */
[----:B------:R-:W-:Y:S06]  /*f030*/  @!P2 BRA `(.L_x_709) ;  /* 0xfffffffc00c0a947 */ /* 0x000fec000383ffff */
.L_x_706:
[----:B------:R-:W-:Y:S05]  /*f040*/  BSYNC B0 ;  /* 0x0000000000007941 */ /* 0x000fea0003800000 */
.L_x_704:
        /* <DEDUP_REMOVED lines=9> */
[----:B------:R-:W-:Y:S01]  /*f0e0*/  VIADD R6, R2, UR4 ;  /* 0x0000000402067c36 */ /* 0x000fe20008000000 */
[----:B------:R0:W-:Y:S11]  /*f0f0*/  STS.U8 [R2+UR4], R17 ;  /* 0x0000001102007988 */ /* 0x0001f60008000004 */
[----:B------:R-:W-:Y:S05]  /*f100*/  @!P0 BRA `(.L_x_710) ;  /* 0x00000000005c8947 */ /* 0x000fea0003800000 */
[----:B------:R-:W-:-:S07]  /*f110*/  MOV R8, UR5 ;  /* 0x0000000500087c02 */ /* 0x000fce0008000f00 */
.L_x_713:
[--C-:B------:R-:W-:Y:S01]  /*f120*/  IMAD.IADD R9, R3, 0x1, R8.reuse ;  /* 0x0000000103097824 */ /* 0x100fe200078e0208 */
[----:B------:R-:W-:Y:S01]  /*f130*/  BAR.SYNC.DEFER_BLOCKING 0x0 ;  /* 0x0000000000007b1d */ /* 0x000fe20000010000 */
[----:B------:R-:W-:Y:S02]  /*f140*/  ISETP.GT.AND P3, PT, R8, 0x1, PT ;  /* 0x000000010800780c */ /* 0x000fe40003f64270 */
[----:B-----5:R-:W-:Y:S02]  /*f150*/  SHF.R.S32.HI R10, RZ, 0x1, R8 ;  /* 0x00000001ff0a7819 */ /* 0x020fe40000011408 */
[----:B------:R-:W-:Y:S01]  /*f160*/  ISETP.GE.U32.AND P0, PT, R9, UR6, PT ;  /* 0x0000000609007c0c */ /* 0x000fe2000bf06070 */
[----:B------:R-:W-:Y:S03]  /*f170*/  BSSY B0, `(.L_x_711) ;  /* 0x000000e000007945 */ /* 0x000fe60003800000 */
[----:B------:R-:W-:-:S13]  /*f180*/  ISETP.GE.U32.OR P0, PT, R3, R8, P0 ;  /* 0x000000080300720c */ /* 0x000fda0000706470 */
[----:B--2---:R-:W-:Y:S05]  /*f190*/  @P0 BRA `(.L_x_712) ;  /* 0x00000000002c0947 */ /* 0x004fea0003800000 */
[----:B------:R-:W-:Y:S01]  /*f1a0*/  IMAD R8, R9, R7, R0 ;  /* 0x0000000709087224 */ /* 0x000fe200078e0200 */
[----:B------:R-:W-:Y:S01]  /*f1b0*/  LOP3.LUT P0, RZ, R17, 0xff, RZ, 0xc0, !PT ;  /* 0x000000ff11ff7812 */ /* 0x000fe2000780c0ff */
[----:B0-----:R-:W-:-:S04]  /*f1c0*/  HFMA2.MMA R17, -RZ, RZ, 0, 5.9604644775390625e-08 ;  /* 0x00000001ff117435 */ /* 0x001fc800000001ff */
[----:B------:R-:W0:Y:S02]  /*f1d0*/  LDS.S8 R8, [R8+UR4] ;  /* 0x0000000408087984 */ /* 0x000e240008000200 */
[----:B0-----:R-:W0:Y:S02]  /*f1e0*/  I2F.S16 R9, R8 ;  /* 0x0000000800097306 */ /* 0x001e240000101400 */
[----:B0-----:R-:W-:-:S05]  /*f1f0*/  F2FP.F16.F32.PACK_AB R9, RZ, R9 ;  /* 0x00000009ff09723e */ /* 0x001fca00000000ff */
[----:B------:R-:W-:-:S05]  /*f200*/  @!P0 HADD2.F32 R9, -RZ, R9.H0_H0 ;  /* 0x20000009ff098230 */ /* 0x000fca0000004100 */
[----:B------:R-:W-:-:S04]  /*f210*/  @!P0 FSETP.NEU.FTZ.AND P2, PT, R9, RZ, PT ;  /* 0x000000ff0900820b */ /* 0x000fc80003f5d000 */
[----:B------:R-:W-:-:S04]  /*f220*/  @!P0 SEL R9, RZ, 0x1, !P2 ;  /* 0x00000001ff098807 */ /* 0x000fc80005000000 */
[----:B------:R-:W-:-:S05]  /*f230*/  @!P0 PRMT R17, R9, 0x7610, R17 ;  /* 0x0000761009118816 */ /* 0x000fca0000000011 */
[----:B------:R2:W-:Y:S02]  /*f240*/  STS.U8 [R2+UR4], R17 ;  /* 0x0000001102007988 */ /* 0x0005e40008000004 */
.L_x_712:
[----:B------:R-:W-:Y:S05]  /*f250*/  BSYNC B0 ;  /* 0x0000000000007941 */ /* 0x000fea0003800000 */
.L_x_711:
[----:B------:R-:W-:Y:S01]  /*f260*/  IMAD.MOV.U32 R8, RZ, RZ, R10 ;  /* 0x000000ffff087224 */ /* 0x000fe200078e000a */
[----:B------:R-:W-:Y:S06]  /*f270*/  @P3 BRA `(.L_x_713) ;  /* 0xfffffffc00a83947 */ /* 0x000fec000383ffff */
.L_x_710:
        /* <DEDUP_REMOVED lines=12> */
.L_x_718:
        /* <DEDUP_REMOVED lines=8> */
[----:B0-2---:R-:W-:-:S04]  /*f3c0*/  HFMA2.MMA R17, -RZ, RZ, 0, 5.9604644775390625e-08 ;  /* 0x00000001ff117435 */ /* 0x005fc800000001ff */
[----:B------:R-:W0:Y:S02]  /*f3d0*/  LDS.S8 R3, [R3] ;  /* 0x0000000003037984 */ /* 0x000e240000000200 */
[----:B0-----:R-:W0:Y:S02]  /*f3e0*/  I2F.S16 R9, R3 ;  /* 0x0000000300097306 */ /* 0x001e240000101400 */
[----:B0-----:R-:W-:-:S05]  /*f3f0*/  F2FP.F16.F32.PACK_AB R9, RZ, R9 ;  /* 0x00000009ff09723e */ /* 0x001fca00000000ff */
[----:B------:R-:W-:-:S05]  /*f400*/  @!P2 HADD2.F32 R9, -RZ, R9.H0_H0 ;  /* 0x20000009ff09a230 */ /* 0x000fca0000004100 */
[----:B------:R-:W-:-:S04]  /*f410*/  @!P2 FSETP.NEU.FTZ.AND P0, PT, R9, RZ, PT ;  /* 0x000000ff0900a20b */ /* 0x000fc80003f1d000 */
[----:B------:R-:W-:-:S04]  /*f420*/  @!P2 SEL R9, RZ, 0x1, !P0 ;  /* 0x00000001ff09a807 */ /* 0x000fc80004000000 */
[----:B------:R-:W-:-:S05]  /*f430*/  @!P2 PRMT R17, R9, 0x7610, R17 ;  /* 0x000076100911a816 */ /* 0x000fca0000000011 */
[----:B------:R3:W-:Y:S02]  /*f440*/  STS.U8 [R2+UR4], R17 ;  /* 0x0000001102007988 */ /* 0x0007e40008000004 */
.L_x_717:
[----:B------:R-:W-:Y:S05]  /*f450*/  BSYNC B0 ;  /* 0x0000000000007941 */ /* 0x000fea0003800000 */
.L_x_716:
[----:B------:R-:W-:-:S04]  /*f460*/  SHF.R.S32.HI R8, RZ, 0x1, R8 ;  /* 0x00000001ff087819 */ /* 0x000fc80000011408 */
[----:B------:R-:W-:-:S13]  /*f470*/  ISETP.GE.AND P0, PT, R8, 0x20, PT ;  /* 0x000000200800780c */ /* 0x000fda0003f06270 */
[----:B------:R-:W-:Y:S05]  /*f480*/  @P0 BRA `(.L_x_718) ;  /* 0xfffffffc00ac0947 */ /* 0x000fea000383ffff */
[----:B------:R-:W-:-:S07]  /*f490*/  IMAD.MOV.U32 R3, RZ, RZ, 0x20 ;  /* 0x00000020ff037424 */ /* 0x000fce00078e00ff */
.L_x_715:
[----:B------:R-:W-:Y:S01]  /*f4a0*/  BAR.SYNC.DEFER_BLOCKING 0x0 ;  /* 0x0000000000007b1d */ /* 0x000fe20000010000 */
[----:B------:R-:W-:-:S13]  /*f4b0*/  ISETP.GE.AND P0, PT, R3, 0x2, PT ;  /* 0x000000020300780c */ /* 0x000fda0003f06270 */
[----:B------:R-:W-:Y:S05]  /*f4c0*/  @!P0 BRA `(.L_x_714) ;  /* 0x0000000000408947 */ /* 0x000fea0003800000 */
[----:B------:R-:W-:-:S07]  /*f4d0*/  MOV R0, 0x1 ;  /* 0x0000000100007802 */ /* 0x000fce0000000f00 */
.L_x_719:
[C---:B0-23--:R-:W-:Y:S02]  /*f4e0*/  LOP3.LUT R2, R17.reuse, 0xffff, RZ, 0xc0, !PT ;  /* 0x0000ffff11027812 */ /* 0x04dfe400078ec0ff */
[----:B------:R-:W-:Y:S01]  /*f4f0*/  LOP3.LUT P3, RZ, R17, 0xff, RZ, 0xc0, !PT ;  /* 0x000000ff11ff7812 */ /* 0x000fe2000786c0ff */
[----:B------:R-:W-:Y:S01]  /*f500*/  HFMA2.MMA R17, -RZ, RZ, 0, 5.9604644775390625e-08 ;  /* 0x00000001ff117435 */ /* 0x000fe200000001ff */
[----:B------:R-:W-:-:S06]  /*f510*/  PRMT R7, R2, 0x8880, RZ ;  /* 0x0000888002077816 */ /* 0x000fcc00000000ff */
[----:B------:R0:W2:Y:S02]  /*f520*/  SHFL.DOWN PT, R7, R7, R0, 0x1f ;  /* 0x08001f0007077589 */ /* 0x0000a400000e0000 */
[----:B0-----:R-:W-:-:S05]  /*f530*/  IMAD.SHL.U32 R0, R0, 0x2, RZ ;  /* 0x0000000200007824 */ /* 0x001fca00078e00ff */
[----:B------:R-:W-:Y:S02]  /*f540*/  ISETP.GE.AND P2, PT, R0, R3, PT ;  /* 0x000000030000720c */ /* 0x000fe40003f46270 */
[----:B--2---:R-:W-:-:S04]  /*f550*/  ISETP.NE.AND P0, PT, R7, RZ, PT ;  /* 0x000000ff0700720c */ /* 0x004fc80003f05270 */
[----:B------:R-:W-:-:S04]  /*f560*/  FSEL R2, RZ, 1, !P0 ;  /* 0x3f800000ff027808 */ /* 0x000fc80004000000 */
[----:B------:R-:W-:-:S05]  /*f570*/  F2FP.F16.F32.PACK_AB R2, RZ, R2 ;  /* 0x00000002ff02723e */ /* 0x000fca00000000ff */
[----:B------:R-:W-:-:S05]  /*f580*/  @!P3 HADD2.F32 R2, -RZ, R2.H0_H0 ;  /* 0x20000002ff02b230 */ /* 0x000fca0000004100 */
[----:B------:R-:W-:-:S04]  /*f590*/  @!P3 FSETP.NEU.FTZ.AND P0, PT, R2, RZ, PT ;  /* 0x000000ff0200b20b */ /* 0x000fc80003f1d000 */
[----:B------:R-:W-:-:S04]  /*f5a0*/  @!P3 SEL R2, RZ, 0x1, !P0 ;  /* 0x00000001ff02b807 */ /* 0x000fc80004000000 */
[----:B------:R-:W-:Y:S01]  /*f5b0*/  @!P3 PRMT R17, R2, 0x7610, R17 ;  /* 0x000076100211b816 */ /* 0x000fe20000000011 */
[----:B------:R-:W-:Y:S06]  /*f5c0*/  @!P2 BRA `(.L_x_719) ;  /* 0xfffffffc00c4a947 */ /* 0x000fec000383ffff */
.L_x_714:
        /* <DEDUP_REMOVED lines=9> */
[----:B------:R-:W4:Y:S01]  /*f660*/  LDG.E.U8 R0, desc[UR36][R4.64] ;  /* 0x0000002404007981 */ /* 0x000f22000c1e1100 */
[----:B0-23--:R-:W0:Y:S01]  /*f670*/  I2F.S8 R17, R17 ;  /* 0x0000001100117306 */ /* 0x00de220000001400 */
[----:B------:R-:W-:Y:S01]  /*f680*/  IMAD.MOV.U32 R2, RZ, RZ, 0x1 ;  /* 0x00000001ff027424 */ /* 0x000fe200078e00ff */
[----:B----4-:R-:W-:Y:S02]  /*f690*/  ISETP.NE.AND P1, PT, R0, RZ, PT ;  /* 0x000000ff0000720c */ /* 0x010fe40003f25270 */
[----:B0-----:R-:W-:Y:S02]  /*f6a0*/  F2FP.F16.F32.PACK_AB R0, RZ, R17 ;  /* 0x00000011ff00723e */ /* 0x001fe400000000ff */
[----:B------:R-:W-:-:S09]  /*f6b0*/  PRMT R17, R2, 0x7610, R17 ;  /* 0x0000761002117816 */ /* 0x000fd20000000011 */
[----:B------:R-:W-:-:S05]  /*f6c0*/  @!P1 HADD2.F32 R0, -RZ, R0.H0_H0 ;  /* 0x20000000ff009230 */ /* 0x000fca0000004100 */
[----:B------:R-:W-:-:S04]  /*f6d0*/  @!P1 FSETP.NEU.FTZ.AND P0, PT, R0, RZ, PT ;  /* 0x000000ff0000920b */ /* 0x000fc80003f1d000 */
[----:B------:R-:W-:-:S04]  /*f6e0*/  @!P1 SEL R0, RZ, 0x1, !P0 ;  /* 0x00000001ff009807 */ /* 0x000fc80004000000 */
[----:B------:R-:W-:-:S07]  /*f6f0*/  @!P1 PRMT R17, R0, 0x7610, R17 ;  /* 0x0000761000119816 */ /* 0x000fce0000000011 */
.L_x_721:
[----:B------:R-:W-:Y:S05]  /*f700*/  @!P2 BRA `(.L_x_722) ;  /* 0x000000000068a947 */ /* 0x000fea0003800000 */
[----:B------:R-:W4:Y:S02]  /*f710*/  LDC R0, c[0x0][0x61c] ;  /* 0x00018700ff007b82 */ /* 0x000f240000000800 */
[----:B----4-:R-:W-:-:S13]  /*f720*/  ISETP.NE.AND P0, PT, R0, 0x1, PT ;  /* 0x000000010000780c */ /* 0x010fda0003f05270 */
[----:B------:R-:W-:Y:S05]  /*f730*/  @!P0 BRA `(.L_x_723) ;  /* 0x0000000000408947 */ /* 0x000fea0003800000 */
[----:B0-23--:R-:W-:Y:S01]  /*f740*/  MOV R2, 0x0 ;  /* 0x0000000000027802 */ /* 0x00dfe20000000f00 */
        /* <DEDUP_REMOVED lines=15> */
.L_x_723:
[----:B------:R-:W-:Y:S01]  /*f840*/  ULDC.64 UR4, c[0x0][0x5e8] ;  /* 0x00017a0000047ab9 */ /* 0x000fe20000000a00 */
[----:B------:R-:W-:Y:S02]  /*f850*/  LOP3.LUT P0, RZ, R17, 0xff, RZ, 0xc0, !PT ;  /* 0x000000ff11ff7812 */ /* 0x000fe4000780c0ff */
[----:B------:R-:W-:Y:S02]  /*f860*/  IADD3 R16, P1, R16, UR4, RZ ;  /* 0x0000000410107c10 */ /* 0x000fe4000ff3e0ff */
[----:B------:R-:W-:-:S03]  /*f870*/  SEL R3, RZ, 0x1, !P0 ;  /* 0x00000001ff037807 */ /* 0x000fc60004000000 */
[----:B0-23--:R-:W-:-:S05]  /*f880*/  IMAD.X R17, RZ, RZ, UR5, P1 ;  /* 0x00000005ff117e24 */ /* 0x00dfca00088e06ff */
[----:B------:R-:W-:Y:S01]  /*f890*/  STG.E.U8 desc[UR36][R16.64], R3 ;  /* 0x0000000310007986 */ /* 0x000fe2000c101124 */
[----:B------:R-:W-:Y:S05]  /*f8a0*/  EXIT ;  /* 0x000000000000794d */ /* 0x000fea0003800000 */
.L_x_722:
[----:B------:R-:W-:Y:S01]  /*f8b0*/  STG.E.U8 desc[UR36][R4.64], R17 ;  /* 0x0000001104007986 */ /* 0x000fe2000c101124 */
[----:B------:R-:W-:Y:S05]  /*f8c0*/  EXIT ;  /* 0x000000000000794d */ /* 0x000fea0003800000 */
.L_x_720:
[----:B------:R-:W-:Y:S01]  /*f8d0*/  ISETP.NE.AND P1, PT, RZ, UR38, PT ;  /* 0x00000026ff007c0c */ /* 0x000fe2000bf25270 */
[----:B------:R-:W-:Y:S01]  /*f8e0*/  ULDC.64 UR4, c[0x0][0x5e8] ;  /* 0x00017a0000047ab9 */ /* 0x000fe20000000a00 */
[----:B------:R-:W-:Y:S01]  /*f8f0*/  ULDC.U8 UR6, c[0x0][0x619] ;  /* 0x0001864000067ab9 */ /* 0x000fe20000000000 */
[----:B0-23--:R-:W-:Y:S02]  /*f900*/  IADD3 R2, P0, R16, UR4, RZ ;  /* 0x0000000410027c10 */ /* 0x00dfe4000ff1e0ff */
[----:B------:R-:W-:Y:S02]  /*f910*/  ISETP.NE.AND P2, PT, RZ, UR6, PT ;  /* 0x00000006ff007c0c */ /* 0x000fe4000bf45270 */
[----:B------:R-:W-:-:S06]  /*f920*/  IADD3.X R3, RZ, UR5, RZ, P0, !PT ;  /* 0x00000005ff037c10 */ /* 0x000fcc00087fe4ff */
[----:B------:R-:W-:Y:S05]  /*f930*/  @!P1 BRA `(.L_x_724) ;  /* 0x0000000000289947 */ /* 0x000fea0003800000 */
[----:B------:R-:W2:Y:S01]  /*f940*/  LDG.E.U8 R0, desc[UR36][R2.64] ;  /* 0x0000002402007981 */ /* 0x000ea2000c1e1100 */
[----:B------:R-:W0:Y:S01]  /*f950*/  I2F.S8 R17, R17 ;  /* 0x0000001100117306 */ /* 0x000e220000001400 */
[----:B------:R-:W-:Y:S01]  /*f960*/  IMAD.MOV.U32 R4, RZ, RZ, 0x1 ;  /* 0x00000001ff047424 */ /* 0x000fe200078e00ff */
[----:B--2---:R-:W-:Y:S02]  /*f970*/  ISETP.NE.AND P1, PT, R0, RZ, PT ;  /* 0x000000ff0000720c */ /* 0x004fe40003f25270 */
[----:B0-----:R-:W-:Y:S02]  /*f980*/  F2FP.F16.F32.PACK_AB R0, RZ, R17 ;  /* 0x00000011ff00723e */ /* 0x001fe400000000ff */
[----:B------:R-:W-:-:S09]  /*f990*/  PRMT R17, R4, 0x7610, R17 ;  /* 0x0000761004117816 */ /* 0x000fd20000000011 */
[----:B------:R-:W-:-:S05]  /*f9a0*/  @!P1 HADD2.F32 R0, -RZ, R0.H0_H0 ;  /* 0x20000000ff009230 */ /* 0x000fca0000004100 */
[----:B------:R-:W-:-:S04]  /*f9b0*/  @!P1 FSETP.NEU.FTZ.AND P0, PT, R0, RZ, PT ;  /* 0x000000ff0000920b */ /* 0x000fc80003f1d000 */
[----:B------:R-:W-:-:S04]  /*f9c0*/  @!P1 SEL R0, RZ, 0x1, !P0 ;  /* 0x00000001ff009807 */ /* 0x000fc80004000000 */
[----:B------:R-:W-:-:S07]  /*f9d0*/  @!P1 PRMT R17, R0, 0x7610, R17 ;  /* 0x0000761000119816 */ /* 0x000fce0000000011 */
.L_x_724:
        /* <DEDUP_REMOVED lines=20> */
.L_x_726:
[----:B------:R-:W-:Y:S01]  /*fb20*/  ULDC.64 UR4, c[0x0][0x5e8] ;  /* 0x00017a0000047ab9 */ /* 0x000fe20000000a00 */
[----:B------:R-:W-:Y:S02]  /*fb30*/  LOP3.LUT P0, RZ, R17, 0xff, RZ, 0xc0, !PT ;  /* 0x000000ff11ff7812 */ /* 0x000fe4000780c0ff */
[----:B------:R-:W-:Y:S02]  /*fb40*/  IADD3 R16, P1, R16, UR4, RZ ;  /* 0x0000000410107c10 */ /* 0x000fe4000ff3e0ff */
[----:B------:R-:W-:-:S03]  /*fb50*/  SEL R3, RZ, 0x1, !P0 ;  /* 0x00000001ff037807 */ /* 0x000fc60004000000 */
[----:B------:R-:W-:-:S05]  /*fb60*/  IMAD.X R17, RZ, RZ, UR5, P1 ;  /* 0x00000005ff117e24 */ /* 0x000fca00088e06ff */
[----:B------:R-:W-:Y:S01]  /*fb70*/  STG.E.U8 desc[UR36][R16.64], R3 ;  /* 0x0000000310007986 */ /* 0x000fe2000c101124 */
[----:B------:R-:W-:Y:S05]  /*fb80*/  EXIT ;  /* 0x000000000000794d */ /* 0x000fea0003800000 */
.L_x_725:
[----:B------:R-:W-:-:S04]  /*fb90*/  LOP3.LUT P0, RZ, R17, 0xff, RZ, 0xc0, !PT ;  /* 0x000000ff11ff7812 */ /* 0x000fc8000780c0ff */
[----:B------:R-:W-:-:S05]  /*fba0*/  SEL R5, RZ, 0x1, !P0 ;  /* 0x00000001ff057807 */ /* 0x000fca0004000000 */
[----:B------:R-:W-:Y:S01]  /*fbb0*/  STG.E.U8 desc[UR36][R2.64], R5 ;  /* 0x0000000502007986 */ /* 0x000fe2000c101124 */
[----:B------:R-:W-:Y:S05]  /*fbc0*/  EXIT ;  /* 0x000000000000794d */ /* 0x000fea0003800000 */
.L_x_696:
        /* <DEDUP_REMOVED lines=20> */
[----:B------:R-:W0:Y:S01]  /*fd10*/  I2F.S8 R17, R17 ;  /* 0x0000001100117306 */ /* 0x000e220000001400 */
[----:B------:R-:W-:Y:S01]  /*fd20*/  HFMA2.MMA R2, -RZ, RZ, 0, 5.9604644775390625e-08 ;  /* 0x00000001ff027435 */ /* 0x000fe200000001ff */
[----:B--2---:R-:W-:Y:S02]  /*fd30*/  ISETP.NE.AND P1, PT, R0, RZ, PT ;  /* 0x000000ff0000720c */ /* 0x004fe40003f25270 */
[----:B0-----:R-:W-:-:S07]  /*fd40*/  F2FP.F16.F32.PACK_AB R0, RZ, R17 ;  /* 0x00000011ff00723e */ /* 0x001fce00000000ff */
[----:B------:R-:W-:-:S04]  /*fd50*/  PRMT R17, R2, 0x7610, R17 ;  /* 0x0000761002117816 */ /* 0x000fc80000000011 */
[----:B------:R-:W-:-:S05]  /*fd60*/  @!P1 HADD2.F32 R0, -RZ, R0.H0_H0 ;  /* 0x20000000ff009230 */ /* 0x000fca0000004100 */
[----:B------:R-:W-:-:S04]  /*fd70*/  @!P1 FSETP.NEU.FTZ.AND P0, PT, R0, RZ, PT ;  /* 0x000000ff0000920b */ /* 0x000fc80003f1d000 */
[----:B------:R-:W-:-:S04]  /*fd80*/  @!P1 SEL R0, RZ, 0x1, !P0 ;  /* 0x00000001ff009807 */ /* 0x000fc80004000000 */
[----:B------:R-:W-:-:S07]  /*fd90*/  @!P1 PRMT R17, R0, 0x7610, R17 ;  /* 0x0000761000119816 */ /* 0x000fce0000000011 */
.L_x_728:
[----:B------:R-:W-:Y:S05]  /*fda0*/  @!P2 BRA `(.L_x_729) ;  /* 0x000000000068a947 */ /* 0x000fea0003800000 */
        /* <DEDUP_REMOVED lines=19> */
.L_x_730:
[----:B------:R-:W-:Y:S01]  /*fee0*/  ULDC.64 UR4, c[0x0][0x5e8] ;  /* 0x00017a0000047ab9 */ /* 0x000fe20000000a00 */
[----:B------:R-:W-:Y:S02]  /*fef0*/  LOP3.LUT P0, RZ, R17, 0xff, RZ, 0xc0, !PT ;  /* 0x000000ff11ff7812 */ /* 0x000fe4000780c0ff */
[----:B------:R-:W-:Y:S02]  /*ff00*/  IADD3 R16, P1, R16, UR4, RZ ;  /* 0x0000000410107c10 */ /* 0x000fe4000ff3e0ff */
[----:B------:R-:W-:Y:S02]  /*ff10*/  SEL R3, RZ, 0x1, !P0 ;  /* 0x00000001ff037807 */ /* 0x000fe40004000000 */
[----:B------:R-:W-:-:S05]  /*ff20*/  IADD3.X R17, RZ, UR5, RZ, P1, !PT ;  /* 0x00000005ff117c10 */ /* 0x000fca0008ffe4ff */
[----:B------:R-:W-:Y:S01]  /*ff30*/  STG.E.U8 desc[UR36][R16.64], R3 ;  /* 0x0000000310007986 */ /* 0x000fe2000c101124 */
[----:B------:R-:W-:Y:S05]  /*ff40*/  EXIT ;  /* 0x000000000000794d */ /* 0x000fea0003800000 */
.L_x_729:
[----:B------:R-:W-:Y:S01]  /*ff50*/  STG.E.U8 desc[UR36][R4.64], R17 ;  /* 0x0000001104007986 */ /* 0x000fe2000c101124 */
[----:B------:R-:W-:Y:S05]  /*ff60*/  EXIT ;  /* 0x000000000000794d */ /* 0x000fea0003800000 */
.L_x_727:
[----:B------:R-:W-:Y:S01]  /*ff70*/  ISETP.NE.AND P1, PT, RZ, UR38, PT ;  /* 0x00000026ff007c0c */ /* 0x000fe2000bf25270 */
[----:B------:R-:W-:Y:S01]  /*ff80*/  ULDC.64 UR4, c[0x0][0x5e8] ;  /* 0x00017a0000047ab9 */ /* 0x000fe20000000a00 */
[----:B------:R-:W-:Y:S01]  /*ff90*/  ULDC.U8 UR6, c[0x0][0x619] ;  /* 0x0001864000067ab9 */ /* 0x000fe20000000000 */
[----:B------:R-:W-:Y:S02]  /*ffa0*/  IADD3 R2, P0, R16, UR4, RZ ;  /* 0x0000000410027c10 */ /* 0x000fe4000ff1e0ff */
[----:B------:R-:W-:-:S03]  /*ffb0*/  ISETP.NE.AND P2, PT, RZ, UR6, PT ;  /* 0x00000006ff007c0c */ /* 0x000fc6000bf45270 */
[----:B------:R-:W-:-:S05]  /*ffc0*/  IMAD.X R3, RZ, RZ, UR5, P0 ;  /* 0x00000005ff037e24 */ /* 0x000fca00080e06ff */
        /* <DEDUP_REMOVED lines=11> */
.L_x_731:
        /* <DEDUP_REMOVED lines=22> */
.L_x_733:
[----:B------:R-:W-:Y:S02]  /*101e0*/  ULDC.64 UR4, c[0x0][0x5e8] ;  /* 0x00017a0000047ab9 */ /* 0x000fe40000000a00 */
[----:B------:R-:W-:-:S04]  /*101f0*/  IADD3 R16, P0, R16, UR4, RZ ;  /* 0x0000000410107c10 */ /* 0x000fc8000ff1e0ff */
[----:B------:R-:W-:-:S05]  /*10200*/  IADD3.X R17, RZ, UR5, RZ, P0, !PT ;  /* 0x00000005ff117c10 */ /* 0x000fca00087fe4ff */
[----:B------:R-:W-:Y:S01]  /*10210*/  STG.E.U8 desc[UR36][R16.64], R19 ;  /* 0x0000001310007986 */ /* 0x000fe2000c101124 */
[----:B------:R-:W-:Y:S05]  /*10220*/  EXIT ;  /* 0x000000000000794d */ /* 0x000fea0003800000 */
.L_x_732:
[----:B------:R-:W-:Y:S01]  /*10230*/  STG.E.U8 desc[UR36][R2.64], R19 ;  /* 0x0000001302007986 */ /* 0x000fe2000c101124 */
[----:B------:R-:W-:Y:S05]  /*10240*/  EXIT ;  /* 0x000000000000794d */ /* 0x000fea0003800000 */
.L_x_734:
        /* <DEDUP_REMOVED lines=11> */
.L_x_7542:


//--------------------- .text._ZN2at6native13reduce_kernelILi256ELi2ENS0_8ReduceOpIN3c104HalfENS0_14func_wrapper_tIbZZZNS0_14or_kernel_cudaERNS_14TensorIteratorEENKUlvE_clEvENKUlvE8_clEvEUlbS4_E_EEjbLi4ELi4EEEEEvT1_ --------------------------
	.section	.text._ZN2at6native13reduce_kernelILi256ELi2ENS0_8ReduceOpIN3c104HalfENS0_14func_wrapper_tIbZZZNS0_14or_kernel_cudaERNS_14TensorIteratorEENKUlvE_clEvENKUlvE8_clEvEUlbS4_E_EEjbLi4ELi4EEEEEvT1_,"ax",@progbits
	.align	128
        .global         _ZN2at6native13reduce_kernelILi256ELi2ENS0_8ReduceOpIN3c104HalfENS0_14func_wrapper_tIbZZZNS0_14or_kernel_cudaERNS_14TensorIteratorEENKUlvE_clEvENKUlvE8_clEvEUlbS4_E_EEjbLi4ELi4EEEEEvT1_
        .type           _ZN2at6native13reduce_kernelILi256ELi2ENS0_8ReduceOpIN3c104HalfENS0_14func_wrapper_tIbZZZNS0_14or_kernel_cudaERNS_14TensorIteratorEENKUlvE_clEvENKUlvE8_clEvEUlbS4_E_EEjbLi4ELi4EEEEEvT1_,@function
        .size           _ZN2at6native13reduce_kernelILi256ELi2ENS0_8ReduceOpIN3c104HalfENS0_14func_wrapper_tIbZZZNS0_14or_kernel_cudaERNS_14TensorIteratorEENKUlvE_clEvENKUlvE8_clEvEUlbS4_E_EEjbLi4ELi4EEEEEvT1_,(.L_x_7543 - _ZN2at6native13reduce_kernelILi256ELi2ENS0_8ReduceOpIN3c104HalfENS0_14func_wrapper_tIbZZZNS0_14or_kernel_cudaERNS_14TensorIteratorEENKUlvE_clEvENKUlvE8_clEvEUlbS4_E_EEjbLi4ELi4EEEEEvT1_)
        .other          _ZN2at6native13reduce_kernelILi256ELi2ENS0_8ReduceOpIN3c104HalfENS0_14func_wrapper_tIbZZZNS0_14or_kernel_cudaERNS_14TensorIteratorEENKUlvE_clEvENKUlvE8_clEvEUlbS4_E_EEjbLi4ELi4EEEEEvT1_,@"STO_CUDA_ENTRY STV_DEFAULT"
_ZN2at6native13reduce_kernelILi256ELi2ENS0_8ReduceOpIN3c104HalfENS0_14func_wrapper_tIbZZZNS0_14or_kernel_cudaERNS_14TensorIteratorEENKUlvE_clEvENKUlvE8_clEvEUlbS4_E_EEjbLi4ELi4EEEEEvT1_:
.text._ZN2at6native13reduce_kernelILi256ELi2ENS0_8ReduceOpIN3c104HalfENS0_14func_wrapper_tIbZZZNS0_14or_kernel_cudaERNS_14TensorIteratorEENKUlvE_clEvENKUlvE8_clEvEUlbS4_E_EEjbLi4ELi4EEEEEvT1_:
        /* <DEDUP_REMOVED lines=287> */
.L_x_735:
        /* <DEDUP_REMOVED lines=43> */
.L_x_739:
        /* <DEDUP_REMOVED lines=25> */
.L_x_745:
[----:B------:R-:W-:Y:S05]  /*1630*/  BSYNC B2 ;  /* 0x0000000000027941 */ /* 0x000fea0003800000 */
.L_x_744:
        /* <DEDUP_REMOVED lines=15> */
.L_x_743:
[----:B------:R-:W-:Y:S05]  /*1730*/  BSYNC B1 ;  /* 0x0000000000017941 */ /* 0x000fea0003800000 */
.L_x_742:
[----:B------:R-:W0:Y:S01]  /*1740*/  LDC R5, c[0x0][0x218] ;  /* 0x00008600ff057b82 */ /* 0x000e220000000800 */
[----:B------:R-:W-:-:S04]  /*1750*/  IADD3 R3, P0, -R8, 0x4, RZ ;  /* 0x0000000408037810 */ /* 0x000fc80007f1e1ff */
[----:B------:R-:W-:Y:S01]  /*1760*/  LEA R18, P1, R3, R18, 0x1 ;  /* 0x0000001203127211 */ /* 0x000fe200078208ff */
[----:B------:R-:W-:-:S05]  /*1770*/  IMAD.X R6, RZ, RZ, -0x1, P0 ;  /* 0xffffffffff067424 */ /* 0x000fca00000e06ff */
[----:B------:R-:W-:Y:S02]  /*1780*/  LEA.HI.X R19, R3, R19, R6, 0x1, P1 ;  /* 0x0000001303137211 */ /* 0x000fe400008f0c06 */
[----:B0-----:R-:W-:-:S07]  /*1790*/  IADD3 R5, R8, -0x4, R5 ;  /* 0xfffffffc08057810 */ /* 0x001fce0007ffe005 */
.L_x_741:
[----:B------:R-:W-:Y:S05]  /*17a0*/  BSYNC B0 ;  /* 0x0000000000007941 */ /* 0x000fea0003800000 */
.L_x_740:
[----:B------:R-:W-:Y:S01]  /*17b0*/  ULDC UR4, c[0x0][0x22c] ;  /* 0x00008b0000047ab9 */ /* 0x000fe20000000800 */
[----:B------:R-:W-:Y:S01]  /*17c0*/  BSSY B0, `(.L_x_746) ;  /* 0x000002e000007945 */ /* 0x000fe20003800000 */
[----:B------:R-:W-:Y:S01]  /*17d0*/  IMAD R3, R23, UR4, RZ ;  /* 0x0000000417037c24 */ /* 0x000fe2000f8e02ff */
[----:B------:R-:W-:-:S03]  /*17e0*/  ULDC.64 UR4, c[0x0][0x230] ;  /* 0x00008c0000047ab9 */ /* 0x000fc60000000a00 */
[----:B------:R-:W-:-:S04]  /*17f0*/  IMAD R3, R2, UR4, R3 ;  /* 0x0000000402037c24 */ /* 0x000fc8000f8e0203 */
[----:B------:R-:W-:Y:S01]  /*1800*/  IMAD R9, R16, UR5, R3 ;  /* 0x0000000510097c24 */ /* 0x000fe2000f8e0203 */
[----:B------:R-:W-:-:S04]  /*1810*/  PRMT R3, R4, 0x5410, R4 ;  /* 0x0000541004037816 */ /* 0x000fc80000000004 */
[----:B------:R-:W-:-:S04]  /*1820*/  LEA R6, R9, 0x3, 0x2 ;  /* 0x0000000309067811 */ /* 0x000fc800078e10ff */
[----:B------:R-:W-:-:S13]  /*1830*/  ISETP.GE.U32.AND P0, PT, R6, R5, PT ;  /* 0x000000050600720c */ /* 0x000fda0003f06070 */
[----:B------:R-:W-:Y:S05]  /*1840*/  @P0 BRA `(.L_x_747) ;  /* 0x0000000000940947 */ /* 0x000fea0003800000 */
[C---:B------:R-:W-:Y:S02]  /*1850*/  PRMT R10, R3.reuse, 0x7610, R10 ;  /* 0x00007610030a7816 */ /* 0x040fe4000000000a */
[C---:B------:R-:W-:Y:S02]  /*1860*/  PRMT R4, R3.reuse, 0x7610, R4 ;  /* 0x0000761003047816 */ /* 0x040fe40000000004 */
[----:B------:R-:W-:-:S07]  /*1870*/  PRMT R8, R3, 0x7610, R8 ;  /* 0x0000761003087816 */ /* 0x000fce0000000008 */
.L_x_748:
[----:B------:R-:W-:Y:S01]  /*1880*/  IMAD.WIDE.U32 R6, R9, 0x8, R18 ;  /* 0x0000000809067825 */ /* 0x000fe200078e0012 */
[----:B------:R-:W-:Y:S01]  /*1890*/  LOP3.LUT P1, RZ, R0, 0xff, RZ, 0xc0, !PT ;  /* 0x000000ff00ff7812 */ /* 0x000fe2000782c0ff */
[----:B------:R-:W-:-:S04]  /*18a0*/  ULDC UR4, c[0x0][0x220] ;  /* 0x0000880000047ab9 */ /* 0x000fc80000000800 */
[----:B------:R-:W2:Y:S01]  /*18b0*/  LDG.E.64 R6, desc[UR58][R6.64] ;  /* 0x0000003a06067981 */ /* 0x000ea2000c1e1b00 */
[----:B------:R-:W-:Y:S01]  /*18c0*/  LOP3.LUT P2, RZ, R8, 0xff, RZ, 0xc0, !PT ;  /* 0x000000ff08ff7812 */ /* 0x000fe2000784c0ff */
[----:B------:R-:W-:Y:S01]  /*18d0*/  VIADD R9, R9, UR4 ;  /* 0x0000000409097c36 */ /* 0x000fe20008000000 */
[----:B------:R-:W-:Y:S01]  /*18e0*/  LOP3.LUT P3, RZ, R10, 0xff, RZ, 0xc0, !PT ;  /* 0x000000ff0aff7812 */ /* 0x000fe2000786c0ff */
[----:B------:R-:W-:Y:S01]  /*18f0*/  HFMA2.MMA R8, -RZ, RZ, 0, 5.9604644775390625e-08 ;  /* 0x00000001ff087435 */ /* 0x000fe200000001ff */
[----:B------:R-:W-:Y:S01]  /*1900*/  LOP3.LUT P0, RZ, R4, 0xff, RZ, 0xc0, !PT ;  /* 0x000000ff04ff7812 */ /* 0x000fe2000780c0ff */
[----:B------:R-:W-:Y:S01]  /*1910*/  IMAD.MOV.U32 R3, RZ, RZ, 0x1 ;  /* 0x00000001ff037424 */ /* 0x000fe200078e00ff */
[----:B------:R-:W-:-:S04]  /*1920*/  LEA R4, R9, 0x3, 0x2 ;  /* 0x0000000309047811 */ /* 0x000fc800078e10ff */
[----:B------:R-:W-:Y:S01]  /*1930*/  ISETP.GE.U32.AND P4, PT, R4, R5, PT ;  /* 0x000000050400720c */ /* 0x000fe20003f86070 */
[----:B------:R-:W-:Y:S02]  /*1940*/  IMAD.MOV.U32 R4, RZ, RZ, 0x1 ;  /* 0x00000001ff047424 */ /* 0x000fe400078e00ff */
[----:B------:R-:W-:Y:S01]  /*1950*/  PRMT R3, R8, 0x5410, R3 ;  /* 0x0000541008037816 */ /* 0x000fe20000000003 */
        /* <DEDUP_REMOVED lines=20> */
.L_x_747:
[----:B------:R-:W-:Y:S05]  /*1aa0*/  BSYNC B0 ;  /* 0x0000000000007941 */ /* 0x000fea0003800000 */
.L_x_746:
        /* <DEDUP_REMOVED lines=12> */
.L_x_750:
[----:B------:R-:W-:Y:S05]  /*1b70*/  BSYNC B0 ;  /* 0x0000000000007941 */ /* 0x000fea0003800000 */
.L_x_749:
        /* <DEDUP_REMOVED lines=8> */
[----:B------:R-:W-:Y:S01]  /*1c00*/  LOP3.LUT P0, RZ, R0, 0xff, RZ, 0xc0, !PT ;  /* 0x000000ff00ff7812 */ /* 0x000fe2000780c0ff */
[----:B------:R-:W-:Y:S02]  /*1c10*/  IMAD.MOV.U32 R0, RZ, RZ, 0x1 ;  /* 0x00000001ff007424 */ /* 0x000fe400078e00ff */
[----:B------:R-:W-:-:S10]  /*1c20*/  IMAD.WIDE R18, R6, 0x2, R18 ;  /* 0x0000000206127825 */ /* 0x000fd400078e0212 */
[----:B------:R-:W-:Y:S05]  /*1c30*/  @P0 BRA `(.L_x_752) ;  /* 0x0000000000100947 */ /* 0x000fea0003800000 */
[----:B------:R-:W2:Y:S02]  /*1c40*/  LDG.E.U16 R18, desc[UR58][R18.64] ;  /* 0x0000003a12127981 */ /* 0x000ea4000c1e1500 */
[----:B--2---:R-:W-:-:S05]  /*1c50*/  HADD2.F32 R0, -RZ, R18.H0_H0 ;  /* 0x20000012ff007230 */ /* 0x004fca0000004100 */
[----:B------:R-:W-:-:S04]  /*1c60*/  FSETP.NEU.FTZ.AND P0, PT, R0, RZ, PT ;  /* 0x000000ff0000720b */ /* 0x000fc80003f1d000 */
[----:B------:R-:W-:-:S09]  /*1c70*/  SEL R0, RZ, 0x1, !P0 ;  /* 0x00000001ff007807 */ /* 0x000fd20004000000 */
.L_x_752:
[----:B------:R-:W-:Y:S05]  /*1c80*/  BSYNC B0 ;  /* 0x0000000000007941 */ /* 0x000fea0003800000 */
.L_x_751:
[----:B------:R-:W0:Y:S01]  /*1c90*/  I2F.S8 R5, R3.B2 ;  /* 0x2000000300057306 */ /* 0x000e220000001400 */
[----:B------:R-:W-:Y:S01]  /*1ca0*/  LOP3.LUT P1, RZ, R0, 0xff, RZ, 0xc0, !PT ;  /* 0x000000ff00ff7812 */ /* 0x000fe2000782c0ff */
[----:B------:R-:W-:Y:S01]  /*1cb0*/  IMAD.MOV.U32 R0, RZ, RZ, 0x1 ;  /* 0x00000001ff007424 */ /* 0x000fe200078e00ff */
[----:B------:R-:W-:-:S05]  /*1cc0*/  MOV R19, 0x1 ;  /* 0x0000000100137802 */ /* 0x000fca0000000f00 */
        /* <DEDUP_REMOVED lines=14> */
[----:B------:R-:W-:Y:S02]  /*1db0*/  ISETP.NE.AND P1, PT, R0, RZ, PT ;  /* 0x000000ff0000720c */ /* 0x000fe40003f25270 */
[----:B0-----:R-:W-:-:S11]  /*1dc0*/  F2FP.F16.F32.PACK_AB R0, RZ, R3 ;  /* 0x00000003ff00723e */ /* 0x001fd600000000ff */
[----:B------:R-:W-:-:S05]  /*1dd0*/  @!P1 HADD2.F32 R0, -RZ, R0.H0_H0 ;  /* 0x20000000ff009230 */ /* 0x000fca0000004100 */
[----:B------:R-:W-:Y:S02]  /*1de0*/  @!P1 FSETP.NEU.FTZ.AND P0, PT, R0, RZ, PT ;  /* 0x000000ff0000920b */ /* 0x000fe40003f1d000 */
[----:B------:R-:W-:Y:S02]  /*1df0*/  PRMT R0, RZ, 0x7610, R0 ;  /* 0x00007610ff007816 */ /* 0x000fe40000000000 */
[----:B------:R-:W-:-:S04]  /*1e00*/  @!P1 SEL R4, RZ, 0x1, !P0 ;  /* 0x00000001ff049807 */ /* 0x000fc80004000000 */
[----:B------:R-:W-:Y:S01]  /*1e10*/  @!P1 PRMT R19, R4, 0x7610, R19 ;  /* 0x0000761004139816 */ /* 0x000fe20000000013 */
[----:B------:R-:W-:Y:S06]  /*1e20*/  BRA `(.L_x_737) ;  /* 0x000000b400dc7947 */ /* 0x000fec0003800000 */
.L_x_738:
        /* <DEDUP_REMOVED lines=16> */
[--C-:B------:R-:W-:Y:S02]  /*1f30*/  PRMT R6, R6, 0x5410, R11.reuse ;  /* 0x0000541006067816 */ /* 0x100fe4000000000b */
[C---:B------:R-:W-:Y:S02]  /*1f40*/  PRMT R5, R11.reuse, 0x5410, R11 ;  /* 0x000054100b057816 */ /* 0x040fe4000000000b */
        /* <DEDUP_REMOVED lines=15> */
.L_x_761:
        /* <DEDUP_REMOVED lines=54> */
[----:B0-----:R-:W-:Y:S02]  /*23a0*/  ISETP.NE.AND P1, PT, R0, 0x2, PT ;  /* 0x000000020000780c */ /* 0x001fe40003f25270 */
        /* <DEDUP_REMOVED lines=239> */
.L_x_757:
[----:B------:R-:W-:Y:S01]  /*32a0*/  LOP3.LUT R5, R12, 0xfffffffc, RZ, 0xc0, !PT ;  /* 0xfffffffc0c057812 */ /* 0x000fe200078ec0ff */
[----:B------:R-:W-:-:S03]  /*32b0*/  ULDC UR36, c[0x0][0x220] ;  /* 0x0000880000247ab9 */ /* 0x000fc60000000800 */
[----:B------:R-:W-:-:S05]  /*32c0*/  IADD3 R4, P1, R18, R5, RZ ;  /* 0x0000000512047210 */ /* 0x000fca0007f3e0ff */
[----:B------:R-:W-:-:S05]  /*32d0*/  IMAD.X R5, RZ, RZ, R19, P1 ;  /* 0x000000ffff057224 */ /* 0x000fca00008e0613 */
[----:B------:R-:W2:Y:S01]  /*32e0*/  LDG.E R4, desc[UR58][R4.64] ;  /* 0x0000003a04047981 */ /* 0x000ea2000c1e1900 */
[----:B------:R-:W-:-:S05]  /*32f0*/  IMAD.U32 R12, RZ, RZ, UR36 ;  /* 0x00000024ff0c7e24 */ /* 0x000fca000f8e00ff */
[----:B------:R-:W-:Y:S02]  /*3300*/  IADD3 R13, R13, R12, RZ ;  /* 0x0000000c0d0d7210 */ /* 0x000fe40007ffe0ff */
[----:B--2---:R-:W-:Y:S01]  /*3310*/  PRMT R26, R4, 0x5432, R4 ;  /* 0x00005432041a7816 */ /* 0x004fe20000000004 */
[----:B------:R-:W-:Y:S06]  /*3320*/  @!P0 BRA `(.L_x_758) ;  /* 0x0000000c00a48947 */ /* 0x000fec0003800000 */
[----:B------:R-:W-:Y:S01]  /*3330*/  IMAD.MOV.U32 R4, RZ, RZ, RZ ;  /* 0x000000ffff047224 */ /* 0x000fe200078e00ff */
[----:B------:R-:W-:Y:S01]  /*3340*/  ULDC.64 UR36, c[0x0][0x260] ;  /* 0x0000980000247ab9 */ /* 0x000fe20000000a00 */
[----:B------:R-:W-:Y:S01]  /*3350*/  IMAD.MOV.U32 R5, RZ, RZ, R13 ;  /* 0x000000ffff057224 */ /* 0x000fe200078e000d */
[----:B0-----:R-:W-:Y:S01]  /*3360*/  ISETP.NE.AND P1, PT, R0, 0x2, PT ;  /* 0x000000020000780c */ /* 0x001fe20003f25270 */
        /* <DEDUP_REMOVED lines=229> */
.L_x_758:
[----:B------:R-:W-:-:S04]  /*41c0*/  LOP3.LUT R5, R11, 0xfffffffc, RZ, 0xc0, !PT ;  /* 0xfffffffc0b057812 */ /* 0x000fc800078ec0ff */
[----:B------:R-:W-:-:S04]  /*41d0*/  IADD3 R4, P1, R18, R5, RZ ;  /* 0x0000000512047210 */ /* 0x000fc80007f3e0ff */
[----:B------:R-:W-:-:S05]  /*41e0*/  IADD3.X R5, RZ, R19, RZ, P1, !PT ;  /* 0x00000013ff057210 */ /* 0x000fca0000ffe4ff */
[----:B------:R-:W2:Y:S01]  /*41f0*/  LDG.E R4, desc[UR58][R4.64] ;  /* 0x0000003a04047981 */ /* 0x000ea2000c1e1900 */
[----:B------:R-:W-:Y:S02]  /*4200*/  IMAD.IADD R27, R13, 0x1, R12 ;  /* 0x000000010d1b7824 */ /* 0x000fe400078e020c */
[----:B------:R-:W-:Y:S02]  /*4210*/  IMAD.MOV.U32 R11, RZ, RZ, RZ ;  /* 0x000000ffff0b7224 */ /* 0x000fe400078e00ff */
[----:B------:R-:W-:Y:S01]  /*4220*/  IMAD.MOV.U32 R22, RZ, RZ, RZ ;  /* 0x000000ffff167224 */ /* 0x000fe200078e00ff */
[----:B--2---:R-:W-:Y:S01]  /*4230*/  PRMT R25, R4, 0x5432, R4 ;  /* 0x0000543204197816 */ /* 0x004fe20000000004 */
        /* <DEDUP_REMOVED lines=244> */
.L_x_759:
[----:B------:R-:W-:-:S04]  /*5180*/  LOP3.LUT R5, R22, 0xfffffffc, RZ, 0xc0, !PT ;  /* 0xfffffffc16057812 */ /* 0x000fc800078ec0ff */
[----:B------:R-:W-:-:S05]  /*5190*/  IADD3 R4, P1, R18, R5, RZ ;  /* 0x0000000512047210 */ /* 0x000fca0007f3e0ff */
[----:B------:R-:W-:-:S05]  /*51a0*/  IMAD.X R5, RZ, RZ, R19, P1 ;  /* 0x000000ffff057224 */ /* 0x000fca00008e0613 */
[----:B------:R-:W2:Y:S02]  /*51b0*/  LDG.E R4, desc[UR58][R4.64] ;  /* 0x0000003a04047981 */ /* 0x000ea4000c1e1900 */
[----:B--2---:R-:W-:Y:S01]  /*51c0*/  PRMT R24, R4, 0x5432, R4 ;  /* 0x0000543204187816 */ /* 0x004fe20000000004 */
[----:B------:R-:W-:Y:S06]  /*51d0*/  @!P0 BRA `(.L_x_760) ;  /* 0x0000000c00a48947 */ /* 0x000fec0003800000 */
[----:B------:R-:W-:Y:S01]  /*51e0*/  IMAD.IADD R15, R27, 0x1, R12 ;  /* 0x000000011b0f7824 */ /* 0x000fe200078e020c */
[----:B------:R-:W-:Y:S01]  /*51f0*/  ULDC.64 UR36, c[0x0][0x260] ;  /* 0x0000980000247ab9 */ /* 0x000fe20000000a00 */
[----:B------:R-:W-:Y:S01]  /*5200*/  IMAD.MOV.U32 R14, RZ, RZ, RZ ;  /* 0x000000ffff0e7224 */ /* 0x000fe200078e00ff */
[----:B0-----:R-:W-:-:S03]  /*5210*/  ISETP.NE.AND P1, PT, R0, 0x2, PT ;  /* 0x000000020000780c */ /* 0x001fc60003f25270 */
        /* <DEDUP_REMOVED lines=229> */
.L_x_760:
[----:B------:R-:W-:Y:S02]  /*6070*/  LOP3.LUT R5, R11, 0xfffffffc, RZ, 0xc0, !PT ;  /* 0xfffffffc0b057812 */ /* 0x000fe400078ec0ff */
[----:B------:R-:W-:Y:S02]  /*6080*/  LOP3.LUT P2, RZ, R21, 0xff, RZ, 0xc0, !PT ;  /* 0x000000ff15ff7812 */ /* 0x000fe4000784c0ff */
[----:B------:R-:W-:Y:S01]  /*6090*/  LOP3.LUT P6, RZ, R8, 0xff, RZ, 0xc0, !PT ;  /* 0x000000ff08ff7812 */ /* 0x000fe200078cc0ff */
[----:B------:R-:W-:Y:S01]  /*60a0*/  IMAD.MOV.U32 R14, RZ, RZ, 0x1 ;  /* 0x00000001ff0e7424 */ /* 0x000fe200078e00ff */
[----:B------:R-:W-:Y:S02]  /*60b0*/  IADD3 R4, P1, R18, R5, RZ ;  /* 0x0000000512047210 */ /* 0x000fe40007f3e0ff */
[----:B------:R-:W-:Y:S01]  /*60c0*/  LOP3.LUT P5, RZ, R20, 0xff, RZ, 0xc0, !PT ;  /* 0x000000ff14ff7812 */ /* 0x000fe200078ac0ff */
[----:B------:R-:W-:Y:S01]  /*60d0*/  IMAD R13, R12, 0x2, R13 ;  /* 0x000000020c0d7824 */ /* 0x000fe200078e020d */
[----:B------:R-:W-:Y:S01]  /*60e0*/  ULDC UR4, c[0x0][0x218] ;  /* 0x0000860000047ab9 */ /* 0x000fe20000000800 */
[----:B------:R-:W-:-:S05]  /*60f0*/  IMAD.X R5, RZ, RZ, R19, P1 ;  /* 0x000000ffff057224 */ /* 0x000fca00008e0613 */
[----:B------:R1:W2:Y:S01]  /*6100*/  LDG.E R4, desc[UR58][R4.64] ;  /* 0x0000003a04047981 */ /* 0x0002a2000c1e1900 */
[----:B------:R-:W-:Y:S01]  /*6110*/  LOP3.LUT P1, RZ, R7, 0xff, RZ, 0xc0, !PT ;  /* 0x000000ff07ff7812 */ /* 0x000fe2000782c0ff */
[----:B------:R-:W-:Y:S01]  /*6120*/  @!P2 HADD2.F32 R8, -RZ, R26.H0_H0 ;  /* 0x2000001aff08a230 */ /* 0x000fe20000004100 */
[----:B------:R-:W-:Y:S01]  /*6130*/  MOV R22, UR4 ;  /* 0x0000000400167c02 */ /* 0x000fe20008000f00 */
[----:B------:R-:W-:Y:S02]  /*6140*/  IMAD.MOV.U32 R11, RZ, RZ, 0x1 ;  /* 0x00000001ff0b7424 */ /* 0x000fe400078e00ff */
[----:B------:R-:W-:Y:S01]  /*6150*/  IMAD.IADD R13, R13, 0x1, R12 ;  /* 0x000000010d0d7824 */ /* 0x000fe200078e020c */
[----:B------:R-:W-:Y:S02]  /*6160*/  @!P2 FSETP.NEU.FTZ.AND P4, PT, R8, RZ, PT ;  /* 0x000000ff0800a20b */ /* 0x000fe40003f9d000 */
[----:B------:R-:W-:-:S05]  /*6170*/  MOV R8, 0x1 ;  /* 0x0000000100087802 */ /* 0x000fca0000000f00 */
[----:B------:R-:W-:-:S05]  /*6180*/  @!P1 HADD2.F32 R7, -RZ, R26.H1_H1 ;  /* 0x3000001aff079230 */ /* 0x000fca0000004100 */
[----:B------:R-:W-:Y:S02]  /*6190*/  @!P1 FSETP.NEU.FTZ.AND P3, PT, R7, RZ, PT ;  /* 0x000000ff0700920b */ /* 0x000fe40003f7d000 */
[----:B------:R-:W-:Y:S02]  /*61a0*/  PRMT R7, R14, 0x7610, R7 ;  /* 0x000076100e077816 */ /* 0x000fe40000000007 */
[----:B-1----:R-:W-:Y:S02]  /*61b0*/  @!P1 SEL R5, RZ, 0x1, !P3 ;  /* 0x00000001ff059807 */ /* 0x002fe40005800000 */
[----:B------:R-:W-:Y:S02]  /*61c0*/  LOP3.LUT P3, RZ, R9, 0xff, RZ, 0xc0, !PT ;  /* 0x000000ff09ff7812 */ /* 0x000fe4000786c0ff */
[----:B------:R-:W-:Y:S01]  /*61d0*/  PRMT R5, R5, 0x5410, R11 ;  /* 0x0000541005057816 */ /* 0x000fe2000000000b */
[----:B------:R-:W-:Y:S01]  /*61e0*/  @!P6 HADD2.F32 R11, -RZ, R25.H1_H1 ;  /* 0x30000019ff0be230 */ /* 0x000fe20000004100 */
[----:B------:R-:W-:-:S02]  /*61f0*/  @!P2 SEL R9, RZ, 0x1, !P4 ;  /* 0x00000001ff09a807 */ /* 0x000fc40006000000 */
[C---:B------:R-:W-:Y:S02]  /*6200*/  @!P1 PRMT R7, R5.reuse, 0x7610, R7 ;  /* 0x0000761005079816 */ /* 0x040fe40000000007 */
[----:B------:R-:W-:Y:S02]  /*6210*/  @!P2 PRMT R5, R5, 0x5410, R9 ;  /* 0x000054100505a816 */ /* 0x000fe40000000009 */
[----:B------:R-:W-:Y:S01]  /*6220*/  @!P6 FSETP.NEU.FTZ.AND P2, PT, R11, RZ, PT ;  /* 0x000000ff0b00e20b */ /* 0x000fe20003f5d000 */
[----:B------:R-:W-:Y:S01]  /*6230*/  IMAD.MOV.U32 R11, RZ, RZ, 0x1 ;  /* 0x00000001ff0b7424 */ /* 0x000fe200078e00ff */
[----:B------:R-:W-:Y:S01]  /*6240*/  LOP3.LUT P4, RZ, R6, 0xff, RZ, 0xc0, !PT ;  /* 0x000000ff06ff7812 */ /* 0x000fe2000788c0ff */
[----:B------:R-:W-:Y:S01]  /*6250*/  IMAD.MOV.U32 R6, RZ, RZ, 0x1 ;  /* 0x00000001ff067424 */ /* 0x000fe200078e00ff */
[----:B------:R-:W-:Y:S01]  /*6260*/  LOP3.LUT P1, RZ, R10, 0xff, RZ, 0xc0, !PT ;  /* 0x000000ff0aff7812 */ /* 0x000fe2000782c0ff */
[----:B------:R-:W-:Y:S01]  /*6270*/  @!P5 HADD2.F32 R10, -RZ, R25.H0_H0 ;  /* 0x20000019ff0ad230 */ /* 0x000fe20000004100 */
[----:B------:R-:W-:-:S02]  /*6280*/  @!P6 SEL R9, RZ, 0x1, !P2 ;  /* 0x00000001ff09e807 */ /* 0x000fc40005000000 */
[----:B------:R-:W-:Y:S02]  /*6290*/  LOP3.LUT P2, RZ, R3, 0xff, RZ, 0xc0, !PT ;  /* 0x000000ff03ff7812 */ /* 0x000fe4000784c0ff */
[----:B------:R-:W-:Y:S01]  /*62a0*/  @!P6 PRMT R8, R9, 0x7610, R8 ;  /* 0x000076100908e816 */ /* 0x000fe20000000008 */
[--C-:B------:R-:W-:Y:S01]  /*62b0*/  @!P3 HADD2.F32 R9, -RZ, R24.reuse.H1_H1 ;  /* 0x30000018ff09b230 */ /* 0x100fe20000004100 */
[----:B------:R-:W-:Y:S02]  /*62c0*/  @!P5 FSETP.NEU.FTZ.AND P6, PT, R10, RZ, PT ;  /* 0x000000ff0a00d20b */ /* 0x000fe40003fdd000 */
[----:B------:R-:W-:Y:S01]  /*62d0*/  PRMT R5, R6, 0x7610, R5 ;  /* 0x0000761006057816 */ /* 0x000fe20000000005 */
[----:B------:R-:W-:Y:S01]  /*62e0*/  @!P4 HADD2.F32 R10, -RZ, R24.H0_H0 ;  /* 0x20000018ff0ac230 */ /* 0x000fe20000004100 */
[----:B------:R-:W-:Y:S02]  /*62f0*/  @!P5 SEL R3, RZ, 0x1, !P6 ;  /* 0x00000001ff03d807 */ /* 0x000fe40007000000 */
[----:B------:R-:W-:-:S02]  /*6300*/  @!P3 FSETP.NEU.FTZ.AND P6, PT, R9, RZ, PT ;  /* 0x000000ff0900b20b */ /* 0x000fc40003fdd000 */
[----:B------:R-:W-:Y:S01]  /*6310*/  @!P5 PRMT R5, R3, 0x7610, R5 ;  /* 0x000076100305d816 */ /* 0x000fe20000000005 */
[----:B------:R-:W-:Y:S01]  /*6320*/  IMAD R3, R12, 0x3, R13 ;  /* 0x000000030c037824 */ /* 0x000fe200078e020d */
[----:B------:R-:W-:Y:S01]  /*6330*/  @!P4 FSETP.NEU.FTZ.AND P5, PT, R10, RZ, PT ;  /* 0x000000ff0a00c20b */ /* 0x000fe20003fbd000 */
[----:B------:R-:W-:Y:S01]  /*6340*/  IMAD.MOV.U32 R10, RZ, RZ, 0x1 ;  /* 0x00000001ff0a7424 */ /* 0x000fe200078e00ff */
[----:B------:R-:W-:Y:S02]  /*6350*/  PRMT R6, R6, 0x5410, R6 ;  /* 0x0000541006067816 */ /* 0x000fe40000000006 */
[C---:B------:R-:W-:Y:S02]  /*6360*/  PRMT R20, R5.reuse, 0x7610, R20 ;  /* 0x0000761005147816 */ /* 0x040fe40000000014 */
[----:B------:R-:W-:Y:S02]  /*6370*/  PRMT R21, R5, 0x7632, R21 ;  /* 0x0000763205157816 */ /* 0x000fe40000000015 */
[----:B--2---:R-:W-:-:S05]  /*6380*/  PRMT R27, R27, 0x7610, R4 ;  /* 0x000076101b1b7816 */ /* 0x004fca0000000004 */
[----:B------:R-:W-:Y:S01]  /*6390*/  @!P2 HADD2.F32 R9, -RZ, R27.H1_H1 ;  /* 0x3000001bff09a230 */ /* 0x000fe20000004100 */
[----:B------:R-:W-:Y:S02]  /*63a0*/  PRMT R27, R4, 0x7610, R27 ;  /* 0x00007610041b7816 */ /* 0x000fe4000000001b */
[----:B------:R-:W-:Y:S02]  /*63b0*/  @!P3 SEL R4, RZ, 0x1, !P6 ;  /* 0x00000001ff04b807 */ /* 0x000fe40007000000 */
[----:B------:R-:W-:Y:S01]  /*63c0*/  ISETP.GE.U32.AND P6, PT, R3, R22, PT ;  /* 0x000000160300720c */ /* 0x000fe20003fc6070 */
[----:B------:R-:W-:Y:S01]  /*63d0*/  @!P1 HADD2.F32 R14, -RZ, R27.H0_H0 ;  /* 0x2000001bff0e9230 */ /* 0x000fe20000004100 */
[----:B------:R-:W-:Y:S02]  /*63e0*/  @!P4 SEL R3, RZ, 0x1, !P5 ;  /* 0x00000001ff03c807 */ /* 0x000fe40006800000 */
[----:B------:R-:W-:Y:S01]  /*63f0*/  @!P2 FSETP.NEU.FTZ.AND P5, PT, R9, RZ, PT ;  /* 0x000000ff0900a20b */ /* 0x000fe20003fbd000 */
[----:B------:R-:W-:Y:S01]  /*6400*/  IMAD.MOV.U32 R9, RZ, RZ, 0x1 ;  /* 0x00000001ff097424 */ /* 0x000fe200078e00ff */
[----:B------:R-:W-:-:S02]  /*6410*/  @!P4 PRMT R6, R6, 0x5410, R3 ;  /* 0x000054100606c816 */ /* 0x000fc40000000003 */
[----:B------:R-:W-:Y:S02]  /*6420*/  @!P2 SEL R15, RZ, 0x1, !P5 ;  /* 0x00000001ff0fa807 */ /* 0x000fe40006800000 */
[----:B------:R-:W-:Y:S02]  /*6430*/  @!P1 FSETP.NEU.FTZ.AND P5, PT, R14, RZ, PT ;  /* 0x000000ff0e00920b */ /* 0x000fe40003fbd000 */
[----:B------:R-:W-:Y:S02]  /*6440*/  @!P2 PRMT R11, R15, 0x7610, R11 ;  /* 0x000076100f0ba816 */ /* 0x000fe4000000000b */
[----:B------:R-:W-:Y:S02]  /*6450*/  @!P1 SEL R14, RZ, 0x1, !P5 ;  /* 0x00000001ff0e9807 */ /* 0x000fe40006800000 */
[----:B------:R-:W-:Y:S02]  /*6460*/  @!P3 PRMT R9, R4, 0x7610, R9 ;  /* 0x000076100409b816 */ /* 0x000fe40000000009 */
[----:B------:R-:W-:-:S02]  /*6470*/  @!P1 PRMT R10, R14, 0x7610, R10 ;  /* 0x000076100e0a9816 */ /* 0x000fc4000000000a */
[----:B------:R-:W-:Y:S02]  /*6480*/  PRMT R6, R6, 0x7632, R6 ;  /* 0x0000763206067816 */ /* 0x000fe40000000006 */
[----:B------:R-:W-:Y:S01]  /*6490*/  PRMT R3, R11, 0x7610, R3 ;  /* 0x000076100b037816 */ /* 0x000fe20000000003 */
[----:B------:R-:W-:Y:S06]  /*64a0*/  @!P6 BRA `(.L_x_761) ;  /* 0xffffffb800e4e947 */ /* 0x000fec000383ffff */
.L_x_756:
[----:B------:R-:W-:Y:S05]  /*64b0*/  BSYNC B0 ;  /* 0x0000000000007941 */ /* 0x000fea0003800000 */
.L_x_755:
[----:B------:R-:W-:Y:S01]  /*64c0*/  ISETP.GE.U32.AND P0, PT, R13, R22, PT ;  /* 0x000000160d00720c */ /* 0x000fe20003f06070 */
[----:B------:R-:W-:Y:S01]  /*64d0*/  BSSY B0, `(.L_x_762) ;  /* 0x000046c000007945 */ /* 0x000fe20003800000 */
[----:B------:R-:W-:Y:S02]  /*64e0*/  PRMT R6, R6, 0x7632, R6 ;  /* 0x0000763206067816 */ /* 0x000fe40000000006 */
[----:B------:R-:W-:-:S09]  /*64f0*/  PRMT R4, R5, 0x7632, R4 ;  /* 0x0000763205047816 */ /* 0x000fd20000000004 */
[----:B------:R-:W-:Y:S05]  /*6500*/  @P0 BRA `(.L_x_763) ;  /* 0x0000004400a00947 */ /* 0x000fea0003800000 */
[----:B------:R-:W1:Y:S01]  /*6510*/  LDC R3, c[0x0][0x254] ;  /* 0x00009500ff037b82 */ /* 0x000e620000000800 */
[----:B0-----:R-:W-:Y:S01]  /*6520*/  HFMA2.MMA R0, -RZ, RZ, 0, 0 ;  /* 0x00000000ff007435 */ /* 0x001fe200000001ff */
[----:B-1----:R-:W-:-:S13]  /*6530*/  ISETP.NE.AND P1, PT, R3, RZ, PT ;  /* 0x000000ff0300720c */ /* 0x002fda0003f25270 */
        /* <DEDUP_REMOVED lines=274> */
.L_x_764:
[----:B------:R-:W-:-:S04]  /*7660*/  LOP3.LUT R15, R0, 0xfffffffc, RZ, 0xc0, !PT ;  /* 0xfffffffc000f7812 */ /* 0x000fc800078ec0ff */
[----:B------:R-:W-:-:S05]  /*7670*/  IADD3 R14, P2, R18, R15, RZ ;  /* 0x0000000f120e7210 */ /* 0x000fca0007f5e0ff */
[----:B------:R-:W-:-:S05]  /*7680*/  IMAD.X R15, RZ, RZ, R19, P2 ;  /* 0x000000ffff0f7224 */ /* 0x000fca00010e0613 */
[----:B------:R-:W2:Y:S01]  /*7690*/  LDG.E R14, desc[UR58][R14.64] ;  /* 0x0000003a0e0e7981 */ /* 0x000ea2000c1e1900 */
[----:B------:R-:W-:-:S05]  /*76a0*/  IMAD.IADD R21, R13, 0x1, R12 ;  /* 0x000000010d157824 */ /* 0x000fca00078e020c */
[----:B------:R-:W-:Y:S02]  /*76b0*/  ISETP.GE.U32.AND P2, PT, R21, R22, PT ;  /* 0x000000161500720c */ /* 0x000fe40003f46070 */
[----:B--2---:R-:W-:-:S11]  /*76c0*/  PRMT R26, R14, 0x5432, R14 ;  /* 0x000054320e1a7816 */ /* 0x004fd6000000000e */
        /* <DEDUP_REMOVED lines=275> */
.L_x_765:
[----:B------:R-:W-:-:S04]  /*8800*/  LOP3.LUT R15, R0, 0xfffffffc, RZ, 0xc0, !PT ;  /* 0xfffffffc000f7812 */ /* 0x000fc800078ec0ff */
[----:B------:R-:W-:-:S04]  /*8810*/  IADD3 R14, P2, R18, R15, RZ ;  /* 0x0000000f120e7210 */ /* 0x000fc80007f5e0ff */
[----:B------:R-:W-:-:S05]  /*8820*/  IADD3.X R15, RZ, R19, RZ, P2, !PT ;  /* 0x00000013ff0f7210 */ /* 0x000fca00017fe4ff */
[----:B------:R-:W2:Y:S01]  /*8830*/  LDG.E R14, desc[UR58][R14.64] ;  /* 0x0000003a0e0e7981 */ /* 0x000ea2000c1e1900 */
[----:B------:R-:W-:-:S05]  /*8840*/  IMAD.IADD R21, R21, 0x1, R12 ;  /* 0x0000000115157824 */ /* 0x000fca00078e020c */
[----:B------:R-:W-:Y:S02]  /*8850*/  ISETP.GE.U32.AND P2, PT, R21, R22, PT ;  /* 0x000000161500720c */ /* 0x000fe40003f46070 */
[----:B--2---:R-:W-:-:S11]  /*8860*/  PRMT R25, R14, 0x5432, R14 ;  /* 0x000054320e197816 */ /* 0x004fd6000000000e */
        /* <DEDUP_REMOVED lines=275> */
.L_x_766:
[----:B------:R-:W-:-:S04]  /*99a0*/  LOP3.LUT R15, R0, 0xfffffffc, RZ, 0xc0, !PT ;  /* 0xfffffffc000f7812 */ /* 0x000fc800078ec0ff */
[----:B------:R-:W-:-:S05]  /*99b0*/  IADD3 R14, P2, R18, R15, RZ ;  /* 0x0000000f120e7210 */ /* 0x000fca0007f5e0ff */
[----:B------:R-:W-:-:S05]  /*99c0*/  IMAD.X R15, RZ, RZ, R19, P2 ;  /* 0x000000ffff0f7224 */ /* 0x000fca00010e0613 */
[----:B------:R-:W2:Y:S01]  /*99d0*/  LDG.E R14, desc[UR58][R14.64] ;  /* 0x0000003a0e0e7981 */ /* 0x000ea2000c1e1900 */
[----:B------:R-:W-:-:S04]  /*99e0*/  IADD3 R21, R21, R12, RZ ;  /* 0x0000000c15157210 */ /* 0x000fc80007ffe0ff */
[----:B------:R-:W-:Y:S02]  /*99f0*/  ISETP.GE.U32.AND P2, PT, R21, R22, PT ;  /* 0x000000161500720c */ /* 0x000fe40003f46070 */
[----:B--2---:R-:W-:-:S11]  /*9a00*/  PRMT R24, R14, 0x5432, R14 ;  /* 0x000054320e187816 */ /* 0x004fd6000000000e */
        /* <DEDUP_REMOVED lines=271> */
[----:B-1----:R-:W-:-:S04]  /*ab00*/  @P1 SHF.R.U32.HI R21, RZ, R30, R21 ;  /* 0x0000001eff151219 */ /* 0x002fc80000011615 */
[----:B------:R-:W-:-:S05]  /*ab10*/  @P1 IADD3 R21, -R21, RZ, RZ ;  /* 0x000000ff15151210 */ /* 0x000fca0007ffe1ff */
[----:B------:R-:W-:-:S04]  /*ab20*/  @P1 IMAD R20, R20, R21, R29 ;  /* 0x0000001514141224 */ /* 0x000fc800078e021d */
[----:B--2---:R-:W-:-:S07]  /*ab30*/  @P1 IMAD R0, R20, R3, R0 ;  /* 0x0000000314001224 */ /* 0x004fce00078e0200 */
.L_x_767:
[----:B------:R-:W-:-:S04]  /*ab40*/  LOP3.LUT R15, R0, 0xfffffffc, RZ, 0xc0, !PT ;  /* 0xfffffffc000f7812 */ /* 0x000fc800078ec0ff */
[----:B------:R-:W-:-:S05]  /*ab50*/  IADD3 R14, P1, R18, R15, RZ ;  /* 0x0000000f120e7210 */ /* 0x000fca0007f3e0ff */
[----:B------:R-:W-:-:S05]  /*ab60*/  IMAD.X R15, RZ, RZ, R19, P1 ;  /* 0x000000ffff0f7224 */ /* 0x000fca00008e0613 */
[----:B------:R-:W2:Y:S02]  /*ab70*/  LDG.E R14, desc[UR58][R14.64] ;  /* 0x0000003a0e0e7981 */ /* 0x000ea4000c1e1900 */
[----:B--2---:R-:W-:-:S07]  /*ab80*/  PRMT R27, R14, 0x7610, R14 ;  /* 0x000076100e1b7816 */ /* 0x004fce000000000e */
.L_x_763:
[----:B------:R-:W-:Y:S05]  /*ab90*/  BSYNC B0 ;  /* 0x0000000000007941 */ /* 0x000fea0003800000 */
.L_x_762:
[----:B------:R-:W-:Y:S04]  /*aba0*/  BSSY B0, `(.L_x_768) ;  /* 0x0000049000007945 */ /* 0x000fe80003800000 */
[----:B------:R-:W-:Y:S05]  /*abb0*/  @P0 BRA `(.L_x_769) ;  /* 0x00000004001c0947 */ /* 0x000fea0003800000 */
[----:B------:R-:W-:Y:S01]  /*abc0*/  LOP3.LUT P2, RZ, R4, 0xff, RZ, 0xc0, !PT ;  /* 0x000000ff04ff7812 */ /* 0x000fe2000784c0ff */
[----:B0-----:R-:W-:Y:S01]  /*abd0*/  IMAD.MOV.U32 R0, RZ, RZ, 0x1 ;  /* 0x00000001ff007424 */ /* 0x001fe200078e00ff */
[----:B------:R-:W-:Y:S01]  /*abe0*/  LOP3.LUT P0, RZ, R7, 0xff, RZ, 0xc0, !PT ;  /* 0x000000ff07ff7812 */ /* 0x000fe2000780c0ff */
[----:B------:R-:W-:Y:S01]  /*abf0*/  IMAD.MOV.U32 R7, RZ, RZ, 0x1 ;  /* 0x00000001ff077424 */ /* 0x000fe200078e00ff */
[----:B------:R-:W-:-:S09]  /*ac00*/  IADD3 R13, R13, R12, RZ ;  /* 0x0000000c0d0d7210 */ /* 0x000fd20007ffe0ff */
[--C-:B------:R-:W-:Y:S02]  /*ac10*/  @!P2 HADD2.F32 R3, -RZ, R26.reuse.H0_H0 ;  /* 0x2000001aff03a230 */ /* 0x100fe40000004100 */
[----:B------:R-:W-:-:S03]  /*ac20*/  @!P0 HADD2.F32 R26, -RZ, R26.H1_H1 ;  /* 0x3000001aff1a8230 */ /* 0x000fc60000004100 */
        /* <DEDUP_REMOVED lines=16> */
[--C-:B------:R-:W-:Y:S02]  /*ad30*/  @!P2 HADD2.F32 R3, -RZ, R25.reuse.H0_H0 ;  /* 0x20000019ff03a230 */ /* 0x100fe40000004100 */
[----:B------:R-:W-:-:S03]  /*ad40*/  @!P0 HADD2.F32 R25, -RZ, R25.H1_H1 ;  /* 0x30000019ff198230 */ /* 0x000fc60000004100 */
        /* <DEDUP_REMOVED lines=10> */
[----:B------:R-:W-:Y:S01]  /*adf0*/  HFMA2.MMA R4, -RZ, RZ, 0, 5.9604644775390625e-08 ;  /* 0x00000001ff047435 */ /* 0x000fe200000001ff */
[----:B------:R-:W-:Y:S01]  /*ae00*/  LOP3.LUT P0, RZ, R9, 0xff, RZ, 0xc0, !PT ;  /* 0x000000ff09ff7812 */ /* 0x000fe2000780c0ff */
[----:B------:R-:W-:Y:S02]  /*ae10*/  IMAD.IADD R5, R13, 0x1, R12 ;  /* 0x000000010d057824 */ /* 0x000fe400078e020c */
[----:B------:R-:W-:-:S08]  /*ae20*/  IMAD.MOV.U32 R9, RZ, RZ, 0x1 ;  /* 0x00000001ff097424 */ /* 0x000fd000078e00ff */
[--C-:B------:R-:W-:Y:S02]  /*ae30*/  @!P2 HADD2.F32 R3, -RZ, R24.reuse.H0_H0 ;  /* 0x20000018ff03a230 */ /* 0x100fe40000004100 */
[----:B------:R-:W-:-:S03]  /*ae40*/  @!P0 HADD2.F32 R24, -RZ, R24.H1_H1 ;  /* 0x30000018ff188230 */ /* 0x000fc60000004100 */
[----:B------:R-:W-:Y:S02]  /*ae50*/  @!P2 FSETP.NEU.FTZ.AND P3, PT, R3, RZ, PT ;  /* 0x000000ff0300a20b */ /* 0x000fe40003f7d000 */
[----:B------:R-:W-:Y:S02]  /*ae60*/  @!P0 FSETP.NEU.FTZ.AND P1, PT, R24, RZ, PT ;  /* 0x000000ff1800820b */ /* 0x000fe40003f3d000 */
[----:B------:R-:W-:Y:S02]  /*ae70*/  PRMT R3, R4, 0x7610, R3 ;  /* 0x0000761004037816 */ /* 0x000fe40000000003 */
[----:B------:R-:W-:Y:S02]  /*ae80*/  @!P0 SEL R4, RZ, 0x1, !P1 ;  /* 0x00000001ff048807 */ /* 0x000fe40004800000 */
[----:B------:R-:W-:Y:S02]  /*ae90*/  ISETP.GE.U32.AND P1, PT, R5, R22, PT ;  /* 0x000000160500720c */ /* 0x000fe40003f26070 */
[----:B------:R-:W-:-:S02]  /*aea0*/  @!P2 SEL R6, RZ, 0x1, !P3 ;  /* 0x00000001ff06a807 */ /* 0x000fc40005800000 */
[----:B------:R-:W-:Y:S02]  /*aeb0*/  @!P0 PRMT R9, R4, 0x7610, R9 ;  /* 0x0000761004098816 */ /* 0x000fe40000000009 */
[----:B------:R-:W-:Y:S02]  /*aec0*/  @!P2 PRMT R3, R6, 0x7610, R3 ;  /* 0x000076100603a816 */ /* 0x000fe40000000003 */
[C---:B------:R-:W-:Y:S02]  /*aed0*/  PRMT R5, R0.reuse, 0x7632, R5 ;  /* 0x0000763200057816 */ /* 0x040fe40000000005 */
[----:B------:R-:W-:Y:S02]  /*aee0*/  PRMT R4, R0, 0x7610, R4 ;  /* 0x0000761000047816 */ /* 0x000fe40000000004 */
[----:B------:R-:W-:Y:S01]  /*aef0*/  PRMT R6, R3, 0x7610, R6 ;  /* 0x0000761003067816 */ /* 0x000fe20000000006 */
[----:B------:R-:W-:Y:S06]  /*af00*/  @P1 BRA `(.L_x_769) ;  /* 0x0000000000481947 */ /* 0x000fec0003800000 */
[----:B------:R-:W-:Y:S01]  /*af10*/  LOP3.LUT P0, RZ, R10, 0xff, RZ, 0xc0, !PT ;  /* 0x000000ff0aff7812 */ /* 0x000fe2000780c0ff */
[----:B------:R-:W-:Y:S01]  /*af20*/  IMAD.MOV.U32 R10, RZ, RZ, 0x1 ;  /* 0x00000001ff0a7424 */ /* 0x000fe200078e00ff */
[----:B------:R-:W-:Y:S02]  /*af30*/  LOP3.LUT P2, RZ, R11, 0xff, RZ, 0xc0, !PT ;  /* 0x000000ff0bff7812 */ /* 0x000fe4000784c0ff */
[----:B------:R-:W-:Y:S02]  /*af40*/  PRMT R6, R3, 0x7610, R6 ;  /* 0x0000761003067816 */ /* 0x000fe40000000006 */
[----:B------:R-:W-:Y:S02]  /*af50*/  MOV R11, 0x1 ;  /* 0x00000001000b7802 */ /* 0x000fe40000000f00 */
[----:B------:R-:W-:-:S05]  /*af60*/  PRMT R5, R0, 0x7632, R5 ;  /* 0x0000763200057816 */ /* 0x000fca0000000005 */
[--C-:B------:R-:W-:Y:S02]  /*af70*/  @!P0 HADD2.F32 R4, -RZ, R27.reuse.H0_H0 ;  /* 0x2000001bff048230 */ /* 0x100fe40000004100 */
[----:B------:R-:W-:Y:S01]  /*af80*/  @!P2 HADD2.F32 R27, -RZ, R27.H1_H1 ;  /* 0x3000001bff1ba230 */ /* 0x000fe20000004100 */
[----:B------:R-:W-:Y:S02]  /*af90*/  @!P2 PRMT R6, R3, 0x7610, R6 ;  /* 0x000076100306a816 */ /* 0x000fe40000000006 */
[----:B------:R-:W-:Y:S02]  /*afa0*/  @!P0 FSETP.NEU.FTZ.AND P1, PT, R4, RZ, PT ;  /* 0x000000ff0400820b */ /* 0x000fe40003f3d000 */
[----:B------:R-:W-:Y:S02]  /*afb0*/  @!P2 FSETP.NEU.FTZ.AND P3, PT, R27, RZ, PT ;  /* 0x000000ff1b00a20b */ /* 0x000fe40003f7d000 */
[----:B------:R-:W-:Y:S02]  /*afc0*/  PRMT R4, R0, 0x7610, R4 ;  /* 0x0000761000047816 */ /* 0x000fe40000000004 */
[----:B------:R-:W-:-:S02]  /*afd0*/  @!P0 SEL R3, RZ, 0x1, !P1 ;  /* 0x00000001ff038807 */ /* 0x000fc40004800000 */
[----:B------:R-:W-:Y:S02]  /*afe0*/  @!P2 SEL R12, RZ, 0x1, !P3 ;  /* 0x00000001ff0ca807 */ /* 0x000fe40005800000 */
[C---:B------:R-:W-:Y:S02]  /*aff0*/  @!P2 PRMT R5, R0.reuse, 0x7632, R5 ;  /* 0x000076320005a816 */ /* 0x040fe40000000005 */
[----:B------:R-:W-:Y:S02]  /*b000*/  @!P2 PRMT R4, R0, 0x7610, R4 ;  /* 0x000076100004a816 */ /* 0x000fe40000000004 */
[----:B------:R-:W-:Y:S02]  /*b010*/  @!P0 PRMT R10, R3, 0x7610, R10 ;  /* 0x00007610030a8816 */ /* 0x000fe4000000000a */
[----:B------:R-:W-:-:S07]  /*b020*/  @!P2 PRMT R11, R12, 0x7610, R11 ;  /* 0x000076100c0ba816 */ /* 0x000fce000000000b */
.L_x_769:
[----:B------:R-:W-:Y:S05]  /*b030*/  BSYNC B0 ;  /* 0x0000000000007941 */ /* 0x000fea0003800000 */
.L_x_768:
[----:B------:R-:W0:Y:S01]  /*b040*/  I2F.S8 R8, R8 ;  /* 0x0000000800087306 */ /* 0x000e220000001400 */
[----:B------:R-:W-:Y:S01]  /*b050*/  LOP3.LUT P0, RZ, R7, 0xff, RZ, 0xc0, !PT ;  /* 0x000000ff07ff7812 */ /* 0x000fe2000780c0ff */
[----:B------:R-:W-:Y:S01]  /*b060*/  IMAD.MOV.U32 R3, RZ, RZ, 0x1 ;  /* 0x00000001ff037424 */ /* 0x000fe200078e00ff */
[----:B------:R-:W-:Y:S01]  /*b070*/  LOP3.LUT P2, RZ, R4, 0xff, RZ, 0xc0, !PT ;  /* 0x000000ff04ff7812 */ /* 0x000fe2000784c0ff */
[----:B------:R-:W-:-:S04]  /*b080*/  IMAD.MOV.U32 R19, RZ, RZ, 0x1 ;  /* 0x00000001ff137424 */ /* 0x000fc800078e00ff */
[----:B------:R-:W1:Y:S01]  /*b090*/  I2F.S8 R5, R5 ;  /* 0x0000000500057306 */ /* 0x000e620000001400 */
[----:B0-----:R-:W-:-:S07]  /*b0a0*/  F2FP.F16.F32.PACK_AB R0, RZ, R8 ;  /* 0x00000008ff00723e */ /* 0x001fce00000000ff */
[----:B------:R-:W0:Y:S01]  /*b0b0*/  I2F.S8 R9, R9 ;  /* 0x0000000900097306 */ /* 0x000e220000001400 */
[----:B------:R-:W-:-:S07]  /*b0c0*/  @!P0 HADD2.F32 R0, -RZ, R0.H0_H0 ;  /* 0x20000000ff008230 */ /* 0x000fce0000004100 */
[----:B------:R-:W2:Y:S01]  /*b0d0*/  I2F.S8 R6, R6 ;  /* 0x0000000600067306 */ /* 0x000ea20000001400 */
[----:B------:R-:W-:Y:S02]  /*b0e0*/  @!P0 FSETP.NEU.FTZ.AND P1, PT, R0, RZ, PT ;  /* 0x000000ff0000820b */ /* 0x000fe40003f3d000 */
[----:B------:R-:W-:Y:S02]  /*b0f0*/  PRMT R0, R3, 0x7610, R0 ;  /* 0x0000761003007816 */ /* 0x000fe40000000000 */
[----:B------:R-:W-:Y:S02]  /*b100*/  @!P0 SEL R0, RZ, 0x1, !P1 ;  /* 0x00000001ff008807 */ /* 0x000fe40004800000 */
[----:B-1----:R-:W-:Y:S01]  /*b110*/  F2FP.F16.F32.PACK_AB R3, RZ, R5 ;  /* 0x00000005ff03723e */ /* 0x002fe200000000ff */
[----:B------:R-:W1:Y:S01]  /*b120*/  I2F.S8 R10, R10 ;  /* 0x0000000a000a7306 */ /* 0x000e620000001400 */
[----:B------:R-:W-:-:S03]  /*b130*/  PRMT R4, R0, 0x9910, RZ ;  /* 0x0000991000047816 */ /* 0x000fc600000000ff */
[----:B------:R-:W-:Y:S02]  /*b140*/  @!P2 HADD2.F32 R0, -RZ, R3.H0_H0 ;  /* 0x20000003ff00a230 */ /* 0x000fe40000004100 */
[----:B------:R-:W-:Y:S01]  /*b150*/  IMAD.MOV.U32 R3, RZ, RZ, R4 ;  /* 0x000000ffff037224 */ /* 0x000fe200078e0004 */
[----:B------:R-:W-:Y:S02]  /*b160*/  MOV R4, 0x1 ;  /* 0x0000000100047802 */ /* 0x000fe40000000f00 */
[----:B------:R-:W-:Y:S02]  /*b170*/  @!P2 FSETP.NEU.FTZ.AND P0, PT, R0, RZ, PT ;  /* 0x000000ff0000a20b */ /* 0x000fe40003f1d000 */
[----:B------:R-:W-:Y:S02]  /*b180*/  ISETP.NE.AND P1, PT, R3, RZ, PT ;  /* 0x000000ff0300720c */ /* 0x000fe40003f25270 */
[----:B------:R-:W-:Y:S02]  /*b190*/  PRMT R0, R4, 0x7610, R0 ;  /* 0x0000761004007816 */ /* 0x000fe40000000000 */
[----:B------:R-:W-:-:S02]  /*b1a0*/  @!P2 SEL R0, RZ, 0x1, !P0 ;  /* 0x00000001ff00a807 */ /* 0x000fc40004000000 */
[----:B0-----:R-:W-:Y:S02]  /*b1b0*/  F2FP.F16.F32.PACK_AB R4, RZ, R9 ;  /* 0x00000009ff04723e */ /* 0x001fe400000000ff */
[----:B------:R-:W-:-:S04]  /*b1c0*/  PRMT R3, R0, 0x9910, RZ ;  /* 0x0000991000037816 */ /* 0x000fc800000000ff */
[----:B------:R-:W-:Y:S01]  /*b1d0*/  ISETP.NE.AND P2, PT, R3, RZ, PT ;  /* 0x000000ff0300720c */ /* 0x000fe20003f45270 */
[----:B------:R-:W-:Y:S02]  /*b1e0*/  @!P1 HADD2.F32 R0, -RZ, R4.H0_H0 ;  /* 0x20000004ff009230 */ /* 0x000fe40000004100 */
[----:B------:R-:W-:-:S03]  /*b1f0*/  IMAD.MOV.U32 R4, RZ, RZ, 0x1 ;  /* 0x00000001ff047424 */ /* 0x000fc600078e00ff */
[----:B------:R-:W-:Y:S02]  /*b200*/  @!P1 FSETP.NEU.FTZ.AND P0, PT, R0, RZ, PT ;  /* 0x000000ff0000920b */ /* 0x000fe40003f1d000 */
[----:B------:R-:W-:Y:S02]  /*b210*/  PRMT R0, R4, 0x7610, R0 ;  /* 0x0000761004007816 */ /* 0x000fe40000000000 */
[----:B------:R-:W-:Y:S02]  /*b220*/  @!P1 SEL R0, RZ, 0x1, !P0 ;  /* 0x00000001ff009807 */ /* 0x000fe40004000000 */
[----:B--2---:R-:W-:Y:S02]  /*b230*/  F2FP.F16.F32.PACK_AB R4, RZ, R6 ;  /* 0x00000006ff04723e */ /* 0x004fe400000000ff */
[----:B------:R-:W-:-:S03]  /*b240*/  PRMT R3, R0, 0x9910, RZ ;  /* 0x0000991000037816 */ /* 0x000fc600000000ff */
[----:B------:R-:W-:Y:S01]  /*b250*/  @!P2 HADD2.F32 R0, -RZ, R4.H0_H0 ;  /* 0x20000004ff00a230 */ /* 0x000fe20000004100 */
[----:B------:R-:W-:Y:S01]  /*b260*/  ISETP.NE.AND P1, PT, R3, RZ, PT ;  /* 0x000000ff0300720c */ /* 0x000fe20003f25270 */
[----:B------:R-:W-:Y:S01]  /*b270*/  IMAD.MOV.U32 R4, RZ, RZ, 0x1 ;  /* 0x00000001ff047424 */ /* 0x000fe200078e00ff */
[----:B-1----:R-:W-:Y:S02]  /*b280*/  F2FP.F16.F32.PACK_AB R3, RZ, R10 ;  /* 0x0000000aff03723e */ /* 0x002fe400000000ff */
[----:B------:R-:W-:Y:S02]  /*b290*/  @!P2 FSETP.NEU.FTZ.AND P0, PT, R0, RZ, PT ;  /* 0x000000ff0000a20b */ /* 0x000fe40003f1d000 */
[----:B------:R-:W-:Y:S02]  /*b2a0*/  PRMT R0, R4, 0x7610, R0 ;  /* 0x0000761004007816 */ /* 0x000fe40000000000 */
[----:B------:R-:W-:-:S04]  /*b2b0*/  @!P2 SEL R0, RZ, 0x1, !P0 ;  /* 0x00000001ff00a807 */ /* 0x000fc80004000000 */
[----:B------:R-:W-:Y:S01]  /*b2c0*/  PRMT R4, R0, 0x9910, RZ ;  /* 0x0000991000047816 */ /* 0x000fe200000000ff */
[----:B------:R-:W-:-:S03]  /*b2d0*/  @!P1 HADD2.F32 R0, -RZ, R3.H0_H0 ;  /* 0x20000003ff009230 */ /* 0x000fc60000004100 */
[----:B------:R-:W-:Y:S02]  /*b2e0*/  MOV R3, R4 ;  /* 0x0000000400037202 */ /* 0x000fe40000000f00 */
[----:B------:R-:W-:Y:S01]  /*b2f0*/  @!P1 FSETP.NEU.FTZ.AND P0, PT, R0, RZ, PT ;  /* 0x000000ff0000920b */ /* 0x000fe20003f1d000 */
[----:B------:R-:W-:Y:S01]  /*b300*/  IMAD.MOV.U32 R0, RZ, RZ, 0x1 ;  /* 0x00000001ff007424 */ /* 0x000fe200078e00ff */
[----:B------:R-:W-:Y:S02]  /*b310*/  ISETP.NE.AND P2, PT, R3, RZ, PT ;  /* 0x000000ff0300720c */ /* 0x000fe40003f45270 */
[----:B------:R-:W-:-:S04]  /*b320*/  @!P1 SEL R3, RZ, 0x1, !P0 ;  /* 0x00000001ff039807 */ /* 0x000fc80004000000 */
[----:B------:R-:W-:-:S07]  /*b330*/  @!P1 PRMT R19, R3, 0x7610, R19 ;  /* 0x0000761003139816 */ /* 0x000fce0000000013 */
[----:B------:R-:W-:Y:S05]  /*b340*/  @P2 BRA `(.L_x_737) ;  /* 0x0000002000942947 */ /* 0x000fea0003800000 */
[----:B------:R-:W0:Y:S02]  /*b350*/  I2F.S8 R11, R11 ;  /* 0x0000000b000b7306 */ /* 0x000e240000001400 */
[----:B0-----:R-:W-:-:S05]  /*b360*/  F2FP.F16.F32.PACK_AB R0, RZ, R11 ;  /* 0x0000000bff00723e */ /* 0x001fca00000000ff */
[----:B------:R-:W-:-:S05]  /*b370*/  HADD2.F32 R0, -RZ, R0.H0_H0 ;  /* 0x20000000ff007230 */ /* 0x000fca0000004100 */
[----:B------:R-:W-:-:S04]  /*b380*/  FSETP.NEU.FTZ.AND P0, PT, R0, RZ, PT ;  /* 0x000000ff0000720b */ /* 0x000fc80003f1d000 */
[----:B------:R-:W-:Y:S01]  /*b390*/  SEL R0, RZ, 0x1, !P0 ;  /* 0x00000001ff007807 */ /* 0x000fe20004000000 */
[----:B------:R-:W-:Y:S08]  /*b3a0*/  BRA `(.L_x_737) ;  /* 0x00000020007c7947 */ /* 0x000ff00003800000 */
.L_x_754:
        /* <DEDUP_REMOVED lines=19> */
.L_x_772:
[-C--:B------:R-:W-:Y:S01]  /*b4e0*/  IMAD R4, R8, R13.reuse, RZ ;  /* 0x0000000d08047224 */ /* 0x080fe200078e02ff */
[----:B0-----:R-:W-:-:S04]  /*b4f0*/  IADD3 R13, R12, R13, RZ ;  /* 0x0000000d0c0d7210 */ /* 0x001fc80007ffe0ff */
[----:B------:R-:W-:Y:S01]  /*b500*/  SHF.R.U32.HI R5, RZ, 0x1, R4 ;  /* 0x00000001ff057819 */ /* 0x000fe20000011604 */
[----:B------:R-:W-:-:S04]  /*b510*/  IMAD R10, R8, R13, RZ ;  /* 0x0000000d080a7224 */ /* 0x000fc800078e02ff */
[----:B------:R-:W-:Y:S01]  /*b520*/  IMAD.WIDE.U32 R4, R5, 0x4, R18 ;  /* 0x0000000405047825 */ /* 0x000fe200078e0012 */
[----:B------:R-:W-:-:S04]  /*b530*/  SHF.R.U32.HI R15, RZ, 0x1, R10 ;  /* 0x00000001ff0f7819 */ /* 0x000fc8000001160a */
[----:B------:R0:W2:Y:S01]  /*b540*/  LDG.E R9, desc[UR58][R4.64] ;  /* 0x0000003a04097981 */ /* 0x0000a2000c1e1900 */
[----:B------:R-:W-:Y:S02]  /*b550*/  IMAD.IADD R13, R13, 0x1, R12 ;  /* 0x000000010d0d7824 */ /* 0x000fe400078e020c */
[----:B------:R-:W-:-:S04]  /*b560*/  IMAD.WIDE.U32 R14, R15, 0x4, R18 ;  /* 0x000000040f0e7825 */ /* 0x000fc800078e0012 */
[C---:B------:R-:W-:Y:S02]  /*b570*/  IMAD R10, R8.reuse, R13, RZ ;  /* 0x0000000d080a7224 */ /* 0x040fe400078e02ff */
[----:B------:R-:W-:Y:S01]  /*b580*/  IMAD.IADD R13, R13, 0x1, R12 ;  /* 0x000000010d0d7824 */ /* 0x000fe200078e020c */
[----:B------:R-:W3:Y:S02]  /*b590*/  LDG.E R14, desc[UR58][R14.64] ;  /* 0x0000003a0e0e7981 */ /* 0x000ee4000c1e1900 */
[----:B------:R-:W-:Y:S01]  /*b5a0*/  SHF.R.U32.HI R11, RZ, 0x1, R10 ;  /* 0x00000001ff0b7819 */ /* 0x000fe2000001160a */
[----:B------:R-:W-:-:S04]  /*b5b0*/  IMAD R10, R8, R13, RZ ;  /* 0x0000000d080a7224 */ /* 0x000fc800078e02ff */
[----:B0-----:R-:W-:Y:S01]  /*b5c0*/  IMAD.WIDE.U32 R4, R11, 0x4, R18 ;  /* 0x000000040b047825 */ /* 0x001fe200078e0012 */
[----:B------:R-:W-:-:S05]  /*b5d0*/  SHF.R.U32.HI R11, RZ, 0x1, R10 ;  /* 0x00000001ff0b7819 */ /* 0x000fca000001160a */
[----:B------:R0:W4:Y:S01]  /*b5e0*/  LDG.E R4, desc[UR58][R4.64] ;  /* 0x0000003a04047981 */ /* 0x000122000c1e1900 */
[----:B------:R-:W-:-:S06]  /*b5f0*/  IMAD.WIDE.U32 R10, R11, 0x4, R18 ;  /* 0x000000040b0a7825 */ /* 0x000fcc00078e0012 */
[----:B------:R3:W5:Y:S01]  /*b600*/  LDG.E R11, desc[UR58][R10.64] ;  /* 0x0000003a0a0b7981 */ /* 0x000762000c1e1900 */
[----:B------:R-:W-:Y:S01]  /*b610*/  LOP3.LUT P1, RZ, R7, 0xff, RZ, 0xc0, !PT ;  /* 0x000000ff07ff7812 */ /* 0x000fe2000782c0ff */
[----:B------:R-:W-:Y:S01]  /*b620*/  IMAD.IADD R13, R13, 0x1, R12 ;  /* 0x000000010d0d7824 */ /* 0x000fe200078e020c */
[----:B------:R-:W-:Y:S01]  /*b630*/  LOP3.LUT P6, RZ, R6, 0xff, RZ, 0xc0, !PT ;  /* 0x000000ff06ff7812 */ /* 0x000fe200078cc0ff */
[----:B------:R-:W-:Y:S01]  /*b640*/  HFMA2.MMA R6, -RZ, RZ, 0, 5.9604644775390625e-08 ;  /* 0x00000001ff067435 */ /* 0x000fe200000001ff */
[----:B------:R-:W-:Y:S02]  /*b650*/  LOP3.LUT P5, RZ, R24, 0xff, RZ, 0xc0, !PT ;  /* 0x000000ff18ff7812 */ /* 0x000fe400078ac0ff */
[----:B------:R-:W-:Y:S01]  /*b660*/  LOP3.LUT P4, RZ, R21, 0xff, RZ, 0xc0, !PT ;  /* 0x000000ff15ff7812 */ /* 0x000fe2000788c0ff */
[----:B------:R-:W-:Y:S01]  /*b670*/  IMAD.MOV.U32 R21, RZ, RZ, 0x1 ;  /* 0x00000001ff157424 */ /* 0x000fe200078e00ff */
[----:B------:R-:W-:Y:S02]  /*b680*/  LOP3.LUT P3, RZ, R3, 0xff, RZ, 0xc0, !PT ;  /* 0x000000ff03ff7812 */ /* 0x000fe4000786c0ff */
[----:B------:R-:W-:-:S02]  /*b690*/  LOP3.LUT P2, RZ, R25, 0xff, RZ, 0xc0, !PT ;  /* 0x000000ff19ff7812 */ /* 0x000fc4000784c0ff */
[----:B------:R-:W-:Y:S01]  /*b6a0*/  PRMT R21, R21, 0x5410, R21 ;  /* 0x0000541015157816 */ /* 0x000fe20000000015 */
[----:B--2---:R-:W-:-:S04]  /*b6b0*/  @!P1 HADD2.F32 R7, -RZ, R9.H0_H0 ;  /* 0x20000009ff079230 */ /* 0x004fc80000004100 */
[----:B0-----:R-:W-:Y:S01]  /*b6c0*/  @!P5 HADD2.F32 R5, -RZ, R9.H1_H1 ;  /* 0x30000009ff05d230 */ /* 0x001fe20000004100 */
[----:B------:R-:W-:Y:S02]  /*b6d0*/  @!P1 FSETP.NEU.FTZ.AND P0, PT, R7, RZ, PT ;  /* 0x000000ff0700920b */ /* 0x000fe40003f1d000 */
[----:B------:R-:W-:Y:S02]  /*b6e0*/  PRMT R7, R6, 0x7610, R7 ;  /* 0x0000761006077816 */ /* 0x000fe40000000007 */
[----:B------:R-:W-:Y:S02]  /*b6f0*/  @!P1 SEL R6, RZ, 0x1, !P0 ;  /* 0x00000001ff069807 */ /* 0x000fe40004000000 */
[----:B---3--:R-:W-:Y:S02]  /*b700*/  PRMT R10, R14, 0x7610, R10 ;  /* 0x000076100e0a7816 */ /* 0x008fe4000000000a */
[----:B------:R-:W-:Y:S01]  /*b710*/  @!P1 PRMT R7, R6, 0x7610, R7 ;  /* 0x0000761006079816 */ /* 0x000fe20000000007 */
[----:B------:R-:W-:Y:S01]  /*b720*/  IMAD.MOV.U32 R6, RZ, RZ, 0x1 ;  /* 0x00000001ff067424 */ /* 0x000fe200078e00ff */
[----:B------:R-:W-:Y:S01]  /*b730*/  LOP3.LUT P1, RZ, R0, 0xff, RZ, 0xc0, !PT ;  /* 0x000000ff00ff7812 */ /* 0x000fe2000782c0ff */
[----:B------:R-:W-:Y:S01]  /*b740*/  IMAD.MOV.U32 R0, RZ, RZ, 0x1 ;  /* 0x00000001ff007424 */ /* 0x000fe200078e00ff */
[----:B------:R-:W-:Y:S01]  /*b750*/  @!P5 FSETP.NEU.FTZ.AND P0, PT, R5, RZ, PT ;  /* 0x000000ff0500d20b */ /* 0x000fe20003f1d000 */
[----:B------:R-:W-:-:S03]  /*b760*/  @!P6 HADD2.F32 R5, -RZ, R10.H0_H0 ;  /* 0x2000000aff05e230 */ /* 0x000fc60000004100 */
[----:B------:R-:W-:Y:S02]  /*b770*/  @!P5 SEL R3, RZ, 0x1, !P0 ;  /* 0x00000001ff03d807 */ /* 0x000fe40004000000 */
[----:B------:R-:W-:Y:S02]  /*b780*/  PRMT R0, R0, 0x5410, R0 ;  /* 0x0000541000007816 */ /* 0x000fe40000000000 */
[----:B----4-:R-:W-:Y:S02]  /*b790*/  PRMT R15, R4, 0x7610, R4 ;  /* 0x00007610040f7816 */ /* 0x010fe40000000004 */
[----:B------:R-:W-:Y:S01]  /*b7a0*/  @!P5 PRMT R0, R0, 0x5410, R3 ;  /* 0x000054100000d816 */ /* 0x000fe20000000003 */
[----:B------:R-:W-:Y:S01]  /*b7b0*/  @!P4 HADD2.F32 R3, -RZ, R14.H1_H1 ;  /* 0x3000000eff03c230 */ /* 0x000fe20000004100 */
[----:B------:R-:W-:Y:S01]  /*b7c0*/  @!P6 FSETP.NEU.FTZ.AND P5, PT, R5, RZ, PT ;  /* 0x000000ff0500e20b */ /* 0x000fe20003fbd000 */
[----:B------:R-:W-:Y:S01]  /*b7d0*/  @!P3 HADD2.F32 R4, -RZ, R15.H0_H0 ;  /* 0x2000000fff04b230 */ /* 0x000fe20000004100 */
[----:B------:R-:W-:-:S02]  /*b7e0*/  LOP3.LUT P0, RZ, R20, 0xff, RZ, 0xc0, !PT ;  /* 0x000000ff14ff7812 */ /* 0x000fc4000780c0ff */
[----:B------:R-:W-:Y:S02]  /*b7f0*/  @!P6 SEL R5, RZ, 0x1, !P5 ;  /* 0x00000001ff05e807 */ /* 0x000fe40006800000 */
[----:B------:R-:W-:Y:S01]  /*b800*/  @!P4 FSETP.NEU.FTZ.AND P5, PT, R3, RZ, PT ;  /* 0x000000ff0300c20b */ /* 0x000fe20003fbd000 */
[----:B------:R-:W-:Y:S01]  /*b810*/  IMAD R3, R12, 0x3, R13 ;  /* 0x000000030c037824 */ /* 0x000fe200078e020d */
[----:B-----5:R-:W-:Y:S02]  /*b820*/  PRMT R10, R10, 0x5410, R11 ;  /* 0x000054100a0a7816 */ /* 0x020fe4000000000b */
[----:B------:R-:W-:Y:S01]  /*b830*/  @!P6 PRMT R6, R5, 0x7610, R6 ;  /* 0x000076100506e816 */ /* 0x000fe20000000006 */
[----:B------:R-:W-:Y:S01]  /*b840*/  @!P2 HADD2.F32 R5, -RZ, R15.H1_H1 ;  /* 0x3000000fff05a230 */ /* 0x000fe20000004100 */
[----:B-1----:R-:W-:Y:S02]  /*b850*/  ISETP.GE.U32.AND P6, PT, R3, R22, PT ;  /* 0x000000160300720c */ /* 0x002fe40003fc6070 */
[----:B------:R-:W-:-:S02]  /*b860*/  @!P4 SEL R3, RZ, 0x1, !P5 ;  /* 0x00000001ff03c807 */ /* 0x000fc40006800000 */
[----:B------:R-:W-:Y:S01]  /*b870*/  PRMT R14, R11, 0x7632, R14 ;  /* 0x000076320b0e7816 */ /* 0x000fe2000000000e */
[----:B------:R-:W-:Y:S01]  /*b880*/  IMAD.MOV.U32 R11, RZ, RZ, 0x1 ;  /* 0x00000001ff0b7424 */ /* 0x000fe200078e00ff */
[----:B------:R-:W-:Y:S01]  /*b890*/  @!P3 FSETP.NEU.FTZ.AND P5, PT, R4, RZ, PT ;  /* 0x000000ff0400b20b */ /* 0x000fe20003fbd000 */
[----:B------:R-:W-:Y:S01]  /*b8a0*/  @!P1 HADD2.F32 R4, -RZ, R10.H1_H1 ;  /* 0x3000000aff049230 */ /* 0x000fe20000004100 */
[----:B------:R-:W-:Y:S01]  /*b8b0*/  @!P4 PRMT R21, R21, 0x5410, R3 ;  /* 0x000054101515c816 */ /* 0x000fe20000000003 */
[----:B------:R-:W-:Y:S01]  /*b8c0*/  @!P0 HADD2.F32 R25, -RZ, R14.H0_H0 ;  /* 0x2000000eff198230 */ /* 0x000fe20000004100 */
[----:B------:R-:W-:Y:S01]  /*b8d0*/  @!P2 FSETP.NEU.FTZ.AND P4, PT, R5, RZ, PT ;  /* 0x000000ff0500a20b */ /* 0x000fe20003f9d000 */
[----:B------:R-:W-:Y:S01]  /*b8e0*/  HFMA2.MMA R3, -RZ, RZ, 0, 5.9604644775390625e-08 ;  /* 0x00000001ff037435 */ /* 0x000fe200000001ff */
[----:B------:R-:W-:Y:S02]  /*b8f0*/  @!P3 SEL R5, RZ, 0x1, !P5 ;  /* 0x00000001ff05b807 */ /* 0x000fe40006800000 */
[----:B------:R-:W-:Y:S01]  /*b900*/  @!P1 FSETP.NEU.FTZ.AND P5, PT, R4, RZ, PT ;  /* 0x000000ff0400920b */ /* 0x000fe20003fbd000 */
[----:B------:R-:W-:Y:S01]  /*b910*/  IMAD.MOV.U32 R4, RZ, RZ, 0x1 ;  /* 0x00000001ff047424 */ /* 0x000fe200078e00ff */
[----:B------:R-:W-:-:S02]  /*b920*/  MOV R20, 0x1 ;  /* 0x0000000100147802 */ /* 0x000fc40000000f00 */
[----:B------:R-:W-:Y:S02]  /*b930*/  @!P2 SEL R24, RZ, 0x1, !P4 ;  /* 0x00000001ff18a807 */ /* 0x000fe40006000000 */
[----:B------:R-:W-:Y:S02]  /*b940*/  @!P0 FSETP.NEU.FTZ.AND P4, PT, R25, RZ, PT ;  /* 0x000000ff1900820b */ /* 0x000fe40003f9d000 */
[----:B------:R-:W-:Y:S02]  /*b950*/  PRMT R20, R20, 0x5410, R20 ;  /* 0x0000541014147816 */ /* 0x000fe40000000014 */
[----:B------:R-:W-:Y:S02]  /*b960*/  PRMT R0, R4, 0x7610, R0 ;  /* 0x0000761004007816 */ /* 0x000fe40000000000 */
[----:B------:R-:W-:Y:S02]  /*b970*/  @!P1 SEL R4, RZ, 0x1, !P5 ;  /* 0x00000001ff049807 */ /* 0x000fe40006800000 */
[----:B------:R-:W-:-:S02]  /*b980*/  @!P0 SEL R25, RZ, 0x1, !P4 ;  /* 0x00000001ff198807 */ /* 0x000fc40006000000 */
[----:B------:R-:W-:Y:S02]  /*b990*/  @!P2 PRMT R20, R20, 0x5410, R24 ;  /* 0x000054101414a816 */ /* 0x000fe40000000018 */
[----:B------:R-:W-:Y:S02]  /*b9a0*/  @!P1 PRMT R0, R4, 0x7610, R0 ;  /* 0x0000761004009816 */ /* 0x000fe40000000000 */
[----:B------:R-:W-:Y:S02]  /*b9b0*/  @!P0 PRMT R11, R25, 0x7610, R11 ;  /* 0x00007610190b8816 */ /* 0x000fe4000000000b */
[----:B------:R-:W-:Y:S02]  /*b9c0*/  PRMT R25, R20, 0x7632, R25 ;  /* 0x0000763214197816 */ /* 0x000fe40000000019 */
[----:B------:R-:W-:Y:S02]  /*b9d0*/  @!P3 PRMT R3, R5, 0x7610, R3 ;  /* 0x000076100503b816 */ /* 0x000fe40000000003 */
[----:B------:R-:W-:-:S02]  /*b9e0*/  PRMT R24, R0, 0x7632, R24 ;  /* 0x0000763200187816 */ /* 0x000fc40000000018 */
[----:B------:R-:W-:Y:S02]  /*b9f0*/  PRMT R21, R21, 0x7632, R21 ;  /* 0x0000763215157816 */ /* 0x000fe40000000015 */
[----:B------:R-:W-:Y:S01]  /*ba00*/  PRMT R20, R11, 0x7610, R20 ;  /* 0x000076100b147816 */ /* 0x000fe20000000014 */
[----:B------:R-:W-:Y:S06]  /*ba10*/  @!P6 BRA `(.L_x_772) ;  /* 0xfffffff800b0e947 */ /* 0x000fec000383ffff */
.L_x_771:
[----:B------:R-:W-:Y:S05]  /*ba20*/  BSYNC B0 ;  /* 0x0000000000007941 */ /* 0x000fea0003800000 */
.L_x_770:
        /* <DEDUP_REMOVED lines=10> */
[----:B------:R-:W-:-:S04]  /*bad0*/  IADD3 R25, R13, R12, RZ ;  /* 0x0000000c0d197210 */ /* 0x000fc80007ffe0ff */
[----:B------:R-:W-:Y:S02]  /*bae0*/  ISETP.GE.U32.AND P0, PT, R25, R22, PT ;  /* 0x000000161900720c */ /* 0x000fe40003f06070 */
[----:B--2---:R-:W-:-:S11]  /*baf0*/  PRMT R9, R4, 0x7610, R4 ;  /* 0x0000761004097816 */ /* 0x004fd60000000004 */
[----:B------:R-:W-:Y:S05]  /*bb00*/  @P0 BRA `(.L_x_774) ;  /* 0x0000000000580947 */ /* 0x000fea0003800000 */
[----:B------:R-:W-:-:S05]  /*bb10*/  IMAD R4, R8, R25, RZ ;  /* 0x0000001908047224 */ /* 0x000fca00078e02ff */
[----:B------:R-:W-:-:S05]  /*bb20*/  SHF.R.U32.HI R5, RZ, 0x1, R4 ;  /* 0x00000001ff057819 */ /* 0x000fca0000011604 */
[----:B------:R-:W-:-:S06]  /*bb30*/  IMAD.WIDE.U32 R4, R5, 0x4, R18 ;  /* 0x0000000405047825 */ /* 0x000fcc00078e0012 */
[----:B------:R-:W2:Y:S01]  /*bb40*/  LDG.E R4, desc[UR58][R4.64] ;  /* 0x0000003a04047981 */ /* 0x000ea2000c1e1900 */
[----:B------:R-:W-:-:S05]  /*bb50*/  IMAD.IADD R25, R25, 0x1, R12 ;  /* 0x0000000119197824 */ /* 0x000fca00078e020c */
[----:B------:R-:W-:Y:S02]  /*bb60*/  ISETP.GE.U32.AND P0, PT, R25, R22, PT ;  /* 0x000000161900720c */ /* 0x000fe40003f06070 */
[----:B--2---:R-:W-:Y:S02]  /*bb70*/  PRMT R10, R4, 0x7610, R10 ;  /* 0x00007610040a7816 */ /* 0x004fe4000000000a */
        /* <DEDUP_REMOVED lines=12> */
[----:B--2---:R-:W-:Y:S02]  /*bc40*/  PRMT R15, R4, 0x7610, R4 ;  /* 0x00007610040f7816 */ /* 0x004fe40000000004 */
[----:B---3--:R-:W-:Y:S02]  /*bc50*/  @!P0 PRMT R10, R10, 0x5410, R18 ;  /* 0x000054100a0a8816 */ /* 0x008fe40000000012 */
[----:B------:R-:W-:-:S07]  /*bc60*/  @!P0 PRMT R14, R18, 0x7632, R14 ;  /* 0x00007632120e8816 */ /* 0x000fce000000000e */
.L_x_774:
[----:B------:R-:W-:Y:S05]  /*bc70*/  BSYNC B0 ;  /* 0x0000000000007941 */ /* 0x000fea0003800000 */
.L_x_773:
[----:B------:R-:W-:Y:S04]  /*bc80*/  BSSY B0, `(.L_x_775) ;  /* 0x0000049000007945 */ /* 0x000fe80003800000 */
[----:B------:R-:W-:Y:S05]  /*bc90*/  @P1 BRA `(.L_x_776) ;  /* 0x00000004001c1947 */ /* 0x000fea0003800000 */
[----:B------:R-:W-:Y:S01]  /*bca0*/  LOP3.LUT P2, RZ, R24, 0xff, RZ, 0xc0, !PT ;  /* 0x000000ff18ff7812 */ /* 0x000fe2000784c0ff */
[----:B------:R-:W-:Y:S01]  /*bcb0*/  IMAD.IADD R13, R13, 0x1, R12 ;  /* 0x000000010d0d7824 */ /* 0x000fe200078e020c */
[----:B------:R-:W-:Y:S01]  /*bcc0*/  LOP3.LUT P0, RZ, R7, 0xff, RZ, 0xc0, !PT ;  /* 0x000000ff07ff7812 */ /* 0x000fe2000780c0ff */
[----:B------:R-:W-:Y:S01]  /*bcd0*/  IMAD.MOV.U32 R7, RZ, RZ, 0x1 ;  /* 0x00000001ff077424 */ /* 0x000fe200078e00ff */
[----:B------:R-:W-:-:S09]  /*bce0*/  MOV R4, 0x1 ;  /* 0x0000000100047802 */ /* 0x000fd20000000f00 */
[--C-:B------:R-:W-:Y:S02]  /*bcf0*/  @!P2 HADD2.F32 R5, -RZ, R9.reuse.H1_H1 ;  /* 0x30000009ff05a230 */ /* 0x100fe40000004100 */
[----:B------:R-:W-:-:S03]  /*bd00*/  @!P0 HADD2.F32 R9, -RZ, R9.H0_H0 ;  /* 0x20000009ff098230 */ /* 0x000fc60000004100 */
        /* <DEDUP_REMOVED lines=12> */
[----:B------:R-:W-:-:S03]  /*bdd0*/  HFMA2.MMA R8, -RZ, RZ, 0, 5.9604644775390625e-08 ;  /* 0x00000001ff087435 */ /* 0x000fc600000001ff */
[----:B------:R-:W-:-:S07]  /*bde0*/  ISETP.GE.U32.AND P4, PT, R9, R22, PT ;  /* 0x000000160900720c */ /* 0x000fce0003f86070 */
[----:B------:R-:W-:Y:S01]  /*bdf0*/  @!P2 HADD2.F32 R6, -RZ, R14.H1_H1 ;  /* 0x3000000eff06a230 */ /* 0x000fe20000004100 */
[----:B------:R-:W-:Y:S01]  /*be00*/  PRMT R4, R4, 0x5410, R8 ;  /* 0x0000541004047816 */ /* 0x000fe20000000008 */
[----:B------:R-:W-:-:S03]  /*be10*/  @!P0 HADD2.F32 R5, -RZ, R10.H0_H0 ;  /* 0x2000000aff058230 */ /* 0x000fc60000004100 */
[----:B------:R-:W-:Y:S01]  /*be20*/  @!P2 FSETP.NEU.FTZ.AND P3, PT, R6, RZ, PT ;  /* 0x000000ff0600a20b */ /* 0x000fe20003f7d000 */
[----:B------:R-:W-:Y:S01]  /*be30*/  IMAD.MOV.U32 R6, RZ, RZ, 0x1 ;  /* 0x00000001ff067424 */ /* 0x000fe200078e00ff */
        /* <DEDUP_REMOVED lines=10> */
[----:B------:R-:W-:Y:S01]  /*bee0*/  LOP3.LUT P0, RZ, R3, 0xff, RZ, 0xc0, !PT ;  /* 0x000000ff03ff7812 */ /* 0x000fe2000780c0ff */
[----:B------:R-:W-:Y:S01]  /*bef0*/  IMAD.MOV.U32 R5, RZ, RZ, 0x1 ;  /* 0x00000001ff057424 */ /* 0x000fe200078e00ff */
[----:B------:R-:W-:Y:S02]  /*bf00*/  IADD3 R9, R9, R12, RZ ;  /* 0x0000000c09097210 */ /* 0x000fe40007ffe0ff */
[C---:B------:R-:W-:Y:S02]  /*bf10*/  PRMT R21, R4.reuse, 0x7632, R21 ;  /* 0x0000763204157816 */ /* 0x040fe40000000015 */
[----:B------:R-:W-:-:S05]  /*bf20*/  PRMT R24, R4, 0x7610, R24 ;  /* 0x0000761004187816 */ /* 0x000fca0000000018 */
[--C-:B------:R-:W-:Y:S02]  /*bf30*/  @!P2 HADD2.F32 R3, -RZ, R15.reuse.H1_H1 ;  /* 0x3000000fff03a230 */ /* 0x100fe40000004100 */
[----:B------:R-:W-:-:S03]  /*bf40*/  @!P0 HADD2.F32 R15, -RZ, R15.H0_H0 ;  /* 0x2000000fff0f8230 */ /* 0x000fc60000004100 */
[----:B------:R-:W-:Y:S02]  /*bf50*/  @!P2 FSETP.NEU.FTZ.AND P3, PT, R3, RZ, PT ;  /* 0x000000ff0300a20b */ /* 0x000fe40003f7d000 */
[----:B------:R-:W-:Y:S02]  /*bf60*/  @!P0 FSETP.NEU.FTZ.AND P1, PT, R15, RZ, PT ;  /* 0x000000ff0f00820b */ /* 0x000fe40003f3d000 */
[----:B------:R-:W-:Y:S02]  /*bf70*/  PRMT R3, R8, 0x7610, R3 ;  /* 0x0000761008037816 */ /* 0x000fe40000000003 */
[----:B------:R-:W-:Y:S02]  /*bf80*/  @!P0 SEL R8, RZ, 0x1, !P1 ;  /* 0x00000001ff088807 */ /* 0x000fe40004800000 */
[----:B------:R-:W-:Y:S02]  /*bf90*/  ISETP.GE.U32.AND P1, PT, R9, R22, PT ;  /* 0x000000160900720c */ /* 0x000fe40003f26070 */
[----:B------:R-:W-:-:S02]  /*bfa0*/  @!P2 SEL R12, RZ, 0x1, !P3 ;  /* 0x00000001ff0ca807 */ /* 0x000fc40005800000 */
[----:B------:R-:W-:Y:S02]  /*bfb0*/  @!P0 PRMT R3, R8, 0x7610, R3 ;  /* 0x0000761008038816 */ /* 0x000fe40000000003 */
[----:B------:R-:W-:-:S04]  /*bfc0*/  @!P2 PRMT R5, R12, 0x7610, R5 ;  /* 0x000076100c05a816 */ /* 0x000fc80000000005 */
[----:B------:R-:W-:-:S03]  /*bfd0*/  PRMT R20, R5, 0x7610, R20 ;  /* 0x0000761005147816 */ /* 0x000fc60000000014 */
[----:B------:R-:W-:Y:S05]  /*bfe0*/  @P1 BRA `(.L_x_776) ;  /* 0x0000000000481947 */ /* 0x000fea0003800000 */
[----:B------:R-:W-:Y:S02]  /*bff0*/  LOP3.LUT P0, RZ, R0, 0xff, RZ, 0xc0, !PT ;  /* 0x000000ff00ff7812 */ /* 0x000fe4000780c0ff */
[----:B------:R-:W-:Y:S01]  /*c000*/  LOP3.LUT P3, RZ, R11, 0xff, RZ, 0xc0, !PT ;  /* 0x000000ff0bff7812 */ /* 0x000fe2000786c0ff */
[----:B------:R-:W-:Y:S01]  /*c010*/  IMAD.MOV.U32 R11, RZ, RZ, 0x1 ;  /* 0x00000001ff0b7424 */ /* 0x000fe200078e00ff */
[----:B------:R-:W-:Y:S02]  /*c020*/  PRMT R20, R5, 0x7610, R20 ;  /* 0x0000761005147816 */ /* 0x000fe40000000014 */
[----:B------:R-:W-:Y:S02]  /*c030*/  MOV R0, 0x1 ;  /* 0x0000000100007802 */ /* 0x000fe40000000f00 */
[C---:B------:R-:W-:Y:S02]  /*c040*/  PRMT R21, R4.reuse, 0x7632, R21 ;  /* 0x0000763204157816 */ /* 0x040fe40000000015 */
[----:B------:R-:W-:-:S03]  /*c050*/  PRMT R24, R4, 0x7610, R24 ;  /* 0x0000761004187816 */ /* 0x000fc60000000018 */
[----:B------:R-:W-:Y:S02]  /*c060*/  @!P0 HADD2.F32 R10, -RZ, R10.H1_H1 ;  /* 0x3000000aff0a8230 */ /* 0x000fe40000004100 */
[----:B------:R-:W-:Y:S01]  /*c070*/  @!P3 HADD2.F32 R14, -RZ, R14.H0_H0 ;  /* 0x2000000eff0eb230 */ /* 0x000fe20000004100 */
[----:B------:R-:W-:Y:S02]  /*c080*/  @!P3 PRMT R20, R5, 0x7610, R20 ;  /* 0x000076100514b816 */ /* 0x000fe40000000014 */
[----:B------:R-:W-:Y:S02]  /*c090*/  @!P0 FSETP.NEU.FTZ.AND P1, PT, R10, RZ, PT ;  /* 0x000000ff0a00820b */ /* 0x000fe40003f3d000 */
[----:B------:R-:W-:Y:S02]  /*c0a0*/  @!P3 FSETP.NEU.FTZ.AND P2, PT, R14, RZ, PT ;  /* 0x000000ff0e00b20b */ /* 0x000fe40003f5d000 */
[----:B------:R-:W-:Y:S02]  /*c0b0*/  @!P0 SEL R5, RZ, 0x1, !P1 ;  /* 0x00000001ff058807 */ /* 0x000fe40004800000 */
[----:B------:R-:W-:-:S02]  /*c0c0*/  @!P3 SEL R8, RZ, 0x1, !P2 ;  /* 0x00000001ff08b807 */ /* 0x000fc40005000000 */
[C---:B------:R-:W-:Y:S02]  /*c0d0*/  @!P3 PRMT R21, R4.reuse, 0x7632, R21 ;  /* 0x000076320415b816 */ /* 0x040fe40000000015 */
[----:B------:R-:W-:Y:S02]  /*c0e0*/  @!P3 PRMT R24, R4, 0x7610, R24 ;  /* 0x000076100418b816 */ /* 0x000fe40000000018 */
[----:B------:R-:W-:Y:S02]  /*c0f0*/  @!P0 PRMT R0, R5, 0x7610, R0 ;  /* 0x0000761005008816 */ /* 0x000fe40000000000 */
[----:B------:R-:W-:-:S07]  /*c100*/  @!P3 PRMT R11, R8, 0x7610, R11 ;  /* 0x00007610080bb816 */ /* 0x000fce000000000b */
.L_x_776:
[----:B------:R-:W-:Y:S05]  /*c110*/  BSYNC B0 ;  /* 0x0000000000007941 */ /* 0x000fea0003800000 */
.L_x_775:
        /* <DEDUP_REMOVED lines=16> */
[----:B------:R-:W-:Y:S01]  /*c220*/  @!P1 HADD2.F32 R4, -RZ, R5.H0_H0 ;  /* 0x20000005ff049230 */ /* 0x000fe20000004100 */
[----:B------:R-:W-:Y:S01]  /*c230*/  MOV R5, R6 ;  /* 0x0000000600057202 */ /* 0x000fe20000000f00 */
[----:B------:R-:W-:-:S03]  /*c240*/  IMAD.MOV.U32 R6, RZ, RZ, 0x1 ;  /* 0x00000001ff067424 */ /* 0x000fc600078e00ff */
[----:B------:R-:W-:Y:S02]  /*c250*/  ISETP.NE.AND P2, PT, R5, RZ, PT ;  /* 0x000000ff0500720c */ /* 0x000fe40003f45270 */
[----:B------:R-:W-:Y:S02]  /*c260*/  @!P1 FSETP.NEU.FTZ.AND P0, PT, R4, RZ, PT ;  /* 0x000000ff0400920b */ /* 0x000fe40003f1d000 */
[----:B------:R-:W-:Y:S02]  /*c270*/  PRMT R4, R6, 0x7610, R4 ;  /* 0x0000761006047816 */ /* 0x000fe40000000004 */
[----:B------:R-:W-:Y:S02]  /*c280*/  @!P1 SEL R4, RZ, 0x1, !P0 ;  /* 0x00000001ff049807 */ /* 0x000fe40004000000 */
[----:B0-----:R-:W-:Y:S02]  /*c290*/  F2FP.F16.F32.PACK_AB R5, RZ, R3 ;  /* 0x00000003ff05723e */ /* 0x001fe400000000ff */
[----:B------:R-:W-:-:S03]  /*c2a0*/  PRMT R4, R4, 0x9910, RZ ;  /* 0x0000991004047816 */ /* 0x000fc600000000ff */
[----:B------:R-:W-:Y:S01]  /*c2b0*/  @!P2 HADD2.F32 R3, -RZ, R5.H0_H0 ;  /* 0x20000005ff03a230 */ /* 0x000fe20000004100 */
[----:B------:R-:W-:Y:S01]  /*c2c0*/  ISETP.NE.AND P1, PT, R4, RZ, PT ;  /* 0x000000ff0400720c */ /* 0x000fe20003f25270 */
[----:B------:R-:W-:-:S03]  /*c2d0*/  IMAD.MOV.U32 R5, RZ, RZ, 0x1 ;  /* 0x00000001ff057424 */ /* 0x000fc600078e00ff */
[----:B------:R-:W-:Y:S02]  /*c2e0*/  @!P2 FSETP.NEU.FTZ.AND P0, PT, R3, RZ, PT ;  /* 0x000000ff0300a20b */ /* 0x000fe40003f1d000 */
[----:B------:R-:W-:Y:S02]  /*c2f0*/  PRMT R3, R5, 0x7610, R3 ;  /* 0x0000761005037816 */ /* 0x000fe40000000003 */
[----:B------:R-:W-:Y:S02]  /*c300*/  @!P2 SEL R3, RZ, 0x1, !P0 ;  /* 0x00000001ff03a807 */ /* 0x000fe40004000000 */
[----:B--2---:R-:W-:Y:S02]  /*c310*/  F2FP.F16.F32.PACK_AB R5, RZ, R20 ;  /* 0x00000014ff05723e */ /* 0x004fe400000000ff */
[----:B------:R-:W-:-:S03]  /*c320*/  PRMT R4, R3, 0x9910, RZ ;  /* 0x0000991003047816 */ /* 0x000fc600000000ff */
[----:B------:R-:W-:Y:S01]  /*c330*/  @!P1 HADD2.F32 R3, -RZ, R5.H0_H0 ;  /* 0x20000005ff039230 */ /* 0x000fe20000004100 */
[----:B------:R-:W-:Y:S01]  /*c340*/  HFMA2.MMA R5, -RZ, RZ, 0, 5.9604644775390625e-08 ;  /* 0x00000001ff057435 */ /* 0x000fe200000001ff */
[----:B------:R-:W-:Y:S02]  /*c350*/  ISETP.NE.AND P2, PT, R4, RZ, PT ;  /* 0x000000ff0400720c */ /* 0x000fe40003f45270 */
[----:B-1----:R-:W-:Y:S02]  /*c360*/  F2FP.F16.F32.PACK_AB R4, RZ, R0 ;  /* 0x00000000ff04723e */ /* 0x002fe400000000ff */
[----:B------:R-:W-:-:S05]  /*c370*/  @!P1 FSETP.NEU.FTZ.AND P0, PT, R3, RZ, PT ;  /* 0x000000ff0300920b */ /* 0x000fca0003f1d000 */
[----:B------:R-:W-:Y:S02]  /*c380*/  PRMT R3, R5, 0x7610, R3 ;  /* 0x0000761005037816 */ /* 0x000fe40000000003 */
[----:B------:R-:W-:-:S04]  /*c390*/  @!P1 SEL R3, RZ, 0x1, !P0 ;  /* 0x00000001ff039807 */ /* 0x000fc80004000000 */
[----:B------:R-:W-:Y:S01]  /*c3a0*/  PRMT R0, R3, 0x9910, RZ ;  /* 0x0000991003007816 */ /* 0x000fe200000000ff */
[----:B------:R-:W-:-:S03]  /*c3b0*/  @!P2 HADD2.F32 R3, -RZ, R4.H0_H0 ;  /* 0x20000004ff03a230 */ /* 0x000fc60000004100 */
[----:B------:R-:W-:Y:S01]  /*c3c0*/  ISETP.NE.AND P1, PT, R0, RZ, PT ;  /* 0x000000ff0000720c */ /* 0x000fe20003f25270 */
[----:B------:R-:W-:Y:S01]  /*c3d0*/  IMAD.MOV.U32 R0, RZ, RZ, 0x1 ;  /* 0x00000001ff007424 */ /* 0x000fe200078e00ff */
[----:B------:R-:W-:-:S04]  /*c3e0*/  @!P2 FSETP.NEU.FTZ.AND P0, PT, R3, RZ, PT ;  /* 0x000000ff0300a20b */ /* 0x000fc80003f1d000 */
[----:B------:R-:W-:-:S04]  /*c3f0*/  @!P2 SEL R3, RZ, 0x1, !P0 ;  /* 0x00000001ff03a807 */ /* 0x000fc80004000000 */
[----:B------:R-:W-:-:S03]  /*c400*/  @!P2 PRMT R19, R3, 0x7610, R19 ;  /* 0x000076100313a816 */ /* 0x000fc60000000013 */
[----:B------:R-:W-:Y:S05]  /*c410*/  @P1 BRA `(.L_x_737) ;  /* 0x0000001000601947 */ /* 0x000fea0003800000 */
[----:B------:R-:W0:Y:S02]  /*c420*/  I2F.S8 R11, R11 ;  /* 0x0000000b000b7306 */ /* 0x000e240000001400 */
[----:B0-----:R-:W-:-:S05]  /*c430*/  F2FP.F16.F32.PACK_AB R0, RZ, R11 ;  /* 0x0000000bff00723e */ /* 0x001fca00000000ff */
[----:B------:R-:W-:-:S05]  /*c440*/  HADD2.F32 R0, -RZ, R0.H0_H0 ;  /* 0x20000000ff007230 */ /* 0x000fca0000004100 */
[----:B------:R-:W-:-:S04]  /*c450*/  FSETP.NEU.FTZ.AND P0, PT, R0, RZ, PT ;  /* 0x000000ff0000720b */ /* 0x000fc80003f1d000 */
[----:B------:R-:W-:Y:S01]  /*c460*/  SEL R0, RZ, 0x1, !P0 ;  /* 0x00000001ff007807 */ /* 0x000fe20004000000 */
[----:B------:R-:W-:Y:S08]  /*c470*/  BRA `(.L_x_737) ;  /* 0x0000001000487947 */ /* 0x000ff00003800000 */
.L_x_753:
[----:B------:R-:W-:Y:S01]  /*c480*/  ULDC UR5, c[0x0][0x220] ;  /* 0x0000880000057ab9 */ /* 0x000fe20000000800 */
[----:B------:R-:W-:Y:S01]  /*c490*/  ULDC.U8 UR4, c[0x0][0x211] ;  /* 0x0000844000047ab9 */ /* 0x000fe20000000000 */
[----:B------:R-:W-:Y:S01]  /*c4a0*/  MOV R8, UR5 ;  /* 0x0000000500087c02 */ /* 0x000fe20008000f00 */
[----:B------:R-:W-:Y:S01]  /*c4b0*/  IMAD.U32 R3, RZ, RZ, UR4 ;  /* 0x00000004ff037e24 */ /* 0x000fe2000f8e00ff */
[----:B------:R-:W-:Y:S01]  /*c4c0*/  MOV R4, UR4 ;  /* 0x0000000400047c02 */ /* 0x000fe20008000f00 */
[----:B------:R-:W-:Y:S01]  /*c4d0*/  IMAD.U32 R0, RZ, RZ, UR4 ;  /* 0x00000004ff007e24 */ /* 0x000fe2000f8e00ff */
[----:B------:R-:W-:Y:S01]  /*c4e0*/  MOV R7, UR4 ;  /* 0x0000000400077c02 */ /* 0x000fe20008000f00 */
[----:B------:R-:W-:Y:S01]  /*c4f0*/  IMAD R5, R8, 0x3, R9 ;  /* 0x0000000308057824 */ /* 0x000fe200078e0209 */
[----:B------:R-:W-:Y:S01]  /*c500*/  PRMT R3, R3, 0x5410, R3 ;  /* 0x0000541003037816 */ /* 0x000fe20000000003 */
[----:B------:R-:W-:Y:S01]  /*c510*/  IMAD.U32 R14, RZ, RZ, UR4 ;  /* 0x00000004ff0e7e24 */ /* 0x000fe2000f8e00ff */
[----:B------:R-:W-:Y:S01]  /*c520*/  BSSY B0, `(.L_x_777) ;  /* 0x0000062000007945 */ /* 0x000fe20003800000 */
[----:B------:R-:W-:Y:S01]  /*c530*/  IMAD.U32 R15, RZ, RZ, UR4 ;  /* 0x00000004ff0f7e24 */ /* 0x000fe2000f8e00ff */
[----:B------:R-:W-:Y:S01]  /*c540*/  ISETP.GE.U32.AND P0, PT, R5, R22, PT ;  /* 0x000000160500720c */ /* 0x000fe20003f06070 */
[----:B------:R-:W-:Y:S01]  /*c550*/  IMAD.U32 R5, RZ, RZ, UR4 ;  /* 0x00000004ff057e24 */ /* 0x000fe2000f8e00ff */
[----:B------:R-:W-:Y:S01]  /*c560*/  PRMT R3, R0, 0x7610, R3 ;  /* 0x0000761000037816 */ /* 0x000fe20000000003 */
[----:B------:R-:W-:Y:S01]  /*c570*/  IMAD.U32 R6, RZ, RZ, UR4 ;  /* 0x00000004ff067e24 */ /* 0x000fe2000f8e00ff */
[----:B------:R-:W-:-:S02]  /*c580*/  PRMT R14, R14, 0x5410, R14 ;  /* 0x000054100e0e7816 */ /* 0x000fc4000000000e */
[----:B------:R-:W-:-:S07]  /*c590*/  PRMT R0, R5, 0x7610, R0 ;  /* 0x0000761005007816 */ /* 0x000fce0000000000 */
[----:B------:R-:W-:Y:S05]  /*c5a0*/  @P0 BRA `(.L_x_778) ;  /* 0x0000000400640947 */ /* 0x000fea0003800000 */
        /* <DEDUP_REMOVED lines=9> */
[----:B------:R-:W-:-:S07]  /*c640*/  PRMT R0, R14, 0x7632, R0 ;  /* 0x000076320e007816 */ /* 0x000fce0000000000 */
.L_x_779:
[----:B------:R-:W-:-:S05]  /*c650*/  SHF.R.U32.HI R5, RZ, 0x1, R9 ;  /* 0x00000001ff057819 */ /* 0x000fca0000011609 */
[----:B------:R-:W-:-:S05]  /*c660*/  IMAD.WIDE.U32 R4, R5, 0x4, R18 ;  /* 0x0000000405047825 */ /* 0x000fca00078e0012 */
[----:B------:R2:W3:Y:S01]  /*c670*/  LDG.E R25, desc[UR58][R4.64] ;  /* 0x0000003a04197981 */ /* 0x0004e2000c1e1900 */
[----:B0-----:R-:W-:-:S04]  /*c680*/  IADD3 R9, R9, R8, RZ ;  /* 0x0000000809097210 */ /* 0x001fc80007ffe0ff */
[----:B------:R-:W-:Y:S01]  /*c690*/  SHF.R.U32.HI R11, RZ, 0x1, R9 ;  /* 0x00000001ff0b7819 */ /* 0x000fe20000011609 */
[----:B------:R-:W-:-:S04]  /*c6a0*/  IMAD.IADD R9, R9, 0x1, R8 ;  /* 0x0000000109097824 */ /* 0x000fc800078e0208 */
[----:B------:R-:W-:Y:S01]  /*c6b0*/  IMAD.WIDE.U32 R10, R11, 0x4, R18 ;  /* 0x000000040b0a7825 */ /* 0x000fe200078e0012 */
[----:B------:R-:W-:-:S03]  /*c6c0*/  SHF.R.U32.HI R13, RZ, 0x1, R9 ;  /* 0x00000001ff0d7819 */ /* 0x000fc60000011609 */
[----:B------:R-:W-:Y:S02]  /*c6d0*/  IMAD.IADD R9, R9, 0x1, R8 ;  /* 0x0000000109097824 */ /* 0x000fe400078e0208 */
[----:B------:R3:W4:Y:S01]  /*c6e0*/  LDG.E R11, desc[UR58][R10.64] ;  /* 0x0000003a0a0b7981 */ /* 0x000722000c1e1900 */
[----:B------:R-:W-:Y:S02]  /*c6f0*/  IMAD.WIDE.U32 R12, R13, 0x4, R18 ;  /* 0x000000040d0c7825 */ /* 0x000fe400078e0012 */
[----:B------:R-:W-:-:S04]  /*c700*/  SHF.R.U32.HI R15, RZ, 0x1, R9 ;  /* 0x00000001ff0f7819 */ /* 0x000fc80000011609 */
[----:B------:R-:W5:Y:S01]  /*c710*/  LDG.E R13, desc[UR58][R12.64] ;  /* 0x0000003a0c0d7981 */ /* 0x000f62000c1e1900 */
[----:B--2---:R-:W-:-:S06]  /*c720*/  IMAD.WIDE.U32 R4, R15, 0x4, R18 ;  /* 0x000000040f047825 */ /* 0x004fcc00078e0012 */
[----:B------:R0:W2:Y:S01]  /*c730*/  LDG.E R5, desc[UR58][R4.64] ;  /* 0x0000003a04057981 */ /* 0x0000a2000c1e1900 */
[----:B------:R-:W-:Y:S01]  /*c740*/  LOP3.LUT P4, RZ, R0, 0xff, RZ, 0xc0, !PT ;  /* 0x000000ff00ff7812 */ /* 0x000fe2000788c0ff */
[----:B------:R-:W-:Y:S01]  /*c750*/  HFMA2.MMA R15, -RZ, RZ, 0, 5.9604644775390625e-08 ;  /* 0x00000001ff0f7435 */ /* 0x000fe200000001ff */
[----:B------:R-:W-:Y:S01]  /*c760*/  LOP3.LUT P6, RZ, R24, 0xff, RZ, 0xc0, !PT ;  /* 0x000000ff18ff7812 */ /* 0x000fe200078cc0ff */
[----:B------:R-:W-:Y:S01]  /*c770*/  IMAD.IADD R9, R9, 0x1, R8 ;  /* 0x0000000109097824 */ /* 0x000fe200078e0208 */
[----:B------:R-:W-:Y:S02]  /*c780*/  LOP3.LUT P0, RZ, R3, 0xff, RZ, 0xc0, !PT ;  /* 0x000000ff03ff7812 */ /* 0x000fe4000780c0ff */
[----:B------:R-:W-:Y:S02]  /*c790*/  LOP3.LUT P1, RZ, R21, 0xff, RZ, 0xc0, !PT ;  /* 0x000000ff15ff7812 */ /* 0x000fe4000782c0ff */
[----:B------:R-:W-:Y:S02]  /*c7a0*/  LOP3.LUT P3, RZ, R20, 0xff, RZ, 0xc0, !PT ;  /* 0x000000ff14ff7812 */ /* 0x000fe4000786c0ff */
[----:B---3--:R-:W-:-:S05]  /*c7b0*/  PRMT R10, R25, 0x7610, R10 ;  /* 0x00007610190a7816 */ /* 0x008fca000000000a */
[----:B------:R-:W-:Y:S01]  /*c7c0*/  @!P4 HADD2.F32 R0, -RZ, R10.H0_H0 ;  /* 0x2000000aff00c230 */ /* 0x000fe20000004100 */
[----:B------:R-:W-:-:S04]  /*c7d0*/  PRMT R10, R10, 0x7610, R25 ;  /* 0x000076100a0a7816 */ /* 0x000fc80000000019 */
[----:B------:R-:W-:Y:S01]  /*c7e0*/  @!P4 FSETP.NEU.FTZ.AND P2, PT, R0, RZ, PT ;  /* 0x000000ff0000c20b */ /* 0x000fe20003f5d000 */
[----:B------:R-:W-:Y:S01]  /*c7f0*/  @!P6 HADD2.F32 R3, -RZ, R10.H1_H1 ;  /* 0x3000000aff03e230 */ /* 0x000fe20000004100 */
[----:B------:R-:W-:Y:S02]  /*c800*/  PRMT R0, R15, 0x7610, R0 ;  /* 0x000076100f007816 */ /* 0x000fe40000000000 */
[----:B0-----:R-:W-:Y:S02]  /*c810*/  @!P4 SEL R4, RZ, 0x1, !P2 ;  /* 0x00000001ff04c807 */ /* 0x001fe40005000000 */
[----:B------:R-:W-:Y:S01]  /*c820*/  @!P6 FSETP.NEU.FTZ.AND P5, PT, R3, RZ, PT ;  /* 0x000000ff0300e20b */ /* 0x000fe20003fbd000 */
[----:B------:R-:W-:Y:S01]  /*c830*/  IMAD.MOV.U32 R3, RZ, RZ, 0x1 ;  /* 0x00000001ff037424 */ /* 0x000fe200078e00ff */
[----:B------:R-:W-:Y:S01]  /*c840*/  @!P4 PRMT R0, R4, 0x7610, R0 ;  /* 0x000076100400c816 */ /* 0x000fe20000000000 */
[----:B------:R-:W-:Y:S01]  /*c850*/  IMAD.MOV.U32 R4, RZ, RZ, 0x1 ;  /* 0x00000001ff047424 */ /* 0x000fe200078e00ff */
[----:B------:R-:W-:-:S02]  /*c860*/  LOP3.LUT P4, RZ, R6, 0xff, RZ, 0xc0, !PT ;  /* 0x000000ff06ff7812 */ /* 0x000fc4000788c0ff */
[----:B------:R-:W-:Y:S02]  /*c870*/  @!P6 SEL R6, RZ, 0x1, !P5 ;  /* 0x00000001ff06e807 */ /* 0x000fe40006800000 */
[----:B------:R-:W-:Y:S02]  /*c880*/  PRMT R3, R3, 0x5410, R3 ;  /* 0x0000541003037816 */ /* 0x000fe40000000003 */
[----:B------:R-:W-:Y:S01]  /*c890*/  LOP3.LUT P2, RZ, R7, 0xff, RZ, 0xc0, !PT ;  /* 0x000000ff07ff7812 */ /* 0x000fe2000784c0ff */
[----:B----4-:R-:W-:Y:S01]  /*c8a0*/  @!P0 HADD2.F32 R7, -RZ, R11.H0_H0 ;  /* 0x2000000bff078230 */ /* 0x010fe20000004100 */
[----:B------:R-:W-:Y:S01]  /*c8b0*/  @!P6 PRMT R3, R3, 0x5410, R6 ;  /* 0x000054100303e816 */ /* 0x000fe20000000006 */
[----:B------:R-:W-:Y:S01]  /*c8c0*/  IMAD.MOV.U32 R6, RZ, RZ, 0x1 ;  /* 0x00000001ff067424 */ /* 0x000fe200078e00ff */
[----:B------:R-:W-:Y:S02]  /*c8d0*/  PRMT R12, R11, 0x7632, R12 ;  /* 0x000076320b0c7816 */ /* 0x000fe4000000000c */
[----:B------:R-:W-:Y:S01]  /*c8e0*/  @!P0 FSETP.NEU.FTZ.AND P6, PT, R7, RZ, PT ;  /* 0x000000ff0700820b */ /* 0x000fe20003fdd000 */
[----:B------:R-:W-:Y:S01]  /*c8f0*/  IMAD R7, R8, 0x3, R9 ;  /* 0x0000000308077824 */ /* 0x000fe200078e0209 */
[----:B------:R-:W-:Y:S01]  /*c900*/  PRMT R3, R6, 0x7610, R3 ;  /* 0x0000761006037816 */ /* 0x000fe20000000003 */
[----:B------:R-:W-:Y:S01]  /*c910*/  @!P1 HADD2.F32 R20, -RZ, R12.H0_H0 ;  /* 0x2000000cff149230 */ /* 0x000fe20000004100 */
[----:B------:R-:W-:-:S02]  /*c920*/  @!P0 SEL R6, RZ, 0x1, !P6 ;  /* 0x00000001ff068807 */ /* 0x000fc40007000000 */
[----:B------:R-:W-:Y:S02]  /*c930*/  LOP3.LUT P5, RZ, R14, 0xff, RZ, 0xc0, !PT ;  /* 0x000000ff0eff7812 */ /* 0x000fe400078ac0ff */
[----:B------:R-:W-:Y:S02]  /*c940*/  @!P0 PRMT R3, R6, 0x7610, R3 ;  /* 0x0000761006038816 */ /* 0x000fe40000000003 */
[----:B------:R-:W-:Y:S01]  /*c950*/  @!P1 FSETP.NEU.FTZ.AND P0, PT, R20, RZ, PT ;  /* 0x000000ff1400920b */ /* 0x000fe20003f1d000 */
[--C-:B-----5:R-:W-:Y:S01]  /*c960*/  @!P3 HADD2.F32 R20, -RZ, R13.reuse.H1_H1 ;  /* 0x3000000dff14b230 */ /* 0x120fe20000004100 */
[----:B-1----:R-:W-:Y:S01]  /*c970*/  ISETP.GE.U32.AND P6, PT, R7, R22, PT ;  /* 0x000000160700720c */ /* 0x002fe20003fc6070 */
[----:B------:R-:W-:Y:S01]  /*c980*/  @!P2 HADD2.F32 R7, -RZ, R13.H0_H0 ;  /* 0x2000000dff07a230 */ /* 0x000fe20000004100 */
[----:B------:R-:W-:Y:S02]  /*c990*/  @!P1 SEL R6, RZ, 0x1, !P0 ;  /* 0x00000001ff069807 */ /* 0x000fe40004000000 */
[----:B--2---:R-:W-:-:S02]  /*c9a0*/  PRMT R12, R12, 0x7610, R5 ;  /* 0x000076100c0c7816 */ /* 0x004fc40000000005 */
[----:B------:R-:W-:Y:S02]  /*c9b0*/  PRMT R11, R11, 0x5410, R5 ;  /* 0x000054100b0b7816 */ /* 0x000fe40000000005 */
[----:B------:R-:W-:Y:S01]  /*c9c0*/  @!P1 PRMT R4, R6, 0x7610, R4 ;  /* 0x0000761006049816 */ /* 0x000fe20000000004 */
[----:B------:R-:W-:Y:S01]  /*c9d0*/  @!P5 HADD2.F32 R21, -RZ, R12.H1_H1 ;  /* 0x3000000cff15d230 */ /* 0x000fe20000004100 */
[----:B------:R-:W-:Y:S01]  /*c9e0*/  @!P2 FSETP.NEU.FTZ.AND P0, PT, R7, RZ, PT ;  /* 0x000000ff0700a20b */ /* 0x000fe20003f1d000 */
[----:B------:R-:W-:Y:S01]  /*c9f0*/  @!P4 HADD2.F32 R7, -RZ, R11.H1_H1 ;  /* 0x3000000bff07c230 */ /* 0x000fe20000004100 */
[----:B------:R-:W-:Y:S01]  /*ca00*/  @!P3 FSETP.NEU.FTZ.AND P1, PT, R20, RZ, PT ;  /* 0x000000ff1400b20b */ /* 0x000fe20003f3d000 */
[----:B------:R-:W-:Y:S01]  /*ca10*/  IMAD.MOV.U32 R6, RZ, RZ, 0x1 ;  /* 0x00000001ff067424 */ /* 0x000fe200078e00ff */
[----:B------:R-:W-:Y:S02]  /*ca20*/  MOV R14, 0x1 ;  /* 0x00000001000e7802 */ /* 0x000fe40000000f00 */
[----:B------:R-:W-:-:S02]  /*ca30*/  @!P3 SEL R20, RZ, 0x1, !P1 ;  /* 0x00000001ff14b807 */ /* 0x000fc40004800000 */
[----:B------:R-:W-:Y:S02]  /*ca40*/  @!P2 SEL R5, RZ, 0x1, !P0 ;  /* 0x00000001ff05a807 */ /* 0x000fe40004000000 */
[----:B------:R-:W-:Y:S02]  /*ca50*/  @!P5 FSETP.NEU.FTZ.AND P1, PT, R21, RZ, PT ;  /* 0x000000ff1500d20b */ /* 0x000fe40003f3d000 */
[----:B------:R-:W-:Y:S01]  /*ca60*/  @!P4 FSETP.NEU.FTZ.AND P0, PT, R7, RZ, PT ;  /* 0x000000ff0700c20b */ /* 0x000fe20003f1d000 */
[----:B------:R-:W-:Y:S01]  /*ca70*/  HFMA2.MMA R7, -RZ, RZ, 0, 5.9604644775390625e-08 ;  /* 0x00000001ff077435 */ /* 0x000fe200000001ff */
[----:B------:R-:W-:Y:S02]  /*ca80*/  PRMT R14, R14, 0x5410, R14 ;  /* 0x000054100e0e7816 */ /* 0x000fe4000000000e */
[----:B------:R-:W-:Y:S02]  /*ca90*/  @!P5 SEL R24, RZ, 0x1, !P1 ;  /* 0x00000001ff18d807 */ /* 0x000fe40004800000 */
[----:B------:R-:W-:-:S02]  /*caa0*/  @!P4 SEL R21, RZ, 0x1, !P0 ;  /* 0x00000001ff15c807 */ /* 0x000fc40004000000 */
[----:B------:R-:W-:Y:S02]  /*cab0*/  @!P3 PRMT R15, R20, 0x7610, R15 ;  /* 0x00007610140fb816 */ /* 0x000fe4000000000f */
[----:B------:R-:W-:Y:S02]  /*cac0*/  @!P5 PRMT R14, R14, 0x5410, R24 ;  /* 0x000054100e0ed816 */ /* 0x000fe40000000018 */
[----:B------:R-:W-:Y:S02]  /*cad0*/  @!P4 PRMT R6, R21, 0x7610, R6 ;  /* 0x000076101506c816 */ /* 0x000fe40000000006 */
[----:B------:R-:W-:Y:S02]  /*cae0*/  @!P2 PRMT R7, R5, 0x7610, R7 ;  /* 0x000076100507a816 */ /* 0x000fe40000000007 */
[----:B------:R-:W-:Y:S02]  /*caf0*/  PRMT R24, R3, 0x7632, R24 ;  /* 0x0000763203187816 */ /* 0x000fe40000000018 */
[----:B------:R-:W-:-:S02]  /*cb00*/  PRMT R21, R4, 0x7610, R21 ;  /* 0x0000761004157816 */ /* 0x000fc40000000015 */
[----:B------:R-:W-:Y:S02]  /*cb10*/  PRMT R20, R15, 0x7610, R20 ;  /* 0x000076100f147816 */ /* 0x000fe40000000014 */
[----:B------:R-:W-:Y:S01]  /*cb20*/  PRMT R14, R14, 0x7632, R14 ;  /* 0x000076320e0e7816 */ /* 0x000fe2000000000e */
[----:B------:R-:W-:Y:S06]  /*cb30*/  @!P6 BRA `(.L_x_779) ;  /* 0xfffffff800c4e947 */ /* 0x000fec000383ffff */
.L_x_778:
[----:B------:R-:W-:Y:S05]  /*cb40*/  BSYNC B0 ;  /* 0x0000000000007941 */ /* 0x000fea0003800000 */
.L_x_777:
[----:B------:R-:W-:Y:S01]  /*cb50*/  ISETP.GE.U32.AND P1, PT, R9, R22, PT ;  /* 0x000000160900720c */ /* 0x000fe20003f26070 */
[----:B------:R-:W-:Y:S01]  /*cb60*/  BSSY B0, `(.L_x_780) ;  /* 0x000001f000007945 */ /* 0x000fe20003800000 */
[----:B------:R-:W-:Y:S02]  /*cb70*/  PRMT R14, R14, 0x7632, R14 ;  /* 0x000076320e0e7816 */ /* 0x000fe4000000000e */
[----:B------:R-:W-:Y:S02]  /*cb80*/  PRMT R20, R4, 0x7610, R20 ;  /* 0x0000761004147816 */ /* 0x000fe40000000014 */
[----:B------:R-:W-:-:S07]  /*cb90*/  PRMT R21, R3, 0x7632, R21 ;  /* 0x0000763203157816 */ /* 0x000fce0000000015 */
[----:B------:R-:W-:Y:S05]  /*cba0*/  @P1 BRA `(.L_x_781) ;  /* 0x0000000000681947 */ /* 0x000fea0003800000 */
[----:B------:R-:W-:-:S05]  /*cbb0*/  SHF.R.U32.HI R5, RZ, 0x1, R9 ;  /* 0x00000001ff057819 */ /* 0x000fca0000011609 */
[----:B------:R-:W-:-:S06]  /*cbc0*/  IMAD.WIDE.U32 R4, R5, 0x4, R18 ;  /* 0x0000000405047825 */ /* 0x000fcc00078e0012 */
[----:B------:R-:W2:Y:S01]  /*cbd0*/  LDG.E R4, desc[UR58][R4.64] ;  /* 0x0000003a04047981 */ /* 0x000ea2000c1e1900 */
[----:B------:R-:W-:-:S05]  /*cbe0*/  IMAD.IADD R25, R9, 0x1, R8 ;  /* 0x0000000109197824 */ /* 0x000fca00078e0208 */
[----:B------:R-:W-:Y:S02]  /*cbf0*/  ISETP.GE.U32.AND P0, PT, R25, R22, PT ;  /* 0x000000161900720c */ /* 0x000fe40003f06070 */
[----:B--2---:R-:W-:-:S11]  /*cc00*/  PRMT R10, R4, 0x7610, R4 ;  /* 0x00007610040a7816 */ /* 0x004fd60000000004 */
        /* <DEDUP_REMOVED lines=17> */
[----:B--2---:R-:W-:Y:S02]  /*cd20*/  PRMT R13, R4, 0x7610, R4 ;  /* 0x00007610040d7816 */ /* 0x004fe40000000004 */
[--C-:B---3--:R-:W-:Y:S02]  /*cd30*/  @!P0 PRMT R11, R11, 0x5410, R18.reuse ;  /* 0x000054100b0b8816 */ /* 0x108fe40000000012 */
[----:B------:R-:W-:-:S07]  /*cd40*/  @!P0 PRMT R12, R12, 0x7610, R18 ;  /* 0x000076100c0c8816 */ /* 0x000fce0000000012 */
.L_x_781:
[----:B------:R-:W-:Y:S05]  /*cd50*/  BSYNC B0 ;  /* 0x0000000000007941 */ /* 0x000fea0003800000 */
.L_x_780:
[----:B------:R-:W-:Y:S04]  /*cd60*/  BSSY B0, `(.L_x_782) ;  /* 0x000004b000007945 */ /* 0x000fe80003800000 */
[----:B------:R-:W-:Y:S05]  /*cd70*/  @P1 BRA `(.L_x_783) ;  /* 0x0000000400241947 */ /* 0x000fea0003800000 */
[----:B------:R-:W-:Y:S01]  /*cd80*/  LOP3.LUT P2, RZ, R21, 0xff, RZ, 0xc0, !PT ;  /* 0x000000ff15ff7812 */ /* 0x000fe2000784c0ff */
[----:B------:R-:W-:Y:S01]  /*cd90*/  IMAD.MOV.U32 R4, RZ, RZ, 0x1 ;  /* 0x00000001ff047424 */ /* 0x000fe200078e00ff */
[----:B------:R-:W-:Y:S02]  /*cda0*/  LOP3.LUT P0, RZ, R0, 0xff, RZ, 0xc0, !PT ;  /* 0x000000ff00ff7812 */ /* 0x000fe4000780c0ff */
[----:B------:R-:W-:-:S09]  /*cdb0*/  IADD3 R9, R9, R8, RZ ;  /* 0x0000000809097210 */ /* 0x000fd20007ffe0ff */
[--C-:B------:R-:W-:Y:S02]  /*cdc0*/  @!P2 HADD2.F32 R0, -RZ, R10.reuse.H1_H1 ;  /* 0x3000000aff00a230 */ /* 0x100fe40000004100 */
[----:B------:R-:W-:-:S03]  /*cdd0*/  @!P0 HADD2.F32 R10, -RZ, R10.H0_H0 ;  /* 0x2000000aff0a8230 */ /* 0x000fc60000004100 */
[----:B------:R-:W-:Y:S01]  /*cde0*/  @!P2 FSETP.NEU.FTZ.AND P3, PT, R0, RZ, PT ;  /* 0x000000ff0000a20b */ /* 0x000fe20003f7d000 */
[----:B------:R-:W-:Y:S01]  /*cdf0*/  IMAD.MOV.U32 R0, RZ, RZ, 0x1 ;  /* 0x00000001ff007424 */ /* 0x000fe200078e00ff */
        /* <DEDUP_REMOVED lines=10> */
[----:B------:R-:W-:Y:S02]  /*cea0*/  LOP3.LUT P0, RZ, R3, 0xff, RZ, 0xc0, !PT ;  /* 0x000000ff03ff7812 */ /* 0x000fe4000780c0ff */
[----:B------:R-:W-:Y:S02]  /*ceb0*/  IADD3 R9, R9, R8, RZ ;  /* 0x0000000809097210 */ /* 0x000fe40007ffe0ff */
[----:B------:R-:W-:Y:S02]  /*cec0*/  PRMT R4, R4, 0x5410, R10 ;  /* 0x0000541004047816 */ /* 0x000fe4000000000a */
[----:B------:R-:W-:-:S05]  /*ced0*/  ISETP.GE.U32.AND P4, PT, R9, R22, PT ;  /* 0x000000160900720c */ /* 0x000fca0003f86070 */
[----:B------:R-:W-:Y:S02]  /*cee0*/  @!P2 HADD2.F32 R5, -RZ, R12.H0_H0 ;  /* 0x2000000cff05a230 */ /* 0x000fe40000004100 */
[----:B------:R-:W-:-:S03]  /*cef0*/  @!P0 HADD2.F32 R3, -RZ, R11.H0_H0 ;  /* 0x2000000bff038230 */ /* 0x000fc60000004100 */
[----:B------:R-:W-:Y:S01]  /*cf00*/  @!P2 FSETP.NEU.FTZ.AND P3, PT, R5, RZ, PT ;  /* 0x000000ff0500a20b */ /* 0x000fe20003f7d000 */
[----:B------:R-:W-:Y:S01]  /*cf10*/  IMAD.MOV.U32 R5, RZ, RZ, 0x1 ;  /* 0x00000001ff057424 */ /* 0x000fe200078e00ff */
[----:B------:R-:W-:Y:S02]  /*cf20*/  @!P0 FSETP.NEU.FTZ.AND P1, PT, R3, RZ, PT ;  /* 0x000000ff0300820b */ /* 0x000fe40003f3d000 */
[----:B------:R-:W-:Y:S02]  /*cf30*/  @!P2 SEL R10, RZ, 0x1, !P3 ;  /* 0x00000001ff0aa807 */ /* 0x000fe40005800000 */
[----:B------:R-:W-:Y:S02]  /*cf40*/  PRMT R3, R5, 0x7610, R3 ;  /* 0x0000761005037816 */ /* 0x000fe40000000003 */
[----:B------:R-:W-:Y:S02]  /*cf50*/  @!P0 SEL R5, RZ, 0x1, !P1 ;  /* 0x00000001ff058807 */ /* 0x000fe40004800000 */
[----:B------:R-:W-:-:S02]  /*cf60*/  @!P2 PRMT R4, R4, 0x5410, R10 ;  /* 0x000054100404a816 */ /* 0x000fc4000000000a */
        /* <DEDUP_REMOVED lines=8> */
[----:B------:R-:W-:Y:S02]  /*cff0*/  MOV R7, 0x1 ;  /* 0x0000000100077802 */ /* 0x000fe40000000f00 */
[C---:B------:R-:W-:Y:S02]  /*d000*/  PRMT R20, R4.reuse, 0x7632, R20 ;  /* 0x0000763204147816 */ /* 0x040fe40000000014 */
[----:B------:R-:W-:-:S05]  /*d010*/  PRMT R21, R4, 0x7610, R21 ;  /* 0x0000761004157816 */ /* 0x000fca0000000015 */
[--C-:B------:R-:W-:Y:S02]  /*d020*/  @!P2 HADD2.F32 R5, -RZ, R13.reuse.H1_H1 ;  /* 0x3000000dff05a230 */ /* 0x100fe40000004100 */
[----:B------:R-:W-:-:S03]  /*d030*/  @!P0 HADD2.F32 R13, -RZ, R13.H0_H0 ;  /* 0x2000000dff0d8230 */ /* 0x000fc60000004100 */
[----:B------:R-:W-:Y:S02]  /*d040*/  @!P2 FSETP.NEU.FTZ.AND P3, PT, R5, RZ, PT ;  /* 0x000000ff0500a20b */ /* 0x000fe40003f7d000 */
[----:B------:R-:W-:Y:S02]  /*d050*/  @!P0 FSETP.NEU.FTZ.AND P1, PT, R13, RZ, PT ;  /* 0x000000ff0d00820b */ /* 0x000fe40003f3d000 */
[----:B------:R-:W-:Y:S02]  /*d060*/  PRMT R5, R7, 0x7610, R5 ;  /* 0x0000761007057816 */ /* 0x000fe40000000005 */
[----:B------:R-:W-:Y:S02]  /*d070*/  PRMT R7, R8, 0x7610, R7 ;  /* 0x0000761008077816 */ /* 0x000fe40000000007 */
[----:B------:R-:W-:Y:S02]  /*d080*/  @!P0 SEL R8, RZ, 0x1, !P1 ;  /* 0x00000001ff088807 */ /* 0x000fe40004800000 */
[----:B------:R-:W-:-:S02]  /*d090*/  ISETP.GE.U32.AND P1, PT, R9, R22, PT ;  /* 0x000000160900720c */ /* 0x000fc40003f26070 */
[----:B------:R-:W-:Y:S02]  /*d0a0*/  @!P2 SEL R10, RZ, 0x1, !P3 ;  /* 0x00000001ff0aa807 */ /* 0x000fe40005800000 */
[----:B------:R-:W-:Y:S02]  /*d0b0*/  @!P0 PRMT R7, R8, 0x7610, R7 ;  /* 0x0000761008078816 */ /* 0x000fe40000000007 */
[----:B------:R-:W-:-:S04]  /*d0c0*/  @!P2 PRMT R5, R10, 0x7610, R5 ;  /* 0x000076100a05a816 */ /* 0x000fc80000000005 */
[----:B------:R-:W-:-:S03]  /*d0d0*/  PRMT R15, R5, 0x7610, R15 ;  /* 0x00007610050f7816 */ /* 0x000fc6000000000f */
[----:B------:R-:W-:Y:S05]  /*d0e0*/  @P1 BRA `(.L_x_783) ;  /* 0x0000000000481947 */ /* 0x000fea0003800000 */
[----:B------:R-:W-:Y:S01]  /*d0f0*/  LOP3.LUT P0, RZ, R6, 0xff, RZ, 0xc0, !PT ;  /* 0x000000ff06ff7812 */ /* 0x000fe2000780c0ff */
[----:B------:R-:W-:Y:S01]  /*d100*/  IMAD.MOV.U32 R6, RZ, RZ, 0x1 ;  /* 0x00000001ff067424 */ /* 0x000fe200078e00ff */
[----:B------:R-:W-:Y:S01]  /*d110*/  LOP3.LUT P2, RZ, R14, 0xff, RZ, 0xc0, !PT ;  /* 0x000000ff0eff7812 */ /* 0x000fe2000784c0ff */
[----:B------:R-:W-:Y:S01]  /*d120*/  HFMA2.MMA R14, -RZ, RZ, 0, 5.9604644775390625e-08 ;  /* 0x00000001ff0e7435 */ /* 0x000fe200000001ff */
[----:B------:R-:W-:Y:S02]  /*d130*/  PRMT R15, R5, 0x7610, R15 ;  /* 0x00007610050f7816 */ /* 0x000fe4000000000f */
[C---:B------:R-:W-:Y:S02]  /*d140*/  PRMT R20, R4.reuse, 0x7632, R20 ;  /* 0x0000763204147816 */ /* 0x040fe40000000014 */
[----:B------:R-:W-:-:S05]  /*d150*/  PRMT R21, R4, 0x7610, R21 ;  /* 0x0000761004157816 */ /* 0x000fca0000000015 */
[----:B------:R-:W-:Y:S02]  /*d160*/  @!P0 HADD2.F32 R11, -RZ, R11.H1_H1 ;  /* 0x3000000bff0b8230 */ /* 0x000fe40000004100 */
[----:B------:R-:W-:Y:S01]  /*d170*/  @!P2 HADD2.F32 R12, -RZ, R12.H1_H1 ;  /* 0x3000000cff0ca230 */ /* 0x000fe20000004100 */
        /* <DEDUP_REMOVED lines=9> */
.L_x_783:
[----:B------:R-:W-:Y:S05]  /*d210*/  BSYNC B0 ;  /* 0x0000000000007941 */ /* 0x000fea0003800000 */
.L_x_782:
[----:B------:R-:W0:Y:S01]  /*d220*/  I2F.S8 R3, R3 ;  /* 0x0000000300037306 */ /* 0x000e220000001400 */
[----:B------:R-:W-:Y:S01]  /*d230*/  LOP3.LUT P3, RZ, R0, 0xff, RZ, 0xc0, !PT ;  /* 0x000000ff00ff7812 */ /* 0x000fe2000786c0ff */
[----:B------:R-:W-:Y:S01]  /*d240*/  IMAD.MOV.U32 R8, RZ, RZ, 0x1 ;  /* 0x00000001ff087424 */ /* 0x000fe200078e00ff */
[----:B------:R-:W-:Y:S01]  /*d250*/  LOP3.LUT P1, RZ, R21, 0xff, RZ, 0xc0, !PT ;  /* 0x000000ff15ff7812 */ /* 0x000fe2000782c0ff */
[----:B------:R-:W-:Y:S02]  /*d260*/  IMAD.MOV.U32 R5, RZ, RZ, 0x1 ;  /* 0x00000001ff057424 */ /* 0x000fe400078e00ff */
[----:B------:R-:W-:Y:S02]  /*d270*/  IMAD.MOV.U32 R19, RZ, RZ, 0x1 ;  /* 0x00000001ff137424 */ /* 0x000fe400078e00ff */
[----:B------:R-:W1:Y:S01]  /*d280*/  I2F.S8 R20, R20 ;  /* 0x0000001400147306 */ /* 0x000e620000001400 */
[----:B0-----:R-:W-:-:S07]  /*d290*/  F2FP.F16.F32.PACK_AB R0, RZ, R3 ;  /* 0x00000003ff00723e */ /* 0x001fce00000000ff */
[----:B------:R-:W0:Y:S01]  /*d2a0*/  I2F.S8 R7, R7 ;  /* 0x0000000700077306 */ /* 0x000e220000001400 */
[----:B------:R-:W-:Y:S01]  /*d2b0*/  PRMT R3, R8, 0x7610, R3 ;  /* 0x0000761008037816 */ /* 0x000fe20000000003 */
[----:B------:R-:W-:Y:S01]  /*d2c0*/  @!P3 HADD2.F32 R0, -RZ, R0.H0_H0 ;  /* 0x20000000ff00b230 */ /* 0x000fe20000004100 */
[----:B-1----:R-:W-:-:S05]  /*d2d0*/  F2FP.F16.F32.PACK_AB R4, RZ, R20 ;  /* 0x00000014ff04723e */ /* 0x002fca00000000ff */
[----:B------:R-:W1:Y:S01]  /*d2e0*/  I2F.S8 R15, R15 ;  /* 0x0000000f000f7306 */ /* 0x000e620000001400 */
[----:B------:R-:W-:Y:S02]  /*d2f0*/  @!P3 FSETP.NEU.FTZ.AND P0, PT, R0, RZ, PT ;  /* 0x000000ff0000b20b */ /* 0x000fe40003f1d000 */
[----:B------:R-:W-:Y:S01]  /*d300*/  PRMT R0, R5, 0x7610, R0 ;  /* 0x0000761005007816 */ /* 0x000fe20000000000 */
[----:B------:R-:W-:Y:S01]  /*d310*/  @!P1 HADD2.F32 R4, -RZ, R4.H0_H0 ;  /* 0x20000004ff049230 */ /* 0x000fe20000004100 */
[----:B------:R-:W-:-:S03]  /*d320*/  @!P3 SEL R3, RZ, 0x1, !P0 ;  /* 0x00000001ff03b807 */ /* 0x000fc60004000000 */
[----:B------:R-:W2:Y:S01]  /*d330*/  I2F.S8 R6, R6 ;  /* 0x0000000600067306 */ /* 0x000ea20000001400 */
[----:B------:R-:W-:Y:S02]  /*d340*/  @!P1 FSETP.NEU.FTZ.AND P2, PT, R4, RZ, PT ;  /* 0x000000ff0400920b */ /* 0x000fe40003f5d000 */
[----:B------:R-:W-:Y:S02]  /*d350*/  PRMT R3, R3, 0x9910, RZ ;  /* 0x0000991003037816 */ /* 0x000fe400000000ff */
[----:B------:R-:W-:-:S03]  /*d360*/  @!P1 SEL R0, RZ, 0x1, !P2 ;  /* 0x00000001ff009807 */ /* 0x000fc60005000000 */
[----:B------:R-:W3:Y:S01]  /*d370*/  I2F.S8 R14, R14 ;  /* 0x0000000e000e7306 */ /* 0x000ee20000001400 */
[----:B------:R-:W-:Y:S02]  /*d380*/  PRMT R4, R0, 0x9910, RZ ;  /* 0x0000991000047816 */ /* 0x000fe400000000ff */
[----:B------:R-:W-:-:S03]  /*d390*/  MOV R0, R3 ;  /* 0x0000000300007202 */ /* 0x000fc60000000f00 */
[----:B------:R-:W-:Y:S01]  /*d3a0*/  IMAD.MOV.U32 R3, RZ, RZ, R4 ;  /* 0x000000ffff037224 */ /* 0x000fe200078e0004 */
[----:B------:R-:W-:Y:S01]  /*d3b0*/  ISETP.NE.AND P2, PT, R0, RZ, PT ;  /* 0x000000ff0000720c */ /* 0x000fe20003f45270 */
[----:B------:R-:W-:Y:S01]  /*d3c0*/  IMAD.MOV.U32 R4, RZ, RZ, 0x1 ;  /* 0x00000001ff047424 */ /* 0x000fe200078e00ff */
[----:B0-----:R-:W-:Y:S02]  /*d3d0*/  F2FP.F16.F32.PACK_AB R0, RZ, R7 ;  /* 0x00000007ff00723e */ /* 0x001fe400000000ff */
[----:B------:R-:W-:Y:S02]  /*d3e0*/  ISETP.NE.AND P3, PT, R3, RZ, PT ;  /* 0x000000ff0300720c */ /* 0x000fe40003f65270 */
[----:B-1----:R-:W-:-:S07]  /*d3f0*/  F2FP.F16.F32.PACK_AB R3, RZ, R15 ;  /* 0x0000000fff03723e */ /* 0x002fce00000000ff */
[----:B------:R-:W-:-:S04]  /*d400*/  @!P2 HADD2.F32 R0, -RZ, R0.H0_H0 ;  /* 0x20000000ff00a230 */ /* 0x000fc80000004100 */
[----:B------:R-:W-:Y:S01]  /*d410*/  @!P3 HADD2.F32 R3, -RZ, R3.H0_H0 ;  /* 0x20000003ff03b230 */ /* 0x000fe20000004100 */
[----:B------:R-:W-:Y:S02]  /*d420*/  @!P2 FSETP.NEU.FTZ.AND P0, PT, R0, RZ, PT ;  /* 0x000000ff0000a20b */ /* 0x000fe40003f1d000 */
[----:B------:R-:W-:Y:S02]  /*d430*/  PRMT R0, R4, 0x7610, R0 ;  /* 0x0000761004007816 */ /* 0x000fe40000000000 */
[----:B------:R-:W-:Y:S02]  /*d440*/  @!P3 FSETP.NEU.FTZ.AND P1, PT, R3, RZ, PT ;  /* 0x000000ff0300b20b */ /* 0x000fe40003f3d000 */
[----:B------:R-:W-:Y:S02]  /*d450*/  PRMT R3, R5, 0x7610, R3 ;  /* 0x0000761005037816 */ /* 0x000fe40000000003 */
[----:B------:R-:W-:Y:S02]  /*d460*/  @!P2 SEL R3, RZ, 0x1, !P0 ;  /* 0x00000001ff03a807 */ /* 0x000fe40004000000 */
[----:B------:R-:W-:-:S02]  /*d470*/  @!P3 SEL R0, RZ, 0x1, !P1 ;  /* 0x00000001ff00b807 */ /* 0x000fc40004800000 */
[----:B------:R-:W-:Y:S02]  /*d480*/  PRMT R3, R3, 0x9910, RZ ;  /* 0x0000991003037816 */ /* 0x000fe400000000ff */
[----:B------:R-:W-:Y:S02]  /*d490*/  PRMT R4, R0, 0x9910, RZ ;  /* 0x0000991000047816 */ /* 0x000fe400000000ff */
[----:B------:R-:W-:-:S03]  /*d4a0*/  MOV R0, R3 ;  /* 0x0000000300007202 */ /* 0x000fc60000000f00 */
[----:B------:R-:W-:Y:S01]  /*d4b0*/  IMAD.MOV.U32 R3, RZ, RZ, R4 ;  /* 0x000000ffff037224 */ /* 0x000fe200078e0004 */
[----:B------:R-:W-:Y:S01]  /*d4c0*/  ISETP.NE.AND P2, PT, R0, RZ, PT ;  /* 0x000000ff0000720c */ /* 0x000fe20003f45270 */
[----:B------:R-:W-:Y:S01]  /*d4d0*/  HFMA2.MMA R4, -RZ, RZ, 0, 5.9604644775390625e-08 ;  /* 0x00000001ff047435 */ /* 0x000fe200000001ff */
[----:B--2---:R-:W-:Y:S02]  /*d4e0*/  F2FP.F16.F32.PACK_AB R0, RZ, R6 ;  /* 0x00000006ff00723e */ /* 0x004fe400000000ff */
[----:B------:R-:W-:Y:S02]  /*d4f0*/  ISETP.NE.AND P3, PT, R3, RZ, PT ;  /* 0x000000ff0300720c */ /* 0x000fe40003f65270 */
[----:B---3--:R-:W-:-:S07]  /*d500*/  F2FP.F16.F32.PACK_AB R3, RZ, R14 ;  /* 0x0000000eff03723e */ /* 0x008fce00000000ff */
[----:B------:R-:W-:-:S04]  /*d510*/  @!P2 HADD2.F32 R0, -RZ, R0.H0_H0 ;  /* 0x20000000ff00a230 */ /* 0x000fc80000004100 */
[----:B------:R-:W-:Y:S01]  /*d520*/  @!P3 HADD2.F32 R3, -RZ, R3.H0_H0 ;  /* 0x20000003ff03b230 */ /* 0x000fe20000004100 */
[----:B------:R-:W-:Y:S02]  /*d530*/  @!P2 FSETP.NEU.FTZ.AND P0, PT, R0, RZ, PT ;  /* 0x000000ff0000a20b */ /* 0x000fe40003f1d000 */
[----:B------:R-:W-:Y:S02]  /*d540*/  PRMT R0, R4, 0x7610, R0 ;  /* 0x0000761004007816 */ /* 0x000fe40000000000 */
[----:B------:R-:W-:Y:S02]  /*d550*/  @!P3 FSETP.NEU.FTZ.AND P1, PT, R3, RZ, PT ;  /* 0x000000ff0300b20b */ /* 0x000fe40003f3d000 */
[----:B------:R-:W-:Y:S02]  /*d560*/  @!P2 SEL R3, RZ, 0x1, !P0 ;  /* 0x00000001ff03a807 */ /* 0x000fe40004000000 */
[----:B------:R-:W-:Y:S02]  /*d570*/  @!P3 SEL R4, RZ, 0x1, !P1 ;  /* 0x00000001ff04b807 */ /* 0x000fe40004800000 */
[----:B------:R-:W-:-:S02]  /*d580*/  @!P2 PRMT R19, R3, 0x7610, R19 ;  /* 0x000076100313a816 */ /* 0x000fc40000000013 */
[----:B------:R-:W-:-:S07]  /*d590*/  @!P3 PRMT R0, R4, 0x7610, R0 ;  /* 0x000076100400b816 */ /* 0x000fce0000000000 */
.L_x_737:
[----:B------:R-:W-:Y:S05]  /*d5a0*/  BSYNC B6 ;  /* 0x0000000000067941 */ /* 0x000fea0003800000 */
.L_x_736:
        /* <DEDUP_REMOVED lines=16> */
.L_x_787:
        /* <DEDUP_REMOVED lines=17> */
[----:B------:R-:W1:Y:S01]  /*d7c0*/  I2F.S8 R7, R7 ;  /* 0x0000000700077306 */ /* 0x000e620000001400 */
[----:B0-----:R-:W-:-:S05]  /*d7d0*/  F2FP.F16.F32.PACK_AB R0, RZ, R6 ;  /* 0x00000006ff00723e */ /* 0x001fca00000000ff */
[----:B------:R-:W-:Y:S01]  /*d7e0*/  @!P0 HADD2.F32 R0, -RZ, R0.H0_H0 ;  /* 0x20000000ff008230 */ /* 0x000fe20000004100 */
[----:B-1----:R-:W-:-:S04]  /*d7f0*/  F2FP.F16.F32.PACK_AB R6, RZ, R7 ;  /* 0x00000007ff06723e */ /* 0x002fc800000000ff */
[----:B------:R-:W-:Y:S02]  /*d800*/  @!P0 FSETP.NEU.FTZ.AND P1, PT, R0, RZ, PT ;  /* 0x000000ff0000820b */ /* 0x000fe40003f3d000 */
[----:B------:R-:W-:Y:S01]  /*d810*/  MOV R0, 0x1 ;  /* 0x0000000100007802 */ /* 0x000fe20000000f00 */
[----:B------:R-:W-:Y:S01]  /*d820*/  @!P2 HADD2.F32 R6, -RZ, R6.H0_H0 ;  /* 0x20000006ff06a230 */ /* 0x000fe20000004100 */
[----:B------:R-:W-:-:S04]  /*d830*/  @!P0 SEL R5, RZ, 0x1, !P1 ;  /* 0x00000001ff058807 */ /* 0x000fc80004800000 */
[----:B------:R-:W-:Y:S02]  /*d840*/  @!P2 FSETP.NEU.FTZ.AND P3, PT, R6, RZ, PT ;  /* 0x000000ff0600a20b */ /* 0x000fe40003f7d000 */
[----:B------:R-:W-:Y:S02]  /*d850*/  @!P0 PRMT R19, R5, 0x7610, R19 ;  /* 0x0000761005138816 */ /* 0x000fe40000000013 */
[----:B------:R-:W-:-:S04]  /*d860*/  @!P2 SEL R0, RZ, 0x1, !P3 ;  /* 0x00000001ff00a807 */ /* 0x000fc80005800000 */
[----:B------:R-:W-:-:S05]  /*d870*/  PRMT R6, R0, 0x7604, R19 ;  /* 0x0000760400067816 */ /* 0x000fca0000000013 */
[----:B------:R0:W-:Y:S02]  /*d880*/  STS.U16 [R3], R6 ;  /* 0x0000000603007388 */ /* 0x0001e40000000400 */
.L_x_786:
[----:B------:R-:W-:Y:S05]  /*d890*/  BSYNC B0 ;  /* 0x0000000000007941 */ /* 0x000fea0003800000 */
.L_x_785:
[----:B------:R-:W-:Y:S01]  /*d8a0*/  IMAD.MOV.U32 R5, RZ, RZ, R8 ;  /* 0x000000ffff057224 */ /* 0x000fe200078e0008 */
[----:B------:R-:W-:Y:S06]  /*d8b0*/  @P4 BRA `(.L_x_787) ;  /* 0xfffffffc007c4947 */ /* 0x000fec000383ffff */
.L_x_784:
        /* <DEDUP_REMOVED lines=17> */
[----:B------:R-:W-:-:S03]  /*d9d0*/  HFMA2.MMA R3, -RZ, RZ, 0, 1.9073486328125e-06 ;  /* 0x00000020ff037435 */ /* 0x000fc600000001ff */
[----:B------:R-:W-:-:S13]  /*d9e0*/  ISETP.GE.AND P0, PT, R5, 0x20, PT ;  /* 0x000000200500780c */ /* 0x000fda0003f06270 */
[----:B0-----:R-:W-:Y:S05]  /*d9f0*/  @!P0 BRA `(.L_x_789) ;  /* 0x0000000000808947 */ /* 0x001fea0003800000 */
.L_x_792:
        /* <DEDUP_REMOVED lines=8> */
[----:B------:R-:W-:Y:S02]  /*da80*/  LOP3.LUT P2, RZ, R19, 0xff, RZ, 0xc0, !PT ;  /* 0x000000ff13ff7812 */ /* 0x000fe4000784c0ff */
[----:B------:R-:W-:Y:S02]  /*da90*/  LOP3.LUT P3, RZ, R0, 0xff, RZ, 0xc0, !PT ;  /* 0x000000ff00ff7812 */ /* 0x000fe4000786c0ff */
[----:B------:R-:W-:Y:S01]  /*daa0*/  MOV R19, 0x1 ;  /* 0x0000000100137802 */ /* 0x000fe20000000f00 */
[----:B------:R-:W0:Y:S02]  /*dab0*/  LDS.U16 R3, [R3] ;  /* 0x0000000003037984 */ /* 0x000e240000000400 */
[----:B0-----:R-:W-:Y:S01]  /*dac0*/  PRMT R7, R3, 0x7771, RZ ;  /* 0x0000777103077816 */ /* 0x001fe200000000ff */
[----:B------:R-:W0:Y:S08]  /*dad0*/  I2F.S8 R6, R3 ;  /* 0x0000000300067306 */ /* 0x000e300000001400 */
[----:B------:R-:W1:Y:S01]  /*dae0*/  I2F.S8 R7, R7 ;  /* 0x0000000700077306 */ /* 0x000e620000001400 */
[----:B0-----:R-:W-:-:S05]  /*daf0*/  F2FP.F16.F32.PACK_AB R0, RZ, R6 ;  /* 0x00000006ff00723e */ /* 0x001fca00000000ff */
[----:B------:R-:W-:Y:S01]  /*db00*/  @!P2 HADD2.F32 R0, -RZ, R0.H0_H0 ;  /* 0x20000000ff00a230 */ /* 0x000fe20000004100 */
[----:B-1----:R-:W-:-:S04]  /*db10*/  F2FP.F16.F32.PACK_AB R6, RZ, R7 ;  /* 0x00000007ff06723e */ /* 0x002fc800000000ff */
[----:B------:R-:W-:Y:S01]  /*db20*/  @!P2 FSETP.NEU.FTZ.AND P0, PT, R0, RZ, PT ;  /* 0x000000ff0000a20b */ /* 0x000fe20003f1d000 */
[----:B------:R-:W-:Y:S02]  /*db30*/  IMAD.MOV.U32 R0, RZ, RZ, 0x1 ;  /* 0x00000001ff007424 */ /* 0x000fe400078e00ff */
[----:B------:R-:W-:Y:S01]  /*db40*/  @!P3 HADD2.F32 R6, -RZ, R6.H0_H0 ;  /* 0x20000006ff06b230 */ /* 0x000fe20000004100 */
[----:B------:R-:W-:-:S04]  /*db50*/  @!P2 SEL R3, RZ, 0x1, !P0 ;  /* 0x00000001ff03a807 */ /* 0x000fc80004000000 */
[----:B------:R-:W-:Y:S02]  /*db60*/  @!P3 FSETP.NEU.FTZ.AND P1, PT, R6, RZ, PT ;  /* 0x000000ff0600b20b */ /* 0x000fe40003f3d000 */
[----:B------:R-:W-:Y:S02]  /*db70*/  @!P2 PRMT R19, R3, 0x7610, R19 ;  /* 0x000076100313a816 */ /* 0x000fe40000000013 */
[----:B------:R-:W-:-:S04]  /*db80*/  @!P3 SEL R0, RZ, 0x1, !P1 ;  /* 0x00000001ff00b807 */ /* 0x000fc80004800000 */
[----:B------:R-:W-:-:S05]  /*db90*/  PRMT R3, R0, 0x7604, R19 ;  /* 0x0000760400037816 */ /* 0x000fca0000000013 */
[----:B------:R0:W-:Y:S02]  /*dba0*/  STS.U16 [R4], R3 ;  /* 0x0000000304007388 */ /* 0x0001e40000000400 */
.L_x_791:
[----:B------:R-:W-:Y:S05]  /*dbb0*/  BSYNC B0 ;  /* 0x0000000000007941 */ /* 0x000fea0003800000 */
.L_x_790:
[----:B------:R-:W-:-:S04]  /*dbc0*/  SHF.R.S32.HI R5, RZ, 0x1, R5 ;  /* 0x00000001ff057819 */ /* 0x000fc80000011405 */
[----:B------:R-:W-:-:S13]  /*dbd0*/  ISETP.GE.AND P0, PT, R5, 0x20, PT ;  /* 0x000000200500780c */ /* 0x000fda0003f06270 */
[----:B------:R-:W-:Y:S05]  /*dbe0*/  @P0 BRA `(.L_x_792) ;  /* 0xfffffffc00840947 */ /* 0x000fea000383ffff */
[----:B0-----:R-:W-:-:S07]  /*dbf0*/  IMAD.MOV.U32 R3, RZ, RZ, 0x20 ;  /* 0x00000020ff037424 */ /* 0x001fce00078e00ff */
.L_x_789:
[----:B------:R-:W-:Y:S01]  /*dc00*/  ISETP.GE.AND P0, PT, R3, 0x2, PT ;  /* 0x000000020300780c */ /* 0x000fe20003f06270 */
[----:B------:R-:W-:Y:S05]  /*dc10*/  WARPSYNC.ALL ;  /* 0x0000000000007948 */ /* 0x000fea0003800000 */
[----:B------:R-:W-:Y:S07]  /*dc20*/  BAR.SYNC.DEFER_BLOCKING 0x0 ;  /* 0x0000000000007b1d */ /* 0x000fee0000010000 */
[----:B------:R-:W-:Y:S05]  /*dc30*/  @!P0 BRA `(.L_x_788) ;  /* 0x00000000007c8947 */ /* 0x000fea0003800000 */
[----:B------:R-:W-:Y:S01]  /*dc40*/  HFMA2.MMA R4, -RZ, RZ, 0, 5.9604644775390625e-08 ;  /* 0x00000001ff047435 */ /* 0x000fe200000001ff */
[----:B------:R-:W-:-:S10]  /*dc50*/  PRMT R5, R0, 0x7610, R5 ;  /* 0x0000761000057816 */ /* 0x000fd40000000005 */
.L_x_793:
[----:B------:R-:W-:Y:S02]  /*dc60*/  LOP3.LUT R6, R5, 0xffff, RZ, 0xc0, !PT ;  /* 0x0000ffff05067812 */ /* 0x000fe400078ec0ff */
[----:B------:R-:W-:Y:S02]  /*dc70*/  LOP3.LUT R0, R19, 0xffff, RZ, 0xc0, !PT ;  /* 0x0000ffff13007812 */ /* 0x000fe400078ec0ff */
[----:B------:R-:W-:Y:S01]  /*dc80*/  PRMT R9, R6, 0x8880, RZ ;  /* 0x0000888006097816 */ /* 0x000fe200000000ff */
[----:B------:R-:W-:Y:S01]  /*dc90*/  IMAD.MOV.U32 R6, RZ, RZ, 0x1 ;  /* 0x00000001ff067424 */ /* 0x000fe200078e00ff */
[----:B------:R-:W-:Y:S02]  /*dca0*/  PRMT R7, R0, 0x8880, RZ ;  /* 0x0000888000077816 */ /* 0x000fe400000000ff */
[----:B------:R-:W-:Y:S02]  /*dcb0*/  LOP3.LUT P3, RZ, R5, 0xff, RZ, 0xc0, !PT ;  /* 0x000000ff05ff7812 */ /* 0x000fe4000786c0ff */
[----:B------:R-:W0:Y:S01]  /*dcc0*/  SHFL.DOWN PT, R9, R9, R4, 0x1f ;  /* 0x08001f0409097589 */ /* 0x000e2200000e0000 */
[----:B------:R-:W-:Y:S01]  /*dcd0*/  LOP3.LUT P1, RZ, R19, 0xff, RZ, 0xc0, !PT ;  /* 0x000000ff13ff7812 */ /* 0x000fe2000782c0ff */
[----:B------:R-:W-:-:S02]  /*dce0*/  IMAD.MOV.U32 R19, RZ, RZ, 0x1 ;  /* 0x00000001ff137424 */ /* 0x000fc400078e00ff */
[----:B------:R1:W2:Y:S02]  /*dcf0*/  SHFL.DOWN PT, R7, R7, R4, 0x1f ;  /* 0x08001f0407077589 */ /* 0x0002a400000e0000 */
[----:B-1----:R-:W-:Y:S02]  /*dd00*/  SHF.L.U32 R4, R4, 0x1, RZ ;  /* 0x0000000104047819 */ /* 0x002fe400000006ff */
[----:B0-----:R-:W-:Y:S02]  /*dd10*/  ISETP.NE.AND P2, PT, R9, RZ, PT ;  /* 0x000000ff0900720c */ /* 0x001fe40003f45270 */
[----:B--2---:R-:W-:Y:S02]  /*dd20*/  ISETP.NE.AND P0, PT, R7, RZ, PT ;  /* 0x000000ff0700720c */ /* 0x004fe40003f05270 */
[----:B------:R-:W-:Y:S02]  /*dd30*/  FSEL R5, RZ, 1, !P2 ;  /* 0x3f800000ff057808 */ /* 0x000fe40005000000 */
[----:B------:R-:W-:-:S02]  /*dd40*/  FSEL R0, RZ, 1, !P0 ;  /* 0x3f800000ff007808 */ /* 0x000fc40004000000 */
[----:B------:R-:W-:Y:S02]  /*dd50*/  F2FP.F16.F32.PACK_AB R5, RZ, R5 ;  /* 0x00000005ff05723e */ /* 0x000fe400000000ff */
[----:B------:R-:W-:-:S03]  /*dd60*/  F2FP.F16.F32.PACK_AB R0, RZ, R0 ;  /* 0x00000000ff00723e */ /* 0x000fc600000000ff */
[----:B------:R-:W-:Y:S02]  /*dd70*/  @!P3 HADD2.F32 R5, -RZ, R5.H0_H0 ;  /* 0x20000005ff05b230 */ /* 0x000fe40000004100 */
[----:B------:R-:W-:-:S03]  /*dd80*/  @!P1 HADD2.F32 R0, -RZ, R0.H0_H0 ;  /* 0x20000000ff009230 */ /* 0x000fc60000004100 */
[----:B------:R-:W-:Y:S02]  /*dd90*/  @!P3 FSETP.NEU.FTZ.AND P2, PT, R5, RZ, PT ;  /* 0x000000ff0500b20b */ /* 0x000fe40003f5d000 */
[----:B------:R-:W-:Y:S02]  /*dda0*/  @!P1 FSETP.NEU.FTZ.AND P0, PT, R0, RZ, PT ;  /* 0x000000ff0000920b */ /* 0x000fe40003f1d000 */
[----:B------:R-:W-:Y:S02]  /*ddb0*/  PRMT R0, R6, 0x7610, R0 ;  /* 0x0000761006007816 */ /* 0x000fe40000000000 */
[----:B------:R-:W-:Y:S02]  /*ddc0*/  @!P3 SEL R6, RZ, 0x1, !P2 ;  /* 0x00000001ff06b807 */ /* 0x000fe40005000000 */
[----:B------:R-:W-:Y:S02]  /*ddd0*/  ISETP.GE.AND P2, PT, R4, R3, PT ;  /* 0x000000030400720c */ /* 0x000fe40003f46270 */
[----:B------:R-:W-:-:S02]  /*dde0*/  @!P1 SEL R5, RZ, 0x1, !P0 ;  /* 0x00000001ff059807 */ /* 0x000fc40004000000 */
[----:B------:R-:W-:Y:S02]  /*ddf0*/  @!P3 PRMT R0, R6, 0x7610, R0 ;  /* 0x000076100600b816 */ /* 0x000fe40000000000 */
[----:B------:R-:W-:Y:S02]  /*de00*/  @!P1 PRMT R19, R5, 0x7610, R19 ;  /* 0x0000761005139816 */ /* 0x000fe40000000013 */
[----:B------:R-:W-:-:S05]  /*de10*/  PRMT R5, R0, 0x7610, R5 ;  /* 0x0000761000057816 */ /* 0x000fca0000000005 */
[----:B------:R-:W-:Y:S05]  /*de20*/  @!P2 BRA `(.L_x_793) ;  /* 0xfffffffc008ca947 */ /* 0x000fea000383ffff */
.L_x_788:
        /* <DEDUP_REMOVED lines=278> */
.L_x_794:
        /* <DEDUP_REMOVED lines=275> */
.L_x_795:
        /* <DEDUP_REMOVED lines=293> */
.L_x_797:
        /* <DEDUP_REMOVED lines=275> */
.L_x_798:
        /* <DEDUP_REMOVED lines=14> */
.L_x_800:
[----:B------:R-:W-:Y:S05]  /*12520*/  BSYNC B0 ;  /* 0x0000000000007941 */ /* 0x000fea0003800000 */
.L_x_799:
        /* <DEDUP_REMOVED lines=15> */
.L_x_802:
[----:B------:R-:W-:Y:S05]  /*12620*/  BSYNC B0 ;  /* 0x0000000000007941 */ /* 0x000fea0003800000 */
.L_x_801:
        /* <DEDUP_REMOVED lines=35> */
.L_x_804:
[----:B------:R-:W-:Y:S05]  /*12860*/  BSYNC B0 ;  /* 0x0000000000007941 */ /* 0x000fea0003800000 */
.L_x_803:
        /* <DEDUP_REMOVED lines=35> */
.L_x_809:
[----:B------:R-:W-:-:S04]  /*12aa0*/  IMAD.IADD R9, R3, 0x1, R0 ;  /* 0x0000000103097824 */ /* 0x000fc800078e0200 */
[----:B-1----:R-:W-:-:S05]  /*12ab0*/  IMAD.WIDE.U32 R8, R9, 0x2, R6 ;  /* 0x0000000209087825 */ /* 0x002fca00078e0006 */
[----:B------:R-:W2:Y:S04]  /*12ac0*/  LDG.E.U8 R15, desc[UR58][R8.64+0x1] ;  /* 0x0000013a080f7981 */ /* 0x000ea8000c1e1100 */
[----:B------:R0:W3:Y:S01]  /*12ad0*/  LDG.E.S8 R10, desc[UR58][R8.64] ;  /* 0x0000003a080a7981 */ /* 0x0000e2000c1e1300 */
[----:B------:R-:W-:Y:S01]  /*12ae0*/  LOP3.LUT P3, RZ, R14, 0xff, RZ, 0xc0, !PT ;  /* 0x000000ff0eff7812 */ /* 0x000fe2000786c0ff */
[----:B------:R-:W-:Y:S01]  /*12af0*/  IMAD.IADD R0, R11, 0x1, R0 ;  /* 0x000000010b007824 */ /* 0x000fe200078e0200 */
[----:B------:R-:W-:Y:S01]  /*12b00*/  LOP3.LUT P0, RZ, R18, 0xff, RZ, 0xc0, !PT ;  /* 0x000000ff12ff7812 */ /* 0x000fe2000780c0ff */
[----:B------:R-:W-:Y:S01]  /*12b10*/  HFMA2.MMA R18, -RZ, RZ, 0, 5.9604644775390625e-08 ;  /* 0x00000001ff127435 */ /* 0x000fe200000001ff */
[----:B0-----:R-:W-:-:S09]  /*12b20*/  IMAD.MOV.U32 R8, RZ, RZ, 0x1 ;  /* 0x00000001ff087424 */ /* 0x001fd200078e00ff */
[----:B------:R-:W-:Y:S02]  /*12b30*/  PRMT R9, R18, 0x7610, R9 ;  /* 0x0000761012097816 */ /* 0x000fe40000000009 */
[----:B------:R-:W-:Y:S01]  /*12b40*/  PRMT R18, R8, 0x7610, R18 ;  /* 0x0000761008127816 */ /* 0x000fe20000000012 */
[----:B--2---:R-:W0:Y:S08]  /*12b50*/  I2F.S8 R13, R15 ;  /* 0x0000000f000d7306 */ /* 0x004e300000001400 */
[----:B---3--:R-:W1:Y:S01]  /*12b60*/  I2F.S16 R10, R10 ;  /* 0x0000000a000a7306 */ /* 0x008e620000101400 */
[----:B0-----:R-:W-:-:S05]  /*12b70*/  F2FP.F16.F32.PACK_AB R14, RZ, R13 ;  /* 0x0000000dff0e723e */ /* 0x001fca00000000ff */
[----:B------:R-:W-:Y:S01]  /*12b80*/  @!P3 HADD2.F32 R14, -RZ, R14.H0_H0 ;  /* 0x2000000eff0eb230 */ /* 0x000fe20000004100 */
[----:B-1----:R-:W-:-:S04]  /*12b90*/  F2FP.F16.F32.PACK_AB R13, RZ, R10 ;  /* 0x0000000aff0d723e */ /* 0x002fc800000000ff */
[----:B------:R-:W-:Y:S01]  /*12ba0*/  @!P3 FSETP.NEU.FTZ.AND P4, PT, R14, RZ, PT ;  /* 0x000000ff0e00b20b */ /* 0x000fe20003f9d000 */
[----:B------:R-:W-:-:S03]  /*12bb0*/  @!P0 HADD2.F32 R13, -RZ, R13.H0_H0 ;  /* 0x2000000dff0d8230 */ /* 0x000fc60000004100 */
        /* <DEDUP_REMOVED lines=8> */
[----:B------:R-:W-:Y:S05]  /*12c40*/  BSYNC B1 ;  /* 0x0000000000017941 */ /* 0x000fea0003800000 */
.L_x_808:
[----:B------:R-:W-:Y:S05]  /*12c50*/  BRA `(.L_x_807) ;  /* 0x00000000009c7947 */ /* 0x000fea0003800000 */
.L_x_806:
        /* <DEDUP_REMOVED lines=8> */
[----:B------:R-:W-:Y:S01]  /*12ce0*/  IMAD R3, R3, UR4, RZ ;  /* 0x0000000403037c24 */ /* 0x000fe2000f8e02ff */
[----:B------:R-:W-:-:S05]  /*12cf0*/  MOV R0, R2 ;  /* 0x0000000200007202 */ /* 0x000fca0000000f00 */
[----:B------:R-:W1:Y:S08]  /*12d00*/  LDC.64 R6, c[0x0][0x600] ;  /* 0x00018000ff067b82 */ /* 0x000e700000000a00 */
[----:B------:R-:W2:Y:S02]  /*12d10*/  LDC R15, c[0x0][0x4] ;  /* 0x00000100ff0f7b82 */ /* 0x000ea40000000800 */
.L_x_810:
[----:B------:R-:W-:-:S04]  /*12d20*/  IMAD.IADD R8, R3, 0x1, R0 ;  /* 0x0000000103087824 */ /* 0x000fc800078e0200 */
[----:B0-----:R-:W-:-:S04]  /*12d30*/  IMAD R8, R8, R14, R23 ;  /* 0x0000000e08087224 */ /* 0x001fc800078e0217 */
[----:B-1----:R-:W-:-:S05]  /*12d40*/  IMAD.WIDE.U32 R8, R8, 0x2, R6 ;  /* 0x0000000208087825 */ /* 0x002fca00078e0006 */
[----:B------:R-:W3:Y:S04]  /*12d50*/  LDG.E.U8 R19, desc[UR58][R8.64+0x1] ;  /* 0x0000013a08137981 */ /* 0x000ee8000c1e1100 */
[----:B------:R0:W4:Y:S01]  /*12d60*/  LDG.E.S8 R10, desc[UR58][R8.64] ;  /* 0x0000003a080a7981 */ /* 0x000122000c1e1300 */
[----:B------:R-:W-:Y:S01]  /*12d70*/  LOP3.LUT P2, RZ, R13, 0xff, RZ, 0xc0, !PT ;  /* 0x000000ff0dff7812 */ /* 0x000fe2000784c0ff */
[----:B--2---:R-:W-:Y:S01]  /*12d80*/  IMAD.IADD R0, R15, 0x1, R0 ;  /* 0x000000010f007824 */ /* 0x004fe200078e0200 */
[----:B------:R-:W-:Y:S01]  /*12d90*/  LOP3.LUT P4, RZ, R18, 0xff, RZ, 0xc0, !PT ;  /* 0x000000ff12ff7812 */ /* 0x000fe2000788c0ff */
[----:B------:R-:W-:Y:S01]  /*12da0*/  IMAD.MOV.U32 R18, RZ, RZ, 0x1 ;  /* 0x00000001ff127424 */ /* 0x000fe200078e00ff */
[----:B0-----:R-:W-:-:S04]  /*12db0*/  HFMA2.MMA R8, -RZ, RZ, 0, 5.9604644775390625e-08 ;  /* 0x00000001ff087435 */ /* 0x001fc800000001ff */
[----:B------:R-:W-:-:S06]  /*12dc0*/  PRMT R9, R18, 0x7610, R9 ;  /* 0x0000761012097816 */ /* 0x000fcc0000000009 */
[----:B------:R-:W-:Y:S01]  /*12dd0*/  PRMT R18, R8, 0x7610, R18 ;  /* 0x0000761008127816 */ /* 0x000fe20000000012 */
[----:B---3--:R-:W0:Y:S08]  /*12de0*/  I2F.S8 R11, R19 ;  /* 0x00000013000b7306 */ /* 0x008e300000001400 */
[----:B----4-:R-:W1:Y:S01]  /*12df0*/  I2F.S16 R10, R10 ;  /* 0x0000000a000a7306 */ /* 0x010e620000101400 */
        /* <DEDUP_REMOVED lines=13> */
.L_x_807:
[----:B------:R-:W-:Y:S05]  /*12ed0*/  BSYNC B0 ;  /* 0x0000000000007941 */ /* 0x000fea0003800000 */
.L_x_805:
        /* <DEDUP_REMOVED lines=13> */
[----:B------:R-:W-:-:S07]  /*12fb0*/  IMAD.U32 R7, RZ, RZ, UR5 ;  /* 0x00000005ff077e24 */ /* 0x000fce000f8e00ff */
.L_x_814:
[-C--:B0-----:R-:W-:Y:S01]  /*12fc0*/  IADD3 R6, R2, R7.reuse, RZ ;  /* 0x0000000702067210 */ /* 0x081fe20007ffe0ff */
[----:B------:R-:W-:Y:S01]  /*12fd0*/  BAR.SYNC.DEFER_BLOCKING 0x0 ;  /* 0x0000000000007b1d */ /* 0x000fe20000010000 */
[----:B------:R-:W-:Y:S02]  /*12fe0*/  ISETP.GT.AND P5, PT, R7, 0x1, PT ;  /* 0x000000010700780c */ /* 0x000fe40003fa4270 */
[----:B------:R-:W-:Y:S02]  /*12ff0*/  ISETP.GE.U32.AND P0, PT, R6, UR6, PT ;  /* 0x0000000606007c0c */ /* 0x000fe4000bf06070 */
[----:B------:R-:W-:Y:S01]  /*13000*/  SHF.R.S32.HI R10, RZ, 0x1, R7 ;  /* 0x00000001ff0a7819 */ /* 0x000fe20000011407 */
[----:B------:R-:W-:Y:S01]  /*13010*/  BSSY B0, `(.L_x_812) ;  /* 0x0000018000007945 */ /* 0x000fe20003800000 */
[----:B------:R-:W-:-:S13]  /*13020*/  ISETP.GE.U32.OR P0, PT, R2, R7, P0 ;  /* 0x000000070200720c */ /* 0x000fda0000706470 */
[----:B------:R-:W-:Y:S05]  /*13030*/  @P0 BRA `(.L_x_813) ;  /* 0x0000000000540947 */ /* 0x000fea0003800000 */
[----:B------:R-:W-:Y:S01]  /*13040*/  IMAD R6, R6, R0, R23 ;  /* 0x0000000006067224 */ /* 0x000fe200078e0217 */
[----:B------:R-:W-:Y:S01]  /*13050*/  LOP3.LUT P0, RZ, R18, 0xff, RZ, 0xc0, !PT ;  /* 0x000000ff12ff7812 */ /* 0x000fe2000780c0ff */
[----:B------:R-:W-:Y:S01]  /*13060*/  IMAD.MOV.U32 R18, RZ, RZ, 0x1 ;  /* 0x00000001ff127424 */ /* 0x000fe200078e00ff */
[----:B------:R-:W-:Y:S01]  /*13070*/  LOP3.LUT P3, RZ, R9, 0xff, RZ, 0xc0, !PT ;  /* 0x000000ff09ff7812 */ /* 0x000fe2000786c0ff */
[----:B------:R-:W-:Y:S01]  /*13080*/  IMAD.MOV.U32 R9, RZ, RZ, 0x1 ;  /* 0x00000001ff097424 */ /* 0x000fe200078e00ff */
[----:B------:R-:W-:-:S06]  /*13090*/  LEA R6, R6, UR4, 0x1 ;  /* 0x0000000406067c11 */ /* 0x000fcc000f8e08ff */
[----:B------:R-:W0:Y:S02]  /*130a0*/  LDS.U16 R6, [R6] ;  /* 0x0000000006067984 */ /* 0x000e240000000400 */
[----:B0-----:R-:W0:Y:S01]  /*130b0*/  I2F.S8 R7, R6 ;  /* 0x0000000600077306 */ /* 0x001e220000001400 */
[----:B------:R-:W-:-:S07]  /*130c0*/  PRMT R11, R6, 0x7771, RZ ;  /* 0x00007771060b7816 */ /* 0x000fce00000000ff */
[----:B------:R-:W1:Y:S01]  /*130d0*/  I2F.S8 R8, R11 ;  /* 0x0000000b00087306 */ /* 0x000e620000001400 */
[----:B0-----:R-:W-:-:S05]  /*130e0*/  F2FP.F16.F32.PACK_AB R7, RZ, R7 ;  /* 0x00000007ff07723e */ /* 0x001fca00000000ff */
[----:B------:R-:W-:Y:S01]  /*130f0*/  @!P0 HADD2.F32 R7, -RZ, R7.H0_H0 ;  /* 0x20000007ff078230 */ /* 0x000fe20000004100 */
[----:B-1----:R-:W-:-:S04]  /*13100*/  F2FP.F16.F32.PACK_AB R8, RZ, R8 ;  /* 0x00000008ff08723e */ /* 0x002fc800000000ff */
[----:B------:R-:W-:Y:S01]  /*13110*/  @!P0 FSETP.NEU.FTZ.AND P2, PT, R7, RZ, PT ;  /* 0x000000ff0700820b */ /* 0x000fe20003f5d000 */
[----:B------:R-:W-:-:S03]  /*13120*/  @!P3 HADD2.F32 R8, -RZ, R8.H0_H0 ;  /* 0x20000008ff08b230 */ /* 0x000fc60000004100 */
[----:B------:R-:W-:Y:S02]  /*13130*/  @!P0 SEL R6, RZ, 0x1, !P2 ;  /* 0x00000001ff068807 */ /* 0x000fe40005000000 */
[----:B------:R-:W-:Y:S02]  /*13140*/  @!P3 FSETP.NEU.FTZ.AND P4, PT, R8, RZ, PT ;  /* 0x000000ff0800b20b */ /* 0x000fe40003f9d000 */
[----:B------:R-:W-:Y:S02]  /*13150*/  @!P0 PRMT R18, R6, 0x7610, R18 ;  /* 0x0000761006128816 */ /* 0x000fe40000000012 */
[----:B------:R-:W-:-:S04]  /*13160*/  @!P3 SEL R9, RZ, 0x1, !P4 ;  /* 0x00000001ff09b807 */ /* 0x000fc80006000000 */
[----:B------:R-:W-:-:S05]  /*13170*/  PRMT R6, R9, 0x7604, R18 ;  /* 0x0000760409067816 */ /* 0x000fca0000000012 */
[----:B------:R0:W-:Y:S02]  /*13180*/  STS.U16 [R3], R6 ;  /* 0x0000000603007388 */ /* 0x0001e40000000400 */
.L_x_813:
[----:B------:R-:W-:Y:S05]  /*13190*/  BSYNC B0 ;  /* 0x0000000000007941 */ /* 0x000fea0003800000 */
.L_x_812:
[----:B------:R-:W-:Y:S01]  /*131a0*/  MOV R7, R10 ;  /* 0x0000000a00077202 */ /* 0x000fe20000000f00 */
[----:B------:R-:W-:Y:S06]  /*131b0*/  @P5 BRA `(.L_x_814) ;  /* 0xfffffffc00805947 */ /* 0x000fec000383ffff */
.L_x_811:
        /* <DEDUP_REMOVED lines=13> */
.L_x_819:
        /* <DEDUP_REMOVED lines=9> */
[----:B------:R-:W-:Y:S01]  /*13320*/  LOP3.LUT P4, RZ, R9, 0xff, RZ, 0xc0, !PT ;  /* 0x000000ff09ff7812 */ /* 0x000fe2000788c0ff */
[----:B------:R-:W-:Y:S02]  /*13330*/  HFMA2.MMA R9, -RZ, RZ, 0, 5.9604644775390625e-08 ;  /* 0x00000001ff097435 */ /* 0x000fe400000001ff */
        /* <DEDUP_REMOVED lines=15> */
.L_x_818:
[----:B------:R-:W-:Y:S05]  /*13430*/  BSYNC B0 ;  /* 0x0000000000007941 */ /* 0x000fea0003800000 */
.L_x_817:
[----:B------:R-:W-:-:S04]  /*13440*/  SHF.R.S32.HI R6, RZ, 0x1, R6 ;  /* 0x00000001ff067819 */ /* 0x000fc80000011406 */
[----:B------:R-:W-:-:S13]  /*13450*/  ISETP.GE.AND P0, PT, R6, 0x20, PT ;  /* 0x000000200600780c */ /* 0x000fda0003f06270 */
[----:B------:R-:W-:Y:S05]  /*13460*/  @P0 BRA `(.L_x_819) ;  /* 0xfffffffc00880947 */ /* 0x000fea000383ffff */
[----:B0-----:R-:W-:-:S07]  /*13470*/  IMAD.MOV.U32 R2, RZ, RZ, 0x20 ;  /* 0x00000020ff027424 */ /* 0x001fce00078e00ff */
.L_x_816:
[----:B------:R-:W-:Y:S01]  /*13480*/  BAR.SYNC.DEFER_BLOCKING 0x0 ;  /* 0x0000000000007b1d */ /* 0x000fe20000010000 */
[----:B------:R-:W-:-:S13]  /*13490*/  ISETP.GE.AND P0, PT, R2, 0x2, PT ;  /* 0x000000020200780c */ /* 0x000fda0003f06270 */
[----:B------:R-:W-:Y:S05]  /*134a0*/  @!P0 BRA `(.L_x_815) ;  /* 0x0000000000788947 */ /* 0x000fea0003800000 */
[----:B------:R-:W-:Y:S01]  /*134b0*/  PRMT R0, R9, 0x7610, R0 ;  /* 0x0000761009007816 */ /* 0x000fe20000000000 */
[----:B0-----:R-:W-:-:S07]  /*134c0*/  IMAD.MOV.U32 R3, RZ, RZ, 0x1 ;  /* 0x00000001ff037424 */ /* 0x001fce00078e00ff */
.L_x_820:
[----:B------:R-:W-:Y:S02]  /*134d0*/  LOP3.LUT R7, R0, 0xffff, RZ, 0xc0, !PT ;  /* 0x0000ffff00077812 */ /* 0x000fe400078ec0ff */
[----:B------:R-:W-:Y:S02]  /*134e0*/  LOP3.LUT R6, R18, 0xffff, RZ, 0xc0, !PT ;  /* 0x0000ffff12067812 */ /* 0x000fe400078ec0ff */
[----:B------:R-:W-:Y:S02]  /*134f0*/  PRMT R8, R7, 0x8880, RZ ;  /* 0x0000888007087816 */ /* 0x000fe400000000ff */
[----:B------:R-:W-:Y:S02]  /*13500*/  PRMT R6, R6, 0x8880, RZ ;  /* 0x0000888006067816 */ /* 0x000fe400000000ff */
[----:B------:R-:W-:Y:S02]  /*13510*/  LOP3.LUT P2, RZ, R0, 0xff, RZ, 0xc0, !PT ;  /* 0x000000ff00ff7812 */ /* 0x000fe4000784c0ff */
[----:B------:R-:W0:Y:S01]  /*13520*/  SHFL.DOWN PT, R8, R8, R3, 0x1f ;  /* 0x08001f0308087589 */ /* 0x000e2200000e0000 */
[----:B------:R-:W-:Y:S01]  /*13530*/  LOP3.LUT P0, RZ, R18, 0xff, RZ, 0xc0, !PT ;  /* 0x000000ff12ff7812 */ /* 0x000fe2000780c0ff */
[----:B------:R-:W-:Y:S01]  /*13540*/  IMAD.MOV.U32 R18, RZ, RZ, 0x1 ;  /* 0x00000001ff127424 */ /* 0x000fe200078e00ff */
[----:B------:R-:W-:Y:S01]  /*13550*/  MOV R9, 0x1 ;  /* 0x0000000100097802 */ /* 0x000fe20000000f00 */
[----:B------:R1:W2:Y:S02]  /*13560*/  SHFL.DOWN PT, R6, R6, R3, 0x1f ;  /* 0x08001f0306067589 */ /* 0x0002a400000e0000 */
[----:B-1----:R-:W-:Y:S01]  /*13570*/  IMAD.SHL.U32 R3, R3, 0x2, RZ ;  /* 0x0000000203037824 */ /* 0x002fe200078e00ff */
[----:B0-----:R-:W-:-:S04]  /*13580*/  ISETP.NE.AND P4, PT, R8, RZ, PT ;  /* 0x000000ff0800720c */ /* 0x001fc80003f85270 */
[----:B------:R-:W-:Y:S02]  /*13590*/  FSEL R7, RZ, 1, !P4 ;  /* 0x3f800000ff077808 */ /* 0x000fe40006000000 */
[----:B--2---:R-:W-:Y:S02]  /*135a0*/  ISETP.NE.AND P3, PT, R6, RZ, PT ;  /* 0x000000ff0600720c */ /* 0x004fe40003f65270 */
[----:B------:R-:W-:Y:S02]  /*135b0*/  F2FP.F16.F32.PACK_AB R7, RZ, R7 ;  /* 0x00000007ff07723e */ /* 0x000fe400000000ff */
[----:B------:R-:W-:-:S03]  /*135c0*/  FSEL R0, RZ, 1, !P3 ;  /* 0x3f800000ff007808 */ /* 0x000fc60005800000 */
[----:B------:R-:W-:Y:S01]  /*135d0*/  @!P2 HADD2.F32 R6, -RZ, R7.H0_H0 ;  /* 0x20000007ff06a230 */ /* 0x000fe20000004100 */
[----:B------:R-:W-:-:S04]  /*135e0*/  F2FP.F16.F32.PACK_AB R0, RZ, R0 ;  /* 0x00000000ff00723e */ /* 0x000fc800000000ff */
[----:B------:R-:W-:Y:S01]  /*135f0*/  @!P2 FSETP.NEU.FTZ.AND P4, PT, R6, RZ, PT ;  /* 0x000000ff0600a20b */ /* 0x000fe20003f9d000 */
[----:B------:R-:W-:-:S03]  /*13600*/  @!P0 HADD2.F32 R0, -RZ, R0.H0_H0 ;  /* 0x20000000ff008230 */ /* 0x000fc60000004100 */
[----:B------:R-:W-:Y:S02]  /*13610*/  @!P2 SEL R6, RZ, 0x1, !P4 ;  /* 0x00000001ff06a807 */ /* 0x000fe40006000000 */
[----:B------:R-:W-:Y:S02]  /*13620*/  ISETP.GE.AND P4, PT, R3, R2, PT ;  /* 0x000000020300720c */ /* 0x000fe40003f86270 */
[----:B------:R-:W-:Y:S02]  /*13630*/  @!P0 FSETP.NEU.FTZ.AND P3, PT, R0, RZ, PT ;  /* 0x000000ff0000820b */ /* 0x000fe40003f7d000 */
[----:B------:R-:W-:Y:S02]  /*13640*/  @!P2 PRMT R9, R6, 0x7610, R9 ;  /* 0x000076100609a816 */ /* 0x000fe40000000009 */
[----:B------:R-:W-:-:S04]  /*13650*/  @!P0 SEL R0, RZ, 0x1, !P3 ;  /* 0x00000001ff008807 */ /* 0x000fc80005800000 */
[----:B------:R-:W-:Y:S02]  /*13660*/  @!P0 PRMT R18, R0, 0x7610, R18 ;  /* 0x0000761000128816 */ /* 0x000fe40000000012 */
[----:B------:R-:W-:Y:S01]  /*13670*/  PRMT R0, R9, 0x7610, R0 ;  /* 0x0000761009007816 */ /* 0x000fe20000000000 */
[----:B------:R-:W-:Y:S06]  /*13680*/  @!P4 BRA `(.L_x_820) ;  /* 0xfffffffc0090c947 */ /* 0x000fec000383ffff */
.L_x_815:
        /* <DEDUP_REMOVED lines=10> */
[----:B------:R-:W2:Y:S04]  /*13730*/  LDG.E.U8 R2, desc[UR58][R4.64] ;  /* 0x0000003a04027981 */ /* 0x000ea8000c1e1100 */
[----:B------:R-:W3:Y:S01]  /*13740*/  LDG.E.U8 R0, desc[UR58][R4.64+0x1] ;  /* 0x0000013a04007981 */ /* 0x000ee2000c1e1100 */
[----:B------:R-:W-:Y:S01]  /*13750*/  I2F.S8 R18, R18 ;  /* 0x0000001200127306 */ /* 0x000fe20000001400 */
[----:B0-----:R-:W-:Y:S01]  /*13760*/  HFMA2.MMA R3, -RZ, RZ, 0, 5.9604644775390625e-08 ;  /* 0x00000001ff037435 */ /* 0x001fe200000001ff */
[----:B------:R-:W-:-:S06]  /*13770*/  IMAD.MOV.U32 R19, RZ, RZ, 0x1 ;  /* 0x00000001ff137424 */ /* 0x000fcc00078e00ff */
[----:B------:R-:W0:Y:S01]  /*13780*/  I2F.S8 R9, R9 ;  /* 0x0000000900097306 */ /* 0x000e220000001400 */
[----:B--2---:R-:W-:Y:S02]  /*13790*/  ISETP.NE.AND P2, PT, R2, RZ, PT ;  /* 0x000000ff0200720c */ /* 0x004fe40003f45270 */
[----:B0-----:R-:W-:Y:S02]  /*137a0*/  F2FP.F16.F32.PACK_AB R2, RZ, R9 ;  /* 0x00000009ff02723e */ /* 0x001fe400000000ff */
[----:B---3--:R-:W-:Y:S02]  /*137b0*/  ISETP.NE.AND P3, PT, R0, RZ, PT ;  /* 0x000000ff0000720c */ /* 0x008fe40003f65270 */
[----:B------:R-:W-:Y:S02]  /*137c0*/  F2FP.F16.F32.PACK_AB R0, RZ, R18 ;  /* 0x00000012ff00723e */ /* 0x000fe400000000ff */
[----:B------:R-:W-:-:S05]  /*137d0*/  PRMT R18, R3, 0x7610, R18 ;  /* 0x0000761003127816 */ /* 0x000fca0000000012 */
[----:B------:R-:W-:-:S04]  /*137e0*/  @!P2 HADD2.F32 R0, -RZ, R0.H0_H0 ;  /* 0x20000000ff00a230 */ /* 0x000fc80000004100 */
[----:B------:R-:W-:Y:S01]  /*137f0*/  @!P3 HADD2.F32 R2, -RZ, R2.H0_H0 ;  /* 0x20000002ff02b230 */ /* 0x000fe20000004100 */
[----:B------:R-:W-:-:S04]  /*13800*/  @!P2 FSETP.NEU.FTZ.AND P0, PT, R0, RZ, PT ;  /* 0x000000ff0000a20b */ /* 0x000fc80003f1d000 */
[----:B------:R-:W-:Y:S02]  /*13810*/  @!P3 FSETP.NEU.FTZ.AND P1, PT, R2, RZ, PT ;  /* 0x000000ff0200b20b */ /* 0x000fe40003f3d000 */
[----:B------:R-:W-:Y:S02]  /*13820*/  @!P2 SEL R0, RZ, 0x1, !P0 ;  /* 0x00000001ff00a807 */ /* 0x000fe40004000000 */
[----:B------:R-:W-:Y:S02]  /*13830*/  @!P3 SEL R2, RZ, 0x1, !P1 ;  /* 0x00000001ff02b807 */ /* 0x000fe40004800000 */
[----:B------:R-:W-:Y:S02]  /*13840*/  @!P2 PRMT R18, R0, 0x7610, R18 ;  /* 0x000076100012a816 */ /* 0x000fe40000000012 */
[----:B------:R-:W-:-:S07]  /*13850*/  @!P3 PRMT R19, R2, 0x7610, R19 ;  /* 0x000076100213b816 */ /* 0x000fce0000000013 */
.L_x_822:
        /* <DEDUP_REMOVED lines=21> */
.L_x_824:
        /* <DEDUP_REMOVED lines=24> */
.L_x_825:
[----:B------:R-:W-:Y:S01]  /*13b30*/  ULDC.64 UR4, c[0x0][0x5e8] ;  /* 0x00017a0000047ab9 */ /* 0x000fe20000000a00 */
[----:B------:R-:W-:Y:S02]  /*13b40*/  LOP3.LUT P0, RZ, R19, 0xff, RZ, 0xc0, !PT ;  /* 0x000000ff13ff7812 */ /* 0x000fe4000780c0ff */
[----:B------:R-:W-:Y:S02]  /*13b50*/  IADD3 R16, P1, R16, UR4, RZ ;  /* 0x0000000410107c10 */ /* 0x000fe4000ff3e0ff */
[----:B0-----:R-:W-:Y:S02]  /*13b60*/  SEL R3, RZ, 0x1, !P0 ;  /* 0x00000001ff037807 */ /* 0x001fe40004000000 */
[----:B------:R-:W-:-:S05]  /*13b70*/  IADD3.X R17, RZ, UR5, RZ, P1, !PT ;  /* 0x00000005ff117c10 */ /* 0x000fca0008ffe4ff */
[----:B------:R-:W-:Y:S01]  /*13b80*/  STG.E.U8 desc[UR58][R16.64], R3 ;  /* 0x0000000310007986 */ /* 0x000fe2000c10113a */
[----:B------:R-:W-:Y:S05]  /*13b90*/  EXIT ;  /* 0x000000000000794d */ /* 0x000fea0003800000 */
.L_x_823:
[----:B------:R-:W-:Y:S04]  /*13ba0*/  STG.E.U8 desc[UR58][R4.64], R18 ;  /* 0x0000001204007986 */ /* 0x000fe8000c10113a */
[----:B------:R-:W-:Y:S01]  /*13bb0*/  STG.E.U8 desc[UR58][R4.64+0x1], R19 ;  /* 0x0000011304007986 */ /* 0x000fe2000c10113a */
[----:B------:R-:W-:Y:S05]  /*13bc0*/  EXIT ;  /* 0x000000000000794d */ /* 0x000fea0003800000 */
.L_x_821:
        /* <DEDUP_REMOVED lines=12> */
[----:B------:R-:W-:Y:S01]  /*13c90*/  I2F.S8 R18, R18 ;  /* 0x0000001200127306 */ /* 0x000fe20000001400 */
[----:B------:R-:W-:Y:S01]  /*13ca0*/  HFMA2.MMA R7, -RZ, RZ, 0, 5.9604644775390625e-08 ;  /* 0x00000001ff077435 */ /* 0x000fe200000001ff */
        /* <DEDUP_REMOVED lines=15> */
.L_x_826:
        /* <DEDUP_REMOVED lines=21> */
.L_x_828:
        /* <DEDUP_REMOVED lines=24> */
.L_x_829:
[----:B------:R-:W-:Y:S01]  /*14070*/  ULDC.64 UR4, c[0x0][0x5e8] ;  /* 0x00017a0000047ab9 */ /* 0x000fe20000000a00 */
[----:B------:R-:W-:Y:S02]  /*14080*/  LOP3.LUT P0, RZ, R19, 0xff, RZ, 0xc0, !PT ;  /* 0x000000ff13ff7812 */ /* 0x000fe4000780c0ff */
[----:B------:R-:W-:Y:S02]  /*14090*/  IADD3 R16, P1, R16, UR4, RZ ;  /* 0x0000000410107c10 */ /* 0x000fe4000ff3e0ff */
[----:B0-----:R-:W-:Y:S02]  /*140a0*/  SEL R3, RZ, 0x1, !P0 ;  /* 0x00000001ff037807 */ /* 0x001fe40004000000 */
[----:B------:R-:W-:-:S05]  /*140b0*/  IADD3.X R17, RZ, UR5, RZ, P1, !PT ;  /* 0x00000005ff117c10 */ /* 0x000fca0008ffe4ff */
[----:B------:R-:W-:Y:S01]  /*140c0*/  STG.E.U8 desc[UR58][R16.64], R3 ;  /* 0x0000000310007986 */ /* 0x000fe2000c10113a */
[----:B------:R-:W-:Y:S05]  /*140d0*/  EXIT ;  /* 0x000000000000794d */ /* 0x000fea0003800000 */
.L_x_827:
[----:B------:R-:W-:Y:S02]  /*140e0*/  LOP3.LUT P0, RZ, R18, 0xff, RZ, 0xc0, !PT ;  /* 0x000000ff12ff7812 */ /* 0x000fe4000780c0ff */
[----:B------:R-:W-:Y:S02]  /*140f0*/  LOP3.LUT P1, RZ, R19, 0xff, RZ, 0xc0, !PT ;  /* 0x000000ff13ff7812 */ /* 0x000fe4000782c0ff */
[----:B------:R-:W-:Y:S02]  /*14100*/  SEL R7, RZ, 0x1, !P0 ;  /* 0x00000001ff077807 */ /* 0x000fe40004000000 */
[----:B------:R-:W-:-:S03]  /*14110*/  SEL R9, RZ, 0x1, !P1 ;  /* 0x00000001ff097807 */ /* 0x000fc60004800000 */
[----:B------:R-:W-:Y:S04]  /*14120*/  STG.E.U8 desc[UR58][R2.64], R7 ;  /* 0x0000000702007986 */ /* 0x000fe8000c10113a */
[----:B------:R-:W-:Y:S01]  /*14130*/  STG.E.U8 desc[UR58][R4.64], R9 ;  /* 0x0000000904007986 */ /* 0x000fe2000c10113a */
[----:B------:R-:W-:Y:S05]  /*14140*/  EXIT ;  /* 0x000000000000794d */ /* 0x000fea0003800000 */
.L_x_796:
        /* <DEDUP_REMOVED lines=22> */
[----:B------:R-:W-:Y:S01]  /*142b0*/  I2F.S8 R19, R19 ;  /* 0x0000001300137306 */ /* 0x000fe20000001400 */
[----:B------:R-:W-:Y:S02]  /*142c0*/  IMAD.MOV.U32 R6, RZ, RZ, 0x1 ;  /* 0x00000001ff067424 */ /* 0x000fe400078e00ff */
[----:B------:R-:W-:-:S05]  /*142d0*/  IMAD.MOV.U32 R17, RZ, RZ, 0x1 ;  /* 0x00000001ff117424 */ /* 0x000fca00078e00ff */
        /* <DEDUP_REMOVED lines=14> */
.L_x_831:
        /* <DEDUP_REMOVED lines=21> */
.L_x_833:
        /* <DEDUP_REMOVED lines=24> */
.L_x_834:
[----:B------:R-:W-:Y:S01]  /*14690*/  ULDC.64 UR4, c[0x0][0x5e8] ;  /* 0x00017a0000047ab9 */ /* 0x000fe20000000a00 */
[----:B------:R-:W-:Y:S02]  /*146a0*/  LOP3.LUT P0, RZ, R17, 0xff, RZ, 0xc0, !PT ;  /* 0x000000ff11ff7812 */ /* 0x000fe4000780c0ff */
[----:B------:R-:W-:Y:S02]  /*146b0*/  IADD3 R18, P1, R18, UR4, RZ ;  /* 0x0000000412127c10 */ /* 0x000fe4000ff3e0ff */
[----:B0-----:R-:W-:-:S03]  /*146c0*/  SEL R3, RZ, 0x1, !P0 ;  /* 0x00000001ff037807 */ /* 0x001fc60004000000 */
[----:B------:R-:W-:-:S05]  /*146d0*/  IMAD.X R19, RZ, RZ, UR5, P1 ;  /* 0x00000005ff137e24 */ /* 0x000fca00088e06ff */
[----:B------:R-:W-:Y:S01]  /*146e0*/  STG.E.U8 desc[UR58][R18.64], R3 ;  /* 0x0000000312007986 */ /* 0x000fe2000c10113a */
[----:B------:R-:W-:Y:S05]  /*146f0*/  EXIT ;  /* 0x000000000000794d */ /* 0x000fea0003800000 */
.L_x_832:
[----:B------:R-:W-:Y:S04]  /*14700*/  STG.E.U8 desc[UR58][R4.64], R19 ;  /* 0x0000001304007986 */ /* 0x000fe8000c10113a */
[----:B------:R-:W-:Y:S01]  /*14710*/  STG.E.U8 desc[UR58][R4.64+0x1], R17 ;  /* 0x0000011104007986 */ /* 0x000fe2000c10113a */
[----:B------:R-:W-:Y:S05]  /*14720*/  EXIT ;  /* 0x000000000000794d */ /* 0x000fea0003800000 */
.L_x_830:
        /* <DEDUP_REMOVED lines=29> */
.L_x_835:
        /* <DEDUP_REMOVED lines=21> */
.L_x_837:
        /* <DEDUP_REMOVED lines=24> */
.L_x_838:
[----:B------:R-:W-:Y:S01]  /*14bd0*/  ULDC.64 UR4, c[0x0][0x5e8] ;  /* 0x00017a0000047ab9 */ /* 0x000fe20000000a00 */
[----:B------:R-:W-:Y:S02]  /*14be0*/  LOP3.LUT P0, RZ, R16, 0xff, RZ, 0xc0, !PT ;  /* 0x000000ff10ff7812 */ /* 0x000fe4000780c0ff */
[----:B------:R-:W-:Y:S02]  /*14bf0*/  IADD3 R18, P1, R18, UR4, RZ ;  /* 0x0000000412127c10 */ /* 0x000fe4000ff3e0ff */
[----:B0-----:R-:W-:-:S03]  /*14c00*/  SEL R3, RZ, 0x1, !P0 ;  /* 0x00000001ff037807 */ /* 0x001fc60004000000 */
[----:B------:R-:W-:-:S05]  /*14c10*/  IMAD.X R19, RZ, RZ, UR5, P1 ;  /* 0x00000005ff137e24 */ /* 0x000fca00088e06ff */
[----:B------:R-:W-:Y:S01]  /*14c20*/  STG.E.U8 desc[UR58][R18.64], R3 ;  /* 0x0000000312007986 */ /* 0x000fe2000c10113a */
[----:B------:R-:W-:Y:S05]  /*14c30*/  EXIT ;  /* 0x000000000000794d */ /* 0x000fea0003800000 */
.L_x_836:
[----:B------:R-:W-:Y:S02]  /*14c40*/  LOP3.LUT P0, RZ, R19, 0xff, RZ, 0xc0, !PT ;  /* 0x000000ff13ff7812 */ /* 0x000fe4000780c0ff */
[----:B------:R-:W-:Y:S02]  /*14c50*/  LOP3.LUT P1, RZ, R16, 0xff, RZ, 0xc0, !PT ;  /* 0x000000ff10ff7812 */ /* 0x000fe4000782c0ff */
[----:B------:R-:W-:Y:S02]  /*14c60*/  SEL R7, RZ, 0x1, !P0 ;  /* 0x00000001ff077807 */ /* 0x000fe40004000000 */
[----:B------:R-:W-:-:S03]  /*14c70*/  SEL R9, RZ, 0x1, !P1 ;  /* 0x00000001ff097807 */ /* 0x000fc60004800000 */
[----:B------:R-:W-:Y:S04]  /*14c80*/  STG.E.U8 desc[UR58][R2.64], R7 ;  /* 0x0000000702007986 */ /* 0x000fe8000c10113a */
[----:B------:R-:W-:Y:S01]  /*14c90*/  STG.E.U8 desc[UR58][R4.64], R9 ;  /* 0x0000000904007986 */ /* 0x000fe2000c10113a */
[----:B------:R-:W-:Y:S05]  /*14ca0*/  EXIT ;  /* 0x000000000000794d */ /* 0x000fea0003800000 */
.L_x_839:
        /* <DEDUP_REMOVED lines=13> */
.L_x_7543:


//--------------------- .text._ZN2at6native13reduce_kernelILi128ELi4ENS0_8ReduceOpIN3c104HalfENS0_14func_wrapper_tIbZZZNS0_14or_kernel_cudaERNS_14TensorIteratorEENKUlvE_clEvENKUlvE8_clEvEUlbS4_E_EEjbLi4ELi4EEEEEvT1_ --------------------------
	.section	.text._ZN2at6native13reduce_kernelILi128ELi4ENS0_8ReduceOpIN3c104HalfENS0_14func_wrapper_tIbZZZNS0_14or_kernel_cudaERNS_14TensorIteratorEENKUlvE_clEvENKUlvE8_clEvEUlbS4_E_EEjbLi4ELi4EEEEEvT1_,"ax",@progbits
	.align	128
        .global         _ZN2at6native13reduce_kernelILi128ELi4ENS0_8ReduceOpIN3c104HalfENS0_14func_wrapper_tIbZZZNS0_14or_kernel_cudaERNS_14TensorIteratorEENKUlvE_clEvENKUlvE8_clEvEUlbS4_E_EEjbLi4ELi4EEEEEvT1_
        .type           _ZN2at6native13reduce_kernelILi128ELi4ENS0_8ReduceOpIN3c104HalfENS0_14func_wrapper_tIbZZZNS0_14or_kernel_cudaERNS_14TensorIteratorEENKUlvE_clEvENKUlvE8_clEvEUlbS4_E_EEjbLi4ELi4EEEEEvT1_,@function
        .size           _ZN2at6native13reduce_kernelILi128ELi4ENS0_8ReduceOpIN3c104HalfENS0_14func_wrapper_tIbZZZNS0_14or_kernel_cudaERNS_14TensorIteratorEENKUlvE_clEvENKUlvE8_clEvEUlbS4_E_EEjbLi4ELi4EEEEEvT1_,(.L_x_7544 - _ZN2at6native13reduce_kernelILi128ELi4ENS0_8ReduceOpIN3c104HalfENS0_14func_wrapper_tIbZZZNS0_14or_kernel_cudaERNS_14TensorIteratorEENKUlvE_clEvENKUlvE8_clEvEUlbS4_E_EEjbLi4ELi4EEEEEvT1_)
        .other          _ZN2at6native13reduce_kernelILi128ELi4ENS0_8ReduceOpIN3c104HalfENS0_14func_wrapper_tIbZZZNS0_14or_kernel_cudaERNS_14TensorIteratorEENKUlvE_clEvENKUlvE8_clEvEUlbS4_E_EEjbLi4ELi4EEEEEvT1_,@"STO_CUDA_ENTRY STV_DEFAULT"
_ZN2at6native13reduce_kernelILi128ELi4ENS0_8ReduceOpIN3c104HalfENS0_14func_wrapper_tIbZZZNS0_14or_kernel_cudaERNS_14TensorIteratorEENKUlvE_clEvENKUlvE8_clEvEUlbS4_E_EEjbLi4ELi4EEEEEvT1_:
.text._ZN2at6native13reduce_kernelILi128ELi4ENS0_8ReduceOpIN3c104HalfENS0_14func_wrapper_tIbZZZNS0_14or_kernel_cudaERNS_14TensorIteratorEENKUlvE_clEvENKUlvE8_clEvEUlbS4_E_EEjbLi4ELi4EEEEEvT1_:
        /* <DEDUP_REMOVED lines=293> */
.L_x_840:
        /* <DEDUP_REMOVED lines=29> */
.L_x_844:
        /* <DEDUP_REMOVED lines=25> */
.L_x_850:
[----:B------:R-:W-:Y:S05]  /*15b0*/  BSYNC B2 ;  /* 0x0000000000027941 */ /* 0x000fea0003800000 */
.L_x_849:
        /* <DEDUP_REMOVED lines=12> */
[----:B--2---:R-:W-:-:S05]  /*1680*/  HADD2.F32 R0, -RZ, R4.H0_H0 ;  /* 0x20000004ff007230 */ /* 0x004fca0000004100 */
[----:B------:R-:W-:-:S04]  /*1690*/  FSETP.NEU.FTZ.AND P0, PT, R0, RZ, PT ;  /* 0x000000ff0000720b */ /* 0x000fc80003f1d000 */
[----:B------:R-:W-:-:S09]  /*16a0*/  SEL R3, RZ, 0x1, !P0 ;  /* 0x00000001ff037807 */ /* 0x000fd20004000000 */
.L_x_848:
[----:B------:R-:W-:Y:S05]  /*16b0*/  BSYNC B1 ;  /* 0x0000000000017941 */ /* 0x000fea0003800000 */
.L_x_847:
[----:B------:R-:W0:Y:S01]  /*16c0*/  LDC R4, c[0x0][0x218] ;  /* 0x00008600ff047b82 */ /* 0x000e220000000800 */
[----:B------:R-:W-:-:S04]  /*16d0*/  IADD3 R5, P0, -R7, 0x4, RZ ;  /* 0x0000000407057810 */ /* 0x000fc80007f1e1ff */
[----:B------:R-:W-:Y:S01]  /*16e0*/  LEA R18, P1, R5, R18, 0x1 ;  /* 0x0000001205127211 */ /* 0x000fe200078208ff */
[----:B------:R-:W-:-:S05]  /*16f0*/  IMAD.X R0, RZ, RZ, -0x1, P0 ;  /* 0xffffffffff007424 */ /* 0x000fca00000e06ff */
[----:B------:R-:W-:Y:S02]  /*1700*/  LEA.HI.X R19, R5, R19, R0, 0x1, P1 ;  /* 0x0000001305137211 */ /* 0x000fe400008f0c00 */
[----:B0-----:R-:W-:-:S07]  /*1710*/  IADD3 R4, R7, -0x4, R4 ;  /* 0xfffffffc07047810 */ /* 0x001fce0007ffe004 */
.L_x_846:
[----:B------:R-:W-:Y:S05]  /*1720*/  BSYNC B0 ;  /* 0x0000000000007941 */ /* 0x000fea0003800000 */
.L_x_845:
[----:B------:R-:W-:Y:S01]  /*1730*/  ULDC UR4, c[0x0][0x22c] ;  /* 0x00008b0000047ab9 */ /* 0x000fe20000000800 */
[----:B------:R-:W-:Y:S01]  /*1740*/  BSSY B0, `(.L_x_851) ;  /* 0x0000030000007945 */ /* 0x000fe20003800000 */
[----:B------:R-:W-:Y:S01]  /*1750*/  IMAD R0, R2, UR4, RZ ;  /* 0x0000000402007c24 */ /* 0x000fe2000f8e02ff */
[----:B------:R-:W-:-:S03]  /*1760*/  ULDC.64 UR4, c[0x0][0x230] ;  /* 0x00008c0000047ab9 */ /* 0x000fc60000000a00 */
[----:B------:R-:W-:Y:S01]  /*1770*/  IMAD R5, R17, UR4, R0 ;  /* 0x0000000411057c24 */ /* 0x000fe2000f8e0200 */
[----:B------:R-:W-:-:S03]  /*1780*/  PRMT R0, R8, 0x5410, R8 ;  /* 0x0000541008007816 */ /* 0x000fc60000000008 */
[----:B------:R-:W-:-:S05]  /*1790*/  IMAD R6, R16, UR5, R5 ;  /* 0x0000000510067c24 */ /* 0x000fca000f8e0205 */
[----:B------:R-:W-:-:S04]  /*17a0*/  LEA R5, R6, 0x3, 0x2 ;  /* 0x0000000306057811 */ /* 0x000fc800078e10ff */
[----:B------:R-:W-:-:S13]  /*17b0*/  ISETP.GE.U32.AND P0, PT, R5, R4, PT ;  /* 0x000000040500720c */ /* 0x000fda0003f06070 */
[----:B------:R-:W-:Y:S05]  /*17c0*/  @P0 BRA `(.L_x_852) ;  /* 0x00000000009c0947 */ /* 0x000fea0003800000 */
[----:B------:R-:W-:Y:S01]  /*17d0*/  IMAD.MOV.U32 R5, RZ, RZ, R6 ;  /* 0x000000ffff057224 */ /* 0x000fe200078e0006 */
[C---:B------:R-:W-:Y:S02]  /*17e0*/  PRMT R12, R0.reuse, 0x7610, R12 ;  /* 0x00007610000c7816 */ /* 0x040fe4000000000c */
[C---:B------:R-:W-:Y:S02]  /*17f0*/  PRMT R8, R0.reuse, 0x7610, R8 ;  /* 0x0000761000087816 */ /* 0x040fe40000000008 */
[----:B------:R-:W-:-:S07]  /*1800*/  PRMT R9, R0, 0x7610, R9 ;  /* 0x0000761000097816 */ /* 0x000fce0000000009 */
.L_x_853:
[----:B------:R-:W-:Y:S01]  /*1810*/  IMAD.WIDE.U32 R6, R5, 0x8, R18 ;  /* 0x0000000805067825 */ /* 0x000fe200078e0012 */
[----:B------:R-:W-:Y:S01]  /*1820*/  LOP3.LUT P1, RZ, R3, 0xff, RZ, 0xc0, !PT ;  /* 0x000000ff03ff7812 */ /* 0x000fe2000782c0ff */
[----:B------:R-:W-:-:S03]  /*1830*/  ULDC UR4, c[0x0][0x220] ;  /* 0x0000880000047ab9 */ /* 0x000fc60000000800 */
[----:B------:R0:W2:Y:S01]  /*1840*/  LDG.E.64 R10, desc[UR58][R6.64] ;  /* 0x0000003a060a7981 */ /* 0x0000a2000c1e1b00 */
[----:B------:R-:W-:Y:S01]  /*1850*/  LOP3.LUT P3, RZ, R12, 0xff, RZ, 0xc0, !PT ;  /* 0x000000ff0cff7812 */ /* 0x000fe2000786c0ff */
[----:B------:R-:W-:Y:S01]  /*1860*/  IMAD.MOV.U32 R0, RZ, RZ, 0x1 ;  /* 0x00000001ff007424 */ /* 0x000fe200078e00ff */
[----:B------:R-:W-:Y:S01]  /*1870*/  LOP3.LUT P2, RZ, R9, 0xff, RZ, 0xc0, !PT ;  /* 0x000000ff09ff7812 */ /* 0x000fe2000784c0ff */
[----:B------:R-:W-:Y:S01]  /*1880*/  VIADD R5, R5, UR4 ;  /* 0x0000000405057c36 */ /* 0x000fe20008000000 */
[----:B------:R-:W-:Y:S02]  /*1890*/  LOP3.LUT P0, RZ, R8, 0xff, RZ, 0xc0, !PT ;  /* 0x000000ff08ff7812 */ /* 0x000fe4000780c0ff */
[----:B------:R-:W-:Y:S02]  /*18a0*/  MOV R8, 0x1 ;  /* 0x0000000100087802 */ /* 0x000fe40000000f00 */
[----:B0-----:R-:W-:Y:S02]  /*18b0*/  LEA R7, R5, 0x3, 0x2 ;  /* 0x0000000305077811 */ /* 0x001fe400078e10ff */
[----:B------:R-:W-:-:S02]  /*18c0*/  PRMT R0, R8, 0x5410, R0 ;  /* 0x0000541008007816 */ /* 0x000fc40000000000 */
[----:B------:R-:W-:Y:S01]  /*18d0*/  ISETP.GE.U32.AND P4, PT, R7, R4, PT ;  /* 0x000000040700720c */ /* 0x000fe20003f86070 */
[--C-:B--2---:R-:W-:Y:S02]  /*18e0*/  @!P1 HADD2.F32 R3, -RZ, R10.reuse.H0_H0 ;  /* 0x2000000aff039230 */ /* 0x104fe40000004100 */
[--C-:B------:R-:W-:Y:S02]  /*18f0*/  @!P3 HADD2.F32 R8, -RZ, R11.reuse.H1_H1 ;  /* 0x3000000bff08b230 */ /* 0x100fe40000004100 */
[----:B------:R-:W-:Y:S01]  /*1900*/  @!P2 HADD2.F32 R6, -RZ, R10.H1_H1 ;  /* 0x3000000aff06a230 */ /* 0x000fe20000004100 */
[----:B------:R-:W-:Y:S01]  /*1910*/  @!P1 FSETP.NEU.FTZ.AND P6, PT, R3, RZ, PT ;  /* 0x000000ff0300920b */ /* 0x000fe20003fdd000 */
[----:B------:R-:W-:-:S03]  /*1920*/  @!P0 HADD2.F32 R3, -RZ, R11.H0_H0 ;  /* 0x2000000bff038230 */ /* 0x000fc60000004100 */
[----:B------:R-:W-:Y:S02]  /*1930*/  @!P1 SEL R7, RZ, 0x1, !P6 ;  /* 0x00000001ff079807 */ /* 0x000fe40007000000 */
[----:B------:R-:W-:Y:S01]  /*1940*/  @!P3 FSETP.NEU.FTZ.AND P6, PT, R8, RZ, PT ;  /* 0x000000ff0800b20b */ /* 0x000fe20003fdd000 */
[----:B------:R-:W-:Y:S01]  /*1950*/  IMAD.MOV.U32 R8, RZ, RZ, 0x1 ;  /* 0x00000001ff087424 */ /* 0x000fe200078e00ff */
[----:B------:R-:W-:Y:S01]  /*1960*/  @!P2 FSETP.NEU.FTZ.AND P5, PT, R6, RZ, PT ;  /* 0x000000ff0600a20b */ /* 0x000fe20003fbd000 */
[----:B------:R-:W-:Y:S01]  /*1970*/  IMAD.MOV.U32 R6, RZ, RZ, 0x1 ;  /* 0x00000001ff067424 */ /* 0x000fe200078e00ff */
[----:B------:R-:W-:Y:S02]  /*1980*/  @!P3 SEL R10, RZ, 0x1, !P6 ;  /* 0x00000001ff0ab807 */ /* 0x000fe40007000000 */
[----:B------:R-:W-:Y:S02]  /*1990*/  @!P2 SEL R9, RZ, 0x1, !P5 ;  /* 0x00000001ff09a807 */ /* 0x000fe40006800000 */
[----:B------:R-:W-:-:S02]  /*19a0*/  @!P0 FSETP.NEU.FTZ.AND P5, PT, R3, RZ, PT ;  /* 0x000000ff0300820b */ /* 0x000fc40003fbd000 */
[----:B------:R-:W-:Y:S02]  /*19b0*/  @!P3 PRMT R0, R10, 0x7610, R0 ;  /* 0x000076100a00b816 */ /* 0x000fe40000000000 */
[----:B------:R-:W-:Y:S02]  /*19c0*/  PRMT R3, R6, 0x7610, R3 ;  /* 0x0000761006037816 */ /* 0x000fe40000000003 */
[----:B------:R-:W-:Y:S02]  /*19d0*/  @!P0 SEL R6, RZ, 0x1, !P5 ;  /* 0x00000001ff068807 */ /* 0x000fe40006800000 */
[----:B------:R-:W-:Y:S02]  /*19e0*/  @!P2 PRMT R0, R0, 0x5410, R9 ;  /* 0x000054100000a816 */ /* 0x000fe40000000009 */
[----:B------:R-:W-:Y:S02]  /*19f0*/  @!P1 PRMT R3, R7, 0x7610, R3 ;  /* 0x0000761007039816 */ /* 0x000fe40000000003 */
[----:B------:R-:W-:-:S02]  /*1a00*/  @!P0 PRMT R8, R6, 0x7610, R8 ;  /* 0x0000761006088816 */ /* 0x000fc40000000008 */
[C---:B------:R-:W-:Y:S02]  /*1a10*/  PRMT R12, R0.reuse, 0x7610, R12 ;  /* 0x00007610000c7816 */ /* 0x040fe4000000000c */
[----:B------:R-:W-:Y:S01]  /*1a20*/  PRMT R9, R0, 0x7632, R9 ;  /* 0x0000763200097816 */ /* 0x000fe20000000009 */
[----:B------:R-:W-:Y:S06]  /*1a30*/  @!P4 BRA `(.L_x_853) ;  /* 0xfffffffc0074c947 */ /* 0x000fec000383ffff */
.L_x_852:
[----:B------:R-:W-:Y:S05]  /*1a40*/  BSYNC B0 ;  /* 0x0000000000007941 */ /* 0x000fea0003800000 */
.L_x_851:
        /* <DEDUP_REMOVED lines=12> */
.L_x_855:
[----:B------:R-:W-:Y:S05]  /*1b10*/  BSYNC B0 ;  /* 0x0000000000007941 */ /* 0x000fea0003800000 */
.L_x_854:
        /* <DEDUP_REMOVED lines=16> */
.L_x_857:
[----:B------:R-:W-:Y:S05]  /*1c20*/  BSYNC B0 ;  /* 0x0000000000007941 */ /* 0x000fea0003800000 */
.L_x_856:
[----:B------:R-:W0:Y:S01]  /*1c30*/  I2F.S8 R4, R0.B2 ;  /* 0x2000000000047306 */ /* 0x000e220000001400 */
[----:B------:R-:W-:Y:S01]  /*1c40*/  LOP3.LUT P1, RZ, R3, 0xff, RZ, 0xc0, !PT ;  /* 0x000000ff03ff7812 */ /* 0x000fe2000782c0ff */
[----:B------:R-:W-:Y:S01]  /*1c50*/  HFMA2.MMA R3, -RZ, RZ, 0, 5.9604644775390625e-08 ;  /* 0x00000001ff037435 */ /* 0x000fe200000001ff */
[----:B------:R-:W-:Y:S01]  /*1c60*/  IMAD.MOV.U32 R24, RZ, RZ, 0x1 ;  /* 0x00000001ff187424 */ /* 0x000fe200078e00ff */
[----:B------:R-:W-:-:S04]  /*1c70*/  PRMT R18, RZ, 0x7610, R18 ;  /* 0x00007610ff127816 */ /* 0x000fc80000000012 */
        /* <DEDUP_REMOVED lines=15> */
[----:B0-----:R-:W-:Y:S02]  /*1d70*/  F2FP.F16.F32.PACK_AB R3, RZ, R0 ;  /* 0x00000000ff03723e */ /* 0x001fe400000000ff */
[----:B------:R-:W-:-:S09]  /*1d80*/  PRMT R0, RZ, 0x7610, R0 ;  /* 0x00007610ff007816 */ /* 0x000fd20000000000 */
[----:B------:R-:W-:-:S05]  /*1d90*/  @!P1 HADD2.F32 R3, -RZ, R3.H0_H0 ;  /* 0x20000003ff039230 */ /* 0x000fca0000004100 */
[----:B------:R-:W-:Y:S02]  /*1da0*/  @!P1 FSETP.NEU.FTZ.AND P0, PT, R3, RZ, PT ;  /* 0x000000ff0300920b */ /* 0x000fe40003f1d000 */
[----:B------:R-:W-:Y:S02]  /*1db0*/  PRMT R3, RZ, 0x7610, R3 ;  /* 0x00007610ff037816 */ /* 0x000fe40000000003 */
[----:B------:R-:W-:-:S04]  /*1dc0*/  @!P1 SEL R4, RZ, 0x1, !P0 ;  /* 0x00000001ff049807 */ /* 0x000fc80004000000 */
[----:B------:R-:W-:Y:S01]  /*1dd0*/  @!P1 PRMT R24, R4, 0x7610, R24 ;  /* 0x0000761004189816 */ /* 0x000fe20000000018 */
[----:B------:R-:W-:Y:S06]  /*1de0*/  BRA `(.L_x_842) ;  /* 0x000000dc005c7947 */ /* 0x000fec0003800000 */
.L_x_843:
        /* <DEDUP_REMOVED lines=11> */
[----:B------:R-:W-:Y:S01]  /*1ea0*/  IMAD R3, R30, 0x3, R29 ;  /* 0x000000031e037824 */ /* 0x000fe200078e021d */
[----:B------:R-:W-:Y:S06]  /*1eb0*/  @!P1 BRA `(.L_x_859) ;  /* 0x000000a000389947 */ /* 0x000fec0003800000 */
[----:B------:R-:W-:Y:S01]  /*1ec0*/  ISETP.GE.U32.AND P0, PT, R3, R32, PT ;  /* 0x000000200300720c */ /* 0x000fe20003f06070 */
[----:B------:R-:W-:Y:S01]  /*1ed0*/  BSSY B0, `(.L_x_860) ;  /* 0x00004a4000007945 */ /* 0x000fe20003800000 */
[--C-:B------:R-:W-:Y:S02]  /*1ee0*/  PRMT R8, R8, 0x5410, R28.reuse ;  /* 0x0000541008087816 */ /* 0x100fe4000000001c */
[--C-:B------:R-:W-:Y:S02]  /*1ef0*/  PRMT R7, R7, 0x5410, R28.reuse ;  /* 0x0000541007077816 */ /* 0x100fe4000000001c */
[C-C-:B------:R-:W-:Y:S02]  /*1f00*/  PRMT R14, R28.reuse, 0x5410, R28.reuse ;  /* 0x000054101c0e7816 */ /* 0x140fe4000000001c */
        /* <DEDUP_REMOVED lines=29> */
.L_x_866:
        /* <DEDUP_REMOVED lines=295> */
.L_x_862:
[----:B------:R-:W-:Y:S01]  /*3350*/  LOP3.LUT R5, R30, 0xfffffff8, RZ, 0xc0, !PT ;  /* 0xfffffff81e057812 */ /* 0x000fe200078ec0ff */
[----:B------:R-:W-:-:S03]  /*3360*/  ULDC UR36, c[0x0][0x220] ;  /* 0x0000880000247ab9 */ /* 0x000fc60000000800 */
[----:B------:R-:W-:-:S05]  /*3370*/  IADD3 R4, P1, R18, R5, RZ ;  /* 0x0000000512047210 */ /* 0x000fca0007f3e0ff */
[----:B------:R-:W-:-:S06]  /*3380*/  IMAD.X R5, RZ, RZ, R19, P1 ;  /* 0x000000ffff057224 */ /* 0x000fcc00008e0613 */
[----:B------:R-:W2:Y:S01]  /*3390*/  LDG.E.64 R4, desc[UR58][R4.64] ;  /* 0x0000003a04047981 */ /* 0x000ea2000c1e1b00 */
[----:B------:R-:W-:-:S04]  /*33a0*/  IMAD.U32 R30, RZ, RZ, UR36 ;  /* 0x00000024ff1e7e24 */ /* 0x000fc8000f8e00ff */
[----:B------:R-:W-:Y:S01]  /*33b0*/  IMAD.IADD R29, R29, 0x1, R30 ;  /* 0x000000011d1d7824 */ /* 0x000fe200078e021e */
[----:B--2---:R-:W-:Y:S02]  /*33c0*/  PRMT R33, R4, 0x7610, R4 ;  /* 0x0000761004217816 */ /* 0x004fe40000000004 */
[----:B------:R-:W-:Y:S01]  /*33d0*/  PRMT R36, R5, 0x7610, R5 ;  /* 0x0000761005247816 */ /* 0x000fe20000000005 */
        /* <DEDUP_REMOVED lines=243> */
.L_x_863:
[----:B------:R-:W-:-:S04]  /*4310*/  LOP3.LUT R5, R28, 0xfffffff8, RZ, 0xc0, !PT ;  /* 0xfffffff81c057812 */ /* 0x000fc800078ec0ff */
[----:B------:R-:W-:-:S05]  /*4320*/  IADD3 R4, P1, R18, R5, RZ ;  /* 0x0000000512047210 */ /* 0x000fca0007f3e0ff */
[----:B------:R-:W-:-:S06]  /*4330*/  IMAD.X R5, RZ, RZ, R19, P1 ;  /* 0x000000ffff057224 */ /* 0x000fcc00008e0613 */
[----:B------:R-:W2:Y:S01]  /*4340*/  LDG.E.64 R4, desc[UR58][R4.64] ;  /* 0x0000003a04047981 */ /* 0x000ea2000c1e1b00 */
[----:B------:R-:W-:Y:S02]  /*4350*/  CS2R R26, SRZ ;  /* 0x00000000001a7805 */ /* 0x000fe4000001ff00 */
[C-C-:B--2---:R-:W-:Y:S02]  /*4360*/  PRMT R42, R4.reuse, 0x5410, R5.reuse ;  /* 0x00005410042a7816 */ /* 0x144fe40000000005 */
[----:B------:R-:W-:Y:S01]  /*4370*/  PRMT R43, R4, 0x7632, R5 ;  /* 0x00007632042b7816 */ /* 0x000fe20000000005 */
[----:B------:R-:W-:Y:S06]  /*4380*/  @!P0 BRA `(.L_x_864) ;  /* 0x0000000c00a48947 */ /* 0x000fec0003800000 */
[----:B------:R-:W-:Y:S01]  /*4390*/  IADD3 R35, R29, R30, RZ ;  /* 0x0000001e1d237210 */ /* 0x000fe20007ffe0ff */
        /* <DEDUP_REMOVED lines=232> */
.L_x_864:
[----:B------:R-:W-:-:S04]  /*5220*/  LOP3.LUT R5, R27, 0xfffffff8, RZ, 0xc0, !PT ;  /* 0xfffffff81b057812 */ /* 0x000fc800078ec0ff */
[----:B------:R-:W-:-:S05]  /*5230*/  IADD3 R4, P1, R18, R5, RZ ;  /* 0x0000000512047210 */ /* 0x000fca0007f3e0ff */
[----:B------:R-:W-:-:S06]  /*5240*/  IMAD.X R5, RZ, RZ, R19, P1 ;  /* 0x000000ffff057224 */ /* 0x000fcc00008e0613 */
[----:B------:R-:W2:Y:S02]  /*5250*/  LDG.E.64 R4, desc[UR58][R4.64] ;  /* 0x0000003a04047981 */ /* 0x000ea4000c1e1b00 */
[----:B--2---:R-:W-:Y:S02]  /*5260*/  PRMT R44, R4, 0x7610, R4 ;  /* 0x00007610042c7816 */ /* 0x004fe40000000004 */
        /* <DEDUP_REMOVED lines=235> */
.L_x_865:
[----:B------:R-:W-:Y:S02]  /*6120*/  LOP3.LUT R5, R26, 0xfffffff8, RZ, 0xc0, !PT ;  /* 0xfffffff81a057812 */ /* 0x000fe400078ec0ff */
[----:B------:R-:W-:Y:S02]  /*6130*/  LOP3.LUT P5, RZ, R9, 0xff, RZ, 0xc0, !PT ;  /* 0x000000ff09ff7812 */ /* 0x000fe400078ac0ff */
        /* <DEDUP_REMOVED lines=8> */
[----:B------:R-:W-:Y:S01]  /*61c0*/  LOP3.LUT P1, RZ, R0, 0xff, RZ, 0xc0, !PT ;  /* 0x000000ff00ff7812 */ /* 0x000fe2000782c0ff */
[----:B------:R-:W-:Y:S01]  /*61d0*/  @!P5 HADD2.F32 R0, -RZ, R33.H0_H0 ;  /* 0x20000021ff00d230 */ /* 0x000fe20000004100 */
[----:B------:R-:W-:Y:S01]  /*61e0*/  MOV R28, 0x1 ;  /* 0x00000001001c7802 */ /* 0x000fe20000000f00 */
[----:B------:R-:W-:Y:S02]  /*61f0*/  IMAD.MOV.U32 R3, RZ, RZ, 0x1 ;  /* 0x00000001ff037424 */ /* 0x000fe400078e00ff */
[----:B------:R-:W-:Y:S01]  /*6200*/  IMAD.MOV.U32 R9, RZ, RZ, 0x1 ;  /* 0x00000001ff097424 */ /* 0x000fe200078e00ff */
[----:B------:R-:W-:Y:S01]  /*6210*/  @!P5 FSETP.NEU.FTZ.AND P6, PT, R0, RZ, PT ;  /* 0x000000ff0000d20b */ /* 0x000fe20003fdd000 */
[----:B------:R-:W-:Y:S02]  /*6220*/  @!P2 HADD2.F32 R11, -RZ, R36.H0_H0 ;  /* 0x20000024ff0ba230 */ /* 0x000fe40000004100 */
[----:B------:R-:W-:Y:S01]  /*6230*/  IMAD.IADD R29, R29, 0x1, R30 ;  /* 0x000000011d1d7824 */ /* 0x000fe200078e021e */
[----:B------:R-:W-:Y:S01]  /*6240*/  @!P5 SEL R10, RZ, 0x1, !P6 ;  /* 0x00000001ff0ad807 */ /* 0x000fe20007000000 */
[----:B------:R-:W-:-:S02]  /*6250*/  IMAD.U32 R32, RZ, RZ, UR4 ;  /* 0x00000004ff207e24 */ /* 0x000fc4000f8e00ff */
[----:B------:R-:W-:Y:S01]  /*6260*/  @!P1 HADD2.F32 R0, -RZ, R33.H1_H1 ;  /* 0x30000021ff009230 */ /* 0x000fe20000004100 */
[----:B------:R-:W-:Y:S01]  /*6270*/  @!P5 PRMT R9, R10, 0x7610, R9 ;  /* 0x000076100a09d816 */ /* 0x000fe20000000009 */
[----:B------:R-:W-:Y:S01]  /*6280*/  IMAD.MOV.U32 R10, RZ, RZ, 0x1 ;  /* 0x00000001ff0a7424 */ /* 0x000fe200078e00ff */
[----:B------:R-:W-:Y:S01]  /*6290*/  @!P2 FSETP.NEU.FTZ.AND P5, PT, R11, RZ, PT ;  /* 0x000000ff0b00a20b */ /* 0x000fe20003fbd000 */
[----:B------:R-:W-:Y:S01]  /*62a0*/  @!P3 HADD2.F32 R11, -RZ, R36.H1_H1 ;  /* 0x30000024ff0bb230 */ /* 0x000fe20000004100 */
[C---:B------:R-:W-:Y:S02]  /*62b0*/  @!P1 FSETP.NEU.FTZ.AND P6, PT, R0.reuse, RZ, PT ;  /* 0x000000ff0000920b */ /* 0x040fe40003fdd000 */
[----:B------:R-:W-:Y:S02]  /*62c0*/  PRMT R0, R0, 0x5410, R3 ;  /* 0x0000541000007816 */ /* 0x000fe40000000003 */
[----:B------:R-:W-:Y:S02]  /*62d0*/  @!P1 SEL R3, RZ, 0x1, !P6 ;  /* 0x00000001ff039807 */ /* 0x000fe40007000000 */
[----:B------:R-:W-:-:S02]  /*62e0*/  LOP3.LUT P6, RZ, R6, 0xff, RZ, 0xc0, !PT ;  /* 0x000000ff06ff7812 */ /* 0x000fc400078cc0ff */
[----:B------:R-:W-:Y:S01]  /*62f0*/  @!P1 PRMT R0, R0, 0x5410, R3 ;  /* 0x0000541000009816 */ /* 0x000fe20000000003 */
[----:B------:R-:W-:Y:S01]  /*6300*/  IMAD.MOV.U32 R3, RZ, RZ, 0x1 ;  /* 0x00000001ff037424 */ /* 0x000fe200078e00ff */
[----:B------:R-:W-:Y:S01]  /*6310*/  LOP3.LUT P1, RZ, R12, 0xff, RZ, 0xc0, !PT ;  /* 0x000000ff0cff7812 */ /* 0x000fe2000782c0ff */
[----:B------:R-:W-:Y:S01]  /*6320*/  @!P4 HADD2.F32 R12, -RZ, R42.H0_H0 ;  /* 0x2000002aff0cc230 */ /* 0x000fe20000004100 */
[----:B------:R-:W-:Y:S02]  /*6330*/  @!P2 SEL R6, RZ, 0x1, !P5 ;  /* 0x00000001ff06a807 */ /* 0x000fe40006800000 */
[----:B------:R-:W-:Y:S02]  /*6340*/  @!P3 FSETP.NEU.FTZ.AND P5, PT, R11, RZ, PT ;  /* 0x000000ff0b00b20b */ /* 0x000fe40003fbd000 */
[----:B------:R-:W-:Y:S01]  /*6350*/  @!P2 PRMT R10, R6, 0x7610, R10 ;  /* 0x00007610060aa816 */ /* 0x000fe2000000000a */
[----:B------:R-:W-:Y:S01]  /*6360*/  IMAD.MOV.U32 R6, RZ, RZ, 0x1 ;  /* 0x00000001ff067424 */ /* 0x000fe200078e00ff */
[----:B------:R-:W-:-:S02]  /*6370*/  LOP3.LUT P2, RZ, R7, 0xff, RZ, 0xc0, !PT ;  /* 0x000000ff07ff7812 */ /* 0x000fc4000784c0ff */
[----:B------:R-:W-:Y:S02]  /*6380*/  @!P3 SEL R11, RZ, 0x1, !P5 ;  /* 0x00000001ff0bb807 */ /* 0x000fe40006800000 */
[----:B------:R-:W-:Y:S02]  /*6390*/  PRMT R3, R3, 0x5410, R3 ;  /* 0x0000541003037816 */ /* 0x000fe40000000003 */
[----:B------:R-:W-:Y:S01]  /*63a0*/  @!P4 FSETP.NEU.FTZ.AND P5, PT, R12, RZ, PT ;  /* 0x000000ff0c00c20b */ /* 0x000fe20003fbd000 */
[----:B------:R-:W-:Y:S01]  /*63b0*/  @!P6 HADD2.F32 R12, -RZ, R43.H0_H0 ;  /* 0x2000002bff0ce230 */ /* 0x000fe20000004100 */
[----:B------:R-:W-:Y:S02]  /*63c0*/  @!P3 PRMT R3, R3, 0x5410, R11 ;  /* 0x000054100303b816 */ /* 0x000fe4000000000b */
[----:B------:R-:W-:Y:S01]  /*63d0*/  LOP3.LUT P3, RZ, R13, 0xff, RZ, 0xc0, !PT ;  /* 0x000000ff0dff7812 */ /* 0x000fe2000786c0ff */
[----:B------:R-:W-:Y:S01]  /*63e0*/  @!P1 HADD2.F32 R13, -RZ, R42.H1_H1 ;  /* 0x3000002aff0d9230 */ /* 0x000fe20000004100 */
[----:B------:R-:W-:-:S02]  /*63f0*/  MOV R11, 0x1 ;  /* 0x00000001000b7802 */ /* 0x000fc40000000f00 */
[----:B------:R-:W-:Y:S02]  /*6400*/  @!P4 SEL R7, RZ, 0x1, !P5 ;  /* 0x00000001ff07c807 */ /* 0x000fe40006800000 */
[----:B------:R-:W-:Y:S02]  /*6410*/  @!P6 FSETP.NEU.FTZ.AND P5, PT, R12, RZ, PT ;  /* 0x000000ff0c00e20b */ /* 0x000fe40003fbd000 */
[----:B------:R-:W-:Y:S02]  /*6420*/  @!P4 PRMT R11, R7, 0x7610, R11 ;  /* 0x00007610070bc816 */ /* 0x000fe4000000000b */
[----:B------:R-:W-:Y:S02]  /*6430*/  @!P6 SEL R12, RZ, 0x1, !P5 ;  /* 0x00000001ff0ce807 */ /* 0x000fe40006800000 */
[----:B------:R-:W-:Y:S01]  /*6440*/  LOP3.LUT P4, RZ, R8, 0xff, RZ, 0xc0, !PT ;  /* 0x000000ff08ff7812 */ /* 0x000fe2000788c0ff */
[----:B------:R-:W-:Y:S01]  /*6450*/  @!P2 HADD2.F32 R8, -RZ, R43.H1_H1 ;  /* 0x3000002bff08a230 */ /* 0x000fe20000004100 */
[----:B------:R-:W-:Y:S01]  /*6460*/  @!P1 FSETP.NEU.FTZ.AND P5, PT, R13, RZ, PT ;  /* 0x000000ff0d00920b */ /* 0x000fe20003fbd000 */
[----:B------:R-:W-:Y:S01]  /*6470*/  IMAD.MOV.U32 R13, RZ, RZ, 0x1 ;  /* 0x00000001ff0d7424 */ /* 0x000fe200078e00ff */
[----:B------:R-:W-:-:S02]  /*6480*/  PRMT R6, R6, 0x5410, R6 ;  /* 0x0000541006067816 */ /* 0x000fc40000000006 */
[----:B------:R-:W-:Y:S02]  /*6490*/  @!P1 SEL R7, RZ, 0x1, !P5 ;  /* 0x00000001ff079807 */ /* 0x000fe40006800000 */
[----:B------:R-:W-:Y:S01]  /*64a0*/  @!P6 PRMT R6, R6, 0x5410, R12 ;  /* 0x000054100606e816 */ /* 0x000fe2000000000c */
[----:B------:R-:W-:Y:S01]  /*64b0*/  IMAD.MOV.U32 R12, RZ, RZ, 0x1 ;  /* 0x00000001ff0c7424 */ /* 0x000fe200078e00ff */
[----:B------:R-:W-:Y:S02]  /*64c0*/  @!P2 FSETP.NEU.FTZ.AND P5, PT, R8, RZ, PT ;  /* 0x000000ff0800a20b */ /* 0x000fe40003fbd000 */
[----:B------:R-:W-:Y:S01]  /*64d0*/  LOP3.LUT P6, RZ, R14, 0xff, RZ, 0xc0, !PT ;  /* 0x000000ff0eff7812 */ /* 0x000fe200078cc0ff */
[----:B------:R-:W-:Y:S01]  /*64e0*/  @!P3 HADD2.F32 R14, -RZ, R44.H0_H0 ;  /* 0x2000002cff0eb230 */ /* 0x000fe20000004100 */
[----:B------:R-:W-:Y:S02]  /*64f0*/  PRMT R13, R13, 0x5410, R13 ;  /* 0x000054100d0d7816 */ /* 0x000fe4000000000d */
[----:B------:R-:W-:-:S02]  /*6500*/  @!P2 SEL R8, RZ, 0x1, !P5 ;  /* 0x00000001ff08a807 */ /* 0x000fc40006800000 */
[----:B------:R-:W-:Y:S01]  /*6510*/  @!P1 PRMT R12, R7, 0x7610, R12 ;  /* 0x00007610070c9816 */ /* 0x000fe2000000000c */
[----:B------:R-:W-:Y:S01]  /*6520*/  IMAD.MOV.U32 R7, RZ, RZ, 0x1 ;  /* 0x00000001ff077424 */ /* 0x000fe200078e00ff */
[----:B------:R-:W-:Y:S01]  /*6530*/  @!P2 PRMT R13, R13, 0x5410, R8 ;  /* 0x000054100d0da816 */ /* 0x000fe20000000008 */
[----:B------:R-:W-:Y:S01]  /*6540*/  @!P4 HADD2.F32 R8, -RZ, R44.H1_H1 ;  /* 0x3000002cff08c230 */ /* 0x000fe20000004100 */
[----:B------:R-:W-:Y:S01]  /*6550*/  @!P3 FSETP.NEU.FTZ.AND P5, PT, R14, RZ, PT ;  /* 0x000000ff0e00b20b */ /* 0x000fe20003fbd000 */
[----:B------:R-:W-:Y:S01]  /*6560*/  IMAD.MOV.U32 R14, RZ, RZ, 0x1 ;  /* 0x00000001ff0e7424 */ /* 0x000fe200078e00ff */
[----:B------:R-:W-:Y:S02]  /*6570*/  PRMT R13, R7, 0x7610, R13 ;  /* 0x00007610070d7816 */ /* 0x000fe4000000000d */
[----:B------:R-:W-:Y:S02]  /*6580*/  @!P3 SEL R7, RZ, 0x1, !P5 ;  /* 0x00000001ff07b807 */ /* 0x000fe40006800000 */
[----:B------:R-:W-:-:S02]  /*6590*/  LOP3.LUT P1, RZ, R20, 0xff, RZ, 0xc0, !PT ;  /* 0x000000ff14ff7812 */ /* 0x000fc4000782c0ff */
[----:B------:R-:W-:Y:S01]  /*65a0*/  @!P4 FSETP.NEU.FTZ.AND P5, PT, R8, RZ, PT ;  /* 0x000000ff0800c20b */ /* 0x000fe20003fbd000 */
[----:B------:R-:W-:Y:S01]  /*65b0*/  @!P6 HADD2.F32 R8, -RZ, R45.H0_H0 ;  /* 0x2000002dff08e230 */ /* 0x000fe20000004100 */
[----:B------:R-:W-:Y:S02]  /*65c0*/  @!P3 PRMT R13, R7, 0x7610, R13 ;  /* 0x00007610070db816 */ /* 0x000fe4000000000d */
[----:B------:R-:W-:Y:S02]  /*65d0*/  PRMT R14, R14, 0x5410, R14 ;  /* 0x000054100e0e7816 */ /* 0x000fe4000000000e */
[----:B------:R-:W-:Y:S02]  /*65e0*/  @!P4 SEL R7, RZ, 0x1, !P5 ;  /* 0x00000001ff07c807 */ /* 0x000fe40006800000 */
[----:B------:R-:W-:Y:S02]  /*65f0*/  @!P6 FSETP.NEU.FTZ.AND P5, PT, R8, RZ, PT ;  /* 0x000000ff0800e20b */ /* 0x000fe40003fbd000 */
[----:B------:R-:W-:-:S02]  /*6600*/  MOV R8, 0x1 ;  /* 0x0000000100087802 */ /* 0x000fc40000000f00 */
[----:B------:R-:W-:Y:S01]  /*6610*/  @!P4 PRMT R14, R14, 0x5410, R7 ;  /* 0x000054100e0ec816 */ /* 0x000fe20000000007 */
[----:B------:R-:W-:Y:S01]  /*6620*/  IMAD.MOV.U32 R7, RZ, RZ, 0x1 ;  /* 0x00000001ff077424 */ /* 0x000fe200078e00ff */
[----:B------:R-:W-:Y:S02]  /*6630*/  LOP3.LUT P3, RZ, R21, 0xff, RZ, 0xc0, !PT ;  /* 0x000000ff15ff7812 */ /* 0x000fe4000786c0ff */
[----:B------:R-:W-:Y:S02]  /*6640*/  LOP3.LUT P4, RZ, R24, 0xff, RZ, 0xc0, !PT ;  /* 0x000000ff18ff7812 */ /* 0x000fe4000788c0ff */
[----:B------:R-:W-:Y:S01]  /*6650*/  LOP3.LUT P2, RZ, R15, 0xff, RZ, 0xc0, !PT ;  /* 0x000000ff0fff7812 */ /* 0x000fe2000784c0ff */
[----:B------:R-:W-:Y:S01]  /*6660*/  @!P1 HADD2.F32 R15, -RZ, R45.H1_H1 ;  /* 0x3000002dff0f9230 */ /* 0x000fe20000004100 */
[----:B------:R-:W-:Y:S02]  /*6670*/  PRMT R14, R8, 0x7610, R14 ;  /* 0x00007610080e7816 */ /* 0x000fe4000000000e */
[----:B------:R-:W-:-:S02]  /*6680*/  @!P6 SEL R8, RZ, 0x1, !P5 ;  /* 0x00000001ff08e807 */ /* 0x000fc40006800000 */
[----:B------:R-:W-:Y:S02]  /*6690*/  LOP3.LUT P5, RZ, R16, 0xff, RZ, 0xc0, !PT ;  /* 0x000000ff10ff7812 */ /* 0x000fe400078ac0ff */
[----:B------:R-:W-:Y:S01]  /*66a0*/  @!P6 PRMT R14, R8, 0x7610, R14 ;  /* 0x00007610080ee816 */ /* 0x000fe2000000000e */
[----:B------:R-:W-:Y:S01]  /*66b0*/  IMAD.MOV.U32 R8, RZ, RZ, 0x1 ;  /* 0x00000001ff087424 */ /* 0x000fe200078e00ff */
[----:B------:R-:W-:Y:S02]  /*66c0*/  @!P1 FSETP.NEU.FTZ.AND P6, PT, R15, RZ, PT ;  /* 0x000000ff0f00920b */ /* 0x000fe40003fdd000 */
[----:B------:R-:W-:Y:S02]  /*66d0*/  PRMT R7, R7, 0x5410, R7 ;  /* 0x0000541007077816 */ /* 0x000fe40000000007 */
[----:B------:R-:W-:Y:S02]  /*66e0*/  @!P1 SEL R15, RZ, 0x1, !P6 ;  /* 0x00000001ff0f9807 */ /* 0x000fe40007000000 */
[----:B------:R-:W-:-:S02]  /*66f0*/  PRMT R8, R8, 0x5410, R8 ;  /* 0x0000541008087816 */ /* 0x000fc40000000008 */
[----:B------:R-:W-:Y:S01]  /*6700*/  @!P1 PRMT R7, R7, 0x5410, R15 ;  /* 0x0000541007079816 */ /* 0x000fe2000000000f */
[----:B------:R-:W-:Y:S01]  /*6710*/  IMAD R15, R30, 0x3, R29 ;  /* 0x000000031e0f7824 */ /* 0x000fe200078e021d */
[----:B------:R-:W-:Y:S02]  /*6720*/  PRMT R6, R6, 0x7632, R6 ;  /* 0x0000763206067816 */ /* 0x000fe40000000006 */
[----:B------:R-:W-:Y:S02]  /*6730*/  PRMT R3, R3, 0x7632, R3 ;  /* 0x0000763203037816 */ /* 0x000fe40000000003 */
[----:B------:R-:W-:Y:S02]  /*6740*/  PRMT R0, R0, 0x7632, R0 ;  /* 0x0000763200007816 */ /* 0x000fe40000000000 */
[C---:B--2---:R-:W-:Y:S02]  /*6750*/  PRMT R37, R4.reuse, 0x7632, R5 ;  /* 0x0000763204257816 */ /* 0x044fe40000000005 */
[----:B------:R-:W-:-:S03]  /*6760*/  PRMT R38, R4, 0x7610, R38 ;  /* 0x0000761004267816 */ /* 0x000fc60000000026 */
[--C-:B------:R-:W-:Y:S02]  /*6770*/  @!P3 HADD2.F32 R16, -RZ, R37.reuse.H0_H0 ;  /* 0x20000025ff10b230 */ /* 0x100fe40000004100 */
[----:B------:R-:W-:-:S03]  /*6780*/  @!P4 HADD2.F32 R20, -RZ, R37.H1_H1 ;  /* 0x30000025ff14c230 */ /* 0x000fc60000004100 */
[----:B------:R-:W-:Y:S01]  /*6790*/  @!P3 FSETP.NEU.FTZ.AND P1, PT, R16, RZ, PT ;  /* 0x000000ff1000b20b */ /* 0x000fe20003f3d000 */
[----:B------:R-:W-:Y:S01]  /*67a0*/  @!P2 HADD2.F32 R16, -RZ, R38.H0_H0 ;  /* 0x20000026ff10a230 */ /* 0x000fe20000004100 */
[----:B------:R-:W-:Y:S02]  /*67b0*/  @!P4 FSETP.NEU.FTZ.AND P6, PT, R20, RZ, PT ;  /* 0x000000ff1400c20b */ /* 0x000fe40003fdd000 */
[----:B------:R-:W-:Y:S02]  /*67c0*/  PRMT R38, R38, 0x5410, R5 ;  /* 0x0000541026267816 */ /* 0x000fe40000000005 */
[----:B------:R-:W-:Y:S02]  /*67d0*/  @!P3 SEL R5, RZ, 0x1, !P1 ;  /* 0x00000001ff05b807 */ /* 0x000fe40004800000 */
[----:B------:R-:W-:Y:S01]  /*67e0*/  ISETP.GE.U32.AND P1, PT, R15, R32, PT ;  /* 0x000000200f00720c */ /* 0x000fe20003f26070 */
[----:B------:R-:W-:Y:S01]  /*67f0*/  @!P5 HADD2.F32 R21, -RZ, R38.H1_H1 ;  /* 0x30000026ff15d230 */ /* 0x000fe20000004100 */
[----:B------:R-:W-:Y:S01]  /*6800*/  @!P4 SEL R4, RZ, 0x1, !P6 ;  /* 0x00000001ff04c807 */ /* 0x000fe20007000000 */
[----:B------:R-:W-:Y:S01]  /*6810*/  IMAD.MOV.U32 R15, RZ, RZ, 0x1 ;  /* 0x00000001ff0f7424 */ /* 0x000fe200078e00ff */
[----:B------:R-:W-:Y:S01]  /*6820*/  @!P2 FSETP.NEU.FTZ.AND P6, PT, R16, RZ, PT ;  /* 0x000000ff1000a20b */ /* 0x000fe20003fdd000 */
[----:B------:R-:W-:Y:S01]  /*6830*/  IMAD.MOV.U32 R16, RZ, RZ, 0x1 ;  /* 0x00000001ff107424 */ /* 0x000fe200078e00ff */
[----:B------:R-:W-:-:S02]  /*6840*/  @!P3 PRMT R8, R8, 0x5410, R5 ;  /* 0x000054100808b816 */ /* 0x000fc40000000005 */
[----:B------:R-:W-:Y:S02]  /*6850*/  @!P2 SEL R20, RZ, 0x1, !P6 ;  /* 0x00000001ff14a807 */ /* 0x000fe40007000000 */
[----:B------:R-:W-:Y:S02]  /*6860*/  @!P5 FSETP.NEU.FTZ.AND P6, PT, R21, RZ, PT ;  /* 0x000000ff1500d20b */ /* 0x000fe40003fdd000 */
[----:B------:R-:W-:Y:S02]  /*6870*/  @!P4 PRMT R28, R4, 0x7610, R28 ;  /* 0x00007610041cc816 */ /* 0x000fe4000000001c */
[----:B------:R-:W-:Y:S02]  /*6880*/  @!P5 SEL R21, RZ, 0x1, !P6 ;  /* 0x00000001ff15d807 */ /* 0x000fe40007000000 */
[----:B------:R-:W-:Y:S02]  /*6890*/  PRMT R8, R14, 0x7632, R8 ;  /* 0x000076320e087816 */ /* 0x000fe40000000008 */
[----:B------:R-:W-:-:S02]  /*68a0*/  @!P2 PRMT R15, R20, 0x7610, R15 ;  /* 0x00007610140fa816 */ /* 0x000fc4000000000f */
[----:B------:R-:W-:Y:S02]  /*68b0*/  @!P5 PRMT R16, R21, 0x7610, R16 ;  /* 0x000076101510d816 */ /* 0x000fe40000000010 */
[----:B------:R-:W-:Y:S02]  /*68c0*/  PRMT R20, R7, 0x7632, R20 ;  /* 0x0000763207147816 */ /* 0x000fe40000000014 */
[----:B------:R-:W-:Y:S02]  /*68d0*/  PRMT R7, R13, 0x7632, R7 ;  /* 0x000076320d077816 */ /* 0x000fe40000000007 */
[----:B------:R-:W-:Y:S02]  /*68e0*/  PRMT R24, R28, 0x7610, R24 ;  /* 0x000076101c187816 */ /* 0x000fe40000000018 */
[----:B------:R-:W-:Y:S01]  /*68f0*/  PRMT R21, R8, 0x7632, R21 ;  /* 0x0000763208157816 */ /* 0x000fe20000000015 */
[----:B------:R-:W-:Y:S06]  /*6900*/  @!P1 BRA `(.L_x_866) ;  /* 0xffffffb400f49947 */ /* 0x000fec000383ffff */
.L_x_861:
[----:B------:R-:W-:Y:S05]  /*6910*/  BSYNC B0 ;  /* 0x0000000000007941 */ /* 0x000fea0003800000 */
.L_x_860:
        /* <DEDUP_REMOVED lines=10> */
[----:B------:R-:W1:Y:S01]  /*69c0*/  LDC R31, c[0x0][0x254] ;  /* 0x00009500ff1f7b82 */ /* 0x000e620000000800 */
[----:B------:R-:W-:Y:S01]  /*69d0*/  IMAD.MOV.U32 R24, RZ, RZ, RZ ;  /* 0x000000ffff187224 */ /* 0x000fe200078e00ff */
        /* <DEDUP_REMOVED lines=20> */
[----:B0-----:R-:W-:-:S04]  /*6b20*/  IMAD.MOV R25, RZ, RZ, -R21 ;  /* 0x000000ffff197224 */ /* 0x001fc800078e0a15 */
        /* <DEDUP_REMOVED lines=254> */
.L_x_869:
[----:B------:R-:W-:-:S04]  /*7b10*/  LOP3.LUT R21, R24, 0xfffffff8, RZ, 0xc0, !PT ;  /* 0xfffffff818157812 */ /* 0x000fc800078ec0ff */
[----:B------:R-:W-:-:S05]  /*7b20*/  IADD3 R20, P2, R18, R21, RZ ;  /* 0x0000001512147210 */ /* 0x000fca0007f5e0ff */
[----:B------:R-:W-:-:S06]  /*7b30*/  IMAD.X R21, RZ, RZ, R19, P2 ;  /* 0x000000ffff157224 */ /* 0x000fcc00010e0613 */
[----:B------:R-:W2:Y:S01]  /*7b40*/  LDG.E.64 R20, desc[UR58][R20.64] ;  /* 0x0000003a14147981 */ /* 0x000ea2000c1e1b00 */
[----:B------:R-:W-:-:S05]  /*7b50*/  IMAD.IADD R27, R29, 0x1, R30 ;  /* 0x000000011d1b7824 */ /* 0x000fca00078e021e */
[----:B------:R-:W-:Y:S02]  /*7b60*/  ISETP.GE.U32.AND P2, PT, R27, R32, PT ;  /* 0x000000201b00720c */ /* 0x000fe40003f46070 */
[----:B--2---:R-:W-:Y:S02]  /*7b70*/  PRMT R33, R20, 0x7610, R20 ;  /* 0x0000761014217816 */ /* 0x004fe40000000014 */
        /* <DEDUP_REMOVED lines=9> */
[----:B0-----:R-:W-:Y:S01]  /*7c10*/  SHF.R.U32.HI R25, RZ, UR4, R24 ;  /* 0x00000004ff197c19 */ /* 0x001fe20008011618 */
        /* <DEDUP_REMOVED lines=266> */
.L_x_870:
[----:B0-----:R-:W-:-:S04]  /*8cc0*/  LOP3.LUT R25, R39, 0xfffffff8, RZ, 0xc0, !PT ;  /* 0xfffffff827197812 */ /* 0x001fc800078ec0ff */
[----:B------:R-:W-:-:S04]  /*8cd0*/  IADD3 R24, P2, R18, R25, RZ ;  /* 0x0000001912187210 */ /* 0x000fc80007f5e0ff */
[----:B------:R-:W-:-:S06]  /*8ce0*/  IADD3.X R25, RZ, R19, RZ, P2, !PT ;  /* 0x00000013ff197210 */ /* 0x000fcc00017fe4ff */
[----:B------:R-:W2:Y:S01]  /*8cf0*/  LDG.E.64 R24, desc[UR58][R24.64] ;  /* 0x0000003a18187981 */ /* 0x000ea2000c1e1b00 */
[----:B------:R-:W-:-:S05]  /*8d00*/  IMAD.IADD R21, R27, 0x1, R30 ;  /* 0x000000011b157824 */ /* 0x000fca00078e021e */
[----:B------:R-:W-:Y:S02]  /*8d10*/  ISETP.GE.U32.AND P2, PT, R21, R32, PT ;  /* 0x000000201500720c */ /* 0x000fe40003f46070 */
[C-C-:B--2---:R-:W-:Y:S02]  /*8d20*/  PRMT R42, R24.reuse, 0x5410, R25.reuse ;  /* 0x00005410182a7816 */ /* 0x144fe40000000019 */
        /* <DEDUP_REMOVED lines=276> */
.L_x_871:
[----:B------:R-:W-:-:S04]  /*9e70*/  LOP3.LUT R25, R39, 0xfffffff8, RZ, 0xc0, !PT ;  /* 0xfffffff827197812 */ /* 0x000fc800078ec0ff */
[----:B------:R-:W-:-:S05]  /*9e80*/  IADD3 R24, P2, R18, R25, RZ ;  /* 0x0000001912187210 */ /* 0x000fca0007f5e0ff */
[----:B------:R-:W-:-:S06]  /*9e90*/  IMAD.X R25, RZ, RZ, R19, P2 ;  /* 0x000000ffff197224 */ /* 0x000fcc00010e0613 */
[----:B------:R-:W2:Y:S01]  /*9ea0*/  LDG.E.64 R24, desc[UR58][R24.64] ;  /* 0x0000003a18187981 */ /* 0x000ea2000c1e1b00 */
[----:B------:R-:W-:-:S04]  /*9eb0*/  IADD3 R21, R21, R30, RZ ;  /* 0x0000001e15157210 */ /* 0x000fc80007ffe0ff */
        /* <DEDUP_REMOVED lines=274> */
[----:B------:R-:W-:Y:S02]  /*afe0*/  @P1 IMAD.MOV R25, RZ, RZ, -R24 ;  /* 0x000000ffff191224 */ /* 0x000fe400078e0a18 */
[----:B------:R-:W-:Y:S02]  /*aff0*/  IMAD R26, R21, UR4, R26 ;  /* 0x00000004151a7c24 */ /* 0x000fe4000f8e021a */
[----:B------:R-:W-:-:S04]  /*b000*/  @P1 IMAD R20, R20, R25, R35 ;  /* 0x0000001914141224 */ /* 0x000fc800078e0223 */
[----:B--2---:R-:W-:-:S07]  /*b010*/  @P1 IMAD R26, R20, R27, R26 ;  /* 0x0000001b141a1224 */ /* 0x004fce00078e021a */
.L_x_872:
[----:B------:R-:W-:-:S04]  /*b020*/  LOP3.LUT R21, R26, 0xfffffff8, RZ, 0xc0, !PT ;  /* 0xfffffff81a157812 */ /* 0x000fc800078ec0ff */
[----:B------:R-:W-:-:S05]  /*b030*/  IADD3 R18, P1, R18, R21, RZ ;  /* 0x0000001512127210 */ /* 0x000fca0007f3e0ff */
[----:B------:R-:W-:-:S06]  /*b040*/  IMAD.X R19, RZ, RZ, R19, P1 ;  /* 0x000000ffff137224 */ /* 0x000fcc00008e0613 */
[----:B------:R-:W2:Y:S02]  /*b050*/  LDG.E.64 R18, desc[UR58][R18.64] ;  /* 0x0000003a12127981 */ /* 0x000ea4000c1e1b00 */
[C-C-:B--2---:R-:W-:Y:S02]  /*b060*/  PRMT R38, R18.reuse, 0x5410, R19.reuse ;  /* 0x0000541012267816 */ /* 0x144fe40000000013 */
[----:B------:R-:W-:-:S07]  /*b070*/  PRMT R37, R18, 0x7632, R19 ;  /* 0x0000763212257816 */ /* 0x000fce0000000013 */
.L_x_868:
[----:B------:R-:W-:Y:S05]  /*b080*/  BSYNC B0 ;  /* 0x0000000000007941 */ /* 0x000fea0003800000 */
.L_x_867:
[----:B------:R-:W-:Y:S04]  /*b090*/  BSSY B0, `(.L_x_873) ;  /* 0x0000089000007945 */ /* 0x000fe80003800000 */
[----:B------:R-:W-:Y:S05]  /*b0a0*/  @P0 BRA `(.L_x_874) ;  /* 0x00000008001c0947 */ /* 0x000fea0003800000 */
[----:B------:R-:W-:Y:S01]  /*b0b0*/  LOP3.LUT P2, RZ, R9, 0xff, RZ, 0xc0, !PT ;  /* 0x000000ff09ff7812 */ /* 0x000fe2000784c0ff */
[----:B------:R-:W-:Y:S01]  /*b0c0*/  IMAD.IADD R29, R29, 0x1, R30 ;  /* 0x000000011d1d7824 */ /* 0x000fe200078e021e */
[----:B------:R-:W-:Y:S01]  /*b0d0*/  LOP3.LUT P3, RZ, R0, 0xff, RZ, 0xc0, !PT ;  /* 0x000000ff00ff7812 */ /* 0x000fe2000786c0ff */
[----:B------:R-:W-:Y:S01]  /*b0e0*/  IMAD.MOV.U32 R0, RZ, RZ, 0x1 ;  /* 0x00000001ff007424 */ /* 0x000fe200078e00ff */
[----:B------:R-:W-:Y:S02]  /*b0f0*/  LOP3.LUT P1, RZ, R10, 0xff, RZ, 0xc0, !PT ;  /* 0x000000ff0aff7812 */ /* 0x000fe4000782c0ff */
[----:B------:R-:W-:Y:S01]  /*b100*/  LOP3.LUT P4, RZ, R3, 0xff, RZ, 0xc0, !PT ;  /* 0x000000ff03ff7812 */ /* 0x000fe2000788c0ff */
[----:B------:R-:W-:Y:S01]  /*b110*/  HFMA2.MMA R3, -RZ, RZ, 0, 5.9604644775390625e-08 ;  /* 0x00000001ff037435 */ /* 0x000fe200000001ff */
[----:B------:R-:W-:-:S05]  /*b120*/  PRMT R0, R0, 0x5410, R0 ;  /* 0x0000541000007816 */ /* 0x000fca0000000000 */
[--C-:B------:R-:W-:Y:S02]  /*b130*/  @!P2 HADD2.F32 R9, -RZ, R33.reuse.H0_H0 ;  /* 0x20000021ff09a230 */ /* 0x100fe40000004100 */
[----:B------:R-:W-:Y:S02]  /*b140*/  @!P3 HADD2.F32 R33, -RZ, R33.H1_H1 ;  /* 0x30000021ff21b230 */ /* 0x000fe40000004100 */
[--C-:B------:R-:W-:Y:S01]  /*b150*/  @!P1 HADD2.F32 R10, -RZ, R36.reuse.H0_H0 ;  /* 0x20000024ff0a9230 */ /* 0x100fe20000004100 */
[----:B------:R-:W-:Y:S01]  /*b160*/  @!P2 FSETP.NEU.FTZ.AND P6, PT, R9, RZ, PT ;  /* 0x000000ff0900a20b */ /* 0x000fe20003fdd000 */
[----:B------:R-:W-:Y:S01]  /*b170*/  @!P4 HADD2.F32 R36, -RZ, R36.H1_H1 ;  /* 0x30000024ff24c230 */ /* 0x000fe20000004100 */
[----:B------:R-:W-:Y:S01]  /*b180*/  @!P3 FSETP.NEU.FTZ.AND P5, PT, R33, RZ, PT ;  /* 0x000000ff2100b20b */ /* 0x000fe20003fbd000 */
[----:B------:R-:W-:Y:S01]  /*b190*/  IMAD.MOV.U32 R9, RZ, RZ, 0x1 ;  /* 0x00000001ff097424 */ /* 0x000fe200078e00ff */
[----:B------:R-:W-:Y:S02]  /*b1a0*/  @!P2 SEL R18, RZ, 0x1, !P6 ;  /* 0x00000001ff12a807 */ /* 0x000fe40007000000 */
[----:B------:R-:W-:-:S02]  /*b1b0*/  @!P3 SEL R19, RZ, 0x1, !P5 ;  /* 0x00000001ff13b807 */ /* 0x000fc40006800000 */
[----:B------:R-:W-:Y:S02]  /*b1c0*/  ISETP.GE.U32.AND P5, PT, R29, R32, PT ;  /* 0x000000201d00720c */ /* 0x000fe40003fa6070 */
[----:B------:R-:W-:Y:S02]  /*b1d0*/  @!P4 FSETP.NEU.FTZ.AND P6, PT, R36, RZ, PT ;  /* 0x000000ff2400c20b */ /* 0x000fe40003fdd000 */
[----:B------:R-:W-:Y:S02]  /*b1e0*/  PRMT R3, R3, 0x5410, R3 ;  /* 0x0000541003037816 */ /* 0x000fe40000000003 */
[----:B------:R-:W-:Y:S01]  /*b1f0*/  @!P1 FSETP.NEU.FTZ.AND P0, PT, R10, RZ, PT ;  /* 0x000000ff0a00920b */ /* 0x000fe20003f1d000 */
[----:B------:R-:W-:Y:S01]  /*b200*/  IMAD.MOV.U32 R10, RZ, RZ, 0x1 ;  /* 0x00000001ff0a7424 */ /* 0x000fe200078e00ff */
[----:B------:R-:W-:Y:S02]  /*b210*/  @!P4 SEL R21, RZ, 0x1, !P6 ;  /* 0x00000001ff15c807 */ /* 0x000fe40007000000 */
[----:B------:R-:W-:-:S02]  /*b220*/  @!P1 SEL R20, RZ, 0x1, !P0 ;  /* 0x00000001ff149807 */ /* 0x000fc40004000000 */
[----:B------:R-:W-:Y:S02]  /*b230*/  @!P4 PRMT R3, R3, 0x5410, R21 ;  /* 0x000054100303c816 */ /* 0x000fe40000000015 */
[----:B------:R-:W-:Y:S02]  /*b240*/  @!P3 PRMT R0, R0, 0x5410, R19 ;  /* 0x000054100000b816 */ /* 0x000fe40000000013 */
[----:B------:R-:W-:Y:S02]  /*b250*/  @!P2 PRMT R9, R18, 0x7610, R9 ;  /* 0x000076101209a816 */ /* 0x000fe40000000009 */
[----:B------:R-:W-:Y:S02]  /*b260*/  @!P1 PRMT R10, R20, 0x7610, R10 ;  /* 0x00007610140a9816 */ /* 0x000fe4000000000a */
[----:B------:R-:W-:Y:S02]  /*b270*/  PRMT R3, R3, 0x7632, R3 ;  /* 0x0000763203037816 */ /* 0x000fe40000000003 */
[----:B------:R-:W-:Y:S01]  /*b280*/  PRMT R0, R0, 0x7632, R0 ;  /* 0x0000763200007816 */ /* 0x000fe20000000000 */
[----:B------:R-:W-:Y:S06]  /*b290*/  @P5 BRA `(.L_x_874) ;  /* 0x0000000400a05947 */ /* 0x000fec0003800000 */
[----:B------:R-:W-:Y:S01]  /*b2a0*/  LOP3.LUT P4, RZ, R11, 0xff, RZ, 0xc0, !PT ;  /* 0x000000ff0bff7812 */ /* 0x000fe2000788c0ff */
[----:B------:R-:W-:Y:S01]  /*b2b0*/  IMAD.IADD R29, R29, 0x1, R30 ;  /* 0x000000011d1d7824 */ /* 0x000fe200078e021e */
[----:B------:R-:W-:Y:S01]  /*b2c0*/  LOP3.LUT P2, RZ, R4, 0xff, RZ, 0xc0, !PT ;  /* 0x000000ff04ff7812 */ /* 0x000fe2000784c0ff */
[----:B------:R-:W-:Y:S01]  /*b2d0*/  IMAD.MOV.U32 R4, RZ, RZ, 0x1 ;  /* 0x00000001ff047424 */ /* 0x000fe200078e00ff */
[----:B------:R-:W-:Y:S01]  /*b2e0*/  LOP3.LUT P0, RZ, R5, 0xff, RZ, 0xc0, !PT ;  /* 0x000000ff05ff7812 */ /* 0x000fe2000780c0ff */
[----:B------:R-:W-:Y:S01]  /*b2f0*/  IMAD.MOV.U32 R5, RZ, RZ, 0x1 ;  /* 0x00000001ff057424 */ /* 0x000fe200078e00ff */
[----:B------:R-:W-:Y:S02]  /*b300*/  LOP3.LUT P1, RZ, R12, 0xff, RZ, 0xc0, !PT ;  /* 0x000000ff0cff7812 */ /* 0x000fe4000782c0ff */
[----:B------:R-:W-:Y:S02]  /*b310*/  PRMT R4, R4, 0x5410, R4 ;  /* 0x0000541004047816 */ /* 0x000fe40000000004 */
[----:B------:R-:W-:-:S02]  /*b320*/  PRMT R5, R5, 0x5410, R5 ;  /* 0x0000541005057816 */ /* 0x000fc40000000005 */
[----:B------:R-:W-:Y:S01]  /*b330*/  PRMT R3, R3, 0x7632, R3 ;  /* 0x0000763203037816 */ /* 0x000fe20000000003 */
[--C-:B------:R-:W-:Y:S01]  /*b340*/  @!P4 HADD2.F32 R11, -RZ, R42.reuse.H0_H0 ;  /* 0x2000002aff0bc230 */ /* 0x100fe20000004100 */
[----:B------:R-:W-:Y:S01]  /*b350*/  PRMT R0, R0, 0x7632, R0 ;  /* 0x0000763200007816 */ /* 0x000fe20000000000 */
[--C-:B------:R-:W-:Y:S02]  /*b360*/  @!P2 HADD2.F32 R12, -RZ, R43.reuse.H0_H0 ;  /* 0x2000002bff0ca230 */ /* 0x100fe40000004100 */
[----:B------:R-:W-:Y:S01]  /*b370*/  @!P0 HADD2.F32 R43, -RZ, R43.H1_H1 ;  /* 0x3000002bff2b8230 */ /* 0x000fe20000004100 */
[----:B------:R-:W-:Y:S01]  /*b380*/  @!P4 FSETP.NEU.FTZ.AND P5, PT, R11, RZ, PT ;  /* 0x000000ff0b00c20b */ /* 0x000fe20003fbd000 */
[----:B------:R-:W-:Y:S01]  /*b390*/  @!P1 HADD2.F32 R42, -RZ, R42.H1_H1 ;  /* 0x3000002aff2a9230 */ /* 0x000fe20000004100 */
[----:B------:R-:W-:Y:S02]  /*b3a0*/  MOV R11, 0x1 ;  /* 0x00000001000b7802 */ /* 0x000fe40000000f00 */
[----:B------:R-:W-:-:S02]  /*b3b0*/  @!P4 SEL R18, RZ, 0x1, !P5 ;  /* 0x00000001ff12c807 */ /* 0x000fc40006800000 */
[----:B------:R-:W-:Y:S01]  /*b3c0*/  @!P2 FSETP.NEU.FTZ.AND P3, PT, R12, RZ, PT ;  /* 0x000000ff0c00a20b */ /* 0x000fe20003f7d000 */
[----:B------:R-:W-:Y:S01]  /*b3d0*/  IMAD.MOV.U32 R12, RZ, RZ, 0x1 ;  /* 0x00000001ff0c7424 */ /* 0x000fe200078e00ff */
[----:B------:R-:W-:Y:S02]  /*b3e0*/  @!P4 PRMT R11, R18, 0x7610, R11 ;  /* 0x00007610120bc816 */ /* 0x000fe4000000000b */
[----:B------:R-:W-:Y:S02]  /*b3f0*/  @!P2 SEL R18, RZ, 0x1, !P3 ;  /* 0x00000001ff12a807 */ /* 0x000fe40005800000 */
[----:B------:R-:W-:Y:S02]  /*b400*/  @!P0 FSETP.NEU.FTZ.AND P6, PT, R43, RZ, PT ;  /* 0x000000ff2b00820b */ /* 0x000fe40003fdd000 */
[----:B------:R-:W-:Y:S02]  /*b410*/  @!P2 PRMT R5, R5, 0x5410, R18 ;  /* 0x000054100505a816 */ /* 0x000fe40000000012 */
[----:B------:R-:W-:-:S02]  /*b420*/  ISETP.GE.U32.AND P2, PT, R29, R32, PT ;  /* 0x000000201d00720c */ /* 0x000fc40003f46070 */
[----:B------:R-:W-:Y:S02]  /*b430*/  @!P0 SEL R20, RZ, 0x1, !P6 ;  /* 0x00000001ff148807 */ /* 0x000fe40007000000 */
[----:B------:R-:W-:Y:S02]  /*b440*/  @!P1 FSETP.NEU.FTZ.AND P5, PT, R42, RZ, PT ;  /* 0x000000ff2a00920b */ /* 0x000fe40003fbd000 */
[----:B------:R-:W-:Y:S02]  /*b450*/  @!P0 PRMT R4, R4, 0x5410, R20 ;  /* 0x0000541004048816 */ /* 0x000fe40000000014 */
[----:B------:R-:W-:Y:S02]  /*b460*/  @!P1 SEL R19, RZ, 0x1, !P5 ;  /* 0x00000001ff139807 */ /* 0x000fe40006800000 */
[----:B------:R-:W-:Y:S02]  /*b470*/  PRMT R5, R4, 0x7632, R5 ;  /* 0x0000763204057816 */ /* 0x000fe40000000005 */
[----:B------:R-:W-:-:S02]  /*b480*/  @!P1 PRMT R12, R19, 0x7610, R12 ;  /* 0x00007610130c9816 */ /* 0x000fc4000000000c */
        /* <DEDUP_REMOVED lines=9> */
[----:B------:R-:W-:Y:S02]  /*b520*/  ISETP.GE.U32.AND P0, PT, R13, R32, PT ;  /* 0x000000200d00720c */ /* 0x000fe40003f06070 */
[----:B------:R-:W-:-:S02]  /*b530*/  PRMT R6, R6, 0x5410, R6 ;  /* 0x0000541006067816 */ /* 0x000fc40000000006 */
[----:B------:R-:W-:Y:S01]  /*b540*/  PRMT R5, R4, 0x7632, R5 ;  /* 0x0000763204057816 */ /* 0x000fe20000000005 */
[--C-:B------:R-:W-:Y:S01]  /*b550*/  @!P4 HADD2.F32 R7, -RZ, R44.reuse.H0_H0 ;  /* 0x2000002cff07c230 */ /* 0x100fe20000004100 */
[----:B------:R-:W-:Y:S01]  /*b560*/  PRMT R3, R3, 0x7632, R3 ;  /* 0x0000763203037816 */ /* 0x000fe20000000003 */
[----:B------:R-:W-:Y:S01]  /*b570*/  @!P3 HADD2.F32 R44, -RZ, R44.H1_H1 ;  /* 0x3000002cff2cb230 */ /* 0x000fe20000004100 */
[----:B------:R-:W-:Y:S01]  /*b580*/  PRMT R4, R5, 0x7632, R4 ;  /* 0x0000763205047816 */ /* 0x000fe20000000004 */
[--C-:B------:R-:W-:Y:S01]  /*b590*/  @!P2 HADD2.F32 R13, -RZ, R45.reuse.H0_H0 ;  /* 0x2000002dff0da230 */ /* 0x100fe20000004100 */
[----:B------:R-:W-:Y:S01]  /*b5a0*/  @!P4 FSETP.NEU.FTZ.AND P6, PT, R7, RZ, PT ;  /* 0x000000ff0700c20b */ /* 0x000fe20003fdd000 */
[----:B------:R-:W-:Y:S01]  /*b5b0*/  @!P1 HADD2.F32 R45, -RZ, R45.H1_H1 ;  /* 0x3000002dff2d9230 */ /* 0x000fe20000004100 */
[----:B------:R-:W-:Y:S02]  /*b5c0*/  @!P3 FSETP.NEU.FTZ.AND P5, PT, R44, RZ, PT ;  /* 0x000000ff2c00b20b */ /* 0x000fe40003fbd000 */
[----:B------:R-:W-:-:S02]  /*b5d0*/  @!P4 SEL R18, RZ, 0x1, !P6 ;  /* 0x00000001ff12c807 */ /* 0x000fc40007000000 */
[----:B------:R-:W-:Y:S02]  /*b5e0*/  @!P3 SEL R19, RZ, 0x1, !P5 ;  /* 0x00000001ff13b807 */ /* 0x000fe40006800000 */
[----:B------:R-:W-:Y:S02]  /*b5f0*/  @!P1 FSETP.NEU.FTZ.AND P5, PT, R45, RZ, PT ;  /* 0x000000ff2d00920b */ /* 0x000fe40003fbd000 */
[----:B------:R-:W-:Y:S02]  /*b600*/  PRMT R7, R7, 0x5410, R14 ;  /* 0x0000541007077816 */ /* 0x000fe4000000000e */
[----:B------:R-:W-:Y:S02]  /*b610*/  @!P2 FSETP.NEU.FTZ.AND P6, PT, R13, RZ, PT ;  /* 0x000000ff0d00a20b */ /* 0x000fe40003fdd000 */
        /* <DEDUP_REMOVED lines=8> */
[----:B------:R-:W-:Y:S02]  /*b6a0*/  PRMT R7, R7, 0x7632, R7 ;  /* 0x0000763207077816 */ /* 0x000fe40000000007 */
        /* <DEDUP_REMOVED lines=9> */
[----:B------:R-:W-:Y:S02]  /*b740*/  PRMT R5, R4, 0x7632, R5 ;  /* 0x0000763204057816 */ /* 0x000fe40000000005 */
[----:B------:R-:W-:-:S02]  /*b750*/  PRMT R7, R7, 0x7632, R7 ;  /* 0x0000763207077816 */ /* 0x000fc40000000007 */
[----:B------:R-:W-:Y:S01]  /*b760*/  PRMT R4, R5, 0x7632, R4 ;  /* 0x0000763205047816 */ /* 0x000fe20000000004 */
[--C-:B------:R-:W-:Y:S01]  /*b770*/  @!P5 HADD2.F32 R15, -RZ, R37.reuse.H0_H0 ;  /* 0x20000025ff0fd230 */ /* 0x100fe20000004100 */
[----:B------:R-:W-:Y:S01]  /*b780*/  PRMT R6, R6, 0x7632, R6 ;  /* 0x0000763206067816 */ /* 0x000fe20000000006 */
[--C-:B------:R-:W-:Y:S01]  /*b790*/  @!P2 HADD2.F32 R8, -RZ, R38.reuse.H0_H0 ;  /* 0x20000026ff08a230 */ /* 0x100fe20000004100 */
[----:B------:R-:W-:Y:S01]  /*b7a0*/  PRMT R3, R3, 0x7632, R3 ;  /* 0x0000763203037816 */ /* 0x000fe20000000003 */
[----:B------:R-:W-:Y:S01]  /*b7b0*/  @!P0 HADD2.F32 R37, -RZ, R37.H1_H1 ;  /* 0x30000025ff258230 */ /* 0x000fe20000004100 */
[----:B------:R-:W-:Y:S01]  /*b7c0*/  @!P5 FSETP.NEU.FTZ.AND P6, PT, R15, RZ, PT ;  /* 0x000000ff0f00d20b */ /* 0x000fe20003fdd000 */
[----:B------:R-:W-:Y:S01]  /*b7d0*/  @!P1 HADD2.F32 R38, -RZ, R38.H1_H1 ;  /* 0x30000026ff269230 */ /* 0x000fe20000004100 */
[----:B------:R-:W-:Y:S01]  /*b7e0*/  @!P2 FSETP.NEU.FTZ.AND P4, PT, R8, RZ, PT ;  /* 0x000000ff0800a20b */ /* 0x000fe20003f9d000 */
[----:B------:R-:W-:Y:S01]  /*b7f0*/  IMAD.MOV.U32 R15, RZ, RZ, 0x1 ;  /* 0x00000001ff0f7424 */ /* 0x000fe200078e00ff */
[----:B------:R-:W-:-:S02]  /*b800*/  @!P5 SEL R18, RZ, 0x1, !P6 ;  /* 0x00000001ff12d807 */ /* 0x000fc40007000000 */
[----:B------:R-:W-:Y:S02]  /*b810*/  @!P1 FSETP.NEU.FTZ.AND P3, PT, R38, RZ, PT ;  /* 0x000000ff2600920b */ /* 0x000fe40003f7d000 */
[----:B------:R-:W-:Y:S02]  /*b820*/  @!P0 FSETP.NEU.FTZ.AND P5, PT, R37, RZ, PT ;  /* 0x000000ff2500820b */ /* 0x000fe40003fbd000 */
[----:B------:R-:W-:Y:S02]  /*b830*/  @!P0 PRMT R5, R4, 0x7632, R5 ;  /* 0x0000763204058816 */ /* 0x000fe40000000005 */
[----:B------:R-:W-:Y:S02]  /*b840*/  PRMT R0, R0, 0x7632, R0 ;  /* 0x0000763200007816 */ /* 0x000fe40000000000 */
[----:B------:R-:W-:Y:S02]  /*b850*/  @!P2 SEL R19, RZ, 0x1, !P4 ;  /* 0x00000001ff13a807 */ /* 0x000fe40006000000 */
[----:B------:R-:W-:-:S02]  /*b860*/  @!P1 SEL R20, RZ, 0x1, !P3 ;  /* 0x00000001ff149807 */ /* 0x000fc40005800000 */
[----:B------:R-:W-:Y:S02]  /*b870*/  @!P0 SEL R21, RZ, 0x1, !P5 ;  /* 0x00000001ff158807 */ /* 0x000fe40006800000 */
[----:B------:R-:W-:Y:S02]  /*b880*/  PRMT R8, R18, 0x7610, R8 ;  /* 0x0000761012087816 */ /* 0x000fe40000000008 */
[----:B------:R-:W-:Y:S02]  /*b890*/  @!P0 PRMT R7, R7, 0x7632, R7 ;  /* 0x0000763207078816 */ /* 0x000fe40000000007 */
[----:B------:R-:W-:Y:S02]  /*b8a0*/  @!P0 PRMT R6, R6, 0x7632, R6 ;  /* 0x0000763206068816 */ /* 0x000fe40000000006 */
[----:B------:R-:W-:Y:S02]  /*b8b0*/  @!P0 PRMT R4, R5, 0x7632, R4 ;  /* 0x0000763205048816 */ /* 0x000fe40000000004 */
[----:B------:R-:W-:-:S02]  /*b8c0*/  @!P0 PRMT R3, R3, 0x7632, R3 ;  /* 0x0000763203038816 */ /* 0x000fc40000000003 */
[----:B------:R-:W-:Y:S02]  /*b8d0*/  @!P0 PRMT R0, R0, 0x7632, R0 ;  /* 0x0000763200008816 */ /* 0x000fe40000000000 */
[----:B------:R-:W-:Y:S02]  /*b8e0*/  @!P2 PRMT R15, R19, 0x7610, R15 ;  /* 0x00007610130fa816 */ /* 0x000fe4000000000f */
[----:B------:R-:W-:Y:S02]  /*b8f0*/  @!P1 PRMT R16, R20, 0x7610, R16 ;  /* 0x0000761014109816 */ /* 0x000fe40000000010 */
[----:B------:R-:W-:Y:S02]  /*b900*/  @!P0 PRMT R28, R21, 0x7610, R28 ;  /* 0x00007610151c8816 */ /* 0x000fe4000000001c */
[----:B------:R-:W-:-:S07]  /*b910*/  @!P0 PRMT R8, R18, 0x7610, R8 ;  /* 0x0000761012088816 */ /* 0x000fce0000000008 */
.L_x_874:
[----:B------:R-:W-:Y:S05]  /*b920*/  BSYNC B0 ;  /* 0x0000000000007941 */ /* 0x000fea0003800000 */
.L_x_873:
[----:B------:R-:W1:Y:S01]  /*b930*/  I2F.S8 R11, R11 ;  /* 0x0000000b000b7306 */ /* 0x000e620000001400 */
[----:B------:R-:W-:Y:S01]  /*b940*/  LOP3.LUT P0, RZ, R9, 0xff, RZ, 0xc0, !PT ;  /* 0x000000ff09ff7812 */ /* 0x000fe2000780c0ff */
[----:B------:R-:W-:Y:S01]  /*b950*/  IMAD.MOV.U32 R18, RZ, RZ, 0x1 ;  /* 0x00000001ff127424 */ /* 0x000fe200078e00ff */
[----:B------:R-:W-:Y:S02]  /*b960*/  LOP3.LUT P2, RZ, R0, 0xff, RZ, 0xc0, !PT ;  /* 0x000000ff00ff7812 */ /* 0x000fe4000784c0ff */
[----:B------:R-:W-:Y:S02]  /*b970*/  LOP3.LUT P3, RZ, R10, 0xff, RZ, 0xc0, !PT ;  /* 0x000000ff0aff7812 */ /* 0x000fe4000786c0ff */
[----:B------:R-:W-:Y:S01]  /*b980*/  LOP3.LUT P1, RZ, R3, 0xff, RZ, 0xc0, !PT ;  /* 0x000000ff03ff7812 */ /* 0x000fe2000782c0ff */
[----:B------:R-:W2:Y:S01]  /*b990*/  I2F.S8 R12, R12 ;  /* 0x0000000c000c7306 */ /* 0x000ea20000001400 */
[----:B------:R-:W-:Y:S02]  /*b9a0*/  MOV R24, 0x1 ;  /* 0x0000000100187802 */ /* 0x000fe40000000f00 */
[----:B-1----:R-:W-:-:S05]  /*b9b0*/  F2FP.F16.F32.PACK_AB R0, RZ, R11 ;  /* 0x0000000bff00723e */ /* 0x002fca00000000ff */
[----:B------:R-:W1:Y:S01]  /*b9c0*/  I2F.S8 R4, R4 ;  /* 0x0000000400047306 */ /* 0x000e620000001400 */
[----:B------:R-:W-:Y:S01]  /*b9d0*/  @!P0 HADD2.F32 R0, -RZ, R0.H0_H0 ;  /* 0x20000000ff008230 */ /* 0x000fe20000004100 */
[----:B--2---:R-:W-:-:S06]  /*b9e0*/  F2FP.F16.F32.PACK_AB R9, RZ, R12 ;  /* 0x0000000cff09723e */ /* 0x004fcc00000000ff */
[----:B------:R-:W2:Y:S01]  /*b9f0*/  I2F.S8 R5, R5 ;  /* 0x0000000500057306 */ /* 0x000ea20000001400 */
[----:B------:R-:W-:Y:S02]  /*ba00*/  @!P0 FSETP.NEU.FTZ.AND P6, PT, R0, RZ, PT ;  /* 0x000000ff0000820b */ /* 0x000fe40003fdd000 */
[----:B-1----:R-:W-:Y:S01]  /*ba10*/  F2FP.F16.F32.PACK_AB R3, RZ, R4 ;  /* 0x00000004ff03723e */ /* 0x002fe200000000ff */
[----:B------:R-:W-:-:S04]  /*ba20*/  @!P3 HADD2.F32 R4, -RZ, R9.H0_H0 ;  /* 0x20000009ff04b230 */ /* 0x000fc80000004100 */
[----:B------:R-:W1:Y:S01]  /*ba30*/  I2F.S8 R13, R13 ;  /* 0x0000000d000d7306 */ /* 0x000e620000001400 */
[----:B------:R-:W-:Y:S02]  /*ba40*/  IMAD.MOV.U32 R9, RZ, RZ, 0x1 ;  /* 0x00000001ff097424 */ /* 0x000fe400078e00ff */
[----:B------:R-:W-:Y:S01]  /*ba50*/  @!P2 HADD2.F32 R3, -RZ, R3.H0_H0 ;  /* 0x20000003ff03a230 */ /* 0x000fe20000004100 */
[----:B------:R-:W-:Y:S02]  /*ba60*/  @!P3 FSETP.NEU.FTZ.AND P5, PT, R4, RZ, PT ;  /* 0x000000ff0400b20b */ /* 0x000fe40003fbd000 */
[----:B--2---:R-:W-:Y:S01]  /*ba70*/  F2FP.F16.F32.PACK_AB R0, RZ, R5 ;  /* 0x00000005ff00723e */ /* 0x004fe200000000ff */
[----:B------:R-:W-:Y:S01]  /*ba80*/  HFMA2.MMA R5, -RZ, RZ, 0, 5.9604644775390625e-08 ;  /* 0x00000001ff057435 */ /* 0x000fe200000001ff */
[----:B------:R-:W-:Y:S01]  /*ba90*/  @!P2 FSETP.NEU.FTZ.AND P4, PT, R3, RZ, PT ;  /* 0x000000ff0300a20b */ /* 0x000fe20003f9d000 */
[----:B------:R-:W2:Y:S01]  /*baa0*/  I2F.S8 R6, R6 ;  /* 0x0000000600067306 */ /* 0x000ea20000001400 */
[----:B------:R-:W-:Y:S01]  /*bab0*/  PRMT R3, R9, 0x7610, R3 ;  /* 0x0000761009037816 */ /* 0x000fe20000000003 */
[----:B------:R-:W-:Y:S01]  /*bac0*/  @!P1 HADD2.F32 R4, -RZ, R0.H0_H0 ;  /* 0x20000000ff049230 */ /* 0x000fe20000004100 */
[----:B------:R-:W-:-:S04]  /*bad0*/  @!P0 SEL R3, RZ, 0x1, !P6 ;  /* 0x00000001ff038807 */ /* 0x000fc80007000000 */
[----:B------:R-:W-:Y:S01]  /*bae0*/  @!P1 FSETP.NEU.FTZ.AND P0, PT, R4, RZ, PT ;  /* 0x000000ff0400920b */ /* 0x000fe20003f1d000 */
[----:B------:R-:W3:Y:S01]  /*baf0*/  I2F.S8 R14, R14 ;  /* 0x0000000e000e7306 */ /* 0x000ee20000001400 */
[----:B------:R-:W-:Y:S02]  /*bb00*/  PRMT R0, R5, 0x7610, R0 ;  /* 0x0000761005007816 */ /* 0x000fe40000000000 */
[----:B------:R-:W-:Y:S02]  /*bb10*/  @!P2 SEL R0, RZ, 0x1, !P4 ;  /* 0x00000001ff00a807 */ /* 0x000fe40006000000 */
[----:B------:R-:W-:Y:S02]  /*bb20*/  PRMT R4, R3, 0x9910, RZ ;  /* 0x0000991003047816 */ /* 0x000fe400000000ff */
[----:B------:R-:W-:Y:S01]  /*bb30*/  PRMT R3, R5, 0x7610, R3 ;  /* 0x0000761005037816 */ /* 0x000fe20000000003 */
[----:B------:R-:W4:Y:S01]  /*bb40*/  I2F.S8 R7, R7 ;  /* 0x0000000700077306 */ /* 0x000f220000001400 */
[----:B------:R-:W-:Y:S01]  /*bb50*/  PRMT R5, R0, 0x9910, RZ ;  /* 0x0000991000057816 */ /* 0x000fe200000000ff */
[----:B------:R-:W-:Y:S01]  /*bb60*/  IMAD.MOV.U32 R0, RZ, RZ, 0x1 ;  /* 0x00000001ff007424 */ /* 0x000fe200078e00ff */
[----:B------:R-:W-:-:S02]  /*bb70*/  ISETP.NE.AND P2, PT, R4, RZ, PT ;  /* 0x000000ff0400720c */ /* 0x000fc40003f45270 */
[----:B------:R-:W-:Y:S01]  /*bb80*/  @!P3 SEL R3, RZ, 0x1, !P5 ;  /* 0x00000001ff03b807 */ /* 0x000fe20006800000 */
[----:B------:R-:W-:Y:S01]  /*bb90*/  IMAD.MOV.U32 R4, RZ, RZ, R5 ;  /* 0x000000ffff047224 */ /* 0x000fe200078e0005 */
[----:B------:R-:W-:Y:S01]  /*bba0*/  @!P1 SEL R0, RZ, 0x1, !P0 ;  /* 0x00000001ff009807 */ /* 0x000fe20004000000 */
[----:B------:R-:W-:Y:S01]  /*bbb0*/  IMAD.MOV.U32 R5, RZ, RZ, 0x1 ;  /* 0x00000001ff057424 */ /* 0x000fe200078e00ff */
[----:B------:R-:W-:Y:S01]  /*bbc0*/  PRMT R3, R3, 0x9910, RZ ;  /* 0x0000991003037816 */ /* 0x000fe200000000ff */
[----:B------:R-:W5:Y:S01]  /*bbd0*/  I2F.S8 R15, R15 ;  /* 0x0000000f000f7306 */ /* 0x000f620000001400 */
[----:B------:R-:W-:Y:S02]  /*bbe0*/  ISETP.NE.AND P3, PT, R4, RZ, PT ;  /* 0x000000ff0400720c */ /* 0x000fe40003f65270 */
[----:B------:R-:W-:Y:S02]  /*bbf0*/  ISETP.NE.AND P4, PT, R3, RZ, PT ;  /* 0x000000ff0300720c */ /* 0x000fe40003f85270 */
[----:B------:R-:W-:-:S02]  /*bc00*/  PRMT R3, R0, 0x9910, RZ ;  /* 0x0000991000037816 */ /* 0x000fc400000000ff */
[----:B-1----:R-:W-:Y:S01]  /*bc10*/  F2FP.F16.F32.PACK_AB R0, RZ, R13 ;  /* 0x0000000dff00723e */ /* 0x002fe200000000ff */
[----:B------:R-:W1:Y:S01]  /*bc20*/  I2F.S8 R8, R8 ;  /* 0x0000000800087306 */ /* 0x000e620000001400 */
[----:B--2---:R-:W-:Y:S02]  /*bc30*/  F2FP.F16.F32.PACK_AB R6, RZ, R6 ;  /* 0x00000006ff06723e */ /* 0x004fe400000000ff */
[----:B------:R-:W-:Y:S01]  /*bc40*/  ISETP.NE.AND P0, PT, R3, RZ, PT ;  /* 0x000000ff0300720c */ /* 0x000fe20003f05270 */
[----:B------:R-:W-:Y:S01]  /*bc50*/  @!P2 HADD2.F32 R0, -RZ, R0.H0_H0 ;  /* 0x20000000ff00a230 */ /* 0x000fe20000004100 */
[----:B---3--:R-:W-:Y:S01]  /*bc60*/  F2FP.F16.F32.PACK_AB R14, RZ, R14 ;  /* 0x0000000eff0e723e */ /* 0x008fe200000000ff */
[----:B------:R-:W-:Y:S01]  /*bc70*/  @!P3 HADD2.F32 R3, -RZ, R6.H0_H0 ;  /* 0x20000006ff03b230 */ /* 0x000fe20000004100 */
[----:B----4-:R-:W-:Y:S01]  /*bc80*/  F2FP.F16.F32.PACK_AB R4, RZ, R7 ;  /* 0x00000007ff04723e */ /* 0x010fe200000000ff */
[----:B------:R-:W2:Y:S01]  /*bc90*/  I2F.S8 R16, R16 ;  /* 0x0000001000107306 */ /* 0x000ea20000001400 */
[----:B------:R-:W-:Y:S01]  /*bca0*/  @!P2 FSETP.NEU.FTZ.AND P5, PT, R0, RZ, PT ;  /* 0x000000ff0000a20b */ /* 0x000fe20003fbd000 */
[----:B------:R-:W-:Y:S01]  /*bcb0*/  @!P4 HADD2.F32 R0, -RZ, R14.H0_H0 ;  /* 0x2000000eff00c230 */ /* 0x000fe20000004100 */
[----:B------:R-:W-:-:S02]  /*bcc0*/  @!P3 FSETP.NEU.FTZ.AND P6, PT, R3, RZ, PT ;  /* 0x000000ff0300b20b */ /* 0x000fc40003fdd000 */
[----:B------:R-:W-:Y:S02]  /*bcd0*/  PRMT R3, R5, 0x7610, R3 ;  /* 0x0000761005037816 */ /* 0x000fe40000000003 */
[----:B------:R-:W-:Y:S01]  /*bce0*/  @!P2 SEL R3, RZ, 0x1, !P5 ;  /* 0x00000001ff03a807 */ /* 0x000fe20006800000 */
[----:B------:R-:W-:Y:S01]  /*bcf0*/  @!P0 HADD2.F32 R4, -RZ, R4.H0_H0 ;  /* 0x20000004ff048230 */ /* 0x000fe20000004100 */
[----:B------:R-:W-:Y:S02]  /*bd00*/  @!P4 FSETP.NEU.FTZ.AND P1, PT, R0, RZ, PT ;  /* 0x000000ff0000c20b */ /* 0x000fe40003f3d000 */
[----:B------:R-:W-:Y:S02]  /*bd10*/  PRMT R6, R3, 0x9910, RZ ;  /* 0x0000991003067816 */ /* 0x000fe400000000ff */
[C---:B------:R-:W-:Y:S02]  /*bd20*/  PRMT R0, R5.reuse, 0x7610, R0 ;  /* 0x0000761005007816 */ /* 0x040fe40000000000 */
[----:B------:R-:W-:Y:S01]  /*bd30*/  PRMT R3, R5, 0x7610, R3 ;  /* 0x0000761005037816 */ /* 0x000fe20000000003 */
[----:B------:R-:W-:Y:S01]  /*bd40*/  IMAD.MOV.U32 R5, RZ, RZ, R6 ;  /* 0x000000ffff057224 */ /* 0x000fe200078e0006 */
[----:B------:R-:W-:-:S02]  /*bd50*/  @!P3 SEL R0, RZ, 0x1, !P6 ;  /* 0x00000001ff00b807 */ /* 0x000fc40007000000 */
[----:B------:R-:W-:Y:S02]  /*bd60*/  @!P4 SEL R3, RZ, 0x1, !P1 ;  /* 0x00000001ff03c807 */ /* 0x000fe40004800000 */
[----:B------:R-:W-:Y:S02]  /*bd70*/  ISETP.NE.AND P1, PT, R5, RZ, PT ;  /* 0x000000ff0500720c */ /* 0x000fe40003f25270 */
[----:B------:R-:W-:Y:S01]  /*bd80*/  @!P0 FSETP.NEU.FTZ.AND P3, PT, R4, RZ, PT ;  /* 0x000000ff0400820b */ /* 0x000fe20003f7d000 */
[----:B------:R-:W-:Y:S01]  /*bd90*/  IMAD.MOV.U32 R4, RZ, RZ, 0x1 ;  /* 0x00000001ff047424 */ /* 0x000fe200078e00ff */
[----:B------:R-:W-:Y:S02]  /*bda0*/  PRMT R0, R0, 0x9910, RZ ;  /* 0x0000991000007816 */ /* 0x000fe400000000ff */
[----:B------:R-:W-:Y:S02]  /*bdb0*/  PRMT R3, R3, 0x9910, RZ ;  /* 0x0000991003037816 */ /* 0x000fe400000000ff */
[----:B------:R-:W-:-:S02]  /*bdc0*/  ISETP.NE.AND P2, PT, R0, RZ, PT ;  /* 0x000000ff0000720c */ /* 0x000fc40003f45270 */
[----:B------:R-:W-:Y:S02]  /*bdd0*/  ISETP.NE.AND P5, PT, R3, RZ, PT ;  /* 0x000000ff0300720c */ /* 0x000fe40003fa5270 */
[----:B------:R-:W-:Y:S02]  /*bde0*/  PRMT R0, R4, 0x7610, R0 ;  /* 0x0000761004007816 */ /* 0x000fe40000000000 */
[----:B------:R-:W-:Y:S02]  /*bdf0*/  @!P0 SEL R0, RZ, 0x1, !P3 ;  /* 0x00000001ff008807 */ /* 0x000fe40005800000 */
[----:B-----5:R-:W-:Y:S02]  /*be00*/  F2FP.F16.F32.PACK_AB R15, RZ, R15 ;  /* 0x0000000fff0f723e */ /* 0x020fe400000000ff */
[----:B------:R-:W-:Y:S02]  /*be10*/  PRMT R4, R0, 0x9910, RZ ;  /* 0x0000991000047816 */ /* 0x000fe400000000ff */
[----:B-1----:R-:W-:Y:S01]  /*be20*/  F2FP.F16.F32.PACK_AB R3, RZ, R8 ;  /* 0x00000008ff03723e */ /* 0x002fe200000000ff */
[----:B------:R-:W-:Y:S01]  /*be30*/  @!P1 HADD2.F32 R0, -RZ, R15.H0_H0 ;  /* 0x2000000fff009230 */ /* 0x000fe20000004100 */
[----:B--2---:R-:W-:-:S02]  /*be40*/  F2FP.F16.F32.PACK_AB R16, RZ, R16 ;  /* 0x00000010ff10723e */ /* 0x004fc400000000ff */
[----:B------:R-:W-:Y:S01]  /*be50*/  ISETP.NE.AND P6, PT, R4, RZ, PT ;  /* 0x000000ff0400720c */ /* 0x000fe20003fc5270 */
[----:B------:R-:W-:Y:S01]  /*be60*/  @!P2 HADD2.F32 R3, -RZ, R3.H0_H0 ;  /* 0x20000003ff03a230 */ /* 0x000fe20000004100 */
[----:B------:R-:W-:Y:S01]  /*be70*/  @!P1 FSETP.NEU.FTZ.AND P0, PT, R0, RZ, PT ;  /* 0x000000ff0000920b */ /* 0x000fe20003f1d000 */
[----:B------:R-:W-:-:S03]  /*be80*/  @!P5 HADD2.F32 R0, -RZ, R16.H0_H0 ;  /* 0x20000010ff00d230 */ /* 0x000fc60000004100 */
[----:B------:R-:W-:Y:S01]  /*be90*/  @!P2 FSETP.NEU.FTZ.AND P3, PT, R3, RZ, PT ;  /* 0x000000ff0300a20b */ /* 0x000fe20003f7d000 */
[----:B------:R-:W-:Y:S01]  /*bea0*/  IMAD.MOV.U32 R3, RZ, RZ, 0x1 ;  /* 0x00000001ff037424 */ /* 0x000fe200078e00ff */
[----:B------:R-:W-:Y:S01]  /*beb0*/  @!P5 FSETP.NEU.FTZ.AND P4, PT, R0, RZ, PT ;  /* 0x000000ff0000d20b */ /* 0x000fe20003f9d000 */
[----:B------:R-:W-:Y:S01]  /*bec0*/  IMAD.MOV.U32 R0, RZ, RZ, 0x1 ;  /* 0x00000001ff007424 */ /* 0x000fe200078e00ff */
[----:B------:R-:W-:Y:S02]  /*bed0*/  @!P1 SEL R4, RZ, 0x1, !P0 ;  /* 0x00000001ff049807 */ /* 0x000fe40004000000 */
[----:B------:R-:W-:Y:S02]  /*bee0*/  @!P2 SEL R5, RZ, 0x1, !P3 ;  /* 0x00000001ff05a807 */ /* 0x000fe40005800000 */
[----:B------:R-:W-:Y:S02]  /*bef0*/  @!P5 SEL R6, RZ, 0x1, !P4 ;  /* 0x00000001ff06d807 */ /* 0x000fe40006000000 */
[----:B------:R-:W-:-:S02]  /*bf00*/  @!P1 PRMT R24, R4, 0x7610, R24 ;  /* 0x0000761004189816 */ /* 0x000fc40000000018 */
[----:B------:R-:W-:Y:S02]  /*bf10*/  @!P2 PRMT R3, R5, 0x7610, R3 ;  /* 0x000076100503a816 */ /* 0x000fe40000000003 */
[----:B------:R-:W-:Y:S01]  /*bf20*/  @!P5 PRMT R18, R6, 0x7610, R18 ;  /* 0x000076100612d816 */ /* 0x000fe20000000012 */
[----:B------:R-:W-:Y:S06]  /*bf30*/  @P6 BRA `(.L_x_842) ;  /* 0x0000003c00086947 */ /* 0x000fec0003800000 */
[----:B------:R-:W1:Y:S02]  /*bf40*/  I2F.S8 R28, R28 ;  /* 0x0000001c001c7306 */ /* 0x000e640000001400 */
[----:B-1----:R-:W-:-:S05]  /*bf50*/  F2FP.F16.F32.PACK_AB R0, RZ, R28 ;  /* 0x0000001cff00723e */ /* 0x002fca00000000ff */
[----:B------:R-:W-:-:S05]  /*bf60*/  HADD2.F32 R0, -RZ, R0.H0_H0 ;  /* 0x20000000ff007230 */ /* 0x000fca0000004100 */
[----:B------:R-:W-:-:S04]  /*bf70*/  FSETP.NEU.FTZ.AND P0, PT, R0, RZ, PT ;  /* 0x000000ff0000720b */ /* 0x000fc80003f1d000 */
[----:B------:R-:W-:Y:S01]  /*bf80*/  SEL R0, RZ, 0x1, !P0 ;  /* 0x00000001ff007807 */ /* 0x000fe20004000000 */
[----:B------:R-:W-:Y:S08]  /*bf90*/  BRA `(.L_x_842) ;  /* 0x0000003800f07947 */ /* 0x000ff00003800000 */
.L_x_859:
[----:B------:R-:W-:Y:S01]  /*bfa0*/  ISETP.GE.U32.AND P0, PT, R3, R32, PT ;  /* 0x000000200300720c */ /* 0x000fe20003f06070 */
[----:B------:R-:W-:Y:S01]  /*bfb0*/  BSSY B0, `(.L_x_875) ;  /* 0x00000b6000007945 */ /* 0x000fe20003800000 */
[--C-:B------:R-:W-:Y:S02]  /*bfc0*/  PRMT R5, R28, 0x5410, R28.reuse ;  /* 0x000054101c057816 */ /* 0x100fe4000000001c */
[--C-:B------:R-:W-:Y:S02]  /*bfd0*/  PRMT R6, R6, 0x5410, R28.reuse ;  /* 0x0000541006067816 */ /* 0x100fe4000000001c */
[--C-:B------:R-:W-:Y:S02]  /*bfe0*/  PRMT R7, R7, 0x5410, R28.reuse ;  /* 0x0000541007077816 */ /* 0x100fe4000000001c */
[--C-:B------:R-:W-:Y:S02]  /*bff0*/  PRMT R25, R25, 0x5410, R28.reuse ;  /* 0x0000541019197816 */ /* 0x100fe4000000001c */
[----:B------:R-:W-:-:S02]  /*c000*/  PRMT R26, R26, 0x5410, R28 ;  /* 0x000054101a1a7816 */ /* 0x000fc4000000001c */
[----:B------:R-:W-:Y:S02]  /*c010*/  PRMT R27, R27, 0x5410, R28 ;  /* 0x000054101b1b7816 */ /* 0x000fe4000000001c */
[C---:B------:R-:W-:Y:S02]  /*c020*/  PRMT R21, R28.reuse, 0x7610, R21 ;  /* 0x000076101c157816 */ /* 0x040fe40000000015 */
[C---:B------:R-:W-:Y:S02]  /*c030*/  PRMT R20, R28.reuse, 0x7610, R20 ;  /* 0x000076101c147816 */ /* 0x040fe40000000014 */
[C---:B------:R-:W-:Y:S02]  /*c040*/  PRMT R16, R28.reuse, 0x7610, R16 ;  /* 0x000076101c107816 */ /* 0x040fe40000000010 */
[C---:B------:R-:W-:Y:S02]  /*c050*/  PRMT R15, R28.reuse, 0x7610, R15 ;  /* 0x000076101c0f7816 */ /* 0x040fe4000000000f */
[----:B------:R-:W-:-:S02]  /*c060*/  PRMT R14, R28, 0x7610, R14 ;  /* 0x000076101c0e7816 */ /* 0x000fc4000000000e */
        /* <DEDUP_REMOVED lines=22> */
.L_x_877:
[----:B------:R-:W-:-:S05]  /*c1d0*/  IMAD R4, R24, R29, RZ ;  /* 0x0000001d18047224 */ /* 0x000fca00078e02ff */
[----:B------:R-:W-:-:S05]  /*c1e0*/  SHF.R.U32.HI R5, RZ, 0x2, R4 ;  /* 0x00000002ff057819 */ /* 0x000fca0000011604 */
[----:B------:R-:W-:-:S06]  /*c1f0*/  IMAD.WIDE.U32 R4, R5, 0x8, R18 ;  /* 0x0000000805047825 */ /* 0x000fcc00078e0012 */
[----:B------:R-:W2:Y:S01]  /*c200*/  LDG.E.64 R4, desc[UR58][R4.64] ;  /* 0x0000003a04047981 */ /* 0x000ea2000c1e1b00 */
[----:B0-----:R-:W-:-:S04]  /*c210*/  IMAD.IADD R29, R30, 0x1, R29 ;  /* 0x000000011e1d7824 */ /* 0x001fc800078e021d */
        /* <DEDUP_REMOVED lines=22> */
[----:B------:R-:W-:Y:S02]  /*c380*/  LOP3.LUT P6, RZ, R13, 0xff, RZ, 0xc0, !PT ;  /* 0x000000ff0dff7812 */ /* 0x000fe400078cc0ff */
[----:B------:R-:W-:-:S02]  /*c390*/  LOP3.LUT P5, RZ, R25, 0xff, RZ, 0xc0, !PT ;  /* 0x000000ff19ff7812 */ /* 0x000fc400078ac0ff */
[----:B------:R-:W-:Y:S02]  /*c3a0*/  PRMT R27, R27, 0x5410, R27 ;  /* 0x000054101b1b7816 */ /* 0x000fe4000000001b */
[----:B------:R-:W-:Y:S02]  /*c3b0*/  IADD3 R29, R29, R30, RZ ;  /* 0x0000001e1d1d7210 */ /* 0x000fe40007ffe0ff */
[C---:B--2---:R-:W-:Y:S02]  /*c3c0*/  PRMT R36, R4.reuse, 0x7610, R36 ;  /* 0x0000761004247816 */ /* 0x044fe40000000024 */
[----:B------:R-:W-:Y:S02]  /*c3d0*/  PRMT R37, R4, 0x7632, R37 ;  /* 0x0000763204257816 */ /* 0x000fe40000000025 */
[--C-:B------:R-:W-:Y:S01]  /*c3e0*/  PRMT R39, R39, 0x7610, R5.reuse ;  /* 0x0000761027277816 */ /* 0x100fe20000000005 */
[----:B------:R-:W-:Y:S02]  /*c3f0*/  @!P0 HADD2.F32 R0, -RZ, R36.H0_H0 ;  /* 0x20000024ff008230 */ /* 0x000fe40000004100 */
[----:B------:R-:W-:Y:S01]  /*c400*/  @!P1 HADD2.F32 R4, -RZ, R37.H0_H0 ;  /* 0x20000025ff049230 */ /* 0x000fe20000004100 */
[----:B------:R-:W-:-:S02]  /*c410*/  PRMT R37, R37, 0x5410, R5 ;  /* 0x0000541025257816 */ /* 0x000fc40000000005 */
[----:B------:R-:W-:-:S04]  /*c420*/  @!P0 FSETP.NEU.FTZ.AND P3, PT, R0, RZ, PT ;  /* 0x000000ff0000820b */ /* 0x000fc80003f7d000 */
[----:B------:R-:W-:Y:S02]  /*c430*/  @!P0 SEL R0, RZ, 0x1, !P3 ;  /* 0x00000001ff008807 */ /* 0x000fe40005800000 */
[----:B------:R-:W-:Y:S01]  /*c440*/  @!P1 FSETP.NEU.FTZ.AND P3, PT, R4, RZ, PT ;  /* 0x000000ff0400920b */ /* 0x000fe20003f7d000 */
[----:B------:R-:W-:Y:S01]  /*c450*/  @!P2 HADD2.F32 R4, -RZ, R37.H1_H1 ;  /* 0x30000025ff04a230 */ /* 0x000fe20000004100 */
[----:B------:R-:W-:Y:S01]  /*c460*/  @!P0 PRMT R3, R0, 0x7610, R3 ;  /* 0x0000761000038816 */ /* 0x000fe20000000003 */
[----:B------:R-:W-:Y:S01]  /*c470*/  IMAD.MOV.U32 R0, RZ, RZ, 0x1 ;  /* 0x00000001ff007424 */ /* 0x000fe200078e00ff */
[----:B------:R-:W-:-:S04]  /*c480*/  LOP3.LUT P0, RZ, R14, 0xff, RZ, 0xc0, !PT ;  /* 0x000000ff0eff7812 */ /* 0x000fc8000780c0ff */
[----:B------:R-:W-:Y:S02]  /*c490*/  PRMT R5, R5, 0x5410, R0 ;  /* 0x0000541005057816 */ /* 0x000fe40000000000 */
[----:B------:R-:W-:Y:S02]  /*c4a0*/  @!P1 SEL R0, RZ, 0x1, !P3 ;  /* 0x00000001ff009807 */ /* 0x000fe40005800000 */
[----:B------:R-:W-:Y:S01]  /*c4b0*/  @!P2 FSETP.NEU.FTZ.AND P3, PT, R4, RZ, PT ;  /* 0x000000ff0400a20b */ /* 0x000fe20003f7d000 */
[----:B------:R-:W-:Y:S01]  /*c4c0*/  @!P4 HADD2.F32 R4, -RZ, R39.H1_H1 ;  /* 0x30000027ff04c230 */ /* 0x000fe20000004100 */
[----:B------:R-:W-:Y:S02]  /*c4d0*/  @!P1 PRMT R5, R5, 0x5410, R0 ;  /* 0x0000541005059816 */ /* 0x000fe40000000000 */
[----:B------:R-:W-:Y:S02]  /*c4e0*/  @!P2 SEL R0, RZ, 0x1, !P3 ;  /* 0x00000001ff00a807 */ /* 0x000fe40005800000 */
[----:B------:R-:W-:-:S02]  /*c4f0*/  @!P4 FSETP.NEU.FTZ.AND P3, PT, R4, RZ, PT ;  /* 0x000000ff0400c20b */ /* 0x000fc40003f7d000 */
[--C-:B---3--:R-:W-:Y:S02]  /*c500*/  PRMT R0, R0, 0x5410, R6.reuse ;  /* 0x0000541000007816 */ /* 0x108fe40000000006 */
[----:B------:R-:W-:Y:S02]  /*c510*/  @!P4 SEL R4, RZ, 0x1, !P3 ;  /* 0x00000001ff04c807 */ /* 0x000fe40005800000 */
[----:B------:R-:W-:Y:S01]  /*c520*/  PRMT R6, R6, 0x7632, R6 ;  /* 0x0000763206067816 */ /* 0x000fe20000000006 */
[----:B------:R-:W-:Y:S01]  /*c530*/  @!P6 HADD2.F32 R13, -RZ, R0.H1_H1 ;  /* 0x30000000ff0de230 */ /* 0x000fe20000004100 */
[----:B------:R-:W-:Y:S02]  /*c540*/  @!P4 PRMT R27, R27, 0x5410, R4 ;  /* 0x000054101b1bc816 */ /* 0x000fe40000000004 */
[----:B------:R-:W-:Y:S02]  /*c550*/  @!P2 PRMT R12, R0, 0x7610, R12 ;  /* 0x00007610000ca816 */ /* 0x000fe4000000000c */
[----:B------:R-:W-:Y:S01]  /*c560*/  @!P6 FSETP.NEU.FTZ.AND P4, PT, R13, RZ, PT ;  /* 0x000000ff0d00e20b */ /* 0x000fe20003f9d000 */
[----:B------:R-:W-:Y:S01]  /*c570*/  HFMA2.MMA R13, -RZ, RZ, 0, 5.9604644775390625e-08 ;  /* 0x00000001ff0d7435 */ /* 0x000fe200000001ff */
[----:B------:R-:W-:Y:S01]  /*c580*/  LOP3.LUT P2, RZ, R15, 0xff, RZ, 0xc0, !PT ;  /* 0x000000ff0fff7812 */ /* 0x000fe2000784c0ff */
[----:B------:R-:W-:Y:S01]  /*c590*/  @!P5 HADD2.F32 R15, -RZ, R6.H0_H0 ;  /* 0x20000006ff0fd230 */ /* 0x000fe20000004100 */
[----:B------:R-:W-:-:S02]  /*c5a0*/  PRMT R4, R7, 0x7610, R4 ;  /* 0x0000761007047816 */ /* 0x000fc40000000004 */
[----:B------:R-:W-:Y:S01]  /*c5b0*/  LOP3.LUT P1, RZ, R26, 0xff, RZ, 0xc0, !PT ;  /* 0x000000ff1aff7812 */ /* 0x000fe2000782c0ff */
[----:B------:R-:W-:Y:S01]  /*c5c0*/  IMAD.MOV.U32 R26, RZ, RZ, 0x1 ;  /* 0x00000001ff1a7424 */ /* 0x000fe200078e00ff */
[----:B------:R-:W-:Y:S01]  /*c5d0*/  @!P6 SEL R14, RZ, 0x1, !P4 ;  /* 0x00000001ff0ee807 */ /* 0x000fe20006000000 */
[----:B------:R-:W-:Y:S01]  /*c5e0*/  @!P0 HADD2.F32 R25, -RZ, R4.H0_H0 ;  /* 0x20000004ff198230 */ /* 0x000fe20000004100 */
[----:B------:R-:W-:Y:S02]  /*c5f0*/  @!P5 FSETP.NEU.FTZ.AND P4, PT, R15, RZ, PT ;  /* 0x000000ff0f00d20b */ /* 0x000fe40003f9d000 */
[----:B------:R-:W-:Y:S02]  /*c600*/  PRMT R26, R26, 0x5410, R26 ;  /* 0x000054101a1a7816 */ /* 0x000fe4000000001a */
[----:B------:R-:W-:Y:S02]  /*c610*/  PRMT R7, R7, 0x7632, R7 ;  /* 0x0000763207077816 */ /* 0x000fe40000000007 */
[----:B------:R-:W-:Y:S01]  /*c620*/  @!P6 PRMT R13, R14, 0x7610, R13 ;  /* 0x000076100e0de816 */ /* 0x000fe2000000000d */
[----:B------:R-:W-:Y:S01]  /*c630*/  IMAD.MOV.U32 R14, RZ, RZ, 0x1 ;  /* 0x00000001ff0e7424 */ /* 0x000fe200078e00ff */
[----:B------:R-:W-:-:S02]  /*c640*/  @!P5 SEL R15, RZ, 0x1, !P4 ;  /* 0x00000001ff0fd807 */ /* 0x000fc40006000000 */
[----:B------:R-:W-:Y:S01]  /*c650*/  @!P0 FSETP.NEU.FTZ.AND P6, PT, R25, RZ, PT ;  /* 0x000000ff1900820b */ /* 0x000fe20003fdd000 */
[----:B------:R-:W-:Y:S01]  /*c660*/  IMAD.MOV.U32 R25, RZ, RZ, 0x1 ;  /* 0x00000001ff197424 */ /* 0x000fe200078e00ff */
[----:B------:R-:W-:Y:S02]  /*c670*/  LOP3.LUT P3, RZ, R31, 0xff, RZ, 0xc0, !PT ;  /* 0x000000ff1fff7812 */ /* 0x000fe4000786c0ff */
[----:B------:R-:W-:Y:S01]  /*c680*/  LOP3.LUT P4, RZ, R16, 0xff, RZ, 0xc0, !PT ;  /* 0x000000ff10ff7812 */ /* 0x000fe2000788c0ff */
[----:B------:R-:W-:Y:S01]  /*c690*/  @!P1 HADD2.F32 R16, -RZ, R7.H0_H0 ;  /* 0x20000007ff109230 */ /* 0x000fe20000004100 */
[----:B------:R-:W-:Y:S02]  /*c6a0*/  @!P5 PRMT R26, R26, 0x5410, R15 ;  /* 0x000054101a1ad816 */ /* 0x000fe4000000000f */
[----:B------:R-:W-:Y:S02]  /*c6b0*/  @!P0 SEL R15, RZ, 0x1, !P6 ;  /* 0x00000001ff0f8807 */ /* 0x000fe40007000000 */
[----:B----4-:R-:W-:-:S02]  /*c6c0*/  PRMT R36, R36, 0x5410, R10 ;  /* 0x0000541024247816 */ /* 0x010fc4000000000a */
[----:B------:R-:W-:Y:S01]  /*c6d0*/  @!P0 PRMT R14, R15, 0x7610, R14 ;  /* 0x000076100f0e8816 */ /* 0x000fe2000000000e */
[----:B------:R-:W-:Y:S01]  /*c6e0*/  IMAD.MOV.U32 R15, RZ, RZ, 0x1 ;  /* 0x00000001ff0f7424 */ /* 0x000fe200078e00ff */
[----:B------:R-:W-:Y:S01]  /*c6f0*/  @!P1 FSETP.NEU.FTZ.AND P0, PT, R16, RZ, PT ;  /* 0x000000ff1000920b */ /* 0x000fe20003f1d000 */
[----:B------:R-:W-:Y:S01]  /*c700*/  @!P2 HADD2.F32 R16, -RZ, R36.H1_H1 ;  /* 0x30000024ff10a230 */ /* 0x000fe20000004100 */
[----:B------:R-:W-:Y:S02]  /*c710*/  PRMT R38, R10, 0x7632, R38 ;  /* 0x000076320a267816 */ /* 0x000fe40000000026 */
[----:B------:R-:W-:Y:S02]  /*c720*/  @!P1 SEL R10, RZ, 0x1, !P0 ;  /* 0x00000001ff0a9807 */ /* 0x000fe40004000000 */
[----:B------:R-:W-:Y:S01]  /*c730*/  LOP3.LUT P5, RZ, R20, 0xff, RZ, 0xc0, !PT ;  /* 0x000000ff14ff7812 */ /* 0x000fe200078ac0ff */
[----:B------:R-:W-:Y:S01]  /*c740*/  @!P3 HADD2.F32 R20, -RZ, R38.H0_H0 ;  /* 0x20000026ff14b230 */ /* 0x000fe20000004100 */
[----:B------:R-:W-:-:S02]  /*c750*/  @!P2 FSETP.NEU.FTZ.AND P0, PT, R16, RZ, PT ;  /* 0x000000ff1000a20b */ /* 0x000fc40003f1d000 */
[----:B------:R-:W-:Y:S02]  /*c760*/  PRMT R25, R25, 0x5410, R25 ;  /* 0x0000541019197816 */ /* 0x000fe40000000019 */
[----:B------:R-:W-:Y:S02]  /*c770*/  LOP3.LUT P6, RZ, R33, 0xff, RZ, 0xc0, !PT ;  /* 0x000000ff21ff7812 */ /* 0x000fe400078cc0ff */
[----:B------:R-:W-:Y:S02]  /*c780*/  @!P2 SEL R16, RZ, 0x1, !P0 ;  /* 0x00000001ff10a807 */ /* 0x000fe40004000000 */
[----:B------:R-:W-:Y:S01]  /*c790*/  @!P1 PRMT R25, R25, 0x5410, R10 ;  /* 0x0000541019199816 */ /* 0x000fe2000000000a */
[----:B------:R-:W-:Y:S01]  /*c7a0*/  IMAD.MOV.U32 R10, RZ, RZ, 0x1 ;  /* 0x00000001ff0a7424 */ /* 0x000fe200078e00ff */
[----:B------:R-:W-:Y:S02]  /*c7b0*/  PRMT R38, R38, 0x5410, R11 ;  /* 0x0000541026267816 */ /* 0x000fe4000000000b */
[----:B------:R-:W-:-:S02]  /*c7c0*/  @!P3 FSETP.NEU.FTZ.AND P1, PT, R20, RZ, PT ;  /* 0x000000ff1400b20b */ /* 0x000fc40003f3d000 */
[----:B------:R-:W-:Y:S01]  /*c7d0*/  @!P2 PRMT R15, R16, 0x7610, R15 ;  /* 0x00007610100fa816 */ /* 0x000fe2000000000f */
[----:B------:R-:W-:Y:S01]  /*c7e0*/  IMAD.MOV.U32 R16, RZ, RZ, 0x1 ;  /* 0x00000001ff107424 */ /* 0x000fe200078e00ff */
[----:B------:R-:W-:Y:S01]  /*c7f0*/  LOP3.LUT P2, RZ, R21, 0xff, RZ, 0xc0, !PT ;  /* 0x000000ff15ff7812 */ /* 0x000fe2000784c0ff */
[----:B------:R-:W-:Y:S01]  /*c800*/  @!P4 HADD2.F32 R21, -RZ, R38.H1_H1 ;  /* 0x30000026ff15c230 */ /* 0x000fe20000004100 */
[----:B------:R-:W-:Y:S02]  /*c810*/  @!P3 SEL R20, RZ, 0x1, !P1 ;  /* 0x00000001ff14b807 */ /* 0x000fe40004800000 */
[----:B------:R-:W-:Y:S02]  /*c820*/  PRMT R7, R7, 0x5410, R10 ;  /* 0x0000541007077816 */ /* 0x000fe4000000000a */
[----:B------:R-:W-:Y:S02]  /*c830*/  PRMT R40, R11, 0x7632, R40 ;  /* 0x000076320b287816 */ /* 0x000fe40000000028 */
[----:B------:R-:W-:Y:S01]  /*c840*/  @!P3 PRMT R7, R7, 0x5410, R20 ;  /* 0x000054100707b816 */ /* 0x000fe20000000014 */
[----:B------:R-:W-:Y:S01]  /*c850*/  IMAD.MOV.U32 R20, RZ, RZ, 0x1 ;  /* 0x00000001ff147424 */ /* 0x000fe200078e00ff */
[----:B------:R-:W-:Y:S01]  /*c860*/  LOP3.LUT P0, RZ, R34, 0xff, RZ, 0xc0, !PT ;  /* 0x000000ff22ff7812 */ /* 0x000fe2000780c0ff */
[----:B------:R-:W-:Y:S01]  /*c870*/  @!P6 HADD2.F32 R11, -RZ, R40.H0_H0 ;  /* 0x20000028ff0be230 */ /* 0x000fe20000004100 */
[----:B------:R-:W-:Y:S01]  /*c880*/  @!P4 FSETP.NEU.FTZ.AND P3, PT, R21, RZ, PT ;  /* 0x000000ff1500c20b */ /* 0x000fe20003f7d000 */
[----:B------:R-:W-:Y:S01]  /*c890*/  IMAD.MOV.U32 R21, RZ, RZ, 0x1 ;  /* 0x00000001ff157424 */ /* 0x000fe200078e00ff */
[----:B------:R-:W-:-:S02]  /*c8a0*/  PRMT R5, R10, 0x7610, R5 ;  /* 0x000076100a057816 */ /* 0x000fc40000000005 */
[----:B------:R-:W-:Y:S02]  /*c8b0*/  @!P4 SEL R10, RZ, 0x1, !P3 ;  /* 0x00000001ff0ac807 */ /* 0x000fe40005800000 */
[----:B-----5:R-:W-:Y:S02]  /*c8c0*/  PRMT R4, R4, 0x5410, R8 ;  /* 0x0000541004047816 */ /* 0x020fe40000000008 */
[----:B------:R-:W-:Y:S01]  /*c8d0*/  @!P6 FSETP.NEU.FTZ.AND P3, PT, R11, RZ, PT ;  /* 0x000000ff0b00e20b */ /* 0x000fe20003f7d000 */
[----:B------:R-:W-:Y:S01]  /*c8e0*/  IMAD R11, R30, 0x3, R29 ;  /* 0x000000031e0b7824 */ /* 0x000fe200078e021d */
[----:B------:R-:W-:Y:S02]  /*c8f0*/  PRMT R6, R6, 0x5410, R16 ;  /* 0x0000541006067816 */ /* 0x000fe40000000010 */
[----:B------:R-:W-:Y:S02]  /*c900*/  LOP3.LUT P1, RZ, R35, 0xff, RZ, 0xc0, !PT ;  /* 0x000000ff23ff7812 */ /* 0x000fe4000782c0ff */
[----:B------:R-:W-:-:S02]  /*c910*/  PRMT R34, R34, 0x7610, R8 ;  /* 0x0000761022227816 */ /* 0x000fc40000000008 */
[----:B------:R-:W-:Y:S01]  /*c920*/  @!P4 PRMT R16, R10, 0x7610, R16 ;  /* 0x000076100a10c816 */ /* 0x000fe20000000010 */
[----:B------:R-:W-:Y:S01]  /*c930*/  @!P5 HADD2.F32 R10, -RZ, R4.H1_H1 ;  /* 0x30000004ff0ad230 */ /* 0x000fe20000004100 */
[----:B------:R-:W-:Y:S01]  /*c940*/  PRMT R33, R33, 0x5410, R9 ;  /* 0x0000541021217816 */ /* 0x000fe20000000009 */
[----:B------:R-:W-:Y:S01]  /*c950*/  @!P0 HADD2.F32 R8, -RZ, R34.H1_H1 ;  /* 0x30000022ff088230 */ /* 0x000fe20000004100 */
[----:B-1----:R-:W-:Y:S02]  /*c960*/  ISETP.GE.U32.AND P4, PT, R11, R32, PT ;  /* 0x000000200b00720c */ /* 0x002fe40003f86070 */
[----:B------:R-:W-:Y:S02]  /*c970*/  @!P6 SEL R11, RZ, 0x1, !P3 ;  /* 0x00000001ff0be807 */ /* 0x000fe40005800000 */
[----:B------:R-:W-:Y:S01]  /*c980*/  @!P5 FSETP.NEU.FTZ.AND P3, PT, R10, RZ, PT ;  /* 0x000000ff0a00d20b */ /* 0x000fe20003f7d000 */
[----:B------:R-:W-:Y:S01]  /*c990*/  @!P2 HADD2.F32 R10, -RZ, R33.H1_H1 ;  /* 0x30000021ff0aa230 */ /* 0x000fe20000004100 */
[----:B------:R-:W-:-:S02]  /*c9a0*/  PRMT R39, R9, 0x7632, R39 ;  /* 0x0000763209277816 */ /* 0x000fc40000000027 */
[----:B------:R-:W-:Y:S02]  /*c9b0*/  @!P6 PRMT R6, R6, 0x5410, R11 ;  /* 0x000054100606e816 */ /* 0x000fe4000000000b */
[----:B------:R-:W-:Y:S02]  /*c9c0*/  @!P0 FSETP.NEU.FTZ.AND P6, PT, R8, RZ, PT ;  /* 0x000000ff0800820b */ /* 0x000fe40003fdd000 */
[----:B------:R-:W-:Y:S02]  /*c9d0*/  @!P5 SEL R8, RZ, 0x1, !P3 ;  /* 0x00000001ff08d807 */ /* 0x000fe40005800000 */
[----:B------:R-:W-:Y:S01]  /*c9e0*/  @!P2 FSETP.NEU.FTZ.AND P3, PT, R10, RZ, PT ;  /* 0x000000ff0a00a20b */ /* 0x000fe20003f7d000 */
[----:B------:R-:W-:Y:S01]  /*c9f0*/  @!P1 HADD2.F32 R10, -RZ, R39.H0_H0 ;  /* 0x20000027ff0a9230 */ /* 0x000fe20000004100 */
[----:B------:R-:W-:Y:S02]  /*ca00*/  @!P0 SEL R9, RZ, 0x1, !P6 ;  /* 0x00000001ff098807 */ /* 0x000fe40007000000 */
[----:B------:R-:W-:-:S02]  /*ca10*/  PRMT R26, R25, 0x7632, R26 ;  /* 0x00007632191a7816 */ /* 0x000fc4000000001a */
[----:B------:R-:W-:Y:S02]  /*ca20*/  @!P1 FSETP.NEU.FTZ.AND P6, PT, R10, RZ, PT ;  /* 0x000000ff0a00920b */ /* 0x000fe40003fdd000 */
[----:B------:R-:W-:Y:S02]  /*ca30*/  @!P2 SEL R10, RZ, 0x1, !P3 ;  /* 0x00000001ff0aa807 */ /* 0x000fe40005800000 */
[----:B------:R-:W-:Y:S02]  /*ca40*/  @!P1 SEL R11, RZ, 0x1, !P6 ;  /* 0x00000001ff0b9807 */ /* 0x000fe40007000000 */
[----:B------:R-:W-:Y:S02]  /*ca50*/  @!P0 PRMT R5, R9, 0x7610, R5 ;  /* 0x0000761009058816 */ /* 0x000fe40000000005 */
[----:B------:R-:W-:Y:S02]  /*ca60*/  @!P1 PRMT R28, R11, 0x7610, R28 ;  /* 0x000076100b1c9816 */ /* 0x000fe4000000001c */
[----:B------:R-:W-:-:S02]  /*ca70*/  @!P5 PRMT R20, R8, 0x7610, R20 ;  /* 0x000076100814d816 */ /* 0x000fc40000000014 */
[----:B------:R-:W-:Y:S02]  /*ca80*/  @!P2 PRMT R21, R10, 0x7610, R21 ;  /* 0x000076100a15a816 */ /* 0x000fe40000000015 */
        /* <DEDUP_REMOVED lines=8> */
.L_x_876:
[----:B------:R-:W-:Y:S05]  /*cb10*/  BSYNC B0 ;  /* 0x0000000000007941 */ /* 0x000fea0003800000 */
.L_x_875:
[----:B------:R-:W-:Y:S01]  /*cb20*/  ISETP.GE.U32.AND P1, PT, R29, R32, PT ;  /* 0x000000201d00720c */ /* 0x000fe20003f26070 */
[----:B------:R-:W-:Y:S01]  /*cb30*/  BSSY B0, `(.L_x_878) ;  /* 0x000002e000007945 */ /* 0x000fe20003800000 */
[----:B------:R-:W-:Y:S02]  /*cb40*/  PRMT R10, R6, 0x7632, R10 ;  /* 0x00007632060a7816 */ /* 0x000fe4000000000a */
[----:B------:R-:W-:Y:S02]  /*cb50*/  PRMT R11, R7, 0x7632, R11 ;  /* 0x00007632070b7816 */ /* 0x000fe4000000000b */
[----:B------:R-:W-:Y:S02]  /*cb60*/  PRMT R25, R25, 0x7632, R25 ;  /* 0x0000763219197816 */ /* 0x000fe40000000019 */
[----:B------:R-:W-:Y:S02]  /*cb70*/  PRMT R26, R26, 0x7632, R26 ;  /* 0x000076321a1a7816 */ /* 0x000fe4000000001a */
[----:B------:R-:W-:-:S02]  /*cb80*/  PRMT R27, R27, 0x7632, R27 ;  /* 0x000076321b1b7816 */ /* 0x000fc4000000001b */
[----:B------:R-:W-:Y:S01]  /*cb90*/  PRMT R31, R5, 0x7632, R31 ;  /* 0x00007632051f7816 */ /* 0x000fe2000000001f */
[----:B------:R-:W-:Y:S06]  /*cba0*/  @P1 BRA `(.L_x_879) ;  /* 0x0000000000981947 */ /* 0x000fec0003800000 */
[----:B------:R-:W-:-:S05]  /*cbb0*/  IMAD R8, R24, R29, RZ ;  /* 0x0000001d18087224 */ /* 0x000fca00078e02ff */
[----:B------:R-:W-:-:S05]  /*cbc0*/  SHF.R.U32.HI R9, RZ, 0x2, R8 ;  /* 0x00000002ff097819 */ /* 0x000fca0000011608 */
[----:B------:R-:W-:-:S06]  /*cbd0*/  IMAD.WIDE.U32 R8, R9, 0x8, R18 ;  /* 0x0000000809087825 */ /* 0x000fcc00078e0012 */
[----:B------:R-:W2:Y:S01]  /*cbe0*/  LDG.E.64 R8, desc[UR58][R8.64] ;  /* 0x0000003a08087981 */ /* 0x000ea2000c1e1b00 */
[----:B------:R-:W-:-:S05]  /*cbf0*/  IMAD.IADD R35, R29, 0x1, R30 ;  /* 0x000000011d237824 */ /* 0x000fca00078e021e */
[----:B------:R-:W-:Y:S02]  /*cc00*/  ISETP.GE.U32.AND P0, PT, R35, R32, PT ;  /* 0x000000202300720c */ /* 0x000fe40003f06070 */
[C---:B--2---:R-:W-:Y:S02]  /*cc10*/  PRMT R36, R8.reuse, 0x7610, R36 ;  /* 0x0000761008247816 */ /* 0x044fe40000000024 */
[--C-:B------:R-:W-:Y:S02]  /*cc20*/  PRMT R37, R8, 0x5432, R9.reuse ;  /* 0x0000543208257816 */ /* 0x100fe40000000009 */
[----:B------:R-:W-:-:S07]  /*cc30*/  PRMT R39, R39, 0x7610, R9 ;  /* 0x0000761027277816 */ /* 0x000fce0000000009 */
[----:B------:R-:W-:Y:S05]  /*cc40*/  @P0 BRA `(.L_x_879) ;  /* 0x0000000000700947 */ /* 0x000fea0003800000 */
[----:B------:R-:W-:-:S05]  /*cc50*/  IMAD R0, R24, R35, RZ ;  /* 0x0000002318007224 */ /* 0x000fca00078e02ff */
[----:B------:R-:W-:-:S05]  /*cc60*/  SHF.R.U32.HI R9, RZ, 0x2, R0 ;  /* 0x00000002ff097819 */ /* 0x000fca0000011600 */
[----:B------:R-:W-:-:S05]  /*cc70*/  IMAD.WIDE.U32 R8, R9, 0x8, R18 ;  /* 0x0000000809087825 */ /* 0x000fca00078e0012 */
[----:B------:R-:W2:Y:S01]  /*cc80*/  LDG.E.64 R6, desc[UR58][R8.64] ;  /* 0x0000003a08067981 */ /* 0x000ea2000c1e1b00 */
[----:B------:R-:W-:-:S05]  /*cc90*/  IMAD.IADD R35, R35, 0x1, R30 ;  /* 0x0000000123237824 */ /* 0x000fca00078e021e */
[----:B------:R-:W-:Y:S02]  /*cca0*/  ISETP.GE.U32.AND P0, PT, R35, R32, PT ;  /* 0x000000202300720c */ /* 0x000fe40003f06070 */
[----:B--2---:R-:W-:Y:S02]  /*ccb0*/  PRMT R0, R0, 0x5410, R6 ;  /* 0x0000541000007816 */ /* 0x004fe40000000006 */
[C---:B------:R-:W-:Y:S02]  /*ccc0*/  PRMT R4, R7.reuse, 0x7610, R4 ;  /* 0x0000761007047816 */ /* 0x040fe40000000004 */
[----:B------:R-:W-:Y:S02]  /*ccd0*/  PRMT R6, R6, 0x7632, R6 ;  /* 0x0000763206067816 */ /* 0x000fe40000000006 */
[----:B------:R-:W-:-:S05]  /*cce0*/  PRMT R7, R7, 0x7632, R7 ;  /* 0x0000763207077816 */ /* 0x000fca0000000007 */
[----:B------:R-:W-:Y:S05]  /*ccf0*/  @P0 BRA `(.L_x_879) ;  /* 0x0000000000440947 */ /* 0x000fea0003800000 */
[----:B------:R-:W-:Y:S01]  /*cd00*/  IADD3 R9, R35, R30, RZ ;  /* 0x0000001e23097210 */ /* 0x000fe20007ffe0ff */
[----:B------:R-:W-:-:S03]  /*cd10*/  IMAD R35, R24, R35, RZ ;  /* 0x0000002318237224 */ /* 0x000fc600078e02ff */
[----:B------:R-:W-:-:S13]  /*cd20*/  ISETP.GE.U32.AND P0, PT, R9, R32, PT ;  /* 0x000000200900720c */ /* 0x000fda0003f06070 */
[----:B------:R-:W-:Y:S01]  /*cd30*/  @!P0 IMAD R24, R24, R9, RZ ;  /* 0x0000000918188224 */ /* 0x000fe200078e02ff */
[----:B------:R-:W-:-:S04]  /*cd40*/  SHF.R.U32.HI R9, RZ, 0x2, R35 ;  /* 0x00000002ff097819 */ /* 0x000fc80000011623 */
[----:B------:R-:W-:Y:S01]  /*cd50*/  @!P0 SHF.R.U32.HI R35, RZ, 0x2, R24 ;  /* 0x00000002ff238819 */ /* 0x000fe20000011618 */
[----:B------:R-:W-:-:S04]  /*cd60*/  IMAD.WIDE.U32 R8, R9, 0x8, R18 ;  /* 0x0000000809087825 */ /* 0x000fc800078e0012 */
[----:B------:R-:W-:Y:S02]  /*cd70*/  @!P0 IMAD.WIDE.U32 R18, R35, 0x8, R18 ;  /* 0x0000000823128825 */ /* 0x000fe400078e0012 */
[----:B------:R-:W2:Y:S04]  /*cd80*/  LDG.E.64 R8, desc[UR58][R8.64] ;  /* 0x0000003a08087981 */ /* 0x000ea8000c1e1b00 */
[----:B------:R-:W3:Y:S01]  /*cd90*/  @!P0 LDG.E.64 R18, desc[UR58][R18.64] ;  /* 0x0000003a12128981 */ /* 0x000ee2000c1e1b00 */
[----:B--2---:R-:W-:Y:S02]  /*cda0*/  PRMT R36, R36, 0x5410, R8 ;  /* 0x0000541024247816 */ /* 0x004fe40000000008 */
[----:B------:R-:W-:Y:S02]  /*cdb0*/  PRMT R38, R8, 0x5432, R9 ;  /* 0x0000543208267816 */ /* 0x000fe40000000009 */
[----:B------:R-:W-:-:S02]  /*cdc0*/  PRMT R40, R9, 0x7632, R40 ;  /* 0x0000763209287816 */ /* 0x000fc40000000028 */
[--C-:B---3--:R-:W-:Y:S02]  /*cdd0*/  @!P0 PRMT R4, R4, 0x5410, R18.reuse ;  /* 0x0000541004048816 */ /* 0x108fe40000000012 */
[----:B------:R-:W-:Y:S02]  /*cde0*/  @!P0 PRMT R34, R34, 0x7610, R18 ;  /* 0x0000761022228816 */ /* 0x000fe40000000012 */
[----:B------:R-:W-:Y:S02]  /*cdf0*/  @!P0 PRMT R33, R33, 0x5410, R19 ;  /* 0x0000541021218816 */ /* 0x000fe40000000013 */
[----:B------:R-:W-:-:S07]  /*ce00*/  @!P0 PRMT R39, R19, 0x7632, R39 ;  /* 0x0000763213278816 */ /* 0x000fce0000000027 */
.L_x_879:
[----:B------:R-:W-:Y:S05]  /*ce10*/  BSYNC B0 ;  /* 0x0000000000007941 */ /* 0x000fea0003800000 */
.L_x_878:
[----:B------:R-:W-:Y:S04]  /*ce20*/  BSSY B0, `(.L_x_880) ;  /* 0x0000089000007945 */ /* 0x000fe80003800000 */
[----:B------:R-:W-:Y:S05]  /*ce30*/  @P1 BRA `(.L_x_881) ;  /* 0x00000008001c1947 */ /* 0x000fea0003800000 */
[----:B------:R-:W-:Y:S01]  /*ce40*/  LOP3.LUT P2, RZ, R3, 0xff, RZ, 0xc0, !PT ;  /* 0x000000ff03ff7812 */ /* 0x000fe2000784c0ff */
[----:B------:R-:W-:Y:S01]  /*ce50*/  IMAD.MOV.U32 R9, RZ, RZ, 0x1 ;  /* 0x00000001ff097424 */ /* 0x000fe200078e00ff */
[----:B------:R-:W-:Y:S01]  /*ce60*/  LOP3.LUT P3, RZ, R31, 0xff, RZ, 0xc0, !PT ;  /* 0x000000ff1fff7812 */ /* 0x000fe2000786c0ff */
[----:B------:R-:W-:Y:S01]  /*ce70*/  IMAD.IADD R29, R29, 0x1, R30 ;  /* 0x000000011d1d7824 */ /* 0x000fe200078e021e */
[----:B------:R-:W-:Y:S02]  /*ce80*/  LOP3.LUT P4, RZ, R27, 0xff, RZ, 0xc0, !PT ;  /* 0x000000ff1bff7812 */ /* 0x000fe4000788c0ff */
[----:B------:R-:W-:Y:S01]  /*ce90*/  LOP3.LUT P1, RZ, R12, 0xff, RZ, 0xc0, !PT ;  /* 0x000000ff0cff7812 */ /* 0x000fe2000782c0ff */
[----:B------:R-:W-:Y:S01]  /*cea0*/  IMAD.MOV.U32 R12, RZ, RZ, 0x1 ;  /* 0x00000001ff0c7424 */ /* 0x000fe200078e00ff */
[----:B------:R-:W-:-:S04]  /*ceb0*/  PRMT R0, R9, 0x7610, R0 ;  /* 0x0000761009007816 */ /* 0x000fc80000000000 */
[----:B------:R-:W-:Y:S01]  /*cec0*/  PRMT R6, R6, 0x5410, R12 ;  /* 0x0000541006067816 */ /* 0x000fe2000000000c */
[----:B------:R-:W-:Y:S02]  /*ced0*/  @!P2 HADD2.F32 R3, -RZ, R36.H0_H0 ;  /* 0x20000024ff03a230 */ /* 0x000fe40000004100 */
[----:B------:R-:W-:-:S03]  /*cee0*/  @!P3 HADD2.F32 R8, -RZ, R37.H0_H0 ;  /* 0x20000025ff08b230 */ /* 0x000fc60000004100 */
[----:B------:R-:W-:Y:S01]  /*cef0*/  @!P2 FSETP.NEU.FTZ.AND P6, PT, R3, RZ, PT ;  /* 0x000000ff0300a20b */ /* 0x000fe20003fdd000 */
[----:B------:R-:W-:Y:S01]  /*cf00*/  @!P4 HADD2.F32 R3, -RZ, R39.H1_H1 ;  /* 0x30000027ff03c230 */ /* 0x000fe20000004100 */
[----:B------:R-:W-:Y:S01]  /*cf10*/  @!P3 FSETP.NEU.FTZ.AND P5, PT, R8, RZ, PT ;  /* 0x000000ff0800b20b */ /* 0x000fe20003fbd000 */
[----:B------:R-:W-:Y:S01]  /*cf20*/  IMAD.MOV.U32 R8, RZ, RZ, 0x1 ;  /* 0x00000001ff087424 */ /* 0x000fe200078e00ff */
[----:B------:R-:W-:Y:S01]  /*cf30*/  @!P2 SEL R9, RZ, 0x1, !P6 ;  /* 0x00000001ff09a807 */ /* 0x000fe20007000000 */
[----:B------:R-:W-:Y:S01]  /*cf40*/  @!P1 HADD2.F32 R37, -RZ, R37.H1_H1 ;  /* 0x30000025ff259230 */ /* 0x000fe20000004100 */
[----:B------:R-:W-:Y:S02]  /*cf50*/  @!P4 FSETP.NEU.FTZ.AND P6, PT, R3, RZ, PT ;  /* 0x000000ff0300c20b */ /* 0x000fe40003fdd000 */
[----:B------:R-:W-:Y:S02]  /*cf60*/  PRMT R3, R8, 0x7610, R3 ;  /* 0x0000761008037816 */ /* 0x000fe40000000003 */
[----:B------:R-:W-:-:S02]  /*cf70*/  @!P3 SEL R8, RZ, 0x1, !P5 ;  /* 0x00000001ff08b807 */ /* 0x000fc40006800000 */
[----:B------:R-:W-:Y:S02]  /*cf80*/  ISETP.GE.U32.AND P5, PT, R29, R32, PT ;  /* 0x000000201d00720c */ /* 0x000fe40003fa6070 */
[----:B------:R-:W-:Y:S02]  /*cf90*/  @!P1 FSETP.NEU.FTZ.AND P0, PT, R37, RZ, PT ;  /* 0x000000ff2500920b */ /* 0x000fe40003f1d000 */
[----:B------:R-:W-:Y:S02]  /*cfa0*/  @!P4 SEL R19, RZ, 0x1, !P6 ;  /* 0x00000001ff13c807 */ /* 0x000fe40007000000 */
[----:B------:R-:W-:Y:S02]  /*cfb0*/  @!P1 SEL R18, RZ, 0x1, !P0 ;  /* 0x00000001ff129807 */ /* 0x000fe40004000000 */
[----:B------:R-:W-:Y:S02]  /*cfc0*/  @!P4 PRMT R6, R6, 0x5410, R19 ;  /* 0x000054100606c816 */ /* 0x000fe40000000013 */
[----:B------:R-:W-:-:S02]  /*cfd0*/  @!P3 PRMT R0, R8, 0x7610, R0 ;  /* 0x000076100800b816 */ /* 0x000fc40000000000 */
[----:B------:R-:W-:Y:S02]  /*cfe0*/  @!P2 PRMT R3, R9, 0x7610, R3 ;  /* 0x000076100903a816 */ /* 0x000fe40000000003 */
[----:B------:R-:W-:Y:S02]  /*cff0*/  @!P1 PRMT R12, R18, 0x7610, R12 ;  /* 0x00007610120c9816 */ /* 0x000fe4000000000c */
[----:B------:R-:W-:Y:S02]  /*d000*/  PRMT R27, R6, 0x7632, R27 ;  /* 0x00007632061b7816 */ /* 0x000fe4000000001b */
[----:B------:R-:W-:Y:S01]  /*d010*/  PRMT R31, R0, 0x7610, R31 ;  /* 0x00007610001f7816 */ /* 0x000fe2000000001f */
[----:B------:R-:W-:Y:S06]  /*d020*/  @P5 BRA `(.L_x_881) ;  /* 0x0000000400a05947 */ /* 0x000fec0003800000 */
[----:B------:R-:W-:Y:S01]  /*d030*/  LOP3.LUT P4, RZ, R13, 0xff, RZ, 0xc0, !PT ;  /* 0x000000ff0dff7812 */ /* 0x000fe2000788c0ff */
[----:B------:R-:W-:Y:S01]  /*d040*/  IMAD.MOV.U32 R9, RZ, RZ, 0x1 ;  /* 0x00000001ff097424 */ /* 0x000fe200078e00ff */
[----:B------:R-:W-:Y:S02]  /*d050*/  LOP3.LUT P2, RZ, R26, 0xff, RZ, 0xc0, !PT ;  /* 0x000000ff1aff7812 */ /* 0x000fe4000784c0ff */
[----:B------:R-:W-:Y:S02]  /*d060*/  LOP3.LUT P1, RZ, R14, 0xff, RZ, 0xc0, !PT ;  /* 0x000000ff0eff7812 */ /* 0x000fe4000782c0ff */
[----:B------:R-:W-:Y:S02]  /*d070*/  PRMT R7, R7, 0x5410, R9 ;  /* 0x0000541007077816 */ /* 0x000fe40000000009 */
[----:B------:R-:W-:Y:S02]  /*d080*/  LOP3.LUT P0, RZ, R25, 0xff, RZ, 0xc0, !PT ;  /* 0x000000ff19ff7812 */ /* 0x000fe4000780c0ff */
[----:B------:R-:W-:-:S02]  /*d090*/  MOV R13, 0x1 ;  /* 0x00000001000d7802 */ /* 0x000fc40000000f00 */
[----:B------:R-:W-:Y:S01]  /*d0a0*/  PRMT R27, R6, 0x7632, R27 ;  /* 0x00007632061b7816 */ /* 0x000fe2000000001b */
[----:B------:R-:W-:Y:S01]  /*d0b0*/  @!P4 HADD2.F32 R8, -RZ, R0.H1_H1 ;  /* 0x30000000ff08c230 */ /* 0x000fe20000004100 */
[----:B------:R-:W-:Y:S01]  /*d0c0*/  PRMT R0, R0, 0x5410, R13 ;  /* 0x0000541000007816 */ /* 0x000fe2000000000d */
[----:B------:R-:W-:-:S03]  /*d0d0*/  @!P2 HADD2.F32 R9, -RZ, R6.H0_H0 ;  /* 0x20000006ff09a230 */ /* 0x000fc60000004100 */
[----:B------:R-:W-:Y:S01]  /*d0e0*/  @!P4 FSETP.NEU.FTZ.AND P5, PT, R8, RZ, PT ;  /* 0x000000ff0800c20b */ /* 0x000fe20003fbd000 */
[----:B------:R-:W-:Y:S01]  /*d0f0*/  @!P1 HADD2.F32 R8, -RZ, R4.H0_H0 ;  /* 0x20000004ff089230 */ /* 0x000fe20000004100 */
[----:B------:R-:W-:Y:S01]  /*d100*/  @!P2 FSETP.NEU.FTZ.AND P3, PT, R9, RZ, PT ;  /* 0x000000ff0900a20b */ /* 0x000fe20003f7d000 */
[----:B------:R-:W-:Y:S01]  /*d110*/  @!P0 HADD2.F32 R14, -RZ, R7.H0_H0 ;  /* 0x20000007ff0e8230 */ /* 0x000fe20000004100 */
[----:B------:R-:W-:Y:S02]  /*d120*/  @!P4 SEL R9, RZ, 0x1, !P5 ;  /* 0x00000001ff09c807 */ /* 0x000fe40006800000 */
[----:B------:R-:W-:Y:S02]  /*d130*/  @!P1 FSETP.NEU.FTZ.AND P5, PT, R8, RZ, PT ;  /* 0x000000ff0800920b */ /* 0x000fe40003fbd000 */
[----:B------:R-:W-:Y:S01]  /*d140*/  @!P4 PRMT R13, R9, 0x7610, R13 ;  /* 0x00007610090dc816 */ /* 0x000fe2000000000d */
[----:B------:R-:W-:Y:S01]  /*d150*/  IMAD.IADD R9, R29, 0x1, R30 ;  /* 0x000000011d097824 */ /* 0x000fe200078e021e */
[----:B------:R-:W-:-:S02]  /*d160*/  @!P2 SEL R8, RZ, 0x1, !P3 ;  /* 0x00000001ff08a807 */ /* 0x000fc40005800000 */
[----:B------:R-:W-:Y:S01]  /*d170*/  @!P0 FSETP.NEU.FTZ.AND P6, PT, R14, RZ, PT ;  /* 0x000000ff0e00820b */ /* 0x000fe20003fdd000 */
[----:B------:R-:W-:Y:S01]  /*d180*/  IMAD.MOV.U32 R14, RZ, RZ, 0x1 ;  /* 0x00000001ff0e7424 */ /* 0x000fe200078e00ff */
[----:B------:R-:W-:Y:S02]  /*d190*/  @!P2 PRMT R7, R7, 0x5410, R8 ;  /* 0x000054100707a816 */ /* 0x000fe40000000008 */
[----:B------:R-:W-:Y:S02]  /*d1a0*/  ISETP.GE.U32.AND P2, PT, R9, R32, PT ;  /* 0x000000200900720c */ /* 0x000fe40003f46070 */
[----:B------:R-:W-:Y:S02]  /*d1b0*/  @!P0 SEL R19, RZ, 0x1, !P6 ;  /* 0x00000001ff138807 */ /* 0x000fe40007000000 */
[----:B------:R-:W-:Y:S02]  /*d1c0*/  @!P1 SEL R18, RZ, 0x1, !P5 ;  /* 0x00000001ff129807 */ /* 0x000fe40006800000 */
[----:B------:R-:W-:-:S02]  /*d1d0*/  @!P0 PRMT R0, R0, 0x5410, R19 ;  /* 0x0000541000008816 */ /* 0x000fc40000000013 */
[----:B------:R-:W-:Y:S02]  /*d1e0*/  @!P1 PRMT R14, R18, 0x7610, R14 ;  /* 0x00007610120e9816 */ /* 0x000fe4000000000e */
[C---:B------:R-:W-:Y:S02]  /*d1f0*/  PRMT R31, R0.reuse, 0x7610, R31 ;  /* 0x00007610001f7816 */ /* 0x040fe4000000001f */
[----:B------:R-:W-:Y:S02]  /*d200*/  PRMT R25, R0, 0x7632, R25 ;  /* 0x0000763200197816 */ /* 0x000fe40000000019 */
[----:B------:R-:W-:Y:S01]  /*d210*/  PRMT R26, R7, 0x7632, R26 ;  /* 0x00007632071a7816 */ /* 0x000fe2000000001a */
[----:B------:R-:W-:Y:S06]  /*d220*/  @P2 BRA `(.L_x_881) ;  /* 0x0000000400202947 */ /* 0x000fec0003800000 */
[----:B------:R-:W-:Y:S01]  /*d230*/  LOP3.LUT P3, RZ, R11, 0xff, RZ, 0xc0, !PT ;  /* 0x000000ff0bff7812 */ /* 0x000fe2000786c0ff */
[----:B------:R-:W-:Y:S01]  /*d240*/  IMAD.IADD R9, R9, 0x1, R30 ;  /* 0x0000000109097824 */ /* 0x000fe200078e021e */
[----:B------:R-:W-:Y:S01]  /*d250*/  LOP3.LUT P4, RZ, R15, 0xff, RZ, 0xc0, !PT ;  /* 0x000000ff0fff7812 */ /* 0x000fe2000788c0ff */
[----:B------:R-:W-:Y:S01]  /*d260*/  HFMA2.MMA R15, -RZ, RZ, 0, 5.9604644775390625e-08 ;  /* 0x00000001ff0f7435 */ /* 0x000fe200000001ff */
[----:B------:R-:W-:Y:S01]  /*d270*/  LOP3.LUT P1, RZ, R10, 0xff, RZ, 0xc0, !PT ;  /* 0x000000ff0aff7812 */ /* 0x000fe2000782c0ff */
[----:B------:R-:W-:Y:S01]  /*d280*/  IMAD.MOV.U32 R10, RZ, RZ, 0x1 ;  /* 0x00000001ff0a7424 */ /* 0x000fe200078e00ff */
[----:B------:R-:W-:Y:S01]  /*d290*/  LOP3.LUT P2, RZ, R16, 0xff, RZ, 0xc0, !PT ;  /* 0x000000ff10ff7812 */ /* 0x000fe2000784c0ff */
[----:B------:R-:W-:Y:S01]  /*d2a0*/  IMAD.MOV.U32 R16, RZ, RZ, 0x1 ;  /* 0x00000001ff107424 */ /* 0x000fe200078e00ff */
[----:B------:R-:W-:Y:S01]  /*d2b0*/  ISETP.GE.U32.AND P0, PT, R9, R32, PT ;  /* 0x000000200900720c */ /* 0x000fe20003f06070 */
[----:B------:R-:W-:Y:S01]  /*d2c0*/  IMAD.MOV.U32 R9, RZ, RZ, 0x1 ;  /* 0x00000001ff097424 */ /* 0x000fe200078e00ff */
[----:B------:R-:W-:-:S02]  /*d2d0*/  PRMT R4, R10, 0x7610, R4 ;  /* 0x000076100a047816 */ /* 0x000fc40000000004 */
[----:B------:R-:W-:Y:S01]  /*d2e0*/  PRMT R25, R0, 0x7632, R25 ;  /* 0x0000763200197816 */ /* 0x000fe20000000019 */
[----:B------:R-:W-:Y:S01]  /*d2f0*/  @!P3 HADD2.F32 R8, -RZ, R38.H0_H0 ;  /* 0x20000026ff08b230 */ /* 0x000fe20000004100 */
[----:B------:R-:W-:Y:S01]  /*d300*/  PRMT R6, R9, 0x7610, R6 ;  /* 0x0000761009067816 */ /* 0x000fe20000000006 */
[----:B------:R-:W-:Y:S01]  /*d310*/  @!P4 HADD2.F32 R36, -RZ, R36.H1_H1 ;  /* 0x30000024ff24c230 */ /* 0x000fe20000004100 */
[----:B------:R-:W-:Y:S01]  /*d320*/  PRMT R26, R7, 0x7632, R26 ;  /* 0x00007632071a7816 */ /* 0x000fe2000000001a */
[----:B------:R-:W-:Y:S01]  /*d330*/  @!P1 HADD2.F32 R40, -RZ, R40.H0_H0 ;  /* 0x20000028ff289230 */ /* 0x000fe20000004100 */
[----:B------:R-:W-:Y:S01]  /*d340*/  @!P3 FSETP.NEU.FTZ.AND P5, PT, R8, RZ, PT ;  /* 0x000000ff0800b20b */ /* 0x000fe20003fbd000 */
[----:B------:R-:W-:Y:S01]  /*d350*/  @!P2 HADD2.F32 R38, -RZ, R38.H1_H1 ;  /* 0x30000026ff26a230 */ /* 0x000fe20000004100 */
[----:B------:R-:W-:Y:S02]  /*d360*/  @!P4 FSETP.NEU.FTZ.AND P6, PT, R36, RZ, PT ;  /* 0x000000ff2400c20b */ /* 0x000fe40003fdd000 */
[----:B------:R-:W-:-:S02]  /*d370*/  @!P3 SEL R9, RZ, 0x1, !P5 ;  /* 0x00000001ff09b807 */ /* 0x000fc40006800000 */
[----:B------:R-:W-:Y:S02]  /*d380*/  @!P1 FSETP.NEU.FTZ.AND P5, PT, R40, RZ, PT ;  /* 0x000000ff2800920b */ /* 0x000fe40003fbd000 */
[----:B------:R-:W-:Y:S02]  /*d390*/  @!P4 SEL R8, RZ, 0x1, !P6 ;  /* 0x00000001ff08c807 */ /* 0x000fe40007000000 */
[----:B------:R-:W-:Y:S02]  /*d3a0*/  @!P2 FSETP.NEU.FTZ.AND P6, PT, R38, RZ, PT ;  /* 0x000000ff2600a20b */ /* 0x000fe40003fdd000 */
[----:B------:R-:W-:Y:S02]  /*d3b0*/  @!P1 SEL R11, RZ, 0x1, !P5 ;  /* 0x00000001ff0b9807 */ /* 0x000fe40006800000 */
[----:B------:R-:W-:Y:S02]  /*d3c0*/  @!P2 SEL R10, RZ, 0x1, !P6 ;  /* 0x00000001ff0aa807 */ /* 0x000fe40007000000 */
[----:B------:R-:W-:-:S02]  /*d3d0*/  @!P3 PRMT R4, R9, 0x7610, R4 ;  /* 0x000076100904b816 */ /* 0x000fc40000000004 */
[----:B------:R-:W-:Y:S02]  /*d3e0*/  @!P1 PRMT R6, R11, 0x7610, R6 ;  /* 0x000076100b069816 */ /* 0x000fe40000000006 */
[----:B------:R-:W-:Y:S02]  /*d3f0*/  @!P2 PRMT R16, R10, 0x7610, R16 ;  /* 0x000076100a10a816 */ /* 0x000fe40000000010 */
[----:B------:R-:W-:Y:S02]  /*d400*/  @!P4 PRMT R15, R8, 0x7610, R15 ;  /* 0x00007610080fc816 */ /* 0x000fe4000000000f */
[----:B------:R-:W-:Y:S02]  /*d410*/  PRMT R27, R6, 0x7632, R27 ;  /* 0x00007632061b7816 */ /* 0x000fe4000000001b */
[----:B------:R-:W-:Y:S02]  /*d420*/  PRMT R31, R0, 0x7610, R31 ;  /* 0x00007610001f7816 */ /* 0x000fe4000000001f */
[----:B------:R-:W-:-:S02]  /*d430*/  PRMT R10, R6, 0x7610, R10 ;  /* 0x00007610060a7816 */ /* 0x000fc4000000000a */
[----:B------:R-:W-:Y:S01]  /*d440*/  PRMT R11, R4, 0x7610, R11 ;  /* 0x00007610040b7816 */ /* 0x000fe2000000000b */
[----:B------:R-:W-:Y:S06]  /*d450*/  @P0 BRA `(.L_x_881) ;  /* 0x0000000000940947 */ /* 0x000fec0003800000 */
[----:B------:R-:W-:Y:S02]  /*d460*/  LOP3.LUT P5, RZ, R5, 0xff, RZ, 0xc0, !PT ;  /* 0x000000ff05ff7812 */ /* 0x000fe400078ac0ff */
[----:B------:R-:W-:Y:S01]  /*d470*/  LOP3.LUT P0, RZ, R28, 0xff, RZ, 0xc0, !PT ;  /* 0x000000ff1cff7812 */ /* 0x000fe2000780c0ff */
[----:B------:R-:W-:Y:S01]  /*d480*/  IMAD.MOV.U32 R28, RZ, RZ, 0x1 ;  /* 0x00000001ff1c7424 */ /* 0x000fe200078e00ff */
[----:B------:R-:W-:Y:S01]  /*d490*/  LOP3.LUT P2, RZ, R20, 0xff, RZ, 0xc0, !PT ;  /* 0x000000ff14ff7812 */ /* 0x000fe2000784c0ff */
[----:B------:R-:W-:Y:S01]  /*d4a0*/  IMAD.MOV.U32 R20, RZ, RZ, 0x1 ;  /* 0x00000001ff147424 */ /* 0x000fe200078e00ff */
[----:B------:R-:W-:Y:S01]  /*d4b0*/  LOP3.LUT P1, RZ, R21, 0xff, RZ, 0xc0, !PT ;  /* 0x000000ff15ff7812 */ /* 0x000fe2000782c0ff */
[----:B------:R-:W-:Y:S01]  /*d4c0*/  IMAD.MOV.U32 R21, RZ, RZ, 0x1 ;  /* 0x00000001ff157424 */ /* 0x000fe200078e00ff */
[----:B------:R-:W-:Y:S02]  /*d4d0*/  PRMT R11, R4, 0x7610, R11 ;  /* 0x00007610040b7816 */ /* 0x000fe4000000000b */
[----:B------:R-:W-:-:S02]  /*d4e0*/  PRMT R25, R0, 0x7632, R25 ;  /* 0x0000763200197816 */ /* 0x000fc40000000019 */
[----:B------:R-:W-:Y:S01]  /*d4f0*/  PRMT R31, R0, 0x7610, R31 ;  /* 0x00007610001f7816 */ /* 0x000fe2000000001f */
[----:B------:R-:W-:Y:S01]  /*d500*/  @!P5 HADD2.F32 R34, -RZ, R34.H1_H1 ;  /* 0x30000022ff22d230 */ /* 0x000fe20000004100 */
[----:B------:R-:W-:Y:S01]  /*d510*/  PRMT R10, R6, 0x7610, R10 ;  /* 0x00007610060a7816 */ /* 0x000fe2000000000a */
[----:B------:R-:W-:Y:S01]  /*d520*/  @!P0 HADD2.F32 R39, -RZ, R39.H0_H0 ;  /* 0x20000027ff278230 */ /* 0x000fe20000004100 */
[----:B------:R-:W-:Y:S01]  /*d530*/  @!P0 PRMT R11, R4, 0x7610, R11 ;  /* 0x00007610040b8816 */ /* 0x000fe2000000000b */
[----:B------:R-:W-:Y:S01]  /*d540*/  @!P2 HADD2.F32 R4, -RZ, R4.H1_H1 ;  /* 0x30000004ff04a230 */ /* 0x000fe20000004100 */
[----:B------:R-:W-:Y:S01]  /*d550*/  @!P5 FSETP.NEU.FTZ.AND P6, PT, R34, RZ, PT ;  /* 0x000000ff2200d20b */ /* 0x000fe20003fdd000 */
[----:B------:R-:W-:Y:S01]  /*d560*/  @!P1 HADD2.F32 R33, -RZ, R33.H1_H1 ;  /* 0x30000021ff219230 */ /* 0x000fe20000004100 */
[C---:B------:R-:W-:Y:S02]  /*d570*/  @!P0 PRMT R25, R0.reuse, 0x7632, R25 ;  /* 0x0000763200198816 */ /* 0x040fe40000000019 */
        /* <DEDUP_REMOVED lines=10> */
[----:B------:R-:W-:Y:S02]  /*d620*/  @!P0 PRMT R27, R6, 0x7632, R27 ;  /* 0x00007632061b8816 */ /* 0x000fe4000000001b */
[----:B------:R-:W-:Y:S02]  /*d630*/  @!P2 SEL R4, RZ, 0x1, !P4 ;  /* 0x00000001ff04a807 */ /* 0x000fe40006000000 */
[----:B------:R-:W-:Y:S02]  /*d640*/  @!P1 SEL R6, RZ, 0x1, !P3 ;  /* 0x00000001ff069807 */ /* 0x000fe40005800000 */
[----:B------:R-:W-:Y:S02]  /*d650*/  @!P0 SEL R7, RZ, 0x1, !P5 ;  /* 0x00000001ff078807 */ /* 0x000fe40006800000 */
[----:B------:R-:W-:-:S02]  /*d660*/  PRMT R5, R0, 0x7610, R5 ;  /* 0x0000761000057816 */ /* 0x000fc40000000005 */
[----:B------:R-:W-:Y:S02]  /*d670*/  @!P2 PRMT R20, R4, 0x7610, R20 ;  /* 0x000076100414a816 */ /* 0x000fe40000000014 */
[----:B------:R-:W-:Y:S02]  /*d680*/  @!P1 PRMT R21, R6, 0x7610, R21 ;  /* 0x0000761006159816 */ /* 0x000fe40000000015 */
[----:B------:R-:W-:Y:S02]  /*d690*/  @!P0 PRMT R28, R7, 0x7610, R28 ;  /* 0x00007610071c8816 */ /* 0x000fe4000000001c */
[----:B------:R-:W-:-:S07]  /*d6a0*/  @!P0 PRMT R5, R0, 0x7610, R5 ;  /* 0x0000761000058816 */ /* 0x000fce0000000005 */
.L_x_881:
[----:B------:R-:W-:Y:S05]  /*d6b0*/  BSYNC B0 ;  /* 0x0000000000007941 */ /* 0x000fea0003800000 */
.L_x_880:
[----:B------:R-:W0:Y:S01]  /*d6c0*/  I2F.S8 R13, R13 ;  /* 0x0000000d000d7306 */ /* 0x000e220000001400 */
[----:B------:R-:W-:Y:S01]  /*d6d0*/  LOP3.LUT P6, RZ, R3, 0xff, RZ, 0xc0, !PT ;  /* 0x000000ff03ff7812 */ /* 0x000fe200078cc0ff */
[----:B------:R-:W-:Y:S01]  /*d6e0*/  HFMA2.MMA R24, -RZ, RZ, 0, 5.9604644775390625e-08 ;  /* 0x00000001ff187435 */ /* 0x000fe200000001ff */
[----:B------:R-:W-:Y:S01]  /*d6f0*/  LOP3.LUT P3, RZ, R12, 0xff, RZ, 0xc0, !PT ;  /* 0x000000ff0cff7812 */ /* 0x000fe2000786c0ff */
[----:B------:R-:W-:Y:S01]  /*d700*/  IMAD.MOV.U32 R18, RZ, RZ, 0x1 ;  /* 0x00000001ff127424 */ /* 0x000fe200078e00ff */
[----:B------:R-:W-:Y:S02]  /*d710*/  LOP3.LUT P2, RZ, R31, 0xff, RZ, 0xc0, !PT ;  /* 0x000000ff1fff7812 */ /* 0x000fe4000784c0ff */
[----:B------:R-:W-:Y:S01]  /*d720*/  LOP3.LUT P0, RZ, R27, 0xff, RZ, 0xc0, !PT ;  /* 0x000000ff1bff7812 */ /* 0x000fe2000780c0ff */
[----:B------:R-:W1:Y:S01]  /*d730*/  I2F.S8 R14, R14 ;  /* 0x0000000e000e7306 */ /* 0x000e620000001400 */
[----:B------:R-:W-:Y:S02]  /*d740*/  MOV R6, 0x1 ;  /* 0x0000000100067802 */ /* 0x000fe40000000f00 */
[----:B0-----:R-:W-:-:S05]  /*d750*/  F2FP.F16.F32.PACK_AB R0, RZ, R13 ;  /* 0x0000000dff00723e */ /* 0x001fca00000000ff */
[----:B------:R-:W0:Y:S01]  /*d760*/  I2F.S8 R26, R26 ;  /* 0x0000001a001a7306 */ /* 0x000e220000001400 */
[----:B------:R-:W-:Y:S01]  /*d770*/  @!P6 HADD2.F32 R0, -RZ, R0.H0_H0 ;  /* 0x20000000ff00e230 */ /* 0x000fe20000004100 */
[----:B-1----:R-:W-:-:S06]  /*d780*/  F2FP.F16.F32.PACK_AB R4, RZ, R14 ;  /* 0x0000000eff04723e */ /* 0x002fcc00000000ff */
[----:B------:R-:W1:Y:S01]  /*d790*/  I2F.S8 R25, R25 ;  /* 0x0000001900197306 */ /* 0x000e620000001400 */
[----:B------:R-:W-:Y:S01]  /*d7a0*/  @!P6 FSETP.NEU.FTZ.AND P1, PT, R0, RZ, PT ;  /* 0x000000ff0000e20b */ /* 0x000fe20003f3d000 */
[----:B------:R-:W-:Y:S01]  /*d7b0*/  @!P3 HADD2.F32 R4, -RZ, R4.H0_H0 ;  /* 0x20000004ff04b230 */ /* 0x000fe20000004100 */
[----:B0-----:R-:W-:-:S05]  /*d7c0*/  F2FP.F16.F32.PACK_AB R3, RZ, R26 ;  /* 0x0000001aff03723e */ /* 0x001fca00000000ff */
[----:B------:R-:W0:Y:S01]  /*d7d0*/  I2F.S8 R15, R15 ;  /* 0x0000000f000f7306 */ /* 0x000e220000001400 */
[----:B------:R-:W-:Y:S01]  /*d7e0*/  @!P3 FSETP.NEU.FTZ.AND P5, PT, R4, RZ, PT ;  /* 0x000000ff0400b20b */ /* 0x000fe20003fbd000 */
[----:B------:R-:W-:Y:S01]  /*d7f0*/  @!P2 HADD2.F32 R3, -RZ, R3.H0_H0 ;  /* 0x20000003ff03a230 */ /* 0x000fe20000004100 */
[----:B-1----:R-:W-:-:S05]  /*d800*/  F2FP.F16.F32.PACK_AB R0, RZ, R25 ;  /* 0x00000019ff00723e */ /* 0x002fca00000000ff */
[----:B------:R-:W1:Y:S01]  /*d810*/  I2F.S8 R11, R11 ;  /* 0x0000000b000b7306 */ /* 0x000e620000001400 */
[----:B------:R-:W-:Y:S02]  /*d820*/  @!P2 FSETP.NEU.FTZ.AND P4, PT, R3, RZ, PT ;  /* 0x000000ff0300a20b */ /* 0x000fe40003f9d000 */
[C---:B------:R-:W-:Y:S01]  /*d830*/  PRMT R3, R6.reuse, 0x7610, R3 ;  /* 0x0000761006037816 */ /* 0x040fe20000000003 */
[----:B------:R-:W-:Y:S01]  /*d840*/  @!P0 HADD2.F32 R4, -RZ, R0.H0_H0 ;  /* 0x20000000ff048230 */ /* 0x000fe20000004100 */
[----:B------:R-:W-:Y:S02]  /*d850*/  @!P6 SEL R3, RZ, 0x1, !P1 ;  /* 0x00000001ff03e807 */ /* 0x000fe40004800000 */
[----:B------:R-:W-:Y:S01]  /*d860*/  PRMT R0, R6, 0x7610, R0 ;  /* 0x0000761006007816 */ /* 0x000fe20000000000 */
[----:B------:R-:W2:Y:S01]  /*d870*/  I2F.S8 R16, R16 ;  /* 0x0000001000107306 */ /* 0x000ea20000001400 */
[----:B------:R-:W-:Y:S02]  /*d880*/  @!P2 SEL R0, RZ, 0x1, !P4 ;  /* 0x00000001ff00a807 */ /* 0x000fe40006000000 */
[----:B------:R-:W-:-:S02]  /*d890*/  @!P0 FSETP.NEU.FTZ.AND P1, PT, R4, RZ, PT ;  /* 0x000000ff0400820b */ /* 0x000fc40003f3d000 */
[----:B------:R-:W-:Y:S02]  /*d8a0*/  PRMT R4, R3, 0x9910, RZ ;  /* 0x0000991003047816 */ /* 0x000fe400000000ff */
[----:B------:R-:W-:Y:S01]  /*d8b0*/  PRMT R3, R6, 0x7610, R3 ;  /* 0x0000761006037816 */ /* 0x000fe20000000003 */
[----:B------:R-:W3:Y:S01]  /*d8c0*/  I2F.S8 R10, R10 ;  /* 0x0000000a000a7306 */ /* 0x000ee20000001400 */
[----:B------:R-:W-:Y:S01]  /*d8d0*/  PRMT R6, R0, 0x9910, RZ ;  /* 0x0000991000067816 */ /* 0x000fe200000000ff */
[----:B------:R-:W-:Y:S01]  /*d8e0*/  IMAD.MOV.U32 R0, RZ, RZ, 0x1 ;  /* 0x00000001ff007424 */ /* 0x000fe200078e00ff */
[----:B------:R-:W-:Y:S02]  /*d8f0*/  ISETP.NE.AND P2, PT, R4, RZ, PT ;  /* 0x000000ff0400720c */ /* 0x000fe40003f45270 */
[----:B------:R-:W-:Y:S01]  /*d900*/  @!P3 SEL R3, RZ, 0x1, !P5 ;  /* 0x00000001ff03b807 */ /* 0x000fe20006800000 */
[----:B------:R-:W-:Y:S01]  /*d910*/  IMAD.MOV.U32 R4, RZ, RZ, R6 ;  /* 0x000000ffff047224 */ /* 0x000fe200078e0006 */
[----:B------:R-:W-:Y:S01]  /*d920*/  @!P0 SEL R0, RZ, 0x1, !P1 ;  /* 0x00000001ff008807 */ /* 0x000fe20004800000 */
[----:B------:R-:W-:Y:S01]  /*d930*/  IMAD.MOV.U32 R6, RZ, RZ, 0x1 ;  /* 0x00000001ff067424 */ /* 0x000fe200078e00ff */
[----:B------:R-:W-:Y:S01]  /*d940*/  PRMT R3, R3, 0x9910, RZ ;  /* 0x0000991003037816 */ /* 0x000fe200000000ff */
[----:B------:R-:W4:Y:S01]  /*d950*/  I2F.S8 R20, R20 ;  /* 0x0000001400147306 */ /* 0x000f220000001400 */
[----:B------:R-:W-:-:S02]  /*d960*/  ISETP.NE.AND P3, PT, R4, RZ, PT ;  /* 0x000000ff0400720c */ /* 0x000fc40003f65270 */
[----:B------:R-:W-:Y:S02]  /*d970*/  ISETP.NE.AND P4, PT, R3, RZ, PT ;  /* 0x000000ff0300720c */ /* 0x000fe40003f85270 */
[----:B------:R-:W-:Y:S02]  /*d980*/  PRMT R3, R0, 0x9910, RZ ;  /* 0x0000991000037816 */ /* 0x000fe400000000ff */
[----:B0-----:R-:W-:Y:S01]  /*d990*/  F2FP.F16.F32.PACK_AB R0, RZ, R15 ;  /* 0x0000000fff00723e */ /* 0x001fe200000000ff */
[----:B------:R-:W0:Y:S01]  /*d9a0*/  I2F.S8 R5, R5 ;  /* 0x0000000500057306 */ /* 0x000e220000001400 */
[----:B-1----:R-:W-:Y:S02]  /*d9b0*/  F2FP.F16.F32.PACK_AB R11, RZ, R11 ;  /* 0x0000000bff0b723e */ /* 0x002fe400000000ff */
[----:B------:R-:W-:Y:S01]  /*d9c0*/  ISETP.NE.AND P0, PT, R3, RZ, PT ;  /* 0x000000ff0300720c */ /* 0x000fe20003f05270 */
[----:B------:R-:W-:Y:S01]  /*d9d0*/  @!P2 HADD2.F32 R0, -RZ, R0.H0_H0 ;  /* 0x20000000ff00a230 */ /* 0x000fe20000004100 */
[----:B--2---:R-:W-:Y:S01]  /*d9e0*/  F2FP.F16.F32.PACK_AB R16, RZ, R16 ;  /* 0x00000010ff10723e */ /* 0x004fe200000000ff */
[----:B------:R-:W-:Y:S01]  /*d9f0*/  @!P3 HADD2.F32 R3, -RZ, R11.H0_H0 ;  /* 0x2000000bff03b230 */ /* 0x000fe20000004100 */
[----:B---3--:R-:W-:Y:S01]  /*da00*/  F2FP.F16.F32.PACK_AB R4, RZ, R10 ;  /* 0x0000000aff04723e */ /* 0x008fe200000000ff */
[----:B------:R-:W1:Y:S01]  /*da10*/  I2F.S8 R21, R21 ;  /* 0x0000001500157306 */ /* 0x000e620000001400 */
        /* <DEDUP_REMOVED lines=22> */
[----:B----4-:R-:W-:Y:S02]  /*db80*/  F2FP.F16.F32.PACK_AB R20, RZ, R20 ;  /* 0x00000014ff14723e */ /* 0x010fe400000000ff */
[----:B------:R-:W-:Y:S02]  /*db90*/  PRMT R4, R0, 0x9910, RZ ;  /* 0x0000991000047816 */ /* 0x000fe400000000ff */
[----:B0-----:R-:W-:Y:S01]  /*dba0*/  F2FP.F16.F32.PACK_AB R3, RZ, R5 ;  /* 0x00000005ff03723e */ /* 0x001fe200000000ff */
[----:B------:R-:W-:Y:S01]  /*dbb0*/  @!P1 HADD2.F32 R0, -RZ, R20.H0_H0 ;  /* 0x20000014ff009230 */ /* 0x000fe20000004100 */
[----:B-1----:R-:W-:-:S02]  /*dbc0*/  F2FP.F16.F32.PACK_AB R21, RZ, R21 ;  /* 0x00000015ff15723e */ /* 0x002fc400000000ff */
        /* <DEDUP_REMOVED lines=15> */
[----:B------:R-:W0:Y:S02]  /*dcc0*/  I2F.S8 R28, R28 ;  /* 0x0000001c001c7306 */ /* 0x000e240000001400 */
[----:B0-----:R-:W-:-:S05]  /*dcd0*/  F2FP.F16.F32.PACK_AB R0, RZ, R28 ;  /* 0x0000001cff00723e */ /* 0x001fca00000000ff */
[----:B------:R-:W-:-:S05]  /*dce0*/  HADD2.F32 R0, -RZ, R0.H0_H0 ;  /* 0x20000000ff007230 */ /* 0x000fca0000004100 */
[----:B------:R-:W-:-:S04]  /*dcf0*/  FSETP.NEU.FTZ.AND P0, PT, R0, RZ, PT ;  /* 0x000000ff0000720b */ /* 0x000fc80003f1d000 */
[----:B------:R-:W-:Y:S01]  /*dd00*/  SEL R0, RZ, 0x1, !P0 ;  /* 0x00000001ff007807 */ /* 0x000fe20004000000 */
[----:B------:R-:W-:Y:S08]  /*dd10*/  BRA `(.L_x_842) ;  /* 0x0000001c00907947 */ /* 0x000ff00003800000 */
.L_x_858:
[----:B------:R-:W-:Y:S01]  /*dd20*/  ULDC UR5, c[0x0][0x220] ;  /* 0x0000880000057ab9 */ /* 0x000fe20000000800 */
[----:B------:R-:W-:Y:S01]  /*dd30*/  ULDC.U8 UR4, c[0x0][0x211] ;  /* 0x0000844000047ab9 */ /* 0x000fe20000000000 */
[----:B------:R-:W-:Y:S01]  /*dd40*/  IMAD.U32 R21, RZ, RZ, UR5 ;  /* 0x00000005ff157e24 */ /* 0x000fe2000f8e00ff */
[----:B------:R-:W-:Y:S01]  /*dd50*/  MOV R3, UR4 ;  /* 0x0000000400037c02 */ /* 0x000fe20008000f00 */
[----:B------:R-:W-:Y:S01]  /*dd60*/  IMAD.U32 R7, RZ, RZ, UR4 ;  /* 0x00000004ff077e24 */ /* 0x000fe2000f8e00ff */
[----:B------:R-:W-:Y:S01]  /*dd70*/  MOV R28, UR4 ;  /* 0x00000004001c7c02 */ /* 0x000fe20008000f00 */
[----:B------:R-:W-:Y:S01]  /*dd80*/  IMAD R5, R21, 0x3, R29 ;  /* 0x0000000315057824 */ /* 0x000fe200078e021d */
[----:B------:R-:W-:Y:S01]  /*dd90*/  PRMT R3, R3, 0x5410, R3 ;  /* 0x0000541003037816 */ /* 0x000fe20000000003 */
[----:B------:R-:W-:Y:S01]  /*dda0*/  IMAD.U32 R0, RZ, RZ, UR4 ;  /* 0x00000004ff007e24 */ /* 0x000fe2000f8e00ff */
[----:B------:R-:W-:Y:S01]  /*ddb0*/  MOV R13, UR4 ;  /* 0x00000004000d7c02 */ /* 0x000fe20008000f00 */
[----:B------:R-:W-:Y:S01]  /*ddc0*/  IMAD.U32 R24, RZ, RZ, UR4 ;  /* 0x00000004ff187e24 */ /* 0x000fe2000f8e00ff */
[----:B------:R-:W-:Y:S01]  /*ddd0*/  ISETP.GE.U32.AND P0, PT, R5, R32, PT ;  /* 0x000000200500720c */ /* 0x000fe20003f06070 */
[----:B------:R-:W-:Y:S01]  /*dde0*/  IMAD.U32 R25, RZ, RZ, UR4 ;  /* 0x00000004ff197e24 */ /* 0x000fe2000f8e00ff */
[----:B------:R-:W-:Y:S01]  /*ddf0*/  BSSY B0, `(.L_x_882) ;  /* 0x00000b7000007945 */ /* 0x000fe20003800000 */
[----:B------:R-:W-:Y:S01]  /*de00*/  IMAD.U32 R26, RZ, RZ, UR4 ;  /* 0x00000004ff1a7e24 */ /* 0x000fe2000f8e00ff */
[----:B------:R-:W-:Y:S01]  /*de10*/  PRMT R7, R7, 0x5410, R0 ;  /* 0x0000541007077816 */ /* 0x000fe20000000000 */
        /* <DEDUP_REMOVED lines=14> */
[----:B------:R-:W-:Y:S01]  /*df00*/  IMAD.MOV.U32 R6, RZ, RZ, R29 ;  /* 0x000000ffff067224 */ /* 0x000fe200078e001d */
        /* <DEDUP_REMOVED lines=19> */
.L_x_884:
[----:B------:R-:W-:-:S05]  /*e040*/  SHF.R.U32.HI R5, RZ, 0x2, R6 ;  /* 0x00000002ff057819 */ /* 0x000fca0000011606 */
[----:B------:R-:W-:-:S06]  /*e050*/  IMAD.WIDE.U32 R4, R5, 0x8, R18 ;  /* 0x0000000805047825 */ /* 0x000fcc00078e0012 */
[----:B------:R-:W2:Y:S01]  /*e060*/  LDG.E.64 R4, desc[UR58][R4.64] ;  /* 0x0000003a04047981 */ /* 0x000ea2000c1e1b00 */
[----:B0-----:R-:W-:-:S05]  /*e070*/  IMAD.IADD R8, R6, 0x1, R21 ;  /* 0x0000000106087824 */ /* 0x001fca00078e0215 */
        /* <DEDUP_REMOVED lines=11> */
[----:B------:R-:W-:Y:S02]  /*e130*/  LOP3.LUT P6, RZ, R0, 0xff, RZ, 0xc0, !PT ;  /* 0x000000ff00ff7812 */ /* 0x000fe400078cc0ff */
[----:B------:R-:W-:Y:S02]  /*e140*/  LOP3.LUT P4, RZ, R26, 0xff, RZ, 0xc0, !PT ;  /* 0x000000ff1aff7812 */ /* 0x000fe4000788c0ff */
[----:B------:R-:W-:Y:S01]  /*e150*/  LOP3.LUT P1, RZ, R3, 0xff, RZ, 0xc0, !PT ;  /* 0x000000ff03ff7812 */ /* 0x000fe2000782c0ff */
[----:B------:R-:W-:Y:S01]  /*e160*/  HFMA2.MMA R3, -RZ, RZ, 0, 5.9604644775390625e-08 ;  /* 0x00000001ff037435 */ /* 0x000fe200000001ff */
[----:B------:R-:W-:Y:S02]  /*e170*/  LOP3.LUT P0, RZ, R12, 0xff, RZ, 0xc0, !PT ;  /* 0x000000ff0cff7812 */ /* 0x000fe4000780c0ff */
[----:B------:R-:W-:Y:S01]  /*e180*/  LOP3.LUT P2, RZ, R27, 0xff, RZ, 0xc0, !PT ;  /* 0x000000ff1bff7812 */ /* 0x000fe2000784c0ff */
[----:B------:R-:W-:Y:S01]  /*e190*/  IMAD.MOV.U32 R27, RZ, RZ, 0x1 ;  /* 0x00000001ff1b7424 */ /* 0x000fe200078e00ff */
[----:B------:R-:W-:Y:S01]  /*e1a0*/  LOP3.LUT P5, RZ, R24, 0xff, RZ, 0xc0, !PT ;  /* 0x000000ff18ff7812 */ /* 0x000fe200078ac0ff */
[----:B------:R-:W-:-:S03]  /*e1b0*/  IMAD.MOV.U32 R24, RZ, RZ, 0x1 ;  /* 0x00000001ff187424 */ /* 0x000fc600078e00ff */
[----:B------:R-:W-:Y:S02]  /*e1c0*/  PRMT R27, R27, 0x5410, R27 ;  /* 0x000054101b1b7816 */ /* 0x000fe4000000001b */
[----:B------:R-:W-:Y:S01]  /*e1d0*/  PRMT R24, R24, 0x5410, R24 ;  /* 0x0000541018187816 */ /* 0x000fe20000000018 */
[----:B--2---:R-:W-:Y:S01]  /*e1e0*/  @!P6 HADD2.F32 R0, -RZ, R4.H0_H0 ;  /* 0x20000004ff00e230 */ /* 0x004fe20000004100 */
[----:B------:R-:W-:Y:S02]  /*e1f0*/  PRMT R33, R33, 0x7610, R4 ;  /* 0x0000761021217816 */ /* 0x000fe40000000004 */
[----:B------:R-:W-:Y:S02]  /*e200*/  PRMT R34, R5, 0x7610, R34 ;  /* 0x0000761005227816 */ /* 0x000fe40000000022 */
[----:B------:R-:W-:Y:S01]  /*e210*/  @!P6 FSETP.NEU.FTZ.AND P3, PT, R0, RZ, PT ;  /* 0x000000ff0000e20b */ /* 0x000fe20003f7d000 */
[----:B------:R-:W-:Y:S01]  /*e220*/  @!P4 HADD2.F32 R26, -RZ, R33.H1_H1 ;  /* 0x30000021ff1ac230 */ /* 0x000fe20000004100 */
[----:B------:R-:W-:-:S02]  /*e230*/  PRMT R0, R3, 0x7610, R0 ;  /* 0x0000761003007816 */ /* 0x000fc40000000000 */
[----:B------:R-:W-:Y:S02]  /*e240*/  @!P6 SEL R12, RZ, 0x1, !P3 ;  /* 0x00000001ff0ce807 */ /* 0x000fe40005800000 */
[----:B------:R-:W-:Y:S01]  /*e250*/  @!P4 FSETP.NEU.FTZ.AND P3, PT, R26, RZ, PT ;  /* 0x000000ff1a00c20b */ /* 0x000fe20003f7d000 */
[----:B------:R-:W-:Y:S01]  /*e260*/  IMAD.MOV.U32 R26, RZ, RZ, 0x1 ;  /* 0x00000001ff1a7424 */ /* 0x000fe200078e00ff */
[----:B------:R-:W-:Y:S02]  /*e270*/  @!P6 PRMT R0, R12, 0x7610, R0 ;  /* 0x000076100c00e816 */ /* 0x000fe40000000000 */
[----:B------:R-:W-:Y:S01]  /*e280*/  LOP3.LUT P6, RZ, R13, 0xff, RZ, 0xc0, !PT ;  /* 0x000000ff0dff7812 */ /* 0x000fe200078cc0ff */
[----:B------:R-:W-:Y:S01]  /*e290*/  @!P1 HADD2.F32 R13, -RZ, R34.H0_H0 ;  /* 0x20000022ff0d9230 */ /* 0x000fe20000004100 */
[----:B------:R-:W-:Y:S02]  /*e2a0*/  PRMT R3, R3, 0x5410, R3 ;  /* 0x0000541003037816 */ /* 0x000fe40000000003 */
[----:B------:R-:W-:-:S02]  /*e2b0*/  @!P4 SEL R12, RZ, 0x1, !P3 ;  /* 0x00000001ff0cc807 */ /* 0x000fc40005800000 */
[----:B------:R-:W-:Y:S01]  /*e2c0*/  PRMT R35, R5, 0x7632, R35 ;  /* 0x0000763205237816 */ /* 0x000fe20000000023 */
[----:B------:R-:W-:Y:S01]  /*e2d0*/  IMAD.MOV.U32 R5, RZ, RZ, 0x1 ;  /* 0x00000001ff057424 */ /* 0x000fe200078e00ff */
[----:B------:R-:W-:Y:S02]  /*e2e0*/  @!P4 PRMT R3, R3, 0x5410, R12 ;  /* 0x000054100303c816 */ /* 0x000fe4000000000c */
[----:B------:R-:W-:Y:S01]  /*e2f0*/  @!P1 FSETP.NEU.FTZ.AND P3, PT, R13, RZ, PT ;  /* 0x000000ff0d00920b */ /* 0x000fe20003f7d000 */
[----:B------:R-:W-:Y:S01]  /*e300*/  @!P2 HADD2.F32 R12, -RZ, R35.H0_H0 ;  /* 0x20000023ff0ca230 */ /* 0x000fe20000004100 */
[----:B------:R-:W-:Y:S02]  /*e310*/  PRMT R3, R5, 0x7610, R3 ;  /* 0x0000761005037816 */ /* 0x000fe40000000003 */
[----:B------:R-:W-:Y:S02]  /*e320*/  @!P1 SEL R5, RZ, 0x1, !P3 ;  /* 0x00000001ff059807 */ /* 0x000fe40005800000 */
[----:B---3--:R-:W-:-:S02]  /*e330*/  PRMT R4, R4, 0x5410, R6 ;  /* 0x0000541004047816 */ /* 0x008fc40000000006 */
[----:B------:R-:W-:Y:S02]  /*e340*/  @!P1 PRMT R3, R5, 0x7610, R3 ;  /* 0x0000761005039816 */ /* 0x000fe40000000003 */
[----:B------:R-:W-:Y:S01]  /*e350*/  @!P2 FSETP.NEU.FTZ.AND P1, PT, R12, RZ, PT ;  /* 0x000000ff0c00a20b */ /* 0x000fe20003f3d000 */
[----:B------:R-:W-:Y:S01]  /*e360*/  @!P0 HADD2.F32 R13, -RZ, R4.H1_H1 ;  /* 0x30000004ff0d8230 */ /* 0x000fe20000004100 */
[----:B------:R-:W-:Y:S01]  /*e370*/  PRMT R5, R6, 0x7632, R5 ;  /* 0x0000763206057816 */ /* 0x000fe20000000005 */
[----:B------:R-:W-:Y:S01]  /*e380*/  IMAD.MOV.U32 R12, RZ, RZ, 0x1 ;  /* 0x00000001ff0c7424 */ /* 0x000fe200078e00ff */
[----:B------:R-:W-:Y:S02]  /*e390*/  @!P2 SEL R6, RZ, 0x1, !P1 ;  /* 0x00000001ff06a807 */ /* 0x000fe40004800000 */
[----:B------:R-:W-:Y:S01]  /*e3a0*/  @!P0 FSETP.NEU.FTZ.AND P1, PT, R13, RZ, PT ;  /* 0x000000ff0d00820b */ /* 0x000fe20003f3d000 */
[----:B------:R-:W-:Y:S01]  /*e3b0*/  @!P5 HADD2.F32 R13, -RZ, R5.H0_H0 ;  /* 0x20000005ff0dd230 */ /* 0x000fe20000004100 */
[----:B------:R-:W-:-:S02]  /*e3c0*/  @!P2 PRMT R27, R27, 0x5410, R6 ;  /* 0x000054101b1ba816 */ /* 0x000fc40000000006 */
[----:B------:R-:W-:Y:S02]  /*e3d0*/  @!P0 SEL R6, RZ, 0x1, !P1 ;  /* 0x00000001ff068807 */ /* 0x000fe40004800000 */
[----:B------:R-:W-:Y:S02]  /*e3e0*/  PRMT R5, R5, 0x5410, R7 ;  /* 0x0000541005057816 */ /* 0x000fe40000000007 */
[----:B------:R-:W-:Y:S02]  /*e3f0*/  LOP3.LUT P4, RZ, R25, 0xff, RZ, 0xc0, !PT ;  /* 0x000000ff19ff7812 */ /* 0x000fe4000788c0ff */
[----:B------:R-:W-:Y:S01]  /*e400*/  LOP3.LUT P3, RZ, R14, 0xff, RZ, 0xc0, !PT ;  /* 0x000000ff0eff7812 */ /* 0x000fe2000786c0ff */
[----:B------:R-:W-:Y:S01]  /*e410*/  @!P6 HADD2.F32 R14, -RZ, R5.H1_H1 ;  /* 0x30000005ff0ee230 */ /* 0x000fe20000004100 */
[----:B------:R-:W-:Y:S01]  /*e420*/  @!P5 FSETP.NEU.FTZ.AND P2, PT, R13, RZ, PT ;  /* 0x000000ff0d00d20b */ /* 0x000fe20003f5d000 */
[----:B------:R-:W-:Y:S01]  /*e430*/  IMAD.MOV.U32 R13, RZ, RZ, 0x1 ;  /* 0x00000001ff0d7424 */ /* 0x000fe200078e00ff */
[----:B------:R-:W-:-:S02]  /*e440*/  @!P0 PRMT R12, R6, 0x7610, R12 ;  /* 0x00007610060c8816 */ /* 0x000fc4000000000c */
[----:B------:R-:W-:Y:S02]  /*e450*/  PRMT R26, R26, 0x5410, R26 ;  /* 0x000054101a1a7816 */ /* 0x000fe4000000001a */
[----:B------:R-:W-:Y:S02]  /*e460*/  @!P5 SEL R6, RZ, 0x1, !P2 ;  /* 0x00000001ff06d807 */ /* 0x000fe40005000000 */
[----:B------:R-:W-:Y:S01]  /*e470*/  LOP3.LUT P1, RZ, R28, 0xff, RZ, 0xc0, !PT ;  /* 0x000000ff1cff7812 */ /* 0x000fe2000782c0ff */
[----:B------:R-:W-:Y:S01]  /*e480*/  IMAD.MOV.U32 R28, RZ, RZ, 0x1 ;  /* 0x00000001ff1c7424 */ /* 0x000fe200078e00ff */
[----:B------:R-:W-:Y:S02]  /*e490*/  PRMT R34, R34, 0x7610, R7 ;  /* 0x0000761022227816 */ /* 0x000fe40000000007 */
[----:B------:R-:W-:Y:S02]  /*e4a0*/  @!P5 PRMT R26, R26, 0x5410, R6 ;  /* 0x000054101a1ad816 */ /* 0x000fe40000000006 */
[----:B----4-:R-:W-:Y:S01]  /*e4b0*/  PRMT R33, R10, 0x7610, R33 ;  /* 0x000076100a217816 */ /* 0x010fe20000000021 */
[----:B------:R-:W-:Y:S01]  /*e4c0*/  @!P4 HADD2.F32 R7, -RZ, R34.H1_H1 ;  /* 0x30000022ff07c230 */ /* 0x000fe20000004100 */
[----:B------:R-:W-:-:S02]  /*e4d0*/  @!P6 FSETP.NEU.FTZ.AND P5, PT, R14, RZ, PT ;  /* 0x000000ff0e00e20b */ /* 0x000fc40003fbd000 */
[----:B------:R-:W-:Y:S01]  /*e4e0*/  PRMT R37, R10, 0x7632, R37 ;  /* 0x000076320a257816 */ /* 0x000fe20000000025 */
[----:B------:R-:W-:Y:S01]  /*e4f0*/  @!P3 HADD2.F32 R14, -RZ, R33.H0_H0 ;  /* 0x20000021ff0eb230 */ /* 0x000fe20000004100 */
[----:B------:R-:W-:Y:S02]  /*e500*/  @!P6 SEL R6, RZ, 0x1, !P5 ;  /* 0x00000001ff06e807 */ /* 0x000fe40006800000 */
[----:B------:R-:W-:Y:S01]  /*e510*/  LOP3.LUT P0, RZ, R15, 0xff, RZ, 0xc0, !PT ;  /* 0x000000ff0fff7812 */ /* 0x000fe2000780c0ff */
[----:B------:R-:W-:Y:S01]  /*e520*/  @!P1 HADD2.F32 R10, -RZ, R37.H0_H0 ;  /* 0x20000025ff0a9230 */ /* 0x000fe20000004100 */
[----:B------:R-:W-:Y:S01]  /*e530*/  @!P6 PRMT R13, R6, 0x7610, R13 ;  /* 0x00007610060de816 */ /* 0x000fe2000000000d */
[----:B------:R-:W-:Y:S01]  /*e540*/  IMAD.MOV.U32 R15, RZ, RZ, 0x1 ;  /* 0x00000001ff0f7424 */ /* 0x000fe200078e00ff */
[----:B------:R-:W-:Y:S02]  /*e550*/  MOV R25, 0x1 ;  /* 0x0000000100197802 */ /* 0x000fe40000000f00 */
[----:B------:R-:W-:-:S02]  /*e560*/  @!P4 FSETP.NEU.FTZ.AND P5, PT, R7, RZ, PT ;  /* 0x000000ff0700c20b */ /* 0x000fc40003fbd000 */
[----:B------:R-:W-:Y:S01]  /*e570*/  @!P3 FSETP.NEU.FTZ.AND P6, PT, R14, RZ, PT ;  /* 0x000000ff0e00b20b */ /* 0x000fe20003fdd000 */
[----:B------:R-:W-:Y:S01]  /*e580*/  IMAD.MOV.U32 R14, RZ, RZ, 0x1 ;  /* 0x00000001ff0e7424 */ /* 0x000fe200078e00ff */
[----:B------:R-:W-:Y:S02]  /*e590*/  PRMT R25, R25, 0x5410, R25 ;  /* 0x0000541019197816 */ /* 0x000fe40000000019 */
[----:B------:R-:W-:Y:S02]  /*e5a0*/  @!P4 SEL R6, RZ, 0x1, !P5 ;  /* 0x00000001ff06c807 */ /* 0x000fe40006800000 */
[----:B------:R-:W-:Y:S02]  /*e5b0*/  @!P3 SEL R7, RZ, 0x1, !P6 ;  /* 0x00000001ff07b807 */ /* 0x000fe40007000000 */
[----:B------:R-:W-:Y:S02]  /*e5c0*/  PRMT R37, R37, 0x5410, R11 ;  /* 0x0000541025257816 */ /* 0x000fe4000000000b */
[----:B------:R-:W-:-:S02]  /*e5d0*/  LOP3.LUT P2, RZ, R29, 0xff, RZ, 0xc0, !PT ;  /* 0x000000ff1dff7812 */ /* 0x000fc4000784c0ff */
[----:B------:R-:W-:Y:S02]  /*e5e0*/  @!P1 FSETP.NEU.FTZ.AND P6, PT, R10, RZ, PT ;  /* 0x000000ff0a00920b */ /* 0x000fe40003fdd000 */
[----:B------:R-:W-:Y:S01]  /*e5f0*/  @!P4 PRMT R25, R25, 0x5410, R6 ;  /* 0x000054101919c816 */ /* 0x000fe20000000006 */
[----:B------:R-:W-:Y:S01]  /*e600*/  IMAD.MOV.U32 R6, RZ, RZ, 0x1 ;  /* 0x00000001ff067424 */ /* 0x000fe200078e00ff */
[----:B------:R-:W-:Y:S01]  /*e610*/  @!P3 PRMT R14, R7, 0x7610, R14 ;  /* 0x00007610070eb816 */ /* 0x000fe2000000000e */
[----:B------:R-:W-:Y:S01]  /*e620*/  IMAD.MOV.U32 R7, RZ, RZ, 0x1 ;  /* 0x00000001ff077424 */ /* 0x000fe200078e00ff */
[----:B------:R-:W-:Y:S01]  /*e630*/  LOP3.LUT P5, RZ, R16, 0xff, RZ, 0xc0, !PT ;  /* 0x000000ff10ff7812 */ /* 0x000fe200078ac0ff */
[----:B------:R-:W-:Y:S01]  /*e640*/  @!P0 HADD2.F32 R16, -RZ, R37.H1_H1 ;  /* 0x30000025ff108230 */ /* 0x000fe20000004100 */
[----:B------:R-:W-:Y:S02]  /*e650*/  @!P1 SEL R10, RZ, 0x1, !P6 ;  /* 0x00000001ff0a9807 */ /* 0x000fe40007000000 */
[----:B------:R-:W-:-:S02]  /*e660*/  PRMT R7, R6, 0x5410, R7 ;  /* 0x0000541006077816 */ /* 0x000fc40000000007 */
[----:B------:R-:W-:Y:S02]  /*e670*/  PRMT R38, R11, 0x7632, R38 ;  /* 0x000076320b267816 */ /* 0x000fe40000000026 */
[----:B------:R-:W-:Y:S02]  /*e680*/  @!P1 PRMT R24, R24, 0x5410, R10 ;  /* 0x0000541018189816 */ /* 0x000fe4000000000a */
[----:B------:R-:W-:Y:S02]  /*e690*/  LOP3.LUT P4, RZ, R30, 0xff, RZ, 0xc0, !PT ;  /* 0x000000ff1eff7812 */ /* 0x000fe4000788c0ff */
[----:B------:R-:W-:Y:S02]  /*e6a0*/  IADD3 R6, R36, R21, RZ ;  /* 0x0000001524067210 */ /* 0x000fe40007ffe0ff */
[----:B------:R-:W-:Y:S01]  /*e6b0*/  @!P0 FSETP.NEU.FTZ.AND P1, PT, R16, RZ, PT ;  /* 0x000000ff1000820b */ /* 0x000fe20003f3d000 */
[----:B------:R-:W-:Y:S01]  /*e6c0*/  @!P2 HADD2.F32 R16, -RZ, R38.H0_H0 ;  /* 0x20000026ff10a230 */ /* 0x000fe20000004100 */
[----:B------:R-:W-:Y:S01]  /*e6d0*/  LOP3.LUT P3, RZ, R20, 0xff, RZ, 0xc0, !PT ;  /* 0x000000ff14ff7812 */ /* 0x000fe2000786c0ff */
[----:B------:R-:W-:Y:S01]  /*e6e0*/  IMAD R11, R21, 0x3, R6 ;  /* 0x00000003150b7824 */ /* 0x000fe200078e0206 */
[----:B------:R-:W-:Y:S01]  /*e6f0*/  @!P0 SEL R10, RZ, 0x1, !P1 ;  /* 0x00000001ff0a8807 */ /* 0x000fe20004800000 */
[----:B------:R-:W-:Y:S01]  /*e700*/  IMAD.MOV.U32 R20, RZ, RZ, 0x1 ;  /* 0x00000001ff147424 */ /* 0x000fe200078e00ff */
[----:B------:R-:W-:-:S02]  /*e710*/  LOP3.LUT P6, RZ, R31, 0xff, RZ, 0xc0, !PT ;  /* 0x000000ff1fff7812 */ /* 0x000fc400078cc0ff */
[--C-:B-----5:R-:W-:Y:S02]  /*e720*/  PRMT R29, R29, 0x5410, R8.reuse ;  /* 0x000054101d1d7816 */ /* 0x120fe40000000008 */
[----:B------:R-:W-:Y:S02]  /*e730*/  PRMT R30, R30, 0x7610, R8 ;  /* 0x000076101e1e7816 */ /* 0x000fe40000000008 */
[----:B------:R-:W-:Y:S02]  /*e740*/  @!P0 PRMT R15, R10, 0x7610, R15 ;  /* 0x000076100a0f8816 */ /* 0x000fe4000000000f */
[----:B------:R-:W-:Y:S01]  /*e750*/  @!P2 FSETP.NEU.FTZ.AND P0, PT, R16, RZ, PT ;  /* 0x000000ff1000a20b */ /* 0x000fe20003f1d000 */
[----:B------:R-:W-:Y:S01]  /*e760*/  @!P4 HADD2.F32 R8, -RZ, R30.H1_H1 ;  /* 0x3000001eff08c230 */ /* 0x000fe20000004100 */
[----:B-1----:R-:W-:Y:S01]  /*e770*/  ISETP.GE.U32.AND P1, PT, R11, R32, PT ;  /* 0x000000200b00720c */ /* 0x002fe20003f26070 */
[----:B------:R-:W-:Y:S01]  /*e780*/  @!P5 HADD2.F32 R11, -RZ, R29.H1_H1 ;  /* 0x3000001dff0bd230 */ /* 0x000fe20000004100 */
[----:B------:R-:W-:Y:S01]  /*e790*/  PRMT R31, R31, 0x5410, R9 ;  /* 0x000054101f1f7816 */ /* 0x000fe20000000009 */
[----:B------:R-:W-:Y:S01]  /*e7a0*/  IMAD.MOV.U32 R16, RZ, RZ, 0x1 ;  /* 0x00000001ff107424 */ /* 0x000fe200078e00ff */
[----:B------:R-:W-:-:S02]  /*e7b0*/  PRMT R28, R28, 0x5410, R28 ;  /* 0x000054101c1c7816 */ /* 0x000fc4000000001c */
[----:B------:R-:W-:Y:S02]  /*e7c0*/  @!P2 SEL R10, RZ, 0x1, !P0 ;  /* 0x00000001ff0aa807 */ /* 0x000fe40004000000 */
[----:B------:R-:W-:Y:S01]  /*e7d0*/  PRMT R35, R35, 0x7610, R9 ;  /* 0x0000761023237816 */ /* 0x000fe20000000009 */
[----:B------:R-:W-:Y:S01]  /*e7e0*/  @!P3 HADD2.F32 R9, -RZ, R31.H1_H1 ;  /* 0x3000001fff09b230 */ /* 0x000fe20000004100 */
[----:B------:R-:W-:Y:S02]  /*e7f0*/  @!P5 FSETP.NEU.FTZ.AND P0, PT, R11, RZ, PT ;  /* 0x000000ff0b00d20b */ /* 0x000fe40003f1d000 */
[----:B------:R-:W-:Y:S01]  /*e800*/  @!P2 PRMT R28, R28, 0x5410, R10 ;  /* 0x000054101c1ca816 */ /* 0x000fe2000000000a */
[----:B------:R-:W-:Y:S01]  /*e810*/  @!P6 HADD2.F32 R10, -RZ, R35.H1_H1 ;  /* 0x30000023ff0ae230 */ /* 0x000fe20000004100 */
[----:B------:R-:W-:Y:S02]  /*e820*/  @!P4 FSETP.NEU.FTZ.AND P2, PT, R8, RZ, PT ;  /* 0x000000ff0800c20b */ /* 0x000fe40003f5d000 */
[----:B------:R-:W-:-:S02]  /*e830*/  @!P5 SEL R8, RZ, 0x1, !P0 ;  /* 0x00000001ff08d807 */ /* 0x000fc40004000000 */
[----:B------:R-:W-:Y:S02]  /*e840*/  @!P3 FSETP.NEU.FTZ.AND P0, PT, R9, RZ, PT ;  /* 0x000000ff0900b20b */ /* 0x000fe40003f1d000 */
[----:B------:R-:W-:Y:S02]  /*e850*/  @!P4 SEL R9, RZ, 0x1, !P2 ;  /* 0x00000001ff09c807 */ /* 0x000fe40005000000 */
[----:B------:R-:W-:Y:S02]  /*e860*/  @!P6 FSETP.NEU.FTZ.AND P2, PT, R10, RZ, PT ;  /* 0x000000ff0a00e20b */ /* 0x000fe40003f5d000 */
[----:B------:R-:W-:Y:S02]  /*e870*/  @!P4 PRMT R7, R7, 0x5410, R9 ;  /* 0x000054100707c816 */ /* 0x000fe40000000009 */
[----:B------:R-:W-:Y:S02]  /*e880*/  @!P6 SEL R11, RZ, 0x1, !P2 ;  /* 0x00000001ff0be807 */ /* 0x000fe40005000000 */
[----:B------:R-:W-:-:S02]  /*e890*/  PRMT R26, R3, 0x7632, R26 ;  /* 0x00007632031a7816 */ /* 0x000fc4000000001a */
[----:B------:R-:W-:Y:S02]  /*e8a0*/  @!P3 SEL R10, RZ, 0x1, !P0 ;  /* 0x00000001ff0ab807 */ /* 0x000fe40004000000 */
[----:B------:R-:W-:Y:S02]  /*e8b0*/  @!P6 PRMT R7, R11, 0x7610, R7 ;  /* 0x000076100b07e816 */ /* 0x000fe40000000007 */
[----:B------:R-:W-:Y:S02]  /*e8c0*/  PRMT R24, R26, 0x7632, R24 ;  /* 0x000076321a187816 */ /* 0x000fe40000000018 */
[----:B------:R-:W-:Y:S02]  /*e8d0*/  PRMT R29, R28, 0x7632, R29 ;  /* 0x000076321c1d7816 */ /* 0x000fe4000000001d */
[----:B------:R-:W-:Y:S02]  /*e8e0*/  @!P5 PRMT R16, R8, 0x7610, R16 ;  /* 0x000076100810d816 */ /* 0x000fe40000000010 */
[----:B------:R-:W-:-:S02]  /*e8f0*/  @!P3 PRMT R20, R10, 0x7610, R20 ;  /* 0x000076100a14b816 */ /* 0x000fc40000000014 */
[----:B------:R-:W-:Y:S02]  /*e900*/  PRMT R27, R27, 0x7632, R27 ;  /* 0x000076321b1b7816 */ /* 0x000fe4000000001b */
[----:B------:R-:W-:Y:S02]  /*e910*/  PRMT R25, R25, 0x7632, R25 ;  /* 0x0000763219197816 */ /* 0x000fe40000000019 */
[----:B------:R-:W-:Y:S02]  /*e920*/  PRMT R28, R24, 0x7632, R28 ;  /* 0x00007632181c7816 */ /* 0x000fe4000000001c */
[C---:B------:R-:W-:Y:S02]  /*e930*/  PRMT R31, R7.reuse, 0x7610, R31 ;  /* 0x00007610071f7816 */ /* 0x040fe4000000001f */
[----:B------:R-:W-:Y:S01]  /*e940*/  PRMT R30, R7, 0x7632, R30 ;  /* 0x00007632071e7816 */ /* 0x000fe2000000001e */
[----:B------:R-:W-:Y:S06]  /*e950*/  @!P1 BRA `(.L_x_884) ;  /* 0xfffffff400b89947 */ /* 0x000fec000383ffff */
.L_x_883:
[----:B------:R-:W-:Y:S05]  /*e960*/  BSYNC B0 ;  /* 0x0000000000007941 */ /* 0x000fea0003800000 */
.L_x_882:
        /* <DEDUP_REMOVED lines=15> */
[----:B--2---:R-:W-:Y:S02]  /*ea60*/  PRMT R4, R8, 0x7610, R4 ;  /* 0x0000761008047816 */ /* 0x004fe40000000004 */
        /* <DEDUP_REMOVED lines=9> */
[----:B--2---:R-:W-:Y:S02]  /*eb00*/  PRMT R4, R4, 0x5410, R8 ;  /* 0x0000541004047816 */ /* 0x004fe40000000008 */
[--C-:B------:R-:W-:Y:S02]  /*eb10*/  PRMT R5, R8, 0x5432, R9.reuse ;  /* 0x0000543208057816 */ /* 0x100fe40000000009 */
[----:B------:R-:W-:-:S07]  /*eb20*/  PRMT R34, R34, 0x7610, R9 ;  /* 0x0000761022227816 */ /* 0x000fce0000000009 */
[----:B------:R-:W-:Y:S05]  /*eb30*/  @P0 BRA `(.L_x_886) ;  /* 0x00000000003c0947 */ /* 0x000fea0003800000 */
[----:B------:R-:W-:Y:S02]  /*eb40*/  IADD3 R37, R36, R21, RZ ;  /* 0x0000001524257210 */ /* 0x000fe40007ffe0ff */
[----:B------:R-:W-:Y:S02]  /*eb50*/  SHF.R.U32.HI R9, RZ, 0x2, R36 ;  /* 0x00000002ff097819 */ /* 0x000fe40000011624 */
[----:B------:R-:W-:-:S03]  /*eb60*/  ISETP.GE.U32.AND P0, PT, R37, R32, PT ;  /* 0x000000202500720c */ /* 0x000fc60003f06070 */
[----:B------:R-:W-:-:S06]  /*eb70*/  IMAD.WIDE.U32 R8, R9, 0x8, R18 ;  /* 0x0000000809087825 */ /* 0x000fcc00078e0012 */
[----:B------:R-:W2:Y:S04]  /*eb80*/  LDG.E.64 R8, desc[UR58][R8.64] ;  /* 0x0000003a08087981 */ /* 0x000ea8000c1e1b00 */
[----:B------:R-:W-:-:S05]  /*eb90*/  @!P0 SHF.R.U32.HI R37, RZ, 0x2, R37 ;  /* 0x00000002ff258819 */ /* 0x000fca0000011625 */
[----:B------:R-:W-:-:S06]  /*eba0*/  @!P0 IMAD.WIDE.U32 R18, R37, 0x8, R18 ;  /* 0x0000000825128825 */ /* 0x000fcc00078e0012 */
[----:B------:R-:W3:Y:S01]  /*ebb0*/  @!P0 LDG.E.64 R18, desc[UR58][R18.64] ;  /* 0x0000003a12128981 */ /* 0x000ee2000c1e1b00 */
[C---:B--2---:R-:W-:Y:S02]  /*ebc0*/  PRMT R33, R8.reuse, 0x7610, R33 ;  /* 0x0000761008217816 */ /* 0x044fe40000000021 */
[----:B------:R-:W-:Y:S02]  /*ebd0*/  PRMT R37, R8, 0x5432, R9 ;  /* 0x0000543208257816 */ /* 0x000fe40000000009 */
[----:B------:R-:W-:Y:S02]  /*ebe0*/  PRMT R38, R9, 0x7632, R38 ;  /* 0x0000763209267816 */ /* 0x000fe40000000026 */
[--C-:B---3--:R-:W-:Y:S02]  /*ebf0*/  @!P0 PRMT R29, R29, 0x5410, R18.reuse ;  /* 0x000054101d1d8816 */ /* 0x108fe40000000012 */
[----:B------:R-:W-:Y:S02]  /*ec00*/  @!P0 PRMT R30, R30, 0x7610, R18 ;  /* 0x000076101e1e8816 */ /* 0x000fe40000000012 */
[----:B------:R-:W-:-:S02]  /*ec10*/  @!P0 PRMT R31, R31, 0x5410, R19 ;  /* 0x000054101f1f8816 */ /* 0x000fc40000000013 */
[----:B------:R-:W-:-:S07]  /*ec20*/  @!P0 PRMT R35, R35, 0x7610, R19 ;  /* 0x0000761023238816 */ /* 0x000fce0000000013 */
.L_x_886:
[----:B------:R-:W-:Y:S05]  /*ec30*/  BSYNC B0 ;  /* 0x0000000000007941 */ /* 0x000fea0003800000 */
.L_x_885:
[----:B------:R-:W-:Y:S04]  /*ec40*/  BSSY B0, `(.L_x_887) ;  /* 0x0000089000007945 */ /* 0x000fe80003800000 */
[----:B------:R-:W-:Y:S05]  /*ec50*/  @P1 BRA `(.L_x_888) ;  /* 0x00000008001c1947 */ /* 0x000fea0003800000 */
[----:B------:R-:W-:Y:S01]  /*ec60*/  LOP3.LUT P1, RZ, R3, 0xff, RZ, 0xc0, !PT ;  /* 0x000000ff03ff7812 */ /* 0x000fe2000782c0ff */
[----:B------:R-:W-:Y:S01]  /*ec70*/  IMAD.MOV.U32 R8, RZ, RZ, 0x1 ;  /* 0x00000001ff087424 */ /* 0x000fe200078e00ff */
[----:B------:R-:W-:Y:S01]  /*ec80*/  LOP3.LUT P3, RZ, R28, 0xff, RZ, 0xc0, !PT ;  /* 0x000000ff1cff7812 */ /* 0x000fe2000786c0ff */
[----:B------:R-:W-:Y:S01]  /*ec90*/  IMAD.MOV.U32 R18, RZ, RZ, 0x1 ;  /* 0x00000001ff127424 */ /* 0x000fe200078e00ff */
[----:B------:R-:W-:Y:S02]  /*eca0*/  LOP3.LUT P2, RZ, R0, 0xff, RZ, 0xc0, !PT ;  /* 0x000000ff00ff7812 */ /* 0x000fe4000784c0ff */
[----:B------:R-:W-:-:S07]  /*ecb0*/  LOP3.LUT P4, RZ, R27, 0xff, RZ, 0xc0, !PT ;  /* 0x000000ff1bff7812 */ /* 0x000fce000788c0ff */
[----:B------:R-:W-:Y:S02]  /*ecc0*/  @!P1 HADD2.F32 R9, -RZ, R34.H0_H0 ;  /* 0x20000022ff099230 */ /* 0x000fe40000004100 */
[----:B------:R-:W-:Y:S02]  /*ecd0*/  @!P3 HADD2.F32 R3, -RZ, R33.H1_H1 ;  /* 0x30000021ff03b230 */ /* 0x000fe40000004100 */
[----:B------:R-:W-:Y:S01]  /*ece0*/  @!P2 HADD2.F32 R0, -RZ, R4.H0_H0 ;  /* 0x20000004ff00a230 */ /* 0x000fe20000004100 */
[----:B------:R-:W-:Y:S01]  /*ecf0*/  @!P1 FSETP.NEU.FTZ.AND P0, PT, R9, RZ, PT ;  /* 0x000000ff0900920b */ /* 0x000fe20003f1d000 */
[----:B------:R-:W-:Y:S01]  /*ed00*/  IMAD.IADD R9, R6, 0x1, R21 ;  /* 0x0000000106097824 */ /* 0x000fe200078e0215 */
[----:B------:R-:W-:Y:S01]  /*ed10*/  @!P3 FSETP.NEU.FTZ.AND P5, PT, R3, RZ, PT ;  /* 0x000000ff0300b20b */ /* 0x000fe20003fbd000 */
[----:B------:R-:W-:Y:S01]  /*ed20*/  IMAD.MOV.U32 R3, RZ, RZ, 0x1 ;  /* 0x00000001ff037424 */ /* 0x000fe200078e00ff */
[----:B------:R-:W-:Y:S01]  /*ed30*/  @!P2 FSETP.NEU.FTZ.AND P6, PT, R0, RZ, PT ;  /* 0x000000ff0000a20b */ /* 0x000fe20003fdd000 */
[----:B------:R-:W-:Y:S01]  /*ed40*/  @!P4 HADD2.F32 R0, -RZ, R35.H0_H0 ;  /* 0x20000023ff00c230 */ /* 0x000fe20000004100 */
[----:B------:R-:W-:-:S02]  /*ed50*/  @!P3 SEL R6, RZ, 0x1, !P5 ;  /* 0x00000001ff06b807 */ /* 0x000fc40006800000 */
[----:B------:R-:W-:Y:S02]  /*ed60*/  ISETP.GE.U32.AND P5, PT, R9, R32, PT ;  /* 0x000000200900720c */ /* 0x000fe40003fa6070 */
[----:B------:R-:W-:Y:S02]  /*ed70*/  @!P2 SEL R19, RZ, 0x1, !P6 ;  /* 0x00000001ff13a807 */ /* 0x000fe40007000000 */
[----:B------:R-:W-:Y:S02]  /*ed80*/  @!P4 FSETP.NEU.FTZ.AND P6, PT, R0, RZ, PT ;  /* 0x000000ff0000c20b */ /* 0x000fe40003fdd000 */
[----:B------:R-:W-:Y:S02]  /*ed90*/  PRMT R4, R8, 0x7610, R4 ;  /* 0x0000761008047816 */ /* 0x000fe40000000004 */
[----:B------:R-:W-:Y:S02]  /*eda0*/  PRMT R8, R18, 0x7610, R8 ;  /* 0x0000761012087816 */ /* 0x000fe40000000008 */
[----:B------:R-:W-:-:S02]  /*edb0*/  @!P4 SEL R27, RZ, 0x1, !P6 ;  /* 0x00000001ff1bc807 */ /* 0x000fc40007000000 */
[----:B------:R-:W-:Y:S02]  /*edc0*/  PRMT R0, R3, 0x7610, R0 ;  /* 0x0000761003007816 */ /* 0x000fe40000000000 */
[----:B------:R-:W-:Y:S02]  /*edd0*/  PRMT R3, R18, 0x7610, R3 ;  /* 0x0000761012037816 */ /* 0x000fe40000000003 */
[----:B------:R-:W-:Y:S02]  /*ede0*/  @!P1 SEL R18, RZ, 0x1, !P0 ;  /* 0x00000001ff129807 */ /* 0x000fe40004000000 */
[----:B------:R-:W-:Y:S02]  /*edf0*/  @!P4 PRMT R8, R27, 0x7610, R8 ;  /* 0x000076101b08c816 */ /* 0x000fe40000000008 */
[----:B------:R-:W-:Y:S02]  /*ee00*/  @!P3 PRMT R4, R6, 0x7610, R4 ;  /* 0x000076100604b816 */ /* 0x000fe40000000004 */
[----:B------:R-:W-:-:S02]  /*ee10*/  @!P2 PRMT R0, R19, 0x7610, R0 ;  /* 0x000076101300a816 */ /* 0x000fc40000000000 */
[----:B------:R-:W-:Y:S02]  /*ee20*/  @!P1 PRMT R3, R18, 0x7610, R3 ;  /* 0x0000761012039816 */ /* 0x000fe40000000003 */
[----:B------:R-:W-:Y:S02]  /*ee30*/  PRMT R27, R8, 0x7610, R27 ;  /* 0x00007610081b7816 */ /* 0x000fe4000000001b */
[----:B------:R-:W-:Y:S01]  /*ee40*/  PRMT R28, R4, 0x7610, R28 ;  /* 0x00007610041c7816 */ /* 0x000fe2000000001c */
[----:B------:R-:W-:Y:S06]  /*ee50*/  @P5 BRA `(.L_x_888) ;  /* 0x00000004009c5947 */ /* 0x000fec0003800000 */
[----:B------:R-:W-:Y:S01]  /*ee60*/  LOP3.LUT P4, RZ, R12, 0xff, RZ, 0xc0, !PT ;  /* 0x000000ff0cff7812 */ /* 0x000fe2000788c0ff */
[----:B------:R-:W-:Y:S01]  /*ee70*/  IMAD.MOV.U32 R6, RZ, RZ, 0x1 ;  /* 0x00000001ff067424 */ /* 0x000fe200078e00ff */
[----:B------:R-:W-:Y:S01]  /*ee80*/  LOP3.LUT P2, RZ, R26, 0xff, RZ, 0xc0, !PT ;  /* 0x000000ff1aff7812 */ /* 0x000fe2000784c0ff */
[----:B------:R-:W-:Y:S01]  /*ee90*/  IMAD.IADD R9, R9, 0x1, R21 ;  /* 0x0000000109097824 */ /* 0x000fe200078e0215 */
[----:B------:R-:W-:Y:S01]  /*eea0*/  LOP3.LUT P1, RZ, R13, 0xff, RZ, 0xc0, !PT ;  /* 0x000000ff0dff7812 */ /* 0x000fe2000782c0ff */
[----:B------:R-:W-:Y:S01]  /*eeb0*/  HFMA2.MMA R13, -RZ, RZ, 0, 5.9604644775390625e-08 ;  /* 0x00000001ff0d7435 */ /* 0x000fe200000001ff */
[----:B------:R-:W-:Y:S02]  /*eec0*/  LOP3.LUT P0, RZ, R25, 0xff, RZ, 0xc0, !PT ;  /* 0x000000ff19ff7812 */ /* 0x000fe4000780c0ff */
[----:B------:R-:W-:-:S05]  /*eed0*/  PRMT R27, R8, 0x7610, R27 ;  /* 0x00007610081b7816 */ /* 0x000fca000000001b */
[----:B------:R-:W-:Y:S02]  /*eee0*/  @!P4 HADD2.F32 R12, -RZ, R4.H1_H1 ;  /* 0x30000004ff0cc230 */ /* 0x000fe40000004100 */
[----:B------:R-:W-:Y:S01]  /*eef0*/  PRMT R4, R4, 0x5410, R13 ;  /* 0x0000541004047816 */ /* 0x000fe2000000000d */
[--C-:B------:R-:W-:Y:S02]  /*ef00*/  @!P2 HADD2.F32 R13, -RZ, R5.reuse.H0_H0 ;  /* 0x20000005ff0da230 */ /* 0x100fe40000004100 */
[----:B------:R-:W-:Y:S01]  /*ef10*/  @!P4 FSETP.NEU.FTZ.AND P5, PT, R12, RZ, PT ;  /* 0x000000ff0c00c20b */ /* 0x000fe20003fbd000 */
[----:B------:R-:W-:Y:S02]  /*ef20*/  @!P1 HADD2.F32 R5, -RZ, R5.H1_H1 ;  /* 0x30000005ff059230 */ /* 0x000fe40000004100 */
[----:B------:R-:W-:Y:S01]  /*ef30*/  @!P2 FSETP.NEU.FTZ.AND P3, PT, R13, RZ, PT ;  /* 0x000000ff0d00a20b */ /* 0x000fe20003f7d000 */
[----:B------:R-:W-:Y:S01]  /*ef40*/  @!P0 HADD2.F32 R34, -RZ, R34.H1_H1 ;  /* 0x30000022ff228230 */ /* 0x000fe20000004100 */
[----:B------:R-:W-:Y:S01]  /*ef50*/  @!P4 SEL R18, RZ, 0x1, !P5 ;  /* 0x00000001ff12c807 */ /* 0x000fe20006800000 */
[----:B------:R-:W-:Y:S01]  /*ef60*/  IMAD.MOV.U32 R12, RZ, RZ, 0x1 ;  /* 0x00000001ff0c7424 */ /* 0x000fe200078e00ff */
[----:B------:R-:W-:Y:S01]  /*ef70*/  @!P1 FSETP.NEU.FTZ.AND P5, PT, R5, RZ, PT ;  /* 0x000000ff0500920b */ /* 0x000fe20003fbd000 */
[----:B------:R-:W-:Y:S01]  /*ef80*/  IMAD.MOV.U32 R13, RZ, RZ, 0x1 ;  /* 0x00000001ff0d7424 */ /* 0x000fe200078e00ff */
[----:B------:R-:W-:-:S02]  /*ef90*/  @!P2 SEL R5, RZ, 0x1, !P3 ;  /* 0x00000001ff05a807 */ /* 0x000fc40005800000 */
[----:B------:R-:W-:Y:S02]  /*efa0*/  @!P0 FSETP.NEU.FTZ.AND P6, PT, R34, RZ, PT ;  /* 0x000000ff2200820b */ /* 0x000fe40003fdd000 */
[----:B------:R-:W-:Y:S02]  /*efb0*/  @!P2 PRMT R6, R5, 0x7610, R6 ;  /* 0x000076100506a816 */ /* 0x000fe40000000006 */
[----:B------:R-:W-:Y:S02]  /*efc0*/  ISETP.GE.U32.AND P2, PT, R9, R32, PT ;  /* 0x000000200900720c */ /* 0x000fe40003f46070 */
[----:B------:R-:W-:Y:S02]  /*efd0*/  @!P0 SEL R19, RZ, 0x1, !P6 ;  /* 0x00000001ff138807 */ /* 0x000fe40007000000 */
[----:B------:R-:W-:Y:S02]  /*efe0*/  @!P4 PRMT R12, R18, 0x7610, R12 ;  /* 0x00007610120cc816 */ /* 0x000fe4000000000c */
        /* <DEDUP_REMOVED lines=13> */
[----:B------:R-:W-:Y:S01]  /*f0c0*/  LOP3.LUT P2, RZ, R15, 0xff, RZ, 0xc0, !PT ;  /* 0x000000ff0fff7812 */ /* 0x000fe2000784c0ff */
[----:B------:R-:W-:Y:S01]  /*f0d0*/  IMAD.MOV.U32 R15, RZ, RZ, 0x1 ;  /* 0x00000001ff0f7424 */ /* 0x000fe200078e00ff */
[----:B------:R-:W-:Y:S02]  /*f0e0*/  MOV R11, 0x1 ;  /* 0x00000001000b7802 */ /* 0x000fe40000000f00 */
[----:B------:R-:W-:-:S02]  /*f0f0*/  ISETP.GE.U32.AND P0, PT, R21, R32, PT ;  /* 0x000000201500720c */ /* 0x000fc40003f06070 */
[----:B------:R-:W-:Y:S01]  /*f100*/  PRMT R5, R5, 0x5410, R11 ;  /* 0x0000541005057816 */ /* 0x000fe2000000000b */
[----:B------:R-:W-:Y:S01]  /*f110*/  @!P3 HADD2.F32 R9, -RZ, R37.H0_H0 ;  /* 0x20000025ff09b230 */ /* 0x000fe20000004100 */
[----:B------:R-:W-:Y:S01]  /*f120*/  PRMT R25, R4, 0x7632, R25 ;  /* 0x0000763204197816 */ /* 0x000fe20000000019 */
[----:B------:R-:W-:Y:S01]  /*f130*/  @!P4 HADD2.F32 R33, -RZ, R33.H0_H0 ;  /* 0x20000021ff21c230 */ /* 0x000fe20000004100 */
        /* <DEDUP_REMOVED lines=10> */
[----:B------:R-:W-:Y:S02]  /*f1e0*/  @!P3 PRMT R5, R11, 0x7610, R5 ;  /* 0x000076100b05b816 */ /* 0x000fe40000000005 */
[----:B------:R-:W-:-:S02]  /*f1f0*/  @!P2 SEL R18, RZ, 0x1, !P6 ;  /* 0x00000001ff12a807 */ /* 0x000fc40007000000 */
        /* <DEDUP_REMOVED lines=16> */
[C---:B------:R-:W-:Y:S01]  /*f300*/  PRMT R11, R5.reuse, 0x7632, R11 ;  /* 0x00007632050b7816 */ /* 0x040fe2000000000b */
[----:B------:R-:W-:Y:S01]  /*f310*/  @!P5 HADD2.F32 R30, -RZ, R30.H1_H1 ;  /* 0x3000001eff1ed230 */ /* 0x000fe20000004100 */
[----:B------:R-:W-:Y:S01]  /*f320*/  PRMT R24, R5, 0x7610, R24 ;  /* 0x0000761005187816 */ /* 0x000fe20000000018 */
[----:B------:R-:W-:Y:S01]  /*f330*/  @!P0 HADD2.F32 R35, -RZ, R35.H1_H1 ;  /* 0x30000023ff238230 */ /* 0x000fe20000004100 */
[----:B------:R-:W-:Y:S01]  /*f340*/  @!P0 PRMT R25, R4, 0x7632, R25 ;  /* 0x0000763204198816 */ /* 0x000fe20000000019 */
[----:B------:R-:W-:Y:S01]  /*f350*/  @!P2 HADD2.F32 R29, -RZ, R29.H1_H1 ;  /* 0x3000001dff1da230 */ /* 0x000fe20000004100 */
[----:B------:R-:W-:Y:S01]  /*f360*/  @!P5 FSETP.NEU.FTZ.AND P6, PT, R30, RZ, PT ;  /* 0x000000ff1e00d20b */ /* 0x000fe20003fdd000 */
[----:B------:R-:W-:Y:S01]  /*f370*/  @!P1 HADD2.F32 R31, -RZ, R31.H1_H1 ;  /* 0x3000001fff1f9230 */ /* 0x000fe20000004100 */
        /* <DEDUP_REMOVED lines=21> */
.L_x_888:
[----:B------:R-:W-:Y:S05]  /*f4d0*/  BSYNC B0 ;  /* 0x0000000000007941 */ /* 0x000fea0003800000 */
.L_x_887:
[----:B------:R-:W0:Y:S01]  /*f4e0*/  I2F.S8 R12, R12 ;  /* 0x0000000c000c7306 */ /* 0x000e220000001400 */
[----:B------:R-:W-:Y:S01]  /*f4f0*/  LOP3.LUT P6, RZ, R0, 0xff, RZ, 0xc0, !PT ;  /* 0x000000ff00ff7812 */ /* 0x000fe200078cc0ff */
[----:B------:R-:W-:Y:S01]  /*f500*/  IMAD.MOV.U32 R18, RZ, RZ, 0x1 ;  /* 0x00000001ff127424 */ /* 0x000fe200078e00ff */
[----:B------:R-:W-:Y:S02]  /*f510*/  LOP3.LUT P2, RZ, R27, 0xff, RZ, 0xc0, !PT ;  /* 0x000000ff1bff7812 */ /* 0x000fe4000784c0ff */
[----:B------:R-:W-:Y:S02]  /*f520*/  LOP3.LUT P0, RZ, R28, 0xff, RZ, 0xc0, !PT ;  /* 0x000000ff1cff7812 */ /* 0x000fe4000780c0ff */
[----:B------:R-:W-:Y:S01]  /*f530*/  LOP3.LUT P1, RZ, R3, 0xff, RZ, 0xc0, !PT ;  /* 0x000000ff03ff7812 */ /* 0x000fe2000782c0ff */
[----:B------:R-:W1:Y:S01]  /*f540*/  I2F.S8 R25, R25 ;  /* 0x0000001900197306 */ /* 0x000e620000001400 */
[----:B0-----:R-:W-:-:S07]  /*f550*/  F2FP.F16.F32.PACK_AB R0, RZ, R12 ;  /* 0x0000000cff00723e */ /* 0x001fce00000000ff */
        /* <DEDUP_REMOVED lines=8> */
[----:B------:R-:W-:Y:S02]  /*f5e0*/  @!P0 HADD2.F32 R0, -RZ, R3.H0_H0 ;  /* 0x20000003ff008230 */ /* 0x000fe40000004100 */
[----:B------:R-:W-:Y:S01]  /*f5f0*/  IMAD.MOV.U32 R3, RZ, RZ, 0x1 ;  /* 0x00000001ff037424 */ /* 0x000fe200078e00ff */
[----:B-1----:R-:W-:-:S04]  /*f600*/  F2FP.F16.F32.PACK_AB R4, RZ, R13 ;  /* 0x0000000dff04723e */ /* 0x002fc800000000ff */
[----:B------:R-:W1:Y:S01]  /*f610*/  I2F.S8 R24, R24 ;  /* 0x0000001800187306 */ /* 0x000e620000001400 */
[----:B------:R-:W-:Y:S02]  /*f620*/  @!P6 SEL R3, RZ, 0x1, !P5 ;  /* 0x00000001ff03e807 */ /* 0x000fe40006800000 */
[----:B------:R-:W-:Y:S01]  /*f630*/  @!P2 FSETP.NEU.FTZ.AND P5, PT, R5, RZ, PT ;  /* 0x000000ff0500a20b */ /* 0x000fe20003fbd000 */
[----:B------:R-:W-:Y:S01]  /*f640*/  IMAD.MOV.U32 R5, RZ, RZ, 0x1 ;  /* 0x00000001ff057424 */ /* 0x000fe200078e00ff */
[----:B------:R-:W-:Y:S01]  /*f650*/  PRMT R6, R3, 0x9910, RZ ;  /* 0x0000991003067816 */ /* 0x000fe200000000ff */
[----:B------:R-:W-:Y:S01]  /*f660*/  @!P1 HADD2.F32 R4, -RZ, R4.H0_H0 ;  /* 0x20000004ff049230 */ /* 0x000fe20000004100 */
[----:B------:R-:W-:Y:S01]  /*f670*/  @!P0 FSETP.NEU.FTZ.AND P3, PT, R0, RZ, PT ;  /* 0x000000ff0000820b */ /* 0x000fe20003f7d000 */
[----:B------:R-:W-:Y:S01]  /*f680*/  IMAD.MOV.U32 R0, RZ, RZ, 0x1 ;  /* 0x00000001ff007424 */ /* 0x000fe200078e00ff */
[----:B------:R-:W-:Y:S01]  /*f690*/  PRMT R3, R5, 0x7610, R3 ;  /* 0x0000761005037816 */ /* 0x000fe20000000003 */
[----:B------:R-:W-:Y:S01]  /*f6a0*/  IMAD.MOV.U32 R5, RZ, RZ, R6 ;  /* 0x000000ffff057224 */ /* 0x000fe200078e0006 */
[----:B------:R-:W-:Y:S01]  /*f6b0*/  @!P1 FSETP.NEU.FTZ.AND P4, PT, R4, RZ, PT ;  /* 0x000000ff0400920b */ /* 0x000fe20003f9d000 */
[----:B------:R-:W-:Y:S01]  /*f6c0*/  IMAD.MOV.U32 R4, RZ, RZ, 0x1 ;  /* 0x00000001ff047424 */ /* 0x000fe200078e00ff */
[----:B------:R-:W-:Y:S01]  /*f6d0*/  @!P0 SEL R0, RZ, 0x1, !P3 ;  /* 0x00000001ff008807 */ /* 0x000fe20005800000 */
[----:B------:R-:W2:Y:S01]  /*f6e0*/  I2F.S8 R15, R15 ;  /* 0x0000000f000f7306 */ /* 0x000ea20000001400 */
[----:B------:R-:W-:Y:S01]  /*f6f0*/  @!P2 SEL R3, RZ, 0x1, !P5 ;  /* 0x00000001ff03a807 */ /* 0x000fe20006800000 */
[----:B------:R-:W-:Y:S01]  /*f700*/  IMAD.MOV.U32 R6, RZ, RZ, 0x1 ;  /* 0x00000001ff067424 */ /* 0x000fe200078e00ff */
[----:B------:R-:W-:-:S02]  /*f710*/  @!P1 SEL R4, RZ, 0x1, !P4 ;  /* 0x00000001ff049807 */ /* 0x000fc40006000000 */
[----:B------:R-:W-:Y:S02]  /*f720*/  ISETP.NE.AND P6, PT, R5, RZ, PT ;  /* 0x000000ff0500720c */ /* 0x000fe40003fc5270 */
[----:B------:R-:W-:Y:S01]  /*f730*/  PRMT R0, R0, 0x9910, RZ ;  /* 0x0000991000007816 */ /* 0x000fe200000000ff */
[----:B------:R-:W3:Y:S01]  /*f740*/  I2F.S8 R11, R11 ;  /* 0x0000000b000b7306 */ /* 0x000ee20000001400 */
[----:B------:R-:W-:Y:S02]  /*f750*/  PRMT R5, R3, 0x9910, RZ ;  /* 0x0000991003057816 */ /* 0x000fe400000000ff */
[----:B------:R-:W-:Y:S02]  /*f760*/  PRMT R4, R4, 0x9910, RZ ;  /* 0x0000991004047816 */ /* 0x000fe400000000ff */
[----:B------:R-:W-:Y:S01]  /*f770*/  ISETP.NE.AND P1, PT, R0, RZ, PT ;  /* 0x000000ff0000720c */ /* 0x000fe20003f25270 */
[----:B------:R-:W-:Y:S01]  /*f780*/  IMAD.MOV.U32 R0, RZ, RZ, R5 ;  /* 0x000000ffff007224 */ /* 0x000fe200078e0005 */
[----:B------:R-:W-:Y:S01]  /*f790*/  MOV R3, R4 ;  /* 0x0000000400037202 */ /* 0x000fe20000000f00 */
[----:B------:R-:W4:Y:S01]  /*f7a0*/  I2F.S8 R16, R16 ;  /* 0x0000001000107306 */ /* 0x000f220000001400 */
[----:B0-----:R-:W-:-:S02]  /*f7b0*/  F2FP.F16.F32.PACK_AB R14, RZ, R14 ;  /* 0x0000000eff0e723e */ /* 0x001fc400000000ff */
[----:B------:R-:W-:Y:S02]  /*f7c0*/  ISETP.NE.AND P2, PT, R3, RZ, PT ;  /* 0x000000ff0300720c */ /* 0x000fe40003f45270 */
[----:B------:R-:W-:Y:S01]  /*f7d0*/  ISETP.NE.AND P0, PT, R0, RZ, PT ;  /* 0x000000ff0000720c */ /* 0x000fe20003f05270 */
[----:B------:R-:W-:Y:S01]  /*f7e0*/  @!P6 HADD2.F32 R0, -RZ, R14.H0_H0 ;  /* 0x2000000eff00e230 */ /* 0x000fe20000004100 */
[----:B-1----:R-:W-:Y:S01]  /*f7f0*/  F2FP.F16.F32.PACK_AB R3, RZ, R24 ;  /* 0x00000018ff03723e */ /* 0x002fe200000000ff */
[----:B------:R-:W0:Y:S01]  /*f800*/  I2F.S8 R20, R20 ;  /* 0x0000001400147306 */ /* 0x000e220000001400 */
[----:B--2---:R-:W-:Y:S01]  /*f810*/  F2FP.F16.F32.PACK_AB R4, RZ, R15 ;  /* 0x0000000fff04723e */ /* 0x004fe200000000ff */
[----:B------:R-:W-:Y:S01]  /*f820*/  IMAD.MOV.U32 R24, RZ, RZ, 0x1 ;  /* 0x00000001ff187424 */ /* 0x000fe200078e00ff */
[----:B---3--:R-:W-:Y:S01]  /*f830*/  F2FP.F16.F32.PACK_AB R5, RZ, R11 ;  /* 0x0000000bff05723e */ /* 0x008fe200000000ff */
[----:B------:R-:W-:Y:S01]  /*f840*/  @!P1 HADD2.F32 R3, -RZ, R3.H0_H0 ;  /* 0x20000003ff039230 */ /* 0x000fe20000004100 */
[----:B------:R-:W-:Y:S01]  /*f850*/  @!P6 FSETP.NEU.FTZ.AND P5, PT, R0, RZ, PT ;  /* 0x000000ff0000e20b */ /* 0x000fe20003fbd000 */
[----:B------:R-:W-:-:S02]  /*f860*/  IMAD.MOV.U32 R0, RZ, RZ, 0x1 ;  /* 0x00000001ff007424 */ /* 0x000fc400078e00ff */
[----:B------:R-:W-:Y:S01]  /*f870*/  @!P2 HADD2.F32 R4, -RZ, R4.H0_H0 ;  /* 0x20000004ff04a230 */ /* 0x000fe20000004100 */
[----:B------:R-:W-:Y:S01]  /*f880*/  @!P1 FSETP.NEU.FTZ.AND P3, PT, R3, RZ, PT ;  /* 0x000000ff0300920b */ /* 0x000fe20003f7d000 */
[----:B------:R-:W-:Y:S01]  /*f890*/  @!P0 HADD2.F32 R5, -RZ, R5.H0_H0 ;  /* 0x20000005ff058230 */ /* 0x000fe20000004100 */
[----:B------:R-:W-:Y:S01]  /*f8a0*/  @!P6 SEL R0, RZ, 0x1, !P5 ;  /* 0x00000001ff00e807 */ /* 0x000fe20006800000 */
[----:B------:R-:W-:Y:S01]  /*f8b0*/  IMAD.MOV.U32 R3, RZ, RZ, 0x1 ;  /* 0x00000001ff037424 */ /* 0x000fe200078e00ff */
[----:B------:R-:W-:Y:S01]  /*f8c0*/  @!P2 FSETP.NEU.FTZ.AND P4, PT, R4, RZ, PT ;  /* 0x000000ff0400a20b */ /* 0x000fe20003f9d000 */
[----:B------:R-:W-:Y:S01]  /*f8d0*/  IMAD.MOV.U32 R4, RZ, RZ, 0x1 ;  /* 0x00000001ff047424 */ /* 0x000fe200078e00ff */
[----:B------:R-:W-:Y:S01]  /*f8e0*/  @!P0 FSETP.NEU.FTZ.AND P5, PT, R5, RZ, PT ;  /* 0x000000ff0500820b */ /* 0x000fe20003fbd000 */
[----:B------:R-:W1:Y:S01]  /*f8f0*/  I2F.S8 R10, R10 ;  /* 0x0000000a000a7306 */ /* 0x000e620000001400 */
[----:B------:R-:W-:Y:S02]  /*f900*/  PRMT R5, R0, 0x9910, RZ ;  /* 0x0000991000057816 */ /* 0x000fe400000000ff */
[----:B------:R-:W-:-:S02]  /*f910*/  PRMT R0, R3, 0x7610, R0 ;  /* 0x0000761003007816 */ /* 0x000fc40000000000 */
[----:B------:R-:W-:Y:S02]  /*f920*/  PRMT R3, R6, 0x7610, R3 ;  /* 0x0000761006037816 */ /* 0x000fe40000000003 */
[----:B------:R-:W-:Y:S01]  /*f930*/  @!P2 SEL R4, RZ, 0x1, !P4 ;  /* 0x00000001ff04a807 */ /* 0x000fe20006000000 */
[----:B------:R-:W2:Y:S01]  /*f940*/  I2F.S8 R7, R7 ;  /* 0x0000000700077306 */ /* 0x000ea20000001400 */
[----:B------:R-:W-:Y:S02]  /*f950*/  @!P0 SEL R3, RZ, 0x1, !P5 ;  /* 0x00000001ff038807 */ /* 0x000fe40006800000 */
[----:B------:R-:W-:Y:S02]  /*f960*/  @!P1 SEL R0, RZ, 0x1, !P3 ;  /* 0x00000001ff009807 */ /* 0x000fe40005800000 */
[----:B------:R-:W-:Y:S02]  /*f970*/  ISETP.NE.AND P1, PT, R5, RZ, PT ;  /* 0x000000ff0500720c */ /* 0x000fe40003f25270 */
[----:B------:R-:W-:-:S02]  /*f980*/  PRMT R4, R4, 0x9910, RZ ;  /* 0x0000991004047816 */ /* 0x000fc400000000ff */
[----:B------:R-:W-:Y:S02]  /*f990*/  PRMT R5, R3, 0x9910, RZ ;  /* 0x0000991003057816 */ /* 0x000fe400000000ff */
[----:B------:R-:W-:Y:S02]  /*f9a0*/  MOV R3, R4 ;  /* 0x0000000400037202 */ /* 0x000fe40000000f00 */
[----:B------:R-:W-:Y:S01]  /*f9b0*/  PRMT R0, R0, 0x9910, RZ ;  /* 0x0000991000007816 */ /* 0x000fe200000000ff */
[----:B------:R-:W-:Y:S01]  /*f9c0*/  IMAD.MOV.U32 R4, RZ, RZ, R5 ;  /* 0x000000ffff047224 */ /* 0x000fe200078e0005 */
[----:B------:R-:W-:Y:S02]  /*f9d0*/  ISETP.NE.AND P2, PT, R3, RZ, PT ;  /* 0x000000ff0300720c */ /* 0x000fe40003f45270 */
[----:B------:R-:W-:Y:S02]  /*f9e0*/  ISETP.NE.AND P3, PT, R0, RZ, PT ;  /* 0x000000ff0000720c */ /* 0x000fe40003f65270 */
[----:B------:R-:W-:-:S02]  /*f9f0*/  ISETP.NE.AND P0, PT, R4, RZ, PT ;  /* 0x000000ff0400720c */ /* 0x000fc40003f05270 */
[----:B----4-:R-:W-:Y:S02]  /*fa00*/  F2FP.F16.F32.PACK_AB R0, RZ, R16 ;  /* 0x00000010ff00723e */ /* 0x010fe400000000ff */
[----:B0-----:R-:W-:Y:S02]  /*fa10*/  F2FP.F16.F32.PACK_AB R4, RZ, R20 ;  /* 0x00000014ff04723e */ /* 0x001fe400000000ff */
[----:B-1----:R-:W-:Y:S01]  /*fa20*/  F2FP.F16.F32.PACK_AB R3, RZ, R10 ;  /* 0x0000000aff03723e */ /* 0x002fe200000000ff */
[----:B------:R-:W-:Y:S01]  /*fa30*/  @!P1 HADD2.F32 R0, -RZ, R0.H0_H0 ;  /* 0x20000000ff009230 */ /* 0x000fe20000004100 */
[----:B--2---:R-:W-:Y:S01]  /*fa40*/  F2FP.F16.F32.PACK_AB R7, RZ, R7 ;  /* 0x00000007ff07723e */ /* 0x004fe200000000ff */
[----:B------:R-:W-:Y:S02]  /*fa50*/  @!P2 HADD2.F32 R4, -RZ, R4.H0_H0 ;  /* 0x20000004ff04a230 */ /* 0x000fe40000004100 */
[----:B------:R-:W-:Y:S01]  /*fa60*/  @!P3 HADD2.F32 R3, -RZ, R3.H0_H0 ;  /* 0x20000003ff03b230 */ /* 0x000fe20000004100 */
[----:B------:R-:W-:Y:S01]  /*fa70*/  @!P1 FSETP.NEU.FTZ.AND P6, PT, R0, RZ, PT ;  /* 0x000000ff0000920b */ /* 0x000fe20003fdd000 */
[----:B------:R-:W-:Y:S01]  /*fa80*/  @!P0 HADD2.F32 R0, -RZ, R7.H0_H0 ;  /* 0x20000007ff008230 */ /* 0x000fe20000004100 */
[----:B------:R-:W-:-:S02]  /*fa90*/  @!P2 FSETP.NEU.FTZ.AND P4, PT, R4, RZ, PT ;  /* 0x000000ff0400a20b */ /* 0x000fc40003f9d000 */
[----:B------:R-:W-:Y:S02]  /*faa0*/  @!P1 SEL R4, RZ, 0x1, !P6 ;  /* 0x00000001ff049807 */ /* 0x000fe40007000000 */
[----:B------:R-:W-:Y:S01]  /*fab0*/  @!P3 FSETP.NEU.FTZ.AND P5, PT, R3, RZ, PT ;  /* 0x000000ff0300b20b */ /* 0x000fe20003fbd000 */
[----:B------:R-:W-:Y:S01]  /*fac0*/  IMAD.MOV.U32 R3, RZ, RZ, 0x1 ;  /* 0x00000001ff037424 */ /* 0x000fe200078e00ff */
[----:B------:R-:W-:Y:S01]  /*fad0*/  @!P0 FSETP.NEU.FTZ.AND P6, PT, R0, RZ, PT ;  /* 0x000000ff0000820b */ /* 0x000fe20003fdd000 */
[----:B------:R-:W-:Y:S01]  /*fae0*/  IMAD.MOV.U32 R0, RZ, RZ, 0x1 ;  /* 0x00000001ff007424 */ /* 0x000fe200078e00ff */
[----:B------:R-:W-:Y:S02]  /*faf0*/  @!P3 SEL R5, RZ, 0x1, !P5 ;  /* 0x00000001ff05b807 */ /* 0x000fe40006800000 */
[----:B------:R-:W-:Y:S02]  /*fb00*/  @!P2 SEL R6, RZ, 0x1, !P4 ;  /* 0x00000001ff06a807 */ /* 0x000fe40006000000 */
[----:B------:R-:W-:-:S02]  /*fb10*/  @!P0 SEL R7, RZ, 0x1, !P6 ;  /* 0x00000001ff078807 */ /* 0x000fc40007000000 */
[----:B------:R-:W-:Y:S02]  /*fb20*/  @!P1 PRMT R24, R4, 0x7610, R24 ;  /* 0x0000761004189816 */ /* 0x000fe40000000018 */
[----:B------:R-:W-:Y:S02]  /*fb30*/  @!P3 PRMT R3, R5, 0x7610, R3 ;  /* 0x000076100503b816 */ /* 0x000fe40000000003 */
[----:B------:R-:W-:Y:S02]  /*fb40*/  @!P2 PRMT R18, R6, 0x7610, R18 ;  /* 0x000076100612a816 */ /* 0x000fe40000000012 */
[----:B------:R-:W-:-:S07]  /*fb50*/  @!P0 PRMT R0, R7, 0x7610, R0 ;  /* 0x0000761007008816 */ /* 0x000fce0000000000 */
.L_x_842:
[----:B------:R-:W-:Y:S05]  /*fb60*/  BSYNC B6 ;  /* 0x0000000000067941 */ /* 0x000fea0003800000 */
.L_x_841:
[----:B------:R-:W-:Y:S02]  /*fb70*/  ULDC UR4, c[0x0][0x230] ;  /* 0x00008c0000047ab9 */ /* 0x000fe40000000800 */
[----:B------:R-:W-:-:S13]  /*fb80*/  ISETP.NE.AND P0, PT, RZ, UR4, PT ;  /* 0x00000004ff007c0c */ /* 0x000fda000bf05270 */
[----:B------:R-:W-:Y:S05]  /*fb90*/  @!P0 BRA `(.L_x_889) ;  /* 0x0000000400108947 */ /* 0x000fea0003800000 */
[----:B------:R-:W1:Y:S01]  /*fba0*/  S2R R9, SR_CgaCtaId ;  /* 0x0000000000097919 */ /* 0x000e620000008800 */
[----:B------:R-:W2:Y:S01]  /*fbb0*/  LDC R5, c[0x0][RZ] ;  /* 0x00000000ff057b82 */ /* 0x000ea20000000800 */
[----:B------:R-:W-:Y:S02]  /*fbc0*/  MOV R6, 0x400 ;  /* 0x0000040000067802 */ /* 0x000fe40000000f00 */
[----:B------:R-:W-:Y:S02]  /*fbd0*/  PRMT R7, R3, 0x7604, R24 ;  /* 0x0000760403077816 */ /* 0x000fe40000000018 */
[----:B------:R-:W-:Y:S02]  /*fbe0*/  IADD3 R6, R6, 0x10, RZ ;  /* 0x0000001006067810 */ /* 0x000fe40007ffe0ff */
[----:B------:R-:W-:Y:S01]  /*fbf0*/  PRMT R11, R18, 0x7054, R7 ;  /* 0x00007054120b7816 */ /* 0x000fe20000000007 */
[----:B------:R-:W3:Y:S03]  /*fc00*/  LDC R4, c[0x0][0x4] ;  /* 0x00000100ff047b82 */ /* 0x000ee60000000800 */
[----:B------:R-:W-:Y:S01]  /*fc10*/  PRMT R10, R0, 0x654, R11 ;  /* 0x00000654000a7816 */ /* 0x000fe2000000000b */
[----:B--2---:R-:W-:Y:S01]  /*fc20*/  IMAD R7, R17, R5, R2 ;  /* 0x0000000511077224 */ /* 0x004fe200078e0202 */
[----:B-1----:R-:W-:-:S02]  /*fc30*/  LEA R6, R9, R6, 0x18 ;  /* 0x0000000609067211 */ /* 0x002fc400078ec0ff */
[----:B---3--:R-:W-:-:S03]  /*fc40*/  SHF.R.U32.HI R8, RZ, 0x1, R4 ;  /* 0x00000001ff087819 */ /* 0x008fc60000011604 */
[----:B------:R-:W-:Y:S01]  /*fc50*/  IMAD R7, R7, 0x4, R6 ;  /* 0x0000000407077824 */ /* 0x000fe200078e0206 */
[----:B------:R-:W-:-:S04]  /*fc60*/  ISETP.NE.AND P0, PT, R8, RZ, PT ;  /* 0x000000ff0800720c */ /* 0x000fc80003f05270 */
[----:B------:R1:W-:Y:S09]  /*fc70*/  STS [R7], R10 ;  /* 0x0000000a07007388 */ /* 0x0003f20000000800 */
[----:B-1----:R-:W-:Y:S05]  /*fc80*/  @!P0 BRA `(.L_x_889) ;  /* 0x0000000000d48947 */ /* 0x002fea0003800000 */
.L_x_892:
[--C-:B------:R-:W-:Y:S01]  /*fc90*/  IMAD.IADD R9, R17, 0x1, R8.reuse ;  /* 0x0000000111097824 */ /* 0x100fe200078e0208 */
        /* <DEDUP_REMOVED lines=12> */
[----:B------:R-:W-:Y:S01]  /*fd60*/  IMAD R9, R9, 0x4, R6 ;  /* 0x0000000409097824 */ /* 0x000fe200078e0206 */
[----:B------:R-:W-:Y:S01]  /*fd70*/  LOP3.LUT P0, RZ, R18, 0xff, RZ, 0xc0, !PT ;  /* 0x000000ff12ff7812 */ /* 0x000fe2000780c0ff */
[----:B------:R-:W-:Y:S01]  /*fd80*/  HFMA2.MMA R18, -RZ, RZ, 0, 5.9604644775390625e-08 ;  /* 0x00000001ff127435 */ /* 0x000fe200000001ff */
[----:B------:R-:W-:-:S03]  /*fd90*/  LOP3.LUT P2, RZ, R0, 0xff, RZ, 0xc0, !PT ;  /* 0x000000ff00ff7812 */ /* 0x000fc6000784c0ff */
[----:B------:R-:W1:Y:S02]  /*fda0*/  LDS R9, [R9] ;  /* 0x0000000009097984 */ /* 0x000e640000000800 */
[C---:B-1----:R-:W-:Y:S01]  /*fdb0*/  PRMT R10, R9.reuse, 0x7771, RZ ;  /* 0x00007771090a7816 */ /* 0x042fe200000000ff */
[----:B------:R-:W1:Y:S01]  /*fdc0*/  I2F.S8 R8, R9 ;  /* 0x0000000900087306 */ /* 0x000e620000001400 */
[C---:B------:R-:W-:Y:S02]  /*fdd0*/  PRMT R11, R9.reuse, 0x7772, RZ ;  /* 0x00007772090b7816 */ /* 0x040fe400000000ff */
[----:B------:R-:W-:-:S05]  /*fde0*/  PRMT R12, R9, 0x7773, RZ ;  /* 0x00007773090c7816 */ /* 0x000fca00000000ff */
[----:B------:R-:W2:Y:S01]  /*fdf0*/  I2F.S8 R10, R10 ;  /* 0x0000000a000a7306 */ /* 0x000ea20000001400 */
[----:B-1----:R-:W-:-:S07]  /*fe00*/  F2FP.F16.F32.PACK_AB R3, RZ, R8 ;  /* 0x00000008ff03723e */ /* 0x002fce00000000ff */
[----:B------:R-:W1:Y:S01]  /*fe10*/  I2F.S8 R11, R11 ;  /* 0x0000000b000b7306 */ /* 0x000e620000001400 */
[----:B------:R-:W-:Y:S01]  /*fe20*/  @!P5 HADD2.F32 R3, -RZ, R3.H0_H0 ;  /* 0x20000003ff03d230 */ /* 0x000fe20000004100 */
[----:B--2---:R-:W-:-:S06]  /*fe30*/  F2FP.F16.F32.PACK_AB R8, RZ, R10 ;  /* 0x0000000aff08723e */ /* 0x004fcc00000000ff */
[----:B------:R-:W2:Y:S01]  /*fe40*/  I2F.S8 R12, R12 ;  /* 0x0000000c000c7306 */ /* 0x000ea20000001400 */
[----:B------:R-:W-:Y:S01]  /*fe50*/  @!P5 FSETP.NEU.FTZ.AND P6, PT, R3, RZ, PT ;  /* 0x000000ff0300d20b */ /* 0x000fe20003fdd000 */
[----:B------:R-:W-:-:S03]  /*fe60*/  @!P4 HADD2.F32 R0, -RZ, R8.H0_H0 ;  /* 0x20000008ff00c230 */ /* 0x000fc60000004100 */
[----:B------:R-:W-:Y:S02]  /*fe70*/  @!P5 SEL R8, RZ, 0x1, !P6 ;  /* 0x00000001ff08d807 */ /* 0x000fe40007000000 */
[----:B-1----:R-:W-:Y:S02]  /*fe80*/  F2FP.F16.F32.PACK_AB R9, RZ, R11 ;  /* 0x0000000bff09723e */ /* 0x002fe400000000ff */
[----:B------:R-:W-:Y:S02]  /*fe90*/  @!P4 FSETP.NEU.FTZ.AND P3, PT, R0, RZ, PT ;  /* 0x000000ff0000c20b */ /* 0x000fe40003f7d000 */
[----:B------:R-:W-:Y:S01]  /*fea0*/  @!P5 PRMT R24, R8, 0x7610, R24 ;  /* 0x000076100818d816 */ /* 0x000fe20000000018 */
[----:B------:R-:W-:Y:S02]  /*feb0*/  @!P0 HADD2.F32 R3, -RZ, R9.H0_H0 ;  /* 0x20000009ff038230 */ /* 0x000fe40000004100 */
[----:B------:R-:W-:Y:S01]  /*fec0*/  IMAD.MOV.U32 R8, RZ, RZ, 0x1 ;  /* 0x00000001ff087424 */ /* 0x000fe200078e00ff */
[----:B--2---:R-:W-:-:S02]  /*fed0*/  F2FP.F16.F32.PACK_AB R0, RZ, R12 ;  /* 0x0000000cff00723e */ /* 0x004fc400000000ff */
[----:B------:R-:W-:Y:S01]  /*fee0*/  @!P0 FSETP.NEU.FTZ.AND P6, PT, R3, RZ, PT ;  /* 0x000000ff0300820b */ /* 0x000fe20003fdd000 */
[----:B------:R-:W-:Y:S01]  /*fef0*/  IMAD.MOV.U32 R3, RZ, RZ, 0x1 ;  /* 0x00000001ff037424 */ /* 0x000fe200078e00ff */
[----:B------:R-:W-:Y:S01]  /*ff00*/  @!P4 SEL R3, RZ, 0x1, !P3 ;  /* 0x00000001ff03c807 */ /* 0x000fe20005800000 */
[----:B------:R-:W-:Y:S01]  /*ff10*/  @!P2 HADD2.F32 R0, -RZ, R0.H0_H0 ;  /* 0x20000000ff00a230 */ /* 0x000fe20000004100 */
[----:B------:R-:W-:-:S04]  /*ff20*/  @!P0 SEL R9, RZ, 0x1, !P6 ;  /* 0x00000001ff098807 */ /* 0x000fc80007000000 */
[----:B------:R-:W-:Y:S02]  /*ff30*/  @!P0 PRMT R18, R9, 0x7610, R18 ;  /* 0x0000761009128816 */ /* 0x000fe40000000012 */
[----:B------:R-:W-:Y:S02]  /*ff40*/  @!P2 FSETP.NEU.FTZ.AND P3, PT, R0, RZ, PT ;  /* 0x000000ff0000a20b */ /* 0x000fe40003f7d000 */
[----:B------:R-:W-:Y:S02]  /*ff50*/  PRMT R9, R3, 0x7604, R24 ;  /* 0x0000760403097816 */ /* 0x000fe40000000018 */
[----:B------:R-:W-:Y:S02]  /*ff60*/  PRMT R0, R8, 0x7610, R0 ;  /* 0x0000761008007816 */ /* 0x000fe40000000000 */
[----:B------:R-:W-:Y:S02]  /*ff70*/  @!P2 SEL R0, RZ, 0x1, !P3 ;  /* 0x00000001ff00a807 */ /* 0x000fe40005800000 */
[----:B------:R-:W-:-:S04]  /*ff80*/  PRMT R9, R18, 0x7054, R9 ;  /* 0x0000705412097816 */ /* 0x000fc80000000009 */
[----:B------:R-:W-:-:S05]  /*ff90*/  PRMT R8, R0, 0x654, R9 ;  /* 0x0000065400087816 */ /* 0x000fca0000000009 */
[----:B------:R1:W-:Y:S02]  /*ffa0*/  STS [R7], R8 ;  /* 0x0000000807007388 */ /* 0x0003e40000000800 */
.L_x_891:
[----:B------:R-:W-:Y:S05]  /*ffb0*/  BSYNC B0 ;  /* 0x0000000000007941 */ /* 0x000fea0003800000 */
.L_x_890:
[----:B-1----:R-:W-:Y:S01]  /*ffc0*/  IMAD.MOV.U32 R8, RZ, RZ, R13 ;  /* 0x000000ffff087224 */ /* 0x002fe200078e000d */
[----:B------:R-:W-:Y:S06]  /*ffd0*/  @P1 BRA `(.L_x_892) ;  /* 0xfffffffc002c1947 */ /* 0x000fec000383ffff */
.L_x_889:
[----:B------:R-:W-:Y:S02]  /*ffe0*/  ULDC UR4, c[0x0][0x22c] ;  /* 0x00008b0000047ab9 */ /* 0x000fe40000000800 */
[----:B------:R-:W-:-:S13]  /*fff0*/  ISETP.NE.AND P0, PT, RZ, UR4, PT ;  /* 0x00000004ff007c0c */ /* 0x000fda000bf05270 */
[----:B------:R-:W-:Y:S05]  /*10000*/  @!P0 BRA `(.L_x_893) ;  /* 0x0000000800108947 */ /* 0x000fea0003800000 */
[----:B------:R-:W1:Y:S02]  /*10010*/  LDC R5, c[0x0][RZ] ;  /* 0x00000000ff057b82 */ /* 0x000e640000000800 */
[----:B-1----:R-:W-:Y:S01]  /*10020*/  ISETP.GT.AND P0, PT, R5, 0x20, PT ;  /* 0x000000200500780c */ /* 0x002fe20003f04270 */
[----:B------:R-:W-:-:S12]  /*10030*/  IMAD.MOV.U32 R4, RZ, RZ, R5 ;  /* 0x000000ffff047224 */ /* 0x000fd800078e0005 */
[----:B------:R-:W-:Y:S05]  /*10040*/  @!P0 BRA `(.L_x_894) ;  /* 0x00000004000c8947 */ /* 0x000fea0003800000 */
[----:B------:R-:W1:Y:S01]  /*10050*/  S2UR UR5, SR_CgaCtaId ;  /* 0x00000000000579c3 */ /* 0x000e620000008800 */
[----:B------:R-:W-:Y:S01]  /*10060*/  UMOV UR4, 0x400 ;  /* 0x0000040000047882 */ /* 0x000fe20000000000 */
[----:B------:R-:W-:Y:S01]  /*10070*/  PRMT R7, R3, 0x7604, R24 ;  /* 0x0000760403077816 */ /* 0x000fe20000000018 */
[----:B------:R-:W-:Y:S01]  /*10080*/  UIADD3 UR4, UR4, 0x10, URZ ;  /* 0x0000001004047890 */ /* 0x000fe2000fffe03f */
[----:B------:R-:W-:Y:S02]  /*10090*/  IMAD R4, R17, R5, R2 ;  /* 0x0000000511047224 */ /* 0x000fe400078e0202 */
[----:B------:R-:W-:-:S04]  /*100a0*/  PRMT R7, R18, 0x7054, R7 ;  /* 0x0000705412077816 */ /* 0x000fc80000000007 */
[----:B------:R-:W-:Y:S01]  /*100b0*/  PRMT R9, R0, 0x654, R7 ;  /* 0x0000065400097816 */ /* 0x000fe20000000007 */
[----:B-1----:R-:W-:-:S06]  /*100c0*/  ULEA UR4, UR5, UR4, 0x18 ;  /* 0x0000000405047291 */ /* 0x002fcc000f8ec03f */
[----:B------:R-:W-:Y:S02]  /*100d0*/  LEA R6, R4, UR4, 0x2 ;  /* 0x0000000404067c11 */ /* 0x000fe4000f8e10ff */
[----:B------:R-:W-:-:S03]  /*100e0*/  LEA.HI R4, R5, R5, RZ, 0x1 ;  /* 0x0000000505047211 */ /* 0x000fc600078f08ff */
[----:B------:R1:W-:Y:S01]  /*100f0*/  STS [R6], R9 ;  /* 0x0000000906007388 */ /* 0x0003e20000000800 */
[----:B------:R-:W-:Y:S01]  /*10100*/  SHF.R.S32.HI R7, RZ, 0x1, R4 ;  /* 0x00000001ff077819 */ /* 0x000fe20000011404 */
[----:B------:R-:W-:-:S03]  /*10110*/  IMAD.MOV.U32 R4, RZ, RZ, 0x20 ;  /* 0x00000020ff047424 */ /* 0x000fc600078e00ff */
[----:B------:R-:W-:-:S13]  /*10120*/  ISETP.GE.AND P0, PT, R7, 0x20, PT ;  /* 0x000000200700780c */ /* 0x000fda0003f06270 */
[----:B-1----:R-:W-:Y:S05]  /*10130*/  @!P0 BRA `(.L_x_894) ;  /* 0x0000000000d08947 */ /* 0x002fea0003800000 */
.L_x_897:
[----:B------:R-:W-:Y:S01]  /*10140*/  IMAD.IADD R4, R2, 0x1, R7 ;  /* 0x0000000102047824 */ /* 0x000fe200078e0207 */
[----:B------:R-:W-:Y:S05]  /*10150*/  WARPSYNC.ALL ;  /* 0x0000000000007948 */ /* 0x000fea0003800000 */
[----:B------:R-:W-:Y:S01]  /*10160*/  BAR.SYNC.DEFER_BLOCKING 0x0 ;  /* 0x0000000000007b1d */ /* 0x000fe20000010000 */
[----:B------:R-:W-:-:S04]  /*10170*/  ISETP.GE.U32.AND P0, PT, R4, R5, PT ;  /* 0x000000050400720c */ /* 0x000fc80003f06070 */
[----:B------:R-:W-:Y:S01]  /*10180*/  ISETP.GE.U32.OR P0, PT, R2, R7, P0 ;  /* 0x000000070200720c */ /* 0x000fe20000706470 */
[----:B------:R-:W-:-:S12]  /*10190*/  BSSY B0, `(.L_x_895) ;  /* 0x000002a000007945 */ /* 0x000fd80003800000 */
[----:B-1----:R-:W-:Y:S05]  /*101a0*/  @P0 BRA `(.L_x_896) ;  /* 0x0000000000a00947 */ /* 0x002fea0003800000 */
[----:B------:R-:W-:Y:S02]  /*101b0*/  LEA R4, R7, R6, 0x2 ;  /* 0x0000000607047211 */ /* 0x000fe400078e10ff */
[----:B------:R-:W-:Y:S01]  /*101c0*/  LOP3.LUT P4, RZ, R24, 0xff, RZ, 0xc0, !PT ;  /* 0x000000ff18ff7812 */ /* 0x000fe2000788c0ff */
[----:B------:R-:W-:Y:S01]  /*101d0*/  IMAD.MOV.U32 R24, RZ, RZ, 0x1 ;  /* 0x00000001ff187424 */ /* 0x000fe200078e00ff */
[----:B------:R-:W-:Y:S02]  /*101e0*/  LOP3.LUT P5, RZ, R3, 0xff, RZ, 0xc0, !PT ;  /* 0x000000ff03ff7812 */ /* 0x000fe400078ac0ff */
[----:B------:R-:W1:Y:S01]  /*101f0*/  LDS R4, [R4] ;  /* 0x0000000004047984 */ /* 0x000e620000000800 */
[----:B------:R-:W-:Y:S01]  /*10200*/  LOP3.LUT P0, RZ, R18, 0xff, RZ, 0xc0, !PT ;  /* 0x000000ff12ff7812 */ /* 0x000fe2000780c0ff */
[----:B------:R-:W-:Y:S01]  /*10210*/  IMAD.MOV.U32 R18, RZ, RZ, 0x1 ;  /* 0x00000001ff127424 */ /* 0x000fe200078e00ff */
[----:B------:R-:W-:Y:S02]  /*10220*/  LOP3.LUT P1, RZ, R0, 0xff, RZ, 0xc0, !PT ;  /* 0x000000ff00ff7812 */ /* 0x000fe4000782c0ff */
[C---:B-1----:R-:W-:Y:S01]  /*10230*/  PRMT R9, R4.reuse, 0x7771, RZ ;  /* 0x0000777104097816 */ /* 0x042fe200000000ff */
[----:B------:R-:W1:Y:S01]  /*10240*/  I2F.S8 R8, R4 ;  /* 0x0000000400087306 */ /* 0x000e620000001400 */
[----:B------:R-:W-:-:S02]  /*10250*/  PRMT R10, R4, 0x7772, RZ ;  /* 0x00007772040a7816 */ /* 0x000fc400000000ff */
        /* <DEDUP_REMOVED lines=20> */
[----:B------:R-:W-:Y:S02]  /*103a0*/  @!P0 SEL R8, RZ, 0x1, !P2 ;  /* 0x00000001ff088807 */ /* 0x000fe40005000000 */
[----:B------:R-:W-:Y:S02]  /*103b0*/  PRMT R9, R3, 0x7604, R24 ;  /* 0x0000760403097816 */ /* 0x000fe40000000018 */
[----:B------:R-:W-:Y:S02]  /*103c0*/  @!P1 FSETP.NEU.FTZ.AND P2, PT, R0, RZ, PT ;  /* 0x000000ff0000920b */ /* 0x000fe40003f5d000 */
[----:B------:R-:W-:-:S02]  /*103d0*/  @!P0 PRMT R18, R8, 0x7610, R18 ;  /* 0x0000761008128816 */ /* 0x000fc40000000012 */
[----:B------:R-:W-:Y:S02]  /*103e0*/  PRMT R0, R4, 0x7610, R0 ;  /* 0x0000761004007816 */ /* 0x000fe40000000000 */
[----:B------:R-:W-:Y:S02]  /*103f0*/  @!P1 SEL R0, RZ, 0x1, !P2 ;  /* 0x00000001ff009807 */ /* 0x000fe40005000000 */
[----:B------:R-:W-:-:S04]  /*10400*/  PRMT R9, R18, 0x7054, R9 ;  /* 0x0000705412097816 */ /* 0x000fc80000000009 */
[----:B------:R-:W-:-:S05]  /*10410*/  PRMT R9, R0, 0x654, R9 ;  /* 0x0000065400097816 */ /* 0x000fca0000000009 */
[----:B------:R1:W-:Y:S02]  /*10420*/  STS [R6], R9 ;  /* 0x0000000906007388 */ /* 0x0003e40000000800 */
.L_x_896:
[----:B------:R-:W-:Y:S05]  /*10430*/  BSYNC B0 ;  /* 0x0000000000007941 */ /* 0x000fea0003800000 */
.L_x_895:
[----:B------:R-:W-:-:S04]  /*10440*/  SHF.R.S32.HI R7, RZ, 0x1, R7 ;  /* 0x00000001ff077819 */ /* 0x000fc80000011407 */
[----:B------:R-:W-:-:S13]  /*10450*/  ISETP.GE.AND P0, PT, R7, 0x20, PT ;  /* 0x000000200700780c */ /* 0x000fda0003f06270 */
[----:B------:R-:W-:Y:S05]  /*10460*/  @P0 BRA `(.L_x_897) ;  /* 0xfffffffc00340947 */ /* 0x000fea000383ffff */
[----:B------:R-:W-:-:S07]  /*10470*/  IMAD.MOV.U32 R4, RZ, RZ, 0x20 ;  /* 0x00000020ff047424 */ /* 0x000fce00078e00ff */
.L_x_894:
[----:B------:R-:W-:Y:S01]  /*10480*/  ISETP.GE.AND P0, PT, R4, 0x2, PT ;  /* 0x000000020400780c */ /* 0x000fe20003f06270 */
[----:B------:R-:W-:Y:S05]  /*10490*/  WARPSYNC.ALL ;  /* 0x0000000000007948 */ /* 0x000fea0003800000 */
[----:B------:R-:W-:Y:S07]  /*104a0*/  BAR.SYNC.DEFER_BLOCKING 0x0 ;  /* 0x0000000000007b1d */ /* 0x000fee0000010000 */
[----:B------:R-:W-:Y:S05]  /*104b0*/  @!P0 BRA `(.L_x_893) ;  /* 0x0000000000e48947 */ /* 0x000fea0003800000 */
[----:B-1----:R-:W-:Y:S02]  /*104c0*/  PRMT R6, R3, 0x7610, R6 ;  /* 0x0000761003067816 */ /* 0x002fe40000000006 */
[----:B------:R-:W-:Y:S02]  /*104d0*/  PRMT R7, R0, 0x7610, R7 ;  /* 0x0000761000077816 */ /* 0x000fe40000000007 */
[----:B------:R-:W-:-:S07]  /*104e0*/  MOV R5, 0x1 ;  /* 0x0000000100057802 */ /* 0x000fce0000000f00 */
.L_x_898:
[----:B------:R-:W-:Y:S02]  /*104f0*/  LOP3.LUT R0, R24, 0xffff, RZ, 0xc0, !PT ;  /* 0x0000ffff18007812 */ /* 0x000fe400078ec0ff */
[----:B------:R-:W-:Y:S02]  /*10500*/  LOP3.LUT R3, R6, 0xffff, RZ, 0xc0, !PT ;  /* 0x0000ffff06037812 */ /* 0x000fe400078ec0ff */
[----:B------:R-:W-:Y:S02]  /*10510*/  PRMT R0, R0, 0x8880, RZ ;  /* 0x0000888000007816 */ /* 0x000fe400000000ff */
[----:B------:R-:W-:Y:S02]  /*10520*/  LOP3.LUT R8, R18, 0xffff, RZ, 0xc0, !PT ;  /* 0x0000ffff12087812 */ /* 0x000fe400078ec0ff */
[----:B------:R-:W-:Y:S02]  /*10530*/  PRMT R3, R3, 0x8880, RZ ;  /* 0x0000888003037816 */ /* 0x000fe400000000ff */
[----:B------:R-:W-:Y:S01]  /*10540*/  PRMT R10, R8, 0x8880, RZ ;  /* 0x00008880080a7816 */ /* 0x000fe200000000ff */
[----:B------:R-:W1:Y:S01]  /*10550*/  SHFL.DOWN PT, R0, R0, R5, 0x1f ;  /* 0x08001f0500007589 */ /* 0x000e6200000e0000 */
[----:B------:R-:W-:Y:S01]  /*10560*/  LOP3.LUT R9, R7, 0xffff, RZ, 0xc0, !PT ;  /* 0x0000ffff07097812 */ /* 0x000fe200078ec0ff */
[----:B------:R-:W-:Y:S01]  /*10570*/  IMAD.MOV.U32 R8, RZ, RZ, R3 ;  /* 0x000000ffff087224 */ /* 0x000fe200078e0003 */
[----:B------:R-:W-:-:S02]  /*10580*/  LOP3.LUT P3, RZ, R6, 0xff, RZ, 0xc0, !PT ;  /* 0x000000ff06ff7812 */ /* 0x000fc4000786c0ff */
[----:B------:R-:W-:Y:S01]  /*10590*/  PRMT R12, R9, 0x8880, RZ ;  /* 0x00008880090c7816 */ /* 0x000fe200000000ff */
[----:B------:R-:W2:Y:S01]  /*105a0*/  SHFL.DOWN PT, R10, R10, R5, 0x1f ;  /* 0x08001f050a0a7589 */ /* 0x000ea200000e0000 */
[----:B------:R-:W-:Y:S01]  /*105b0*/  LOP3.LUT P1, RZ, R24, 0xff, RZ, 0xc0, !PT ;  /* 0x000000ff18ff7812 */ /* 0x000fe2000782c0ff */
[----:B------:R-:W-:Y:S01]  /*105c0*/  IMAD.MOV.U32 R24, RZ, RZ, 0x1 ;  /* 0x00000001ff187424 */ /* 0x000fe200078e00ff */
[----:B------:R-:W-:Y:S01]  /*105d0*/  LOP3.LUT P2, RZ, R7, 0xff, RZ, 0xc0, !PT ;  /* 0x000000ff07ff7812 */ /* 0x000fe2000784c0ff */
[----:B------:R-:W3:Y:S01]  /*105e0*/  SHFL.DOWN PT, R8, R8, R5, 0x1f ;  /* 0x08001f0508087589 */ /* 0x000ee200000e0000 */
[----:B------:R-:W-:Y:S01]  /*105f0*/  LOP3.LUT P0, RZ, R18, 0xff, RZ, 0xc0, !PT ;  /* 0x000000ff12ff7812 */ /* 0x000fe2000780c0ff */
[----:B------:R-:W-:Y:S02]  /*10600*/  IMAD.MOV.U32 R18, RZ, RZ, 0x1 ;  /* 0x00000001ff127424 */ /* 0x000fe400078e00ff */
[----:B------:R4:W5:Y:S01]  /*10610*/  SHFL.DOWN PT, R12, R12, R5, 0x1f ;  /* 0x08001f050c0c7589 */ /* 0x00096200000e0000 */
[----:B-1----:R-:W-:-:S02]  /*10620*/  ISETP.NE.AND P4, PT, R0, RZ, PT ;  /* 0x000000ff0000720c */ /* 0x002fc40003f85270 */
[----:B----4-:R-:W-:Y:S02]  /*10630*/  SHF.L.U32 R5, R5, 0x1, RZ ;  /* 0x0000000105057819 */ /* 0x010fe400000006ff */
[----:B------:R-:W-:Y:S02]  /*10640*/  FSEL R0, RZ, 1, !P4 ;  /* 0x3f800000ff007808 */ /* 0x000fe40006000000 */
[----:B--2---:R-:W-:Y:S02]  /*10650*/  ISETP.NE.AND P5, PT, R10, RZ, PT ;  /* 0x000000ff0a00720c */ /* 0x004fe40003fa5270 */
[----:B------:R-:W-:Y:S02]  /*10660*/  F2FP.F16.F32.PACK_AB R7, RZ, R0 ;  /* 0x00000000ff07723e */ /* 0x000fe400000000ff */
[----:B---3--:R-:W-:Y:S02]  /*10670*/  ISETP.NE.AND P4, PT, R8, RZ, PT ;  /* 0x000000ff0800720c */ /* 0x008fe40003f85270 */
[----:B------:R-:W-:-:S02]  /*10680*/  FSEL R3, RZ, 1, !P5 ;  /* 0x3f800000ff037808 */ /* 0x000fc40006800000 */
[----:B------:R-:W-:Y:S02]  /*10690*/  FSEL R0, RZ, 1, !P4 ;  /* 0x3f800000ff007808 */ /* 0x000fe40006000000 */
[----:B-----5:R-:W-:Y:S02]  /*106a0*/  ISETP.NE.AND P6, PT, R12, RZ, PT ;  /* 0x000000ff0c00720c */ /* 0x020fe40003fc5270 */
[----:B------:R-:W-:Y:S01]  /*106b0*/  F2FP.F16.F32.PACK_AB R8, RZ, R0 ;  /* 0x00000000ff08723e */ /* 0x000fe200000000ff */
[----:B------:R-:W-:Y:S01]  /*106c0*/  @!P1 HADD2.F32 R0, -RZ, R7.H0_H0 ;  /* 0x20000007ff009230 */ /* 0x000fe20000004100 */
[----:B------:R-:W-:Y:S02]  /*106d0*/  FSEL R6, RZ, 1, !P6 ;  /* 0x3f800000ff067808 */ /* 0x000fe40007000000 */
[----:B------:R-:W-:Y:S01]  /*106e0*/  F2FP.F16.F32.PACK_AB R9, RZ, R3 ;  /* 0x00000003ff09723e */ /* 0x000fe200000000ff */
[----:B------:R-:W-:Y:S01]  /*106f0*/  @!P3 HADD2.F32 R3, -RZ, R8.H0_H0 ;  /* 0x20000008ff03b230 */ /* 0x000fe20000004100 */
[----:B------:R-:W-:-:S02]  /*10700*/  F2FP.F16.F32.PACK_AB R7, RZ, R6 ;  /* 0x00000006ff07723e */ /* 0x000fc400000000ff */
[----:B------:R-:W-:Y:S01]  /*10710*/  @!P1 FSETP.NEU.FTZ.AND P6, PT, R0, RZ, PT ;  /* 0x000000ff0000920b */ /* 0x000fe20003fdd000 */
[----:B------:R-:W-:Y:S01]  /*10720*/  @!P0 HADD2.F32 R6, -RZ, R9.H0_H0 ;  /* 0x20000009ff068230 */ /* 0x000fe20000004100 */
[----:B------:R-:W-:Y:S01]  /*10730*/  @!P3 FSETP.NEU.FTZ.AND P5, PT, R3, RZ, PT ;  /* 0x000000ff0300b20b */ /* 0x000fe20003fbd000 */
[----:B------:R-:W-:Y:S02]  /*10740*/  @!P2 HADD2.F32 R0, -RZ, R7.H0_H0 ;  /* 0x20000007ff00a230 */ /* 0x000fe40000004100 */
[----:B------:R-:W-:Y:S01]  /*10750*/  IMAD.MOV.U32 R3, RZ, RZ, 0x1 ;  /* 0x00000001ff037424 */ /* 0x000fe200078e00ff */
[----:B------:R-:W-:Y:S02]  /*10760*/  @!P3 SEL R7, RZ, 0x1, !P5 ;  /* 0x00000001ff07b807 */ /* 0x000fe40006800000 */
[----:B------:R-:W-:Y:S02]  /*10770*/  ISETP.GE.AND P5, PT, R5, R4, PT ;  /* 0x000000040500720c */ /* 0x000fe40003fa6270 */
[----:B------:R-:W-:-:S02]  /*10780*/  @!P0 FSETP.NEU.FTZ.AND P4, PT, R6, RZ, PT ;  /* 0x000000ff0600820b */ /* 0x000fc40003f9d000 */
[----:B------:R-:W-:Y:S02]  /*10790*/  @!P1 SEL R6, RZ, 0x1, !P6 ;  /* 0x00000001ff069807 */ /* 0x000fe40007000000 */
[----:B------:R-:W-:Y:S01]  /*107a0*/  @!P2 FSETP.NEU.FTZ.AND P6, PT, R0, RZ, PT ;  /* 0x000000ff0000a20b */ /* 0x000fe20003fdd000 */
[----:B------:R-:W-:Y:S01]  /*107b0*/  IMAD.MOV.U32 R0, RZ, RZ, 0x1 ;  /* 0x00000001ff007424 */ /* 0x000fe200078e00ff */
        /* <DEDUP_REMOVED lines=8> */
[----:B------:R-:W-:Y:S06]  /*10840*/  @!P5 BRA `(.L_x_898) ;  /* 0xfffffffc0028d947 */ /* 0x000fec000383ffff */
.L_x_893:
[----:B------:R-:W2:Y:S01]  /*10850*/  LDC R14, c[0x0][0x3e8] ;  /* 0x0000fa00ff0e7b82 */ /* 0x000ea20000000800 */
[----:B0-----:R-:W-:Y:S02]  /*10860*/  IMAD.MOV.U32 R25, RZ, RZ, RZ ;  /* 0x000000ffff197224 */ /* 0x001fe400078e00ff */
[----:B------:R-:W-:Y:S01]  /*10870*/  IMAD.MOV.U32 R26, RZ, RZ, RZ ;  /* 0x000000ffff1a7224 */ /* 0x000fe200078e00ff */
[----:B--2---:R-:W-:-:S13]  /*10880*/  ISETP.NE.AND P1, PT, R14, RZ, PT ;  /* 0x000000ff0e00720c */ /* 0x004fda0003f25270 */
        /* <DEDUP_REMOVED lines=17> */
[----:B-1----:R-:W-:-:S05]  /*109a0*/  IMAD.HI.U32 R6, R5, UR7, R4 ;  /* 0x0000000705067c27 */ /* 0x002fca000f8e0004 */
        /* <DEDUP_REMOVED lines=257> */
.L_x_899:
[----:B------:R-:W-:Y:S05]  /*119c0*/  @!P1 BRA `(.L_x_900) ;  /* 0x0000001000489947 */ /* 0x000fea0003800000 */
[----:B------:R-:W-:Y:S01]  /*119d0*/  IADD3 R5, R23, 0x1, RZ ;  /* 0x0000000117057810 */ /* 0x000fe20007ffe0ff */
[----:B------:R-:W-:Y:S01]  /*119e0*/  IMAD.MOV.U32 R4, RZ, RZ, RZ ;  /* 0x000000ffff047224 */ /* 0x000fe200078e00ff */
[----:B------:R-:W-:Y:S01]  /*119f0*/  ULDC.64 UR4, c[0x0][0x3f0] ;  /* 0x0000fc0000047ab9 */ /* 0x000fe20000000a00 */
[----:B------:R-:W-:Y:S02]  /*11a00*/  ISETP.NE.AND P0, PT, R14, 0x1, PT ;  /* 0x000000010e00780c */ /* 0x000fe40003f05270 */
[----:B-1----:R-:W-:Y:S01]  /*11a10*/  IMAD.HI.U32 R6, R5, UR4, R4 ;  /* 0x0000000405067c27 */ /* 0x002fe2000f8e0004 */
        /* <DEDUP_REMOVED lines=269> */
.L_x_900:
[----:B------:R-:W-:Y:S02]  /*12af0*/  IMAD.MOV.U32 R16, RZ, RZ, RZ ;  /* 0x000000ffff107224 */ /* 0x000fe400078e00ff */
[----:B------:R-:W-:Y:S01]  /*12b00*/  IMAD.MOV.U32 R19, RZ, RZ, RZ ;  /* 0x000000ffff137224 */ /* 0x000fe200078e00ff */
[----:B------:R-:W-:Y:S06]  /*12b10*/  @!P1 BRA `(.L_x_901) ;  /* 0x0000001000489947 */ /* 0x000fec0003800000 */
[----:B------:R-:W-:Y:S01]  /*12b20*/  HFMA2.MMA R4, -RZ, RZ, 0, 0 ;  /* 0x00000000ff047435 */ /* 0x000fe200000001ff */
[----:B------:R-:W-:Y:S01]  /*12b30*/  VIADD R5, R23, 0x2 ;  /* 0x0000000217057836 */ /* 0x000fe20000000000 */
[----:B------:R-:W-:Y:S01]  /*12b40*/  ULDC.64 UR4, c[0x0][0x3f0] ;  /* 0x0000fc0000047ab9 */ /* 0x000fe20000000a00 */
[----:B------:R-:W-:-:S07]  /*12b50*/  ISETP.NE.AND P0, PT, R14, 0x1, PT ;  /* 0x000000010e00780c */ /* 0x000fce0003f05270 */
        /* <DEDUP_REMOVED lines=270> */
.L_x_901:
[----:B------:R-:W-:Y:S05]  /*13c40*/  @!P1 BRA `(.L_x_902) ;  /* 0x0000001000489947 */ /* 0x000fea0003800000 */
[----:B------:R-:W-:Y:S01]  /*13c50*/  VIADD R5, R23, 0x3 ;  /* 0x0000000317057836 */ /* 0x000fe20000000000 */
[----:B------:R-:W-:Y:S01]  /*13c60*/  ULDC.64 UR4, c[0x0][0x3f0] ;  /* 0x0000fc0000047ab9 */ /* 0x000fe20000000a00 */
[----:B------:R-:W-:Y:S01]  /*13c70*/  IMAD.MOV.U32 R4, RZ, RZ, RZ ;  /* 0x000000ffff047224 */ /* 0x000fe200078e00ff */
[----:B------:R-:W-:-:S03]  /*13c80*/  ISETP.NE.AND P0, PT, R14, 0x1, PT ;  /* 0x000000010e00780c */ /* 0x000fc60003f05270 */
        /* <DEDUP_REMOVED lines=270> */
.L_x_902:
[----:B------:R-:W-:Y:S01]  /*14d70*/  ULDC.64 UR4, c[0x0][0x5f8] ;  /* 0x00017e0000047ab9 */ /* 0x000fe20000000a00 */
[----:B------:R-:W-:Y:S01]  /*14d80*/  ULDC UR6, c[0x0][0x234] ;  /* 0x00008d0000067ab9 */ /* 0x000fe20000000800 */
[----:B------:R-:W-:Y:S02]  /*14d90*/  ISETP.NE.U32.AND P0, PT, RZ, UR4, PT ;  /* 0x00000004ff007c0c */ /* 0x000fe4000bf05070 */
[----:B------:R-:W-:Y:S02]  /*14da0*/  CS2R R4, SRZ ;  /* 0x0000000000047805 */ /* 0x000fe4000001ff00 */
[----:B------:R-:W-:Y:S01]  /*14db0*/  ISETP.NE.AND P3, PT, RZ, UR6, PT ;  /* 0x00000006ff007c0c */ /* 0x000fe2000bf65270 */
[----:B-1----:R-:W-:Y:S01]  /*14dc0*/  IMAD.MOV.U32 R9, RZ, RZ, RZ ;  /* 0x000000ffff097224 */ /* 0x002fe200078e00ff */
[----:B------:R-:W-:-:S13]  /*14dd0*/  ISETP.NE.AND.EX P0, PT, RZ, UR5, PT, P0 ;  /* 0x00000005ff007c0c */ /* 0x000fda000bf05300 */
[----:B------:R-:W-:-:S04]  /*14de0*/  @P0 IADD3 R4, P2, R26, UR4, RZ ;  /* 0x000000041a040c10 */ /* 0x000fc8000ff5e0ff */
[----:B------:R-:W-:-:S05]  /*14df0*/  @P0 IADD3.X R5, RZ, UR5, RZ, P2, !PT ;  /* 0x00000005ff050c10 */ /* 0x000fca00097fe4ff */
[----:B------:R-:W-:Y:S01]  /*14e00*/  @P0 IMAD.MOV.U32 R9, RZ, RZ, R5 ;  /* 0x000000ffff090224 */ /* 0x000fe200078e0005 */
[----:B------:R-:W-:Y:S06]  /*14e10*/  @!P3 BRA `(.L_x_903) ;  /* 0x00000070009cb947 */ /* 0x000fec0003800000 */
[----:B------:R-:W0:Y:S01]  /*14e20*/  S2R R8, SR_CTAID.X ;  /* 0x0000000000087919 */ /* 0x000e220000002500 */
        /* <DEDUP_REMOVED lines=281> */
.L_x_904:
        /* <DEDUP_REMOVED lines=275> */
.L_x_905:
        /* <DEDUP_REMOVED lines=277> */
.L_x_906:
        /* <DEDUP_REMOVED lines=275> */
.L_x_907:
        /* <DEDUP_REMOVED lines=14> */
.L_x_909:
[----:B------:R-:W-:Y:S05]  /*19450*/  BSYNC B0 ;  /* 0x0000000000007941 */ /* 0x000fea0003800000 */
.L_x_908:
        /* <DEDUP_REMOVED lines=17> */
.L_x_911:
[----:B------:R-:W-:Y:S05]  /*19570*/  BSYNC B0 ;  /* 0x0000000000007941 */ /* 0x000fea0003800000 */
.L_x_910:
        /* <DEDUP_REMOVED lines=35> */
.L_x_913:
[----:B------:R-:W-:Y:S05]  /*197b0*/  BSYNC B0 ;  /* 0x0000000000007941 */ /* 0x000fea0003800000 */
.L_x_912:
        /* <DEDUP_REMOVED lines=33> */
[C---:B------:R-:W-:Y:S01]  /*199d0*/  PRMT R20, R25.reuse, 0x7610, R20 ;  /* 0x0000761019147816 */ /* 0x040fe20000000014 */
[----:B------:R-:W-:Y:S01]  /*199e0*/  IMAD R8, R8, UR5, RZ ;  /* 0x0000000508087c24 */ /* 0x000fe2000f8e02ff */
[C---:B------:R-:W-:Y:S02]  /*199f0*/  PRMT R18, R25.reuse, 0x7610, R18 ;  /* 0x0000761019127816 */ /* 0x040fe40000000012 */
[----:B------:R-:W-:Y:S02]  /*19a00*/  PRMT R21, R25, 0x7610, R21 ;  /* 0x0000761019157816 */ /* 0x000fe40000000015 */
[----:B------:R-:W1:Y:S01]  /*19a10*/  LDC.64 R6, c[0x0][0x600] ;  /* 0x00018000ff067b82 */ /* 0x000e620000000a00 */
[----:B0-----:R-:W-:-:S07]  /*19a20*/  IMAD R12, R12, UR4, RZ ;  /* 0x000000040c0c7c24 */ /* 0x001fce000f8e02ff */
.L_x_918:
[----:B------:R-:W-:-:S04]  /*19a30*/  IMAD.IADD R11, R8, 0x1, R3 ;  /* 0x00000001080b7824 */ /* 0x000fc800078e0203 */
[----:B-1----:R-:W-:-:S05]  /*19a40*/  IMAD.WIDE.U32 R10, R11, 0x4, R6 ;  /* 0x000000040b0a7825 */ /* 0x002fca00078e0006 */
[----:B------:R-:W2:Y:S04]  /*19a50*/  LDG.E.U8 R13, desc[UR58][R10.64+0x1] ;  /* 0x0000013a0a0d7981 */ /* 0x000ea8000c1e1100 */
[----:B------:R-:W3:Y:S04]  /*19a60*/  LDG.E.U8 R14, desc[UR58][R10.64+0x2] ;  /* 0x0000023a0a0e7981 */ /* 0x000ee8000c1e1100 */
[----:B------:R-:W4:Y:S04]  /*19a70*/  LDG.E.S8 R0, desc[UR58][R10.64] ;  /* 0x0000003a0a007981 */ /* 0x000f28000c1e1300 */
[----:B------:R0:W5:Y:S01]  /*19a80*/  LDG.E.U8 R15, desc[UR58][R10.64+0x3] ;  /* 0x0000033a0a0f7981 */ /* 0x000162000c1e1100 */
[----:B------:R-:W-:-:S02]  /*19a90*/  LOP3.LUT P4, RZ, R20, 0xff, RZ, 0xc0, !PT ;  /* 0x000000ff14ff7812 */ /* 0x000fc4000788c0ff */
[----:B------:R-:W-:Y:S02]  /*19aa0*/  LOP3.LUT P2, RZ, R18, 0xff, RZ, 0xc0, !PT ;  /* 0x000000ff12ff7812 */ /* 0x000fe4000784c0ff */
[----:B------:R-:W-:Y:S02]  /*19ab0*/  LOP3.LUT P0, RZ, R25, 0xff, RZ, 0xc0, !PT ;  /* 0x000000ff19ff7812 */ /* 0x000fe4000780c0ff */
[----:B------:R-:W-:Y:S01]  /*19ac0*/  LOP3.LUT P3, RZ, R21, 0xff, RZ, 0xc0, !PT ;  /* 0x000000ff15ff7812 */ /* 0x000fe2000786c0ff */
[----:B------:R-:W-:Y:S02]  /*19ad0*/  IMAD.IADD R3, R12, 0x1, R3 ;  /* 0x000000010c037824 */ /* 0x000fe400078e0203 */
[----:B------:R-:W-:Y:S01]  /*19ae0*/  IMAD.MOV.U32 R25, RZ, RZ, 0x1 ;  /* 0x00000001ff197424 */ /* 0x000fe200078e00ff */
[----:B--2---:R-:W0:Y:S08]  /*19af0*/  I2F.S8 R13, R13 ;  /* 0x0000000d000d7306 */ /* 0x004e300000001400 */
[----:B---3--:R-:W1:Y:S08]  /*19b00*/  I2F.S8 R14, R14 ;  /* 0x0000000e000e7306 */ /* 0x008e700000001400 */
[----:B----4-:R-:W2:Y:S01]  /*19b10*/  I2F.S16 R0, R0 ;  /* 0x0000000000007306 */ /* 0x010ea20000101400 */
[----:B0-----:R-:W-:-:S07]  /*19b20*/  F2FP.F16.F32.PACK_AB R11, RZ, R13 ;  /* 0x0000000dff0b723e */ /* 0x001fce00000000ff */
[----:B-----5:R-:W0:Y:S01]  /*19b30*/  I2F.S8 R15, R15 ;  /* 0x0000000f000f7306 */ /* 0x020e220000001400 */
[----:B------:R-:W-:Y:S01]  /*19b40*/  @!P4 HADD2.F32 R10, -RZ, R11.H0_H0 ;  /* 0x2000000bff0ac230 */ /* 0x000fe20000004100 */
[----:B-1----:R-:W-:-:S04]  /*19b50*/  F2FP.F16.F32.PACK_AB R18, RZ, R14 ;  /* 0x0000000eff12723e */ /* 0x002fc800000000ff */
[----:B------:R-:W-:Y:S02]  /*19b60*/  @!P4 FSETP.NEU.FTZ.AND P5, PT, R10, RZ, PT ;  /* 0x000000ff0a00c20b */ /* 0x000fe40003fbd000 */
[----:B--2---:R-:W-:Y:S01]  /*19b70*/  F2FP.F16.F32.PACK_AB R13, RZ, R0 ;  /* 0x00000000ff0d723e */ /* 0x004fe200000000ff */
[----:B------:R-:W-:Y:S01]  /*19b80*/  @!P2 HADD2.F32 R10, -RZ, R18.H0_H0 ;  /* 0x20000012ff0aa230 */ /* 0x000fe20000004100 */
[----:B0-----:R-:W-:-:S03]  /*19b90*/  F2FP.F16.F32.PACK_AB R20, RZ, R15 ;  /* 0x0000000fff14723e */ /* 0x001fc600000000ff */
[----:B------:R-:W-:Y:S01]  /*19ba0*/  @!P0 HADD2.F32 R0, -RZ, R13.H0_H0 ;  /* 0x2000000dff008230 */ /* 0x000fe20000004100 */
[----:B------:R-:W-:Y:S02]  /*19bb0*/  @!P4 SEL R13, RZ, 0x1, !P5 ;  /* 0x00000001ff0dc807 */ /* 0x000fe40006800000 */
[----:B------:R-:W-:Y:S01]  /*19bc0*/  @!P2 FSETP.NEU.FTZ.AND P5, PT, R10, RZ, PT ;  /* 0x000000ff0a00a20b */ /* 0x000fe20003fbd000 */
[----:B------:R-:W-:-:S03]  /*19bd0*/  @!P3 HADD2.F32 R11, -RZ, R20.H0_H0 ;  /* 0x20000014ff0bb230 */ /* 0x000fc60000004100 */
[----:B------:R-:W-:Y:S02]  /*19be0*/  @!P2 SEL R14, RZ, 0x1, !P5 ;  /* 0x00000001ff0ea807 */ /* 0x000fe40006800000 */
[----:B------:R-:W-:Y:S02]  /*19bf0*/  @!P3 FSETP.NEU.FTZ.AND P6, PT, R11, RZ, PT ;  /* 0x000000ff0b00b20b */ /* 0x000fe40003fdd000 */
[----:B------:R-:W-:Y:S01]  /*19c00*/  ISETP.GE.U32.AND P5, PT, R3, UR6, PT ;  /* 0x0000000603007c0c */ /* 0x000fe2000bfa6070 */
[----:B------:R-:W-:Y:S01]  /*19c10*/  HFMA2.MMA R18, -RZ, RZ, 0, 5.9604644775390625e-08 ;  /* 0x00000001ff127435 */ /* 0x000fe200000001ff */
[----:B------:R-:W-:Y:S01]  /*19c20*/  @!P3 SEL R15, RZ, 0x1, !P6 ;  /* 0x00000001ff0fb807 */ /* 0x000fe20007000000 */
[----:B------:R-:W-:Y:S01]  /*19c30*/  IMAD.MOV.U32 R10, RZ, RZ, 0x1 ;  /* 0x00000001ff0a7424 */ /* 0x000fe200078e00ff */
[----:B------:R-:W-:Y:S01]  /*19c40*/  @!P0 FSETP.NEU.FTZ.AND P6, PT, R0, RZ, PT ;  /* 0x000000ff0000820b */ /* 0x000fe20003fdd000 */
[----:B------:R-:W-:-:S03]  /*19c50*/  IMAD.MOV.U32 R0, RZ, RZ, 0x1 ;  /* 0x00000001ff007424 */ /* 0x000fc600078e00ff */
        /* <DEDUP_REMOVED lines=8> */
[----:B------:R-:W-:Y:S05]  /*19ce0*/  BSYNC B1 ;  /* 0x0000000000017941 */ /* 0x000fea0003800000 */
.L_x_917:
[----:B------:R-:W-:Y:S05]  /*19cf0*/  BRA `(.L_x_916) ;  /* 0x0000000000f07947 */ /* 0x000fea0003800000 */
.L_x_915:
        /* <DEDUP_REMOVED lines=9> */
[C---:B------:R-:W-:Y:S01]  /*19d90*/  PRMT R26, R25.reuse, 0x7610, R26 ;  /* 0x00007610191a7816 */ /* 0x040fe2000000001a */
[----:B------:R-:W-:Y:S01]  /*19da0*/  IMAD.MOV.U32 R12, RZ, RZ, R17 ;  /* 0x000000ffff0c7224 */ /* 0x000fe200078e0011 */
[C---:B------:R-:W-:Y:S01]  /*19db0*/  PRMT R18, R25.reuse, 0x7610, R18 ;  /* 0x0000761019127816 */ /* 0x040fe20000000012 */
[----:B------:R-:W-:Y:S01]  /*19dc0*/  IMAD R13, R8, UR4, RZ ;  /* 0x00000004080d7c24 */ /* 0x000fe2000f8e02ff */
[----:B------:R-:W-:-:S03]  /*19dd0*/  PRMT R27, R25, 0x7610, R27 ;  /* 0x00007610191b7816 */ /* 0x000fc6000000001b */
[----:B------:R-:W1:Y:S08]  /*19de0*/  LDC.64 R6, c[0x0][0x600] ;  /* 0x00018000ff067b82 */ /* 0x000e700000000a00 */
[----:B------:R-:W2:Y:S02]  /*19df0*/  LDC R11, c[0x0][0x4] ;  /* 0x00000100ff0b7b82 */ /* 0x000ea40000000800 */
.L_x_919:
[----:B------:R-:W-:-:S04]  /*19e00*/  IMAD.IADD R15, R13, 0x1, R12 ;  /* 0x000000010d0f7824 */ /* 0x000fc800078e020c */
[----:B0-----:R-:W-:-:S04]  /*19e10*/  IMAD R15, R15, R3, R2 ;  /* 0x000000030f0f7224 */ /* 0x001fc800078e0202 */
[----:B-1----:R-:W-:-:S05]  /*19e20*/  IMAD.WIDE.U32 R14, R15, 0x4, R6 ;  /* 0x000000040f0e7825 */ /* 0x002fca00078e0006 */
[----:B------:R-:W3:Y:S04]  /*19e30*/  LDG.E.U8 R21, desc[UR58][R14.64+0x1] ;  /* 0x0000013a0e157981 */ /* 0x000ee8000c1e1100 */
[----:B------:R-:W4:Y:S04]  /*19e40*/  LDG.E.U8 R24, desc[UR58][R14.64+0x2] ;  /* 0x0000023a0e187981 */ /* 0x000f28000c1e1100 */
[----:B------:R-:W5:Y:S04]  /*19e50*/  LDG.E.S8 R0, desc[UR58][R14.64] ;  /* 0x0000003a0e007981 */ /* 0x000f68000c1e1300 */
[----:B------:R-:W5:Y:S01]  /*19e60*/  LDG.E.U8 R20, desc[UR58][R14.64+0x3] ;  /* 0x0000033a0e147981 */ /* 0x000f62000c1e1100 */
[----:B------:R-:W-:-:S02]  /*19e70*/  LOP3.LUT P4, RZ, R26, 0xff, RZ, 0xc0, !PT ;  /* 0x000000ff1aff7812 */ /* 0x000fc4000788c0ff */
[----:B------:R-:W-:Y:S02]  /*19e80*/  LOP3.LUT P2, RZ, R18, 0xff, RZ, 0xc0, !PT ;  /* 0x000000ff12ff7812 */ /* 0x000fe4000784c0ff */
[----:B------:R-:W-:Y:S02]  /*19e90*/  LOP3.LUT P0, RZ, R25, 0xff, RZ, 0xc0, !PT ;  /* 0x000000ff19ff7812 */ /* 0x000fe4000780c0ff */
[----:B------:R-:W-:Y:S01]  /*19ea0*/  LOP3.LUT P3, RZ, R27, 0xff, RZ, 0xc0, !PT ;  /* 0x000000ff1bff7812 */ /* 0x000fe2000786c0ff */
[----:B--2---:R-:W-:Y:S02]  /*19eb0*/  IMAD.IADD R12, R11, 0x1, R12 ;  /* 0x000000010b0c7824 */ /* 0x004fe400078e020c */
[----:B------:R-:W-:Y:S01]  /*19ec0*/  IMAD.MOV.U32 R25, RZ, RZ, 0x1 ;  /* 0x00000001ff197424 */ /* 0x000fe200078e00ff */
[----:B---3--:R-:W0:Y:S08]  /*19ed0*/  I2F.S8 R8, R21 ;  /* 0x0000001500087306 */ /* 0x008e300000001400 */
[----:B----4-:R-:W1:Y:S08]  /*19ee0*/  I2F.S8 R10, R24 ;  /* 0x00000018000a7306 */ /* 0x010e700000001400 */
[----:B-----5:R-:W2:Y:S01]  /*19ef0*/  I2F.S16 R0, R0 ;  /* 0x0000000000007306 */ /* 0x020ea20000101400 */
[----:B0-----:R-:W-:-:S07]  /*19f00*/  F2FP.F16.F32.PACK_AB R8, RZ, R8 ;  /* 0x00000008ff08723e */ /* 0x001fce00000000ff */
[----:B------:R-:W0:Y:S01]  /*19f10*/  I2F.S8 R20, R20 ;  /* 0x0000001400147306 */ /* 0x000e220000001400 */
        /* <DEDUP_REMOVED lines=12> */
[----:B------:R-:W-:Y:S02]  /*19fe0*/  ISETP.GE.U32.AND P5, PT, R12, UR5, PT ;  /* 0x000000050c007c0c */ /* 0x000fe4000bfa6070 */
[----:B------:R-:W-:Y:S02]  /*19ff0*/  @!P3 SEL R20, RZ, 0x1, !P6 ;  /* 0x00000001ff14b807 */ /* 0x000fe40007000000 */
[----:B------:R-:W-:Y:S01]  /*1a000*/  @!P0 FSETP.NEU.FTZ.AND P6, PT, R0, RZ, PT ;  /* 0x000000ff0000820b */ /* 0x000fe20003fdd000 */
[----:B------:R-:W-:Y:S01]  /*1a010*/  IMAD.MOV.U32 R0, RZ, RZ, 0x1 ;  /* 0x00000001ff007424 */ /* 0x000fe200078e00ff */
[----:B------:R-:W-:Y:S01]  /*1a020*/  MOV R10, 0x1 ;  /* 0x00000001000a7802 */ /* 0x000fe20000000f00 */
[----:B------:R-:W-:Y:S01]  /*1a030*/  IMAD.MOV.U32 R18, RZ, RZ, 0x1 ;  /* 0x00000001ff127424 */ /* 0x000fe200078e00ff */
[----:B------:R-:W-:-:S02]  /*1a040*/  @!P0 SEL R8, RZ, 0x1, !P6 ;  /* 0x00000001ff088807 */ /* 0x000fc40007000000 */
[----:B------:R-:W-:Y:S02]  /*1a050*/  @!P4 PRMT R10, R14, 0x7610, R10 ;  /* 0x000076100e0ac816 */ /* 0x000fe4000000000a */
[----:B------:R-:W-:Y:S02]  /*1a060*/  @!P3 PRMT R0, R20, 0x7610, R0 ;  /* 0x000076101400b816 */ /* 0x000fe40000000000 */
[----:B------:R-:W-:Y:S02]  /*1a070*/  @!P2 PRMT R18, R15, 0x7610, R18 ;  /* 0x000076100f12a816 */ /* 0x000fe40000000012 */
[----:B------:R-:W-:Y:S02]  /*1a080*/  @!P0 PRMT R25, R8, 0x7610, R25 ;  /* 0x0000761008198816 */ /* 0x000fe40000000019 */
[----:B------:R-:W-:Y:S02]  /*1a090*/  PRMT R26, R10, 0x7610, R26 ;  /* 0x000076100a1a7816 */ /* 0x000fe4000000001a */
[----:B------:R-:W-:Y:S01]  /*1a0a0*/  PRMT R27, R0, 0x7610, R27 ;  /* 0x00007610001b7816 */ /* 0x000fe2000000001b */
[----:B------:R-:W-:Y:S06]  /*1a0b0*/  @!P5 BRA `(.L_x_919) ;  /* 0xfffffffc0050d947 */ /* 0x000fec000383ffff */
.L_x_916:
[----:B------:R-:W-:Y:S05]  /*1a0c0*/  BSYNC B0 ;  /* 0x0000000000007941 */ /* 0x000fea0003800000 */
.L_x_914:
        /* <DEDUP_REMOVED lines=15> */
[----:B0-----:R-:W-:-:S07]  /*1a1c0*/  MOV R7, UR5 ;  /* 0x0000000500077c02 */ /* 0x001fce0008000f00 */
.L_x_923:
[----:B------:R-:W-:Y:S01]  /*1a1d0*/  IMAD.IADD R8, R17, 0x1, R7 ;  /* 0x0000000111087824 */ /* 0x000fe200078e0207 */
[----:B------:R-:W-:Y:S01]  /*1a1e0*/  BAR.SYNC.DEFER_BLOCKING 0x0 ;  /* 0x0000000000007b1d */ /* 0x000fe20000010000 */
[----:B------:R-:W-:-:S03]  /*1a1f0*/  ISETP.GT.AND P2, PT, R7, 0x1, PT ;  /* 0x000000010700780c */ /* 0x000fc60003f44270 */
[----:B------:R-:W-:Y:S02]  /*1a200*/  ISETP.GE.U32.AND P0, PT, R8, UR6, PT ;  /* 0x0000000608007c0c */ /* 0x000fe4000bf06070 */
[----:B------:R-:W-:Y:S02]  /*1a210*/  BSSY B0, `(.L_x_921) ;  /* 0x000002d000007945 */ /* 0x000fe40003800000 */
[----:B------:R-:W-:Y:S02]  /*1a220*/  ISETP.GE.U32.OR P0, PT, R17, R7, P0 ;  /* 0x000000071100720c */ /* 0x000fe40000706470 */
[----:B------:R-:W-:-:S11]  /*1a230*/  SHF.R.S32.HI R7, RZ, 0x1, R7 ;  /* 0x00000001ff077819 */ /* 0x000fd60000011407 */
[----:B0-----:R-:W-:Y:S05]  /*1a240*/  @P0 BRA `(.L_x_922) ;  /* 0x0000000000a40947 */ /* 0x001fea0003800000 */
[----:B------:R-:W-:Y:S01]  /*1a250*/  IMAD R8, R8, R3, R2 ;  /* 0x0000000308087224 */ /* 0x000fe200078e0202 */
[----:B------:R-:W-:Y:S02]  /*1a260*/  LOP3.LUT P0, RZ, R18, 0xff, RZ, 0xc0, !PT ;  /* 0x000000ff12ff7812 */ /* 0x000fe4000780c0ff */
[----:B------:R-:W-:Y:S01]  /*1a270*/  LOP3.LUT P5, RZ, R25, 0xff, RZ, 0xc0, !PT ;  /* 0x000000ff19ff7812 */ /* 0x000fe200078ac0ff */
[----:B------:R-:W-:Y:S01]  /*1a280*/  IMAD.MOV.U32 R25, RZ, RZ, 0x1 ;  /* 0x00000001ff197424 */ /* 0x000fe200078e00ff */
[----:B------:R-:W-:Y:S02]  /*1a290*/  LEA R8, R8, UR4, 0x2 ;  /* 0x0000000408087c11 */ /* 0x000fe4000f8e10ff */
[----:B------:R-:W-:Y:S02]  /*1a2a0*/  LOP3.LUT P4, RZ, R10, 0xff, RZ, 0xc0, !PT ;  /* 0x000000ff0aff7812 */ /* 0x000fe4000788c0ff */
[----:B------:R-:W-:Y:S01]  /*1a2b0*/  LOP3.LUT P3, RZ, R0, 0xff, RZ, 0xc0, !PT ;  /* 0x000000ff00ff7812 */ /* 0x000fe2000786c0ff */
[----:B------:R-:W0:Y:S02]  /*1a2c0*/  LDS R14, [R8] ;  /* 0x00000000080e7984 */ /* 0x000e240000000800 */
[C---:B0-----:R-:W-:Y:S01]  /*1a2d0*/  PRMT R13, R14.reuse, 0x7772, RZ ;  /* 0x000077720e0d7816 */ /* 0x041fe200000000ff */
[----:B------:R-:W0:Y:S01]  /*1a2e0*/  I2F.S8 R11, R14 ;  /* 0x0000000e000b7306 */ /* 0x000e220000001400 */
[----:B------:R-:W-:-:S02]  /*1a2f0*/  PRMT R12, R14, 0x7771, RZ ;  /* 0x000077710e0c7816 */ /* 0x000fc400000000ff */
[----:B------:R-:W-:-:S05]  /*1a300*/  PRMT R15, R14, 0x7773, RZ ;  /* 0x000077730e0f7816 */ /* 0x000fca00000000ff */
[----:B------:R-:W1:Y:S01]  /*1a310*/  I2F.S8 R13, R13 ;  /* 0x0000000d000d7306 */ /* 0x000e620000001400 */
[----:B0-----:R-:W-:-:S07]  /*1a320*/  F2FP.F16.F32.PACK_AB R11, RZ, R11 ;  /* 0x0000000bff0b723e */ /* 0x001fce00000000ff */
[----:B------:R-:W0:Y:S01]  /*1a330*/  I2F.S8 R12, R12 ;  /* 0x0000000c000c7306 */ /* 0x000e220000001400 */
[----:B-1----:R-:W-:-:S07]  /*1a340*/  F2FP.F16.F32.PACK_AB R18, RZ, R13 ;  /* 0x0000000dff12723e */ /* 0x002fce00000000ff */
[----:B------:R-:W1:Y:S01]  /*1a350*/  I2F.S8 R10, R15 ;  /* 0x0000000f000a7306 */ /* 0x000e620000001400 */
[----:B------:R-:W-:Y:S02]  /*1a360*/  @!P0 HADD2.F32 R8, -RZ, R18.H0_H0 ;  /* 0x20000012ff088230 */ /* 0x000fe40000004100 */
[----:B------:R-:W-:Y:S01]  /*1a370*/  IMAD.MOV.U32 R18, RZ, RZ, 0x1 ;  /* 0x00000001ff127424 */ /* 0x000fe200078e00ff */
[----:B0-----:R-:W-:Y:S02]  /*1a380*/  F2FP.F16.F32.PACK_AB R13, RZ, R12 ;  /* 0x0000000cff0d723e */ /* 0x001fe400000000ff */
[----:B------:R-:W-:Y:S01]  /*1a390*/  @!P0 FSETP.NEU.FTZ.AND P6, PT, R8, RZ, PT ;  /* 0x000000ff0800820b */ /* 0x000fe20003fdd000 */
[----:B------:R-:W-:Y:S02]  /*1a3a0*/  @!P5 HADD2.F32 R8, -RZ, R11.H0_H0 ;  /* 0x2000000bff08d230 */ /* 0x000fe40000004100 */
[----:B------:R-:W-:Y:S01]  /*1a3b0*/  @!P4 HADD2.F32 R0, -RZ, R13.H0_H0 ;  /* 0x2000000dff00c230 */ /* 0x000fe20000004100 */
[----:B------:R-:W-:-:S02]  /*1a3c0*/  @!P0 SEL R11, RZ, 0x1, !P6 ;  /* 0x00000001ff0b8807 */ /* 0x000fc40007000000 */
[----:B------:R-:W-:Y:S01]  /*1a3d0*/  @!P5 FSETP.NEU.FTZ.AND P6, PT, R8, RZ, PT ;  /* 0x000000ff0800d20b */ /* 0x000fe20003fdd000 */
[----:B------:R-:W-:Y:S01]  /*1a3e0*/  IMAD.MOV.U32 R8, RZ, RZ, 0x1 ;  /* 0x00000001ff087424 */ /* 0x000fe200078e00ff */
[----:B-1----:R-:W-:Y:S02]  /*1a3f0*/  F2FP.F16.F32.PACK_AB R10, RZ, R10 ;  /* 0x0000000aff0a723e */ /* 0x002fe400000000ff */
[----:B------:R-:W-:Y:S02]  /*1a400*/  @!P5 SEL R12, RZ, 0x1, !P6 ;  /* 0x00000001ff0cd807 */ /* 0x000fe40007000000 */
[----:B------:R-:W-:Y:S01]  /*1a410*/  @!P4 FSETP.NEU.FTZ.AND P6, PT, R0, RZ, PT ;  /* 0x000000ff0000c20b */ /* 0x000fe20003fdd000 */
[----:B------:R-:W-:Y:S01]  /*1a420*/  @!P3 HADD2.F32 R0, -RZ, R10.H0_H0 ;  /* 0x2000000aff00b230 */ /* 0x000fe20000004100 */
[----:B------:R-:W-:Y:S02]  /*1a430*/  PRMT R10, R8, 0x7610, R10 ;  /* 0x00007610080a7816 */ /* 0x000fe4000000000a */
[----:B------:R-:W-:-:S02]  /*1a440*/  @!P5 PRMT R25, R12, 0x7610, R25 ;  /* 0x000076100c19d816 */ /* 0x000fc40000000019 */
[----:B------:R-:W-:Y:S02]  /*1a450*/  @!P4 SEL R10, RZ, 0x1, !P6 ;  /* 0x00000001ff0ac807 */ /* 0x000fe40007000000 */
[----:B------:R-:W-:Y:S02]  /*1a460*/  @!P0 PRMT R18, R11, 0x7610, R18 ;  /* 0x000076100b128816 */ /* 0x000fe40000000012 */
[----:B------:R-:W-:Y:S02]  /*1a470*/  @!P3 FSETP.NEU.FTZ.AND P4, PT, R0, RZ, PT ;  /* 0x000000ff0000b20b */ /* 0x000fe40003f9d000 */
[----:B------:R-:W-:Y:S02]  /*1a480*/  PRMT R11, R10, 0x7604, R25 ;  /* 0x000076040a0b7816 */ /* 0x000fe40000000019 */
[----:B------:R-:W-:Y:S02]  /*1a490*/  PRMT R0, R8, 0x7610, R0 ;  /* 0x0000761008007816 */ /* 0x000fe40000000000 */
[----:B------:R-:W-:-:S02]  /*1a4a0*/  @!P3 SEL R0, RZ, 0x1, !P4 ;  /* 0x00000001ff00b807 */ /* 0x000fc40006000000 */
[----:B------:R-:W-:-:S04]  /*1a4b0*/  PRMT R11, R18, 0x7054, R11 ;  /* 0x00007054120b7816 */ /* 0x000fc8000000000b */
[----:B------:R-:W-:-:S05]  /*1a4c0*/  PRMT R11, R0, 0x654, R11 ;  /* 0x00000654000b7816 */ /* 0x000fca000000000b */
[----:B------:R0:W-:Y:S02]  /*1a4d0*/  STS [R6], R11 ;  /* 0x0000000b06007388 */ /* 0x0001e40000000800 */
.L_x_922:
[----:B------:R-:W-:Y:S05]  /*1a4e0*/  BSYNC B0 ;  /* 0x0000000000007941 */ /* 0x000fea0003800000 */
.L_x_921:
[----:B------:R-:W-:Y:S05]  /*1a4f0*/  @P2 BRA `(.L_x_923) ;  /* 0xfffffffc00342947 */ /* 0x000fea000383ffff */
.L_x_920:
[----:B------:R-:W-:Y:S02]  /*1a500*/  ULDC UR4, c[0x0][0x22c] ;  /* 0x00008b0000047ab9 */ /* 0x000fe40000000800 */
[----:B------:R-:W-:-:S13]  /*1a510*/  ISETP.NE.AND P0, PT, RZ, UR4, PT ;  /* 0x00000004ff007c0c */ /* 0x000fda000bf05270 */
[----:B------:R-:W-:Y:S05]  /*1a520*/  @!P0 BRA `(.L_x_924) ;  /* 0x0000000400e88947 */ /* 0x000fea0003800000 */
[----:B------:R-:W-:Y:S02]  /*1a530*/  ISETP.GT.AND P0, PT, R3, 0x20, PT ;  /* 0x000000200300780c */ /* 0x000fe40003f04270 */
[----:B0-----:R-:W-:-:S11]  /*1a540*/  MOV R7, R3 ;  /* 0x0000000300077202 */ /* 0x001fd60000000f00 */
        /* <DEDUP_REMOVED lines=10> */
.L_x_928:
[----:B------:R-:W-:Y:S01]  /*1a5f0*/  IMAD.IADD R12, R2, 0x1, R8 ;  /* 0x00000001020c7824 */ /* 0x000fe200078e0208 */
[----:B------:R-:W-:Y:S04]  /*1a600*/  BAR.SYNC.DEFER_BLOCKING 0x0 ;  /* 0x0000000000007b1d */ /* 0x000fe80000010000 */
[----:B------:R-:W-:Y:S02]  /*1a610*/  ISETP.GE.U32.AND P0, PT, R12, R3, PT ;  /* 0x000000030c00720c */ /* 0x000fe40003f06070 */
[----:B------:R-:W-:Y:S02]  /*1a620*/  BSSY B0, `(.L_x_926) ;  /* 0x000002b000007945 */ /* 0x000fe40003800000 */
[----:B------:R-:W-:-:S13]  /*1a630*/  ISETP.GE.U32.OR P0, PT, R2, R8, P0 ;  /* 0x000000080200720c */ /* 0x000fda0000706470 */
[----:B0-----:R-:W-:Y:S05]  /*1a640*/  @P0 BRA `(.L_x_927) ;  /* 0x0000000000a00947 */ /* 0x001fea0003800000 */
[----:B------:R-:W-:Y:S01]  /*1a650*/  IMAD R7, R8, 0x4, R6 ;  /* 0x0000000408077824 */ /* 0x000fe200078e0206 */
[----:B------:R-:W-:Y:S02]  /*1a660*/  LOP3.LUT P4, RZ, R10, 0xff, RZ, 0xc0, !PT ;  /* 0x000000ff0aff7812 */ /* 0x000fe4000788c0ff */
[----:B------:R-:W-:Y:S01]  /*1a670*/  LOP3.LUT P5, RZ, R25, 0xff, RZ, 0xc0, !PT ;  /* 0x000000ff19ff7812 */ /* 0x000fe200078ac0ff */
[----:B------:R-:W-:Y:S01]  /*1a680*/  IMAD.MOV.U32 R25, RZ, RZ, 0x1 ;  /* 0x00000001ff197424 */ /* 0x000fe200078e00ff */
[----:B------:R-:W-:Y:S01]  /*1a690*/  LOP3.LUT P0, RZ, R18, 0xff, RZ, 0xc0, !PT ;  /* 0x000000ff12ff7812 */ /* 0x000fe2000780c0ff */
[----:B------:R-:W0:Y:S01]  /*1a6a0*/  LDS R7, [R7] ;  /* 0x0000000007077984 */ /* 0x000e220000000800 */
[----:B------:R-:W-:Y:S01]  /*1a6b0*/  LOP3.LUT P2, RZ, R0, 0xff, RZ, 0xc0, !PT ;  /* 0x000000ff00ff7812 */ /* 0x000fe2000784c0ff */
[----:B------:R-:W-:Y:S01]  /*1a6c0*/  IMAD.MOV.U32 R18, RZ, RZ, 0x1 ;  /* 0x00000001ff127424 */ /* 0x000fe200078e00ff */
[C---:B0-----:R-:W-:Y:S01]  /*1a6d0*/  PRMT R12, R7.reuse, 0x7771, RZ ;  /* 0x00007771070c7816 */ /* 0x041fe200000000ff */
[----:B------:R-:W0:Y:S01]  /*1a6e0*/  I2F.S8 R11, R7 ;  /* 0x00000007000b7306 */ /* 0x000e220000001400 */
[----:B------:R-:W-:-:S02]  /*1a6f0*/  PRMT R13, R7, 0x7772, RZ ;  /* 0x00007772070d7816 */ /* 0x000fc400000000ff */
[----:B------:R-:W-:-:S05]  /*1a700*/  PRMT R10, R7, 0x7773, RZ ;  /* 0x00007773070a7816 */ /* 0x000fca00000000ff */
        /* <DEDUP_REMOVED lines=8> */
[----:B0-----:R-:W-:-:S04]  /*1a790*/  F2FP.F16.F32.PACK_AB R11, RZ, R13 ;  /* 0x0000000dff0b723e */ /* 0x001fc800000000ff */
[----:B------:R-:W-:Y:S01]  /*1a7a0*/  @!P4 FSETP.NEU.FTZ.AND P3, PT, R0, RZ, PT ;  /* 0x000000ff0000c20b */ /* 0x000fe20003f7d000 */
[----:B------:R-:W-:Y:S01]  /*1a7b0*/  @!P0 HADD2.F32 R7, -RZ, R11.H0_H0 ;  /* 0x2000000bff078230 */ /* 0x000fe20000004100 */
[----:B------:R-:W-:Y:S02]  /*1a7c0*/  @!P5 SEL R11, RZ, 0x1, !P6 ;  /* 0x00000001ff0bd807 */ /* 0x000fe40007000000 */
[----:B-1----:R-:W-:Y:S01]  /*1a7d0*/  F2FP.F16.F32.PACK_AB R0, RZ, R10 ;  /* 0x0000000aff00723e */ /* 0x002fe200000000ff */
[----:B------:R-:W-:Y:S01]  /*1a7e0*/  HFMA2.MMA R10, -RZ, RZ, 0, 5.9604644775390625e-08 ;  /* 0x00000001ff0a7435 */ /* 0x000fe200000001ff */
[----:B------:R-:W-:Y:S01]  /*1a7f0*/  @!P0 FSETP.NEU.FTZ.AND P6, PT, R7, RZ, PT ;  /* 0x000000ff0700820b */ /* 0x000fe20003fdd000 */
[----:B------:R-:W-:Y:S01]  /*1a800*/  IMAD.MOV.U32 R7, RZ, RZ, 0x1 ;  /* 0x00000001ff077424 */ /* 0x000fe200078e00ff */
[----:B------:R-:W-:Y:S01]  /*1a810*/  @!P5 PRMT R25, R11, 0x7610, R25 ;  /* 0x000076100b19d816 */ /* 0x000fe20000000019 */
[----:B------:R-:W-:Y:S01]  /*1a820*/  @!P2 HADD2.F32 R0, -RZ, R0.H0_H0 ;  /* 0x20000000ff00a230 */ /* 0x000fe20000004100 */
[----:B------:R-:W-:-:S02]  /*1a830*/  @!P0 SEL R11, RZ, 0x1, !P6 ;  /* 0x00000001ff0b8807 */ /* 0x000fc40007000000 */
[----:B------:R-:W-:Y:S02]  /*1a840*/  @!P4 SEL R10, RZ, 0x1, !P3 ;  /* 0x00000001ff0ac807 */ /* 0x000fe40005800000 */
[----:B------:R-:W-:Y:S02]  /*1a850*/  @!P2 FSETP.NEU.FTZ.AND P3, PT, R0, RZ, PT ;  /* 0x000000ff0000a20b */ /* 0x000fe40003f7d000 */
[----:B------:R-:W-:Y:S02]  /*1a860*/  PRMT R0, R7, 0x7610, R0 ;  /* 0x0000761007007816 */ /* 0x000fe40000000000 */
[----:B------:R-:W-:Y:S02]  /*1a870*/  @!P0 PRMT R18, R11, 0x7610, R18 ;  /* 0x000076100b128816 */ /* 0x000fe40000000012 */
[----:B------:R-:W-:Y:S02]  /*1a880*/  PRMT R7, R10, 0x7604, R25 ;  /* 0x000076040a077816 */ /* 0x000fe40000000019 */
[----:B------:R-:W-:-:S02]  /*1a890*/  @!P2 SEL R0, RZ, 0x1, !P3 ;  /* 0x00000001ff00a807 */ /* 0x000fc40005800000 */
[----:B------:R-:W-:-:S04]  /*1a8a0*/  PRMT R7, R18, 0x7054, R7 ;  /* 0x0000705412077816 */ /* 0x000fc80000000007 */
[----:B------:R-:W-:-:S05]  /*1a8b0*/  PRMT R7, R0, 0x654, R7 ;  /* 0x0000065400077816 */ /* 0x000fca0000000007 */
[----:B------:R0:W-:Y:S02]  /*1a8c0*/  STS [R6], R7 ;  /* 0x0000000706007388 */ /* 0x0001e40000000800 */
.L_x_927:
[----:B------:R-:W-:Y:S05]  /*1a8d0*/  BSYNC B0 ;  /* 0x0000000000007941 */ /* 0x000fea0003800000 */
.L_x_926:
[----:B------:R-:W-:-:S04]  /*1a8e0*/  SHF.R.S32.HI R8, RZ, 0x1, R8 ;  /* 0x00000001ff087819 */ /* 0x000fc80000011408 */
[----:B------:R-:W-:-:S13]  /*1a8f0*/  ISETP.GE.AND P0, PT, R8, 0x20, PT ;  /* 0x000000200800780c */ /* 0x000fda0003f06270 */
[----:B------:R-:W-:Y:S05]  /*1a900*/  @P0 BRA `(.L_x_928) ;  /* 0xfffffffc00380947 */ /* 0x000fea000383ffff */
[----:B0-----:R-:W-:-:S07]  /*1a910*/  IMAD.MOV.U32 R7, RZ, RZ, 0x20 ;  /* 0x00000020ff077424 */ /* 0x001fce00078e00ff */
.L_x_925:
[----:B------:R-:W-:Y:S01]  /*1a920*/  BAR.SYNC.DEFER_BLOCKING 0x0 ;  /* 0x0000000000007b1d */ /* 0x000fe20000010000 */
[----:B------:R-:W-:-:S13]  /*1a930*/  ISETP.GE.AND P0, PT, R7, 0x2, PT ;  /* 0x000000020700780c */ /* 0x000fda0003f06270 */
[----:B------:R-:W-:Y:S05]  /*1a940*/  @!P0 BRA `(.L_x_924) ;  /* 0x0000000000e08947 */ /* 0x000fea0003800000 */
[----:B------:R-:W-:Y:S01]  /*1a950*/  PRMT R3, R10, 0x7610, R3 ;  /* 0x000076100a037816 */ /* 0x000fe20000000003 */
[----:B------:R-:W-:Y:S01]  /*1a960*/  IMAD.MOV.U32 R2, RZ, RZ, 0x1 ;  /* 0x00000001ff027424 */ /* 0x000fe200078e00ff */
[----:B------:R-:W-:-:S07]  /*1a970*/  PRMT R6, R0, 0x7610, R6 ;  /* 0x0000761000067816 */ /* 0x000fce0000000006 */
.L_x_929:
        /* <DEDUP_REMOVED lines=19> */
[----:B0-----:R-:W-:Y:S02]  /*1aab0*/  ISETP.NE.AND P5, PT, R13, RZ, PT ;  /* 0x000000ff0d00720c */ /* 0x001fe40003fa5270 */
[----:B-1----:R-:W-:Y:S02]  /*1aac0*/  ISETP.NE.AND P6, PT, R15, RZ, PT ;  /* 0x000000ff0f00720c */ /* 0x002fe40003fc5270 */
[----:B------:R-:W-:Y:S02]  /*1aad0*/  FSEL R0, RZ, 1, !P5 ;  /* 0x3f800000ff007808 */ /* 0x000fe40006800000 */
[----:B------:R-:W-:Y:S02]  /*1aae0*/  FSEL R3, RZ, 1, !P6 ;  /* 0x3f800000ff037808 */ /* 0x000fe40007000000 */
[----:B--2---:R-:W-:Y:S02]  /*1aaf0*/  ISETP.NE.AND P6, PT, R17, RZ, PT ;  /* 0x000000ff1100720c */ /* 0x004fe40003fc5270 */
[----:B------:R-:W-:-:S02]  /*1ab00*/  F2FP.F16.F32.PACK_AB R8, RZ, R0 ;  /* 0x00000000ff08723e */ /* 0x000fc400000000ff */
[----:B------:R-:W-:Y:S02]  /*1ab10*/  FSEL R6, RZ, 1, !P6 ;  /* 0x3f800000ff067808 */ /* 0x000fe40007000000 */
[----:B------:R-:W-:Y:S01]  /*1ab20*/  F2FP.F16.F32.PACK_AB R10, RZ, R3 ;  /* 0x00000003ff0a723e */ /* 0x000fe200000000ff */
[----:B------:R-:W-:Y:S01]  /*1ab30*/  @!P4 HADD2.F32 R3, -RZ, R8.H0_H0 ;  /* 0x20000008ff03c230 */ /* 0x000fe20000004100 */
[----:B----4-:R-:W-:Y:S02]  /*1ab40*/  ISETP.NE.AND P5, PT, R11, RZ, PT ;  /* 0x000000ff0b00720c */ /* 0x010fe40003fa5270 */
[----:B------:R-:W-:Y:S01]  /*1ab50*/  F2FP.F16.F32.PACK_AB R8, RZ, R6 ;  /* 0x00000006ff08723e */ /* 0x000fe200000000ff */
[----:B------:R-:W-:Y:S01]  /*1ab60*/  @!P2 HADD2.F32 R6, -RZ, R10.H0_H0 ;  /* 0x2000000aff06a230 */ /* 0x000fe20000004100 */
[----:B------:R-:W-:Y:S02]  /*1ab70*/  FSEL R0, RZ, 1, !P5 ;  /* 0x3f800000ff007808 */ /* 0x000fe40006800000 */
[----:B------:R-:W-:Y:S01]  /*1ab80*/  @!P4 FSETP.NEU.FTZ.AND P5, PT, R3, RZ, PT ;  /* 0x000000ff0300c20b */ /* 0x000fe20003fbd000 */
[----:B------:R-:W-:Y:S01]  /*1ab90*/  @!P3 HADD2.F32 R3, -RZ, R8.H0_H0 ;  /* 0x20000008ff03b230 */ /* 0x000fe20000004100 */
[----:B------:R-:W-:-:S02]  /*1aba0*/  @!P2 FSETP.NEU.FTZ.AND P6, PT, R6, RZ, PT ;  /* 0x000000ff0600a20b */ /* 0x000fc40003fdd000 */
[----:B------:R-:W-:Y:S02]  /*1abb0*/  @!P4 SEL R6, RZ, 0x1, !P5 ;  /* 0x00000001ff06c807 */ /* 0x000fe40006800000 */
[----:B------:R-:W-:Y:S02]  /*1abc0*/  F2FP.F16.F32.PACK_AB R0, RZ, R0 ;  /* 0x00000000ff00723e */ /* 0x000fe400000000ff */
[----:B------:R-:W-:Y:S02]  /*1abd0*/  @!P3 FSETP.NEU.FTZ.AND P5, PT, R3, RZ, PT ;  /* 0x000000ff0300b20b */ /* 0x000fe40003fbd000 */
[----:B------:R-:W-:Y:S01]  /*1abe0*/  @!P2 SEL R8, RZ, 0x1, !P6 ;  /* 0x00000001ff08a807 */ /* 0x000fe20007000000 */
[----:B------:R-:W-:Y:S01]  /*1abf0*/  @!P0 HADD2.F32 R0, -RZ, R0.H0_H0 ;  /* 0x20000000ff008230 */ /* 0x000fe20000004100 */
[----:B------:R-:W-:Y:S02]  /*1ac00*/  @!P3 SEL R11, RZ, 0x1, !P5 ;  /* 0x00000001ff0bb807 */ /* 0x000fe40006800000 */
[----:B------:R-:W-:-:S02]  /*1ac10*/  ISETP.GE.AND P5, PT, R2, R7, PT ;  /* 0x000000070200720c */ /* 0x000fc40003fa6270 */
[----:B------:R-:W-:Y:S01]  /*1ac20*/  @!P0 FSETP.NEU.FTZ.AND P6, PT, R0, RZ, PT ;  /* 0x000000ff0000820b */ /* 0x000fe20003fdd000 */
[----:B------:R-:W-:Y:S01]  /*1ac30*/  IMAD.MOV.U32 R0, RZ, RZ, 0x1 ;  /* 0x00000001ff007424 */ /* 0x000fe200078e00ff */
        /* <DEDUP_REMOVED lines=9> */
.L_x_924:
        /* <DEDUP_REMOVED lines=11> */
[----:B0-----:R-:W2:Y:S04]  /*1ad80*/  LDG.E.U8 R7, desc[UR58][R4.64] ;  /* 0x0000003a04077981 */ /* 0x001ea8000c1e1100 */
[----:B------:R-:W3:Y:S04]  /*1ad90*/  LDG.E.U8 R2, desc[UR58][R4.64+0x1] ;  /* 0x0000013a04027981 */ /* 0x000ee8000c1e1100 */
[----:B------:R-:W4:Y:S04]  /*1ada0*/  LDG.E.U8 R3, desc[UR58][R4.64+0x2] ;  /* 0x0000023a04037981 */ /* 0x000f28000c1e1100 */
[----:B------:R-:W5:Y:S01]  /*1adb0*/  LDG.E.U8 R6, desc[UR58][R4.64+0x3] ;  /* 0x0000033a04067981 */ /* 0x000f62000c1e1100 */
[----:B------:R-:W-:Y:S01]  /*1adc0*/  I2F.S8 R25, R25 ;  /* 0x0000001900197306 */ /* 0x000fe20000001400 */
[----:B------:R-:W-:-:S02]  /*1add0*/  IMAD.MOV.U32 R27, RZ, RZ, 0x1 ;  /* 0x00000001ff1b7424 */ /* 0x000fc400078e00ff */
[----:B------:R-:W-:-:S05]  /*1ade0*/  IMAD.MOV.U32 R17, RZ, RZ, 0x1 ;  /* 0x00000001ff117424 */ /* 0x000fca00078e00ff */
[----:B------:R-:W-:Y:S08]  /*1adf0*/  I2F.S8 R10, R10 ;  /* 0x0000000a000a7306 */ /* 0x000ff00000001400 */
[----:B------:R-:W-:Y:S08]  /*1ae00*/  I2F.S8 R18, R18 ;  /* 0x0000001200127306 */ /* 0x000ff00000001400 */
[----:B------:R-:W0:Y:S01]  /*1ae10*/  I2F.S8 R0, R0 ;  /* 0x0000000000007306 */ /* 0x000e220000001400 */
[----:B--2---:R-:W-:-:S02]  /*1ae20*/  ISETP.NE.AND P4, PT, R7, RZ, PT ;  /* 0x000000ff0700720c */ /* 0x004fc40003f85270 */
[----:B0-----:R-:W-:Y:S02]  /*1ae30*/  F2FP.F16.F32.PACK_AB R7, RZ, R0 ;  /* 0x00000000ff07723e */ /* 0x001fe400000000ff */
[----:B---3--:R-:W-:Y:S02]  /*1ae40*/  ISETP.NE.AND P3, PT, R2, RZ, PT ;  /* 0x000000ff0200720c */ /* 0x008fe40003f65270 */
[----:B------:R-:W-:Y:S01]  /*1ae50*/  F2FP.F16.F32.PACK_AB R2, RZ, R25 ;  /* 0x00000019ff02723e */ /* 0x000fe200000000ff */
[----:B------:R-:W-:Y:S01]  /*1ae60*/  HFMA2.MMA R25, -RZ, RZ, 0, 5.9604644775390625e-08 ;  /* 0x00000001ff197435 */ /* 0x000fe200000001ff */
[----:B----4-:R-:W-:Y:S02]  /*1ae70*/  ISETP.NE.AND P2, PT, R3, RZ, PT ;  /* 0x000000ff0300720c */ /* 0x010fe40003f45270 */
[----:B------:R-:W-:Y:S02]  /*1ae80*/  F2FP.F16.F32.PACK_AB R3, RZ, R10 ;  /* 0x0000000aff03723e */ /* 0x000fe400000000ff */
[----:B-----5:R-:W-:Y:S01]  /*1ae90*/  ISETP.NE.AND P1, PT, R6, RZ, PT ;  /* 0x000000ff0600720c */ /* 0x020fe20003f25270 */
[----:B------:R-:W-:Y:S01]  /*1aea0*/  @!P4 HADD2.F32 R2, -RZ, R2.H0_H0 ;  /* 0x20000002ff02c230 */ /* 0x000fe20000004100 */
[----:B------:R-:W-:Y:S01]  /*1aeb0*/  F2FP.F16.F32.PACK_AB R6, RZ, R18 ;  /* 0x00000012ff06723e */ /* 0x000fe200000000ff */
[----:B------:R-:W-:-:S02]  /*1aec0*/  IMAD.MOV.U32 R18, RZ, RZ, 0x1 ;  /* 0x00000001ff127424 */ /* 0x000fc400078e00ff */
[----:B------:R-:W-:Y:S01]  /*1aed0*/  @!P3 HADD2.F32 R3, -RZ, R3.H0_H0 ;  /* 0x20000003ff03b230 */ /* 0x000fe20000004100 */
[----:B------:R-:W-:-:S03]  /*1aee0*/  @!P4 FSETP.NEU.FTZ.AND P6, PT, R2, RZ, PT ;  /* 0x000000ff0200c20b */ /* 0x000fc60003fdd000 */
[----:B------:R-:W-:Y:S01]  /*1aef0*/  @!P2 HADD2.F32 R0, -RZ, R6.H0_H0 ;  /* 0x20000006ff00a230 */ /* 0x000fe20000004100 */
[----:B------:R-:W-:Y:S02]  /*1af00*/  @!P3 FSETP.NEU.FTZ.AND P5, PT, R3, RZ, PT ;  /* 0x000000ff0300b20b */ /* 0x000fe40003fbd000 */
[----:B------:R-:W-:Y:S01]  /*1af10*/  @!P4 SEL R3, RZ, 0x1, !P6 ;  /* 0x00000001ff03c807 */ /* 0x000fe20007000000 */
[----:B------:R-:W-:Y:S01]  /*1af20*/  @!P1 HADD2.F32 R2, -RZ, R7.H0_H0 ;  /* 0x20000007ff029230 */ /* 0x000fe20000004100 */
[----:B------:R-:W-:Y:S02]  /*1af30*/  @!P2 FSETP.NEU.FTZ.AND P6, PT, R0, RZ, PT ;  /* 0x000000ff0000a20b */ /* 0x000fe40003fdd000 */
[----:B------:R-:W-:Y:S02]  /*1af40*/  @!P3 SEL R0, RZ, 0x1, !P5 ;  /* 0x00000001ff00b807 */ /* 0x000fe40006800000 */
[----:B------:R-:W-:Y:S02]  /*1af50*/  @!P1 FSETP.NEU.FTZ.AND P5, PT, R2, RZ, PT ;  /* 0x000000ff0200920b */ /* 0x000fe40003fbd000 */
[----:B------:R-:W-:-:S02]  /*1af60*/  @!P2 SEL R2, RZ, 0x1, !P6 ;  /* 0x00000001ff02a807 */ /* 0x000fc40007000000 */
[----:B------:R-:W-:Y:S02]  /*1af70*/  @!P1 SEL R6, RZ, 0x1, !P5 ;  /* 0x00000001ff069807 */ /* 0x000fe40006800000 */
[----:B------:R-:W-:Y:S02]  /*1af80*/  @!P4 PRMT R25, R3, 0x7610, R25 ;  /* 0x000076100319c816 */ /* 0x000fe40000000019 */
[----:B------:R-:W-:Y:S02]  /*1af90*/  @!P3 PRMT R27, R0, 0x7610, R27 ;  /* 0x00007610001bb816 */ /* 0x000fe4000000001b */
[----:B------:R-:W-:Y:S02]  /*1afa0*/  @!P2 PRMT R18, R2, 0x7610, R18 ;  /* 0x000076100212a816 */ /* 0x000fe40000000012 */
[----:B------:R-:W-:-:S07]  /*1afb0*/  @!P1 PRMT R17, R6, 0x7610, R17 ;  /* 0x0000761006119816 */ /* 0x000fce0000000011 */
.L_x_931:
        /* <DEDUP_REMOVED lines=10> */
[----:B------:R-:W-:Y:S01]  /*1b060*/  MOV R5, UR5 ;  /* 0x0000000500057c02 */ /* 0x000fe20008000f00 */
[----:B------:R-:W-:Y:S01]  /*1b070*/  ULDC.64 UR4, c[0x4][0x4b0] ;  /* 0x01012c0000047ab9 */ /* 0x000fe20000000a00 */
[----:B------:R-:W-:Y:S01]  /*1b080*/  HFMA2.MMA R8, -RZ, RZ, 0, 4.4763088226318359375e-05 ;  /* 0x000002efff087435 */ /* 0x000fe200000001ff */
[----:B0-----:R-:W-:Y:S02]  /*1b090*/  IMAD.U32 R6, RZ, RZ, UR6 ;  /* 0x00000006ff067e24 */ /* 0x001fe4000f8e00ff */
[----:B------:R-:W-:-:S02]  /*1b0a0*/  IMAD.U32 R7, RZ, RZ, UR7 ;  /* 0x00000007ff077e24 */ /* 0x000fc4000f8e00ff */
[----:B------:R-:W-:Y:S02]  /*1b0b0*/  IMAD.U32 R10, RZ, RZ, UR4 ;  /* 0x00000004ff0a7e24 */ /* 0x000fe4000f8e00ff */
[----:B------:R-:W-:Y:S02]  /*1b0c0*/  IMAD.U32 R11, RZ, RZ, UR5 ;  /* 0x00000005ff0b7e24 */ /* 0x000fe4000f8e00ff */
[----:B------:R-:W-:Y:S02]  /*1b0d0*/  IMAD.MOV.U32 R12, RZ, RZ, 0x1 ;  /* 0x00000001ff0c7424 */ /* 0x000fe400078e00ff */
[----:B-1----:R-:W-:-:S07]  /*1b0e0*/  IMAD.MOV.U32 R13, RZ, RZ, RZ ;  /* 0x000000ffff0d7224 */ /* 0x002fce00078e00ff */
[----:B------:R-:W-:-:S07]  /*1b0f0*/  LEPC R20, `(.L_x_933) ;  /* 0x000000001014794e */ /* 0x000fce0000000000 */
[----:B--2---:R-:W-:Y:S05]  /*1b100*/  CALL.ABS.NOINC R2 ;  /* 0x0000000002007343 */ /* 0x004fea0003c00000 */
.L_x_933:
        /* <DEDUP_REMOVED lines=24> */
.L_x_934:
        /* <DEDUP_REMOVED lines=24> */
.L_x_935:
        /* <DEDUP_REMOVED lines=24> */
.L_x_936:
[----:B------:R-:W-:Y:S01]  /*1b590*/  ULDC.64 UR4, c[0x0][0x5e8] ;  /* 0x00017a0000047ab9 */ /* 0x000fe20000000a00 */
[----:B------:R-:W-:Y:S02]  /*1b5a0*/  LOP3.LUT P0, RZ, R17, 0xff, RZ, 0xc0, !PT ;  /* 0x000000ff11ff7812 */ /* 0x000fe4000780c0ff */
[----:B------:R-:W-:Y:S02]  /*1b5b0*/  IADD3 R16, P1, R16, UR4, RZ ;  /* 0x0000000410107c10 */ /* 0x000fe4000ff3e0ff */
[----:B-1----:R-:W-:-:S03]  /*1b5c0*/  SEL R3, RZ, 0x1, !P0 ;  /* 0x00000001ff037807 */ /* 0x002fc60004000000 */
[----:B------:R-:W-:-:S05]  /*1b5d0*/  IMAD.X R17, RZ, RZ, UR5, P1 ;  /* 0x00000005ff117e24 */ /* 0x000fca00088e06ff */
[----:B------:R-:W-:Y:S01]  /*1b5e0*/  STG.E.U8 desc[UR58][R16.64], R3 ;  /* 0x0000000310007986 */ /* 0x000fe2000c10113a */
[----:B------:R-:W-:Y:S05]  /*1b5f0*/  EXIT ;  /* 0x000000000000794d */ /* 0x000fea0003800000 */
.L_x_932:
[----:B------:R-:W-:Y:S04]  /*1b600*/  STG.E.U8 desc[UR58][R4.64], R25 ;  /* 0x0000001904007986 */ /* 0x000fe8000c10113a */
[----:B------:R-:W-:Y:S04]  /*1b610*/  STG.E.U8 desc[UR58][R4.64+0x1], R27 ;  /* 0x0000011b04007986 */ /* 0x000fe8000c10113a */
[----:B------:R-:W-:Y:S04]  /*1b620*/  STG.E.U8 desc[UR58][R4.64+0x2], R18 ;  /* 0x0000021204007986 */ /* 0x000fe8000c10113a */
[----:B------:R-:W-:Y:S01]  /*1b630*/  STG.E.U8 desc[UR58][R4.64+0x3], R17 ;  /* 0x0000031104007986 */ /* 0x000fe2000c10113a */
[----:B------:R-:W-:Y:S05]  /*1b640*/  EXIT ;  /* 0x000000000000794d */ /* 0x000fea0003800000 */
.L_x_930:
[----:B------:R-:W-:Y:S01]  /*1b650*/  ISETP.NE.AND P5, PT, RZ, UR36, PT ;  /* 0x00000024ff007c0c */ /* 0x000fe2000bfa5270 */
[----:B------:R-:W-:Y:S01]  /*1b660*/  ULDC.64 UR4, c[0x0][0x5e8] ;  /* 0x00017a0000047ab9 */ /* 0x000fe20000000a00 */
[----:B------:R-:W-:Y:S01]  /*1b670*/  ULDC.U8 UR6, c[0x0][0x619] ;  /* 0x0001864000067ab9 */ /* 0x000fe20000000000 */
[----:B------:R-:W-:Y:S02]  /*1b680*/  IADD3 R4, P1, R23, UR4, RZ ;  /* 0x0000000417047c10 */ /* 0x000fe4000ff3e0ff */
[----:B------:R-:W-:Y:S02]  /*1b690*/  IADD3 R8, P3, R19, UR4, RZ ;  /* 0x0000000413087c10 */ /* 0x000fe4000ff7e0ff */
[----:B------:R-:W-:Y:S01]  /*1b6a0*/  IADD3 R2, P4, R16, UR4, RZ ;  /* 0x0000000410027c10 */ /* 0x000fe2000ff9e0ff */
[----:B------:R-:W-:Y:S01]  /*1b6b0*/  IMAD.X R5, RZ, RZ, UR5, P1 ;  /* 0x00000005ff057e24 */ /* 0x000fe200088e06ff */
[----:B0-----:R-:W-:Y:S01]  /*1b6c0*/  IADD3 R6, P2, R22, UR4, RZ ;  /* 0x0000000416067c10 */ /* 0x001fe2000ff5e0ff */
        /* <DEDUP_REMOVED lines=12> */
[----:B------:R-:W-:-:S02]  /*1b790*/  IMAD.MOV.U32 R24, RZ, RZ, 0x1 ;  /* 0x00000001ff187424 */ /* 0x000fc400078e00ff */
[----:B------:R-:W-:-:S05]  /*1b7a0*/  IMAD.MOV.U32 R17, RZ, RZ, 0x1 ;  /* 0x00000001ff117424 */ /* 0x000fca00078e00ff */
[----:B------:R-:W1:Y:S08]  /*1b7b0*/  I2F.S8 R10, R10 ;  /* 0x0000000a000a7306 */ /* 0x000e700000001400 */
[----:B------:R-:W5:Y:S08]  /*1b7c0*/  I2F.S8 R18, R18 ;  /* 0x0000001200127306 */ /* 0x000f700000001400 */
[----:B------:R-:W5:Y:S01]  /*1b7d0*/  I2F.S8 R0, R0 ;  /* 0x0000000000007306 */ /* 0x000f620000001400 */
[----:B--2---:R-:W-:-:S02]  /*1b7e0*/  ISETP.NE.AND P4, PT, R14, RZ, PT ;  /* 0x000000ff0e00720c */ /* 0x004fc40003f85270 */
[----:B---3--:R-:W-:Y:S02]  /*1b7f0*/  ISETP.NE.AND P3, PT, R11, RZ, PT ;  /* 0x000000ff0b00720c */ /* 0x008fe40003f65270 */
[----:B0-----:R-:W-:Y:S01]  /*1b800*/  F2FP.F16.F32.PACK_AB R11, RZ, R25 ;  /* 0x00000019ff0b723e */ /* 0x001fe200000000ff */
[----:B------:R-:W-:Y:S01]  /*1b810*/  IMAD.MOV.U32 R25, RZ, RZ, 0x1 ;  /* 0x00000001ff197424 */ /* 0x000fe200078e00ff */
[----:B----4-:R-:W-:Y:S02]  /*1b820*/  ISETP.NE.AND P2, PT, R12, RZ, PT ;  /* 0x000000ff0c00720c */ /* 0x010fe40003f45270 */
[----:B-1----:R-:W-:Y:S02]  /*1b830*/  F2FP.F16.F32.PACK_AB R12, RZ, R10 ;  /* 0x0000000aff0c723e */ /* 0x002fe400000000ff */
[----:B-----5:R-:W-:-:S03]  /*1b840*/  ISETP.NE.AND P1, PT, R13, RZ, PT ;  /* 0x000000ff0d00720c */ /* 0x020fc60003f25270 */
[----:B------:R-:W-:Y:S01]  /*1b850*/  @!P4 HADD2.F32 R11, -RZ, R11.H0_H0 ;  /* 0x2000000bff0bc230 */ /* 0x000fe20000004100 */
[----:B------:R-:W-:Y:S01]  /*1b860*/  F2FP.F16.F32.PACK_AB R13, RZ, R18 ;  /* 0x00000012ff0d723e */ /* 0x000fe200000000ff */
[----:B------:R-:W-:Y:S01]  /*1b870*/  HFMA2.MMA R18, -RZ, RZ, 0, 5.9604644775390625e-08 ;  /* 0x00000001ff127435 */ /* 0x000fe200000001ff */
[----:B------:R-:W-:Y:S01]  /*1b880*/  @!P3 HADD2.F32 R10, -RZ, R12.H0_H0 ;  /* 0x2000000cff0ab230 */ /* 0x000fe20000004100 */
[----:B------:R-:W-:Y:S02]  /*1b890*/  F2FP.F16.F32.PACK_AB R12, RZ, R0 ;  /* 0x00000000ff0c723e */ /* 0x000fe400000000ff */
[----:B------:R-:W-:Y:S01]  /*1b8a0*/  @!P4 FSETP.NEU.FTZ.AND P6, PT, R11, RZ, PT ;  /* 0x000000ff0b00c20b */ /* 0x000fe20003fdd000 */
[----:B------:R-:W-:Y:S01]  /*1b8b0*/  @!P2 HADD2.F32 R0, -RZ, R13.H0_H0 ;  /* 0x2000000dff00a230 */ /* 0x000fe20000004100 */
[----:B------:R-:W-:Y:S02]  /*1b8c0*/  @!P3 FSETP.NEU.FTZ.AND P5, PT, R10, RZ, PT ;  /* 0x000000ff0a00b20b */ /* 0x000fe40003fbd000 */
[----:B------:R-:W-:Y:S01]  /*1b8d0*/  @!P4 SEL R11, RZ, 0x1, !P6 ;  /* 0x00000001ff0bc807 */ /* 0x000fe20007000000 */
[----:B------:R-:W-:Y:S01]  /*1b8e0*/  @!P1 HADD2.F32 R10, -RZ, R12.H0_H0 ;  /* 0x2000000cff0a9230 */ /* 0x000fe20000004100 */
[----:B------:R-:W-:-:S02]  /*1b8f0*/  @!P2 FSETP.NEU.FTZ.AND P6, PT, R0, RZ, PT ;  /* 0x000000ff0000a20b */ /* 0x000fc40003fdd000 */
[----:B------:R-:W-:Y:S02]  /*1b900*/  @!P3 SEL R0, RZ, 0x1, !P5 ;  /* 0x00000001ff00b807 */ /* 0x000fe40006800000 */
[----:B------:R-:W-:Y:S02]  /*1b910*/  @!P1 FSETP.NEU.FTZ.AND P5, PT, R10, RZ, PT ;  /* 0x000000ff0a00920b */ /* 0x000fe40003fbd000 */
[----:B------:R-:W-:Y:S02]  /*1b920*/  @!P2 SEL R10, RZ, 0x1, !P6 ;  /* 0x00000001ff0aa807 */ /* 0x000fe40007000000 */
[----:B------:R-:W-:Y:S02]  /*1b930*/  @!P1 SEL R12, RZ, 0x1, !P5 ;  /* 0x00000001ff0c9807 */ /* 0x000fe40006800000 */
[----:B------:R-:W-:Y:S02]  /*1b940*/  @!P4 PRMT R25, R11, 0x7610, R25 ;  /* 0x000076100b19c816 */ /* 0x000fe40000000019 */
[----:B------:R-:W-:-:S02]  /*1b950*/  @!P3 PRMT R24, R0, 0x7610, R24 ;  /* 0x000076100018b816 */ /* 0x000fc40000000018 */
[----:B------:R-:W-:Y:S02]  /*1b960*/  @!P2 PRMT R18, R10, 0x7610, R18 ;  /* 0x000076100a12a816 */ /* 0x000fe40000000012 */
[----:B------:R-:W-:-:S07]  /*1b970*/  @!P1 PRMT R17, R12, 0x7610, R17 ;  /* 0x000076100c119816 */ /* 0x000fce0000000011 */
.L_x_937:
        /* <DEDUP_REMOVED lines=21> */
.L_x_939:
        /* <DEDUP_REMOVED lines=24> */
.L_x_940:
        /* <DEDUP_REMOVED lines=24> */
.L_x_941:
        /* <DEDUP_REMOVED lines=24> */
.L_x_942:
[----:B------:R-:W-:Y:S01]  /*1bf50*/  ULDC.64 UR4, c[0x0][0x5e8] ;  /* 0x00017a0000047ab9 */ /* 0x000fe20000000a00 */
[----:B------:R-:W-:Y:S02]  /*1bf60*/  LOP3.LUT P0, RZ, R17, 0xff, RZ, 0xc0, !PT ;  /* 0x000000ff11ff7812 */ /* 0x000fe4000780c0ff */
[----:B------:R-:W-:Y:S02]  /*1bf70*/  IADD3 R16, P1, R16, UR4, RZ ;  /* 0x0000000410107c10 */ /* 0x000fe4000ff3e0ff */
[----:B0-----:R-:W-:-:S03]  /*1bf80*/  SEL R3, RZ, 0x1, !P0 ;  /* 0x00000001ff037807 */ /* 0x001fc60004000000 */
[----:B------:R-:W-:-:S05]  /*1bf90*/  IMAD.X R17, RZ, RZ, UR5, P1 ;  /* 0x00000005ff117e24 */ /* 0x000fca00088e06ff */
[----:B------:R-:W-:Y:S01]  /*1bfa0*/  STG.E.U8 desc[UR58][R16.64], R3 ;  /* 0x0000000310007986 */ /* 0x000fe2000c10113a */
[----:B------:R-:W-:Y:S05]  /*1bfb0*/  EXIT ;  /* 0x000000000000794d */ /* 0x000fea0003800000 */
.L_x_938:
        /* <DEDUP_REMOVED lines=13> */
.L_x_903:
        /* <DEDUP_REMOVED lines=24> */
[----:B------:R-:W5:Y:S01]  /*1c210*/  LDG.E.U8 R7, desc[UR58][R4.64+0x3] ;  /* 0x0000033a04077981 */ /* 0x000f62000c1e1100 */
[----:B------:R-:W0:Y:S01]  /*1c220*/  I2F.S8 R24, R24 ;  /* 0x0000001800187306 */ /* 0x000e220000001400 */
[----:B------:R-:W-:Y:S01]  /*1c230*/  HFMA2.MMA R17, -RZ, RZ, 0, 5.9604644775390625e-08 ;  /* 0x00000001ff117435 */ /* 0x000fe200000001ff */
[----:B------:R-:W-:-:S06]  /*1c240*/  IMAD.MOV.U32 R23, RZ, RZ, 0x1 ;  /* 0x00000001ff177424 */ /* 0x000fcc00078e00ff */
        /* <DEDUP_REMOVED lines=12> */
[----:B------:R-:W-:Y:S02]  /*1c310*/  IMAD.MOV.U32 R18, RZ, RZ, 0x1 ;  /* 0x00000001ff127424 */ /* 0x000fe400078e00ff */
        /* <DEDUP_REMOVED lines=16> */
.L_x_944:
        /* <DEDUP_REMOVED lines=12> */
[----:B------:R-:W-:Y:S01]  /*1c4e0*/  MOV R10, UR6 ;  /* 0x00000006000a7c02 */ /* 0x000fe20008000f00 */
[----:B------:R-:W-:Y:S02]  /*1c4f0*/  IMAD.U32 R6, RZ, RZ, UR4 ;  /* 0x00000004ff067e24 */ /* 0x000fe4000f8e00ff */
[----:B------:R-:W-:-:S02]  /*1c500*/  IMAD.U32 R7, RZ, RZ, UR5 ;  /* 0x00000005ff077e24 */ /* 0x000fc4000f8e00ff */
[----:B------:R-:W-:Y:S02]  /*1c510*/  IMAD.U32 R11, RZ, RZ, UR7 ;  /* 0x00000007ff0b7e24 */ /* 0x000fe4000f8e00ff */
[----:B------:R-:W-:Y:S02]  /*1c520*/  IMAD.MOV.U32 R8, RZ, RZ, 0x2ef ;  /* 0x000002efff087424 */ /* 0x000fe400078e00ff */
[----:B------:R-:W-:Y:S02]  /*1c530*/  IMAD.MOV.U32 R12, RZ, RZ, 0x1 ;  /* 0x00000001ff0c7424 */ /* 0x000fe400078e00ff */
[----:B0-----:R-:W-:-:S07]  /*1c540*/  IMAD.MOV.U32 R13, RZ, RZ, RZ ;  /* 0x000000ffff0d7224 */ /* 0x001fce00078e00ff */
[----:B------:R-:W-:-:S07]  /*1c550*/  LEPC R20, `(.L_x_946) ;  /* 0x000000001014794e */ /* 0x000fce0000000000 */
[----:B-1----:R-:W-:Y:S05]  /*1c560*/  CALL.ABS.NOINC R2 ;  /* 0x0000000002007343 */ /* 0x002fea0003c00000 */
.L_x_946:
        /* <DEDUP_REMOVED lines=24> */
.L_x_947:
[----:B------:R-:W-:Y:S01]  /*1c6f0*/  ULDC.64 UR4, c[0x0][0x5e8] ;  /* 0x00017a0000047ab9 */ /* 0x000fe20000000a00 */
[----:B------:R-:W-:Y:S02]  /*1c700*/  LOP3.LUT P0, RZ, R23, 0xff, RZ, 0xc0, !PT ;  /* 0x000000ff17ff7812 */ /* 0x000fe4000780c0ff */
[----:B------:R-:W-:Y:S02]  /*1c710*/  IADD3 R2, P1, R25, UR4, RZ ;  /* 0x0000000419027c10 */ /* 0x000fe4000ff3e0ff */
[----:B------:R-:W-:Y:S02]  /*1c720*/  SEL R5, RZ, 0x1, !P0 ;  /* 0x00000001ff057807 */ /* 0x000fe40004000000 */
[----:B0-----:R-:W-:Y:S02]  /*1c730*/  IADD3.X R3, RZ, UR5, RZ, P1, !PT ;  /* 0x00000005ff037c10 */ /* 0x001fe40008ffe4ff */
        /* <DEDUP_REMOVED lines=19> */
.L_x_948:
[----:B------:R-:W-:Y:S01]  /*1c870*/  ULDC.64 UR4, c[0x0][0x5e8] ;  /* 0x00017a0000047ab9 */ /* 0x000fe20000000a00 */
[----:B------:R-:W-:Y:S02]  /*1c880*/  LOP3.LUT P0, RZ, R18, 0xff, RZ, 0xc0, !PT ;  /* 0x000000ff12ff7812 */ /* 0x000fe4000780c0ff */
[----:B0-----:R-:W-:Y:S02]  /*1c890*/  IADD3 R2, P1, R19, UR4, RZ ;  /* 0x0000000413027c10 */ /* 0x001fe4000ff3e0ff */
        /* <DEDUP_REMOVED lines=21> */
.L_x_949:
[----:B------:R-:W-:Y:S01]  /*1c9f0*/  ULDC.64 UR4, c[0x0][0x5e8] ;  /* 0x00017a0000047ab9 */ /* 0x000fe20000000a00 */
[----:B------:R-:W-:Y:S02]  /*1ca00*/  LOP3.LUT P0, RZ, R17, 0xff, RZ, 0xc0, !PT ;  /* 0x000000ff11ff7812 */ /* 0x000fe4000780c0ff */
[----:B------:R-:W-:Y:S02]  /*1ca10*/  IADD3 R16, P1, R16, UR4, RZ ;  /* 0x0000000410107c10 */ /* 0x000fe4000ff3e0ff */
[----:B0-----:R-:W-:Y:S02]  /*1ca20*/  SEL R3, RZ, 0x1, !P0 ;  /* 0x00000001ff037807 */ /* 0x001fe40004000000 */
[----:B------:R-:W-:-:S05]  /*1ca30*/  IADD3.X R17, RZ, UR5, RZ, P1, !PT ;  /* 0x00000005ff117c10 */ /* 0x000fca0008ffe4ff */
[----:B------:R-:W-:Y:S01]  /*1ca40*/  STG.E.U8 desc[UR58][R16.64], R3 ;  /* 0x0000000310007986 */ /* 0x000fe2000c10113a */
[----:B------:R-:W-:Y:S05]  /*1ca50*/  EXIT ;  /* 0x000000000000794d */ /* 0x000fea0003800000 */
.L_x_945:
[----:B------:R-:W-:Y:S04]  /*1ca60*/  STG.E.U8 desc[UR58][R4.64], R24 ;  /* 0x0000001804007986 */ /* 0x000fe8000c10113a */
[----:B------:R-:W-:Y:S04]  /*1ca70*/  STG.E.U8 desc[UR58][R4.64+0x1], R23 ;  /* 0x0000011704007986 */ /* 0x000fe8000c10113a */
[----:B------:R-:W-:Y:S04]  /*1ca80*/  STG.E.U8 desc[UR58][R4.64+0x2], R18 ;  /* 0x0000021204007986 */ /* 0x000fe8000c10113a */
[----:B------:R-:W-:Y:S01]  /*1ca90*/  STG.E.U8 desc[UR58][R4.64+0x3], R17 ;  /* 0x0000031104007986 */ /* 0x000fe2000c10113a */
[----:B------:R-:W-:Y:S05]  /*1caa0*/  EXIT ;  /* 0x000000000000794d */ /* 0x000fea0003800000 */
.L_x_943:
[----:B0-----:R-:W-:Y:S01]  /*1cab0*/  ISETP.NE.AND P5, PT, R2, RZ, PT ;  /* 0x000000ff0200720c */ /* 0x001fe20003fa5270 */
[----:B------:R-:W-:Y:S01]  /*1cac0*/  ULDC.64 UR4, c[0x0][0x5e8] ;  /* 0x00017a0000047ab9 */ /* 0x000fe20000000a00 */
[----:B------:R-:W-:Y:S01]  /*1cad0*/  ULDC.U8 UR6, c[0x0][0x619] ;  /* 0x0001864000067ab9 */ /* 0x000fe20000000000 */
[----:B------:R-:W-:Y:S02]  /*1cae0*/  IADD3 R6, P1, R26, UR4, RZ ;  /* 0x000000041a067c10 */ /* 0x000fe4000ff3e0ff */
[----:B------:R-:W-:Y:S02]  /*1caf0*/  IADD3 R8, P2, R25, UR4, RZ ;  /* 0x0000000419087c10 */ /* 0x000fe4000ff5e0ff */
[----:B------:R-:W-:Y:S01]  /*1cb00*/  IADD3 R10, P3, R19, UR4, RZ ;  /* 0x00000004130a7c10 */ /* 0x000fe2000ff7e0ff */
[----:B------:R-:W-:Y:S01]  /*1cb10*/  IMAD.X R7, RZ, RZ, UR5, P1 ;  /* 0x00000005ff077e24 */ /* 0x000fe200088e06ff */
[----:B------:R-:W-:Y:S01]  /*1cb20*/  IADD3 R4, P4, R16, UR4, RZ ;  /* 0x0000000410047c10 */ /* 0x000fe2000ff9e0ff */
[----:B------:R-:W-:Y:S01]  /*1cb30*/  IMAD.X R9, RZ, RZ, UR5, P2 ;  /* 0x00000005ff097e24 */ /* 0x000fe200090e06ff */
[----:B------:R-:W-:Y:S01]  /*1cb40*/  ISETP.NE.AND P0, PT, RZ, UR6, PT ;  /* 0x00000006ff007c0c */ /* 0x000fe2000bf05270 */
[----:B------:R-:W-:Y:S01]  /*1cb50*/  IMAD.X R11, RZ, RZ, UR5, P3 ;  /* 0x00000005ff0b7e24 */ /* 0x000fe200098e06ff */
[----:B------:R-:W-:Y:S01]  /*1cb60*/  PRMT R17, R0, 0x7610, R17 ;  /* 0x0000761000117816 */ /* 0x000fe20000000011 */
[----:B------:R-:W-:Y:S01]  /*1cb70*/  IMAD.X R5, RZ, RZ, UR5, P4 ;  /* 0x00000005ff057e24 */ /* 0x000fe2000a0e06ff */
[----:B------:R-:W-:Y:S01]  /*1cb80*/  PRMT R22, R3, 0x7610, R22 ;  /* 0x0000761003167816 */ /* 0x000fe20000000016 */
[----:B------:R-:W-:Y:S08]  /*1cb90*/  @!P5 BRA `(.L_x_950) ;  /* 0x000000000090d947 */ /* 0x000ff00003800000 */
        /* <DEDUP_REMOVED lines=13> */
[----:B------:R-:W-:Y:S01]  /*1cc70*/  HFMA2.MMA R24, -RZ, RZ, 0, 5.9604644775390625e-08 ;  /* 0x00000001ff187435 */ /* 0x000fe200000001ff */
        /* <DEDUP_REMOVED lines=22> */
.L_x_950:
        /* <DEDUP_REMOVED lines=21> */
.L_x_952:
        /* <DEDUP_REMOVED lines=24> */
.L_x_953:
        /* <DEDUP_REMOVED lines=24> */
.L_x_954:
        /* <DEDUP_REMOVED lines=24> */
.L_x_955:
[----:B------:R-:W-:Y:S01]  /*1d3b0*/  ULDC.64 UR4, c[0x0][0x5e8] ;  /* 0x00017a0000047ab9 */ /* 0x000fe20000000a00 */
[----:B------:R-:W-:Y:S02]  /*1d3c0*/  LOP3.LUT P0, RZ, R17, 0xff, RZ, 0xc0, !PT ;  /* 0x000000ff11ff7812 */ /* 0x000fe4000780c0ff */
[----:B------:R-:W-:Y:S02]  /*1d3d0*/  IADD3 R16, P1, R16, UR4, RZ ;  /* 0x0000000410107c10 */ /* 0x000fe4000ff3e0ff */
[----:B0-----:R-:W-:-:S03]  /*1d3e0*/  SEL R3, RZ, 0x1, !P0 ;  /* 0x00000001ff037807 */ /* 0x001fc60004000000 */
[----:B------:R-:W-:-:S05]  /*1d3f0*/  IMAD.X R17, RZ, RZ, UR5, P1 ;  /* 0x00000005ff117e24 */ /* 0x000fca00088e06ff */
[----:B------:R-:W-:Y:S01]  /*1d400*/  STG.E.U8 desc[UR58][R16.64], R3 ;  /* 0x0000000310007986 */ /* 0x000fe2000c10113a */
[----:B------:R-:W-:Y:S05]  /*1d410*/  EXIT ;  /* 0x000000000000794d */ /* 0x000fea0003800000 */
.L_x_951:
        /* <DEDUP_REMOVED lines=13> */
.L_x_956:
        /* <DEDUP_REMOVED lines=9> */
.L_x_7544:


//--------------------- .text._ZN2at6native13reduce_kernelILi512ELi1ENS0_8ReduceOpIN3c107complexIfEENS0_14func_wrapper_tIbZZZNS0_14or_kernel_cudaERNS_14TensorIteratorEENKUlvE_clEvENKUlvE7_clEvEUlbS5_E_EEjbLi4ELi4EEEEEvT1_ --------------------------
	.section	.text._ZN2at6native13reduce_kernelILi512ELi1ENS0_8ReduceOpIN3c107complexIfEENS0_14func_wrapper_tIbZZZNS0_14or_kernel_cudaERNS_14TensorIteratorEENKUlvE_clEvENKUlvE7_clEvEUlbS5_E_EEjbLi4ELi4EEEEEvT1_,"ax",@progbits
	.align	128
        .global         _ZN2at6native13reduce_kernelILi512ELi1ENS0_8ReduceOpIN3c107complexIfEENS0_14func_wrapper_tIbZZZNS0_14or_kernel_cudaERNS_14TensorIteratorEENKUlvE_clEvENKUlvE7_clEvEUlbS5_E_EEjbLi4ELi4EEEEEvT1_
        .type           _ZN2at6native13reduce_kernelILi512ELi1ENS0_8ReduceOpIN3c107complexIfEENS0_14func_wrapper_tIbZZZNS0_14or_kernel_cudaERNS_14TensorIteratorEENKUlvE_clEvENKUlvE7_clEvEUlbS5_E_EEjbLi4ELi4EEEEEvT1_,@function
        .size           _ZN2at6native13reduce_kernelILi512ELi1ENS0_8ReduceOpIN3c107complexIfEENS0_14func_wrapper_tIbZZZNS0_14or_kernel_cudaERNS_14TensorIteratorEENKUlvE_clEvENKUlvE7_clEvEUlbS5_E_EEjbLi4ELi4EEEEEvT1_,(.L_x_7545 - _ZN2at6native13reduce_kernelILi512ELi1ENS0_8ReduceOpIN3c107complexIfEENS0_14func_wrapper_tIbZZZNS0_14or_kernel_cudaERNS_14TensorIteratorEENKUlvE_clEvENKUlvE7_clEvEUlbS5_E_EEjbLi4ELi4EEEEEvT1_)
        .other          _ZN2at6native13reduce_kernelILi512ELi1ENS0_8ReduceOpIN3c107complexIfEENS0_14func_wrapper_tIbZZZNS0_14or_kernel_cudaERNS_14TensorIteratorEENKUlvE_clEvENKUlvE7_clEvEUlbS5_E_EEjbLi4ELi4EEEEEvT1_,@"STO_CUDA_ENTRY STV_DEFAULT"
_ZN2at6native13reduce_kernelILi512ELi1ENS0_8ReduceOpIN3c107complexIfEENS0_14func_wrapper_tIbZZZNS0_14or_kernel_cudaERNS_14TensorIteratorEENKUlvE_clEvENKUlvE7_clEvEUlbS5_E_EEjbLi4ELi4EEEEEvT1_:
.text._ZN2at6native13reduce_kernelILi512ELi1ENS0_8ReduceOpIN3c107complexIfEENS0_14func_wrapper_tIbZZZNS0_14or_kernel_cudaERNS_14TensorIteratorEENKUlvE_clEvENKUlvE7_clEvEUlbS5_E_EEjbLi4ELi4EEEEEvT1_:
        /* <DEDUP_REMOVED lines=286> */
.L_x_957:
        /* <DEDUP_REMOVED lines=49> */
.L_x_966:
[----:B------:R-:W-:Y:S05]  /*14f0*/  BSYNC B3 ;  /* 0x0000000000037941 */ /* 0x000fea0003800000 */
.L_x_965:
        /* <DEDUP_REMOVED lines=10> */
[----:B------:R-:W-:-:S06]  /*15a0*/  LEA.HI.X R7, R7, R21, R8, 0x3, P0 ;  /* 0x0000001507077211 */ /* 0x000fcc00000f1c08 */
[----:B------:R-:W2:Y:S02]  /*15b0*/  LDG.E.64 R6, desc[UR36][R6.64] ;  /* 0x0000002406067981 */ /* 0x000ea4000c1e1b00 */
[----:B--2---:R-:W-:Y:S02]  /*15c0*/  FSETP.NEU.FTZ.AND P0, PT, R6, RZ, PT ;  /* 0x000000ff0600720b */ /* 0x004fe40003f1d000 */
[----:B------:R-:W-:-:S04]  /*15d0*/  FSETP.NEU.FTZ.AND P1, PT, R7, RZ, PT ;  /* 0x000000ff0700720b */ /* 0x000fc80003f3d000 */
[----:B------:R-:W-:-:S04]  /*15e0*/  PLOP3.LUT P0, PT, P0, P1, PT, 0xa8, 0x0 ;  /* 0x000000000000781c */ /* 0x000fc80000703570 */
[----:B------:R-:W-:-:S09]  /*15f0*/  SEL R13, RZ, 0x1, !P0 ;  /* 0x00000001ff0d7807 */ /* 0x000fd20004000000 */
.L_x_964:
[----:B------:R-:W-:Y:S05]  /*1600*/  BSYNC B2 ;  /* 0x0000000000027941 */ /* 0x000fea0003800000 */
.L_x_963:
[C---:B------:R-:W-:Y:S02]  /*1610*/  IADD3 R7, P0, -R4.reuse, 0x4, RZ ;  /* 0x0000000404077810 */ /* 0x040fe40007f1e1ff */
[----:B------:R-:W-:Y:S02]  /*1620*/  IADD3 R14, R4, -0x4, R0 ;  /* 0xfffffffc040e7810 */ /* 0x000fe40007ffe000 */
[----:B------:R-:W-:Y:S01]  /*1630*/  LEA R20, P1, R7, R20, 0x3 ;  /* 0x0000001407147211 */ /* 0x000fe200078218ff */
[----:B------:R-:W-:-:S05]  /*1640*/  IMAD.X R6, RZ, RZ, -0x1, P0 ;  /* 0xffffffffff067424 */ /* 0x000fca00000e06ff */
[----:B------:R-:W-:-:S07]  /*1650*/  LEA.HI.X R21, R7, R21, R6, 0x3, P1 ;  /* 0x0000001507157211 */ /* 0x000fce00008f1c06 */
.L_x_962:
[----:B------:R-:W-:Y:S05]  /*1660*/  BSYNC B1 ;  /* 0x0000000000017941 */ /* 0x000fea0003800000 */
.L_x_961:
[----:B------:R-:W-:Y:S01]  /*1670*/  LEA R7, R5, 0x3, 0x2 ;  /* 0x0000000305077811 */ /* 0x000fe200078e10ff */
[----:B------:R-:W-:Y:S01]  /*1680*/  BSSY B1, `(.L_x_967) ;  /* 0x0000025000017945 */ /* 0x000fe20003800000 */
[----:B------:R-:W-:Y:S02]  /*1690*/  ISETP.NE.AND P6, PT, RZ, UR28, PT ;  /* 0x0000001cff007c0c */ /* 0x000fe4000bfc5270 */
[----:B------:R-:W-:Y:S02]  /*16a0*/  ISETP.GE.U32.AND P0, PT, R7, R14, PT ;  /* 0x0000000e0700720c */ /* 0x000fe40003f06070 */
[C---:B------:R-:W-:Y:S02]  /*16b0*/  PRMT R18, R15.reuse, 0x7610, R18 ;  /* 0x000076100f127816 */ /* 0x040fe40000000012 */
[----:B------:R-:W-:-:S09]  /*16c0*/  PRMT R0, R15, 0x7610, R0 ;  /* 0x000076100f007816 */ /* 0x000fd20000000000 */
[----:B------:R-:W-:Y:S05]  /*16d0*/  @P0 BRA `(.L_x_968) ;  /* 0x00000000007c0947 */ /* 0x000fea0003800000 */
[----:B------:R-:W-:Y:S01]  /*16e0*/  IMAD.MOV.U32 R19, RZ, RZ, R5 ;  /* 0x000000ffff137224 */ /* 0x000fe200078e0005 */
[C---:B------:R-:W-:Y:S02]  /*16f0*/  PRMT R0, R18.reuse, 0x7610, R0 ;  /* 0x0000761012007816 */ /* 0x040fe40000000000 */
[----:B------:R-:W-:-:S07]  /*1700*/  PRMT R15, R18, 0x7610, R15 ;  /* 0x00007610120f7816 */ /* 0x000fce000000000f */
.L_x_969:
[----:B------:R-:W-:Y:S01]  /*1710*/  IMAD.WIDE.U32 R22, R19, 0x20, R20 ;  /* 0x0000002013167825 */ /* 0x000fe200078e0014 */
[----:B------:R-:W-:Y:S01]  /*1720*/  LOP3.LUT P2, RZ, R13, 0xff, RZ, 0xc0, !PT ;  /* 0x000000ff0dff7812 */ /* 0x000fe2000784c0ff */
[----:B------:R-:W-:-:S03]  /*1730*/  ULDC UR4, c[0x0][0x220] ;  /* 0x0000880000047ab9 */ /* 0x000fc60000000800 */
[----:B------:R-:W2:Y:S04]  /*1740*/  LDG.E.128 R8, desc[UR36][R22.64] ;  /* 0x0000002416087981 */ /* 0x000ea8000c1e1d00 */
[----:B------:R-:W3:Y:S01]  /*1750*/  LDG.E.128 R4, desc[UR36][R22.64+0x10] ;  /* 0x0000102416047981 */ /* 0x000ee2000c1e1d00 */
[----:B------:R-:W-:Y:S02]  /*1760*/  LOP3.LUT P3, RZ, R15, 0xff, RZ, 0xc0, !PT ;  /* 0x000000ff0fff7812 */ /* 0x000fe4000786c0ff */
[----:B------:R-:W-:Y:S02]  /*1770*/  IADD3 R19, R19, UR4, RZ ;  /* 0x0000000413137c10 */ /* 0x000fe4000fffe0ff */
[----:B--2---:R-:W-:Y:S02]  /*1780*/  FSETP.NEU.FTZ.AND P0, PT, R8, RZ, PT ;  /* 0x000000ff0800720b */ /* 0x004fe40003f1d000 */
[----:B------:R-:W-:-:S02]  /*1790*/  FSETP.NEU.FTZ.AND P1, PT, R9, RZ, PT ;  /* 0x000000ff0900720b */ /* 0x000fc40003f3d000 */
[----:B------:R-:W-:Y:S02]  /*17a0*/  FSETP.NEU.FTZ.AND P4, PT, R10, RZ, PT ;  /* 0x000000ff0a00720b */ /* 0x000fe40003f9d000 */
[----:B------:R-:W-:Y:S02]  /*17b0*/  FSETP.NEU.FTZ.AND P5, PT, R11, RZ, PT ;  /* 0x000000ff0b00720b */ /* 0x000fe40003fbd000 */
[----:B------:R-:W-:Y:S02]  /*17c0*/  PLOP3.LUT P0, PT, P2, P0, P1, 0xfe, 0x0 ;  /* 0x000000000000781c */ /* 0x000fe40001701f16 */
[----:B------:R-:W-:Y:S02]  /*17d0*/  PLOP3.LUT P3, PT, P3, P4, P5, 0xfe, 0x0 ;  /* 0x000000000000781c */ /* 0x000fe40001f69f56 */
[----:B------:R-:W-:Y:S02]  /*17e0*/  LOP3.LUT P2, RZ, R0, 0xff, RZ, 0xc0, !PT ;  /* 0x000000ff00ff7812 */ /* 0x000fe4000784c0ff */
[----:B---3--:R-:W-:-:S02]  /*17f0*/  FSETP.NEU.FTZ.AND P1, PT, R4, RZ, PT ;  /* 0x000000ff0400720b */ /* 0x008fc40003f3d000 */
[----:B------:R-:W-:Y:S02]  /*1800*/  FSETP.NEU.FTZ.AND P5, PT, R5, RZ, PT ;  /* 0x000000ff0500720b */ /* 0x000fe40003fbd000 */
[----:B------:R-:W-:Y:S02]  /*1810*/  LOP3.LUT P4, RZ, R18, 0xff, RZ, 0xc0, !PT ;  /* 0x000000ff12ff7812 */ /* 0x000fe4000788c0ff */
[----:B------:R-:W-:Y:S02]  /*1820*/  PLOP3.LUT P1, PT, P2, P1, P5, 0xfe, 0x0 ;  /* 0x000000000000781c */ /* 0x000fe40001723f56 */
[----:B------:R-:W-:Y:S02]  /*1830*/  FSETP.NEU.FTZ.AND P2, PT, R6, RZ, PT ;  /* 0x000000ff0600720b */ /* 0x000fe40003f5d000 */
[----:B------:R-:W-:Y:S02]  /*1840*/  FSETP.NEU.FTZ.AND P5, PT, R7, RZ, PT ;  /* 0x000000ff0700720b */ /* 0x000fe40003fbd000 */
[----:B------:R-:W-:-:S02]  /*1850*/  LEA R5, R19, 0x3, 0x2 ;  /* 0x0000000313057811 */ /* 0x000fc400078e10ff */
[----:B------:R-:W-:Y:S02]  /*1860*/  PLOP3.LUT P2, PT, P4, P2, P5, 0xfe, 0x0 ;  /* 0x000000000000781c */ /* 0x000fe40002745f56 */
[----:B------:R-:W-:Y:S02]  /*1870*/  ISETP.GE.U32.AND P4, PT, R5, R14, PT ;  /* 0x0000000e0500720c */ /* 0x000fe40003f86070 */
[----:B------:R-:W-:Y:S02]  /*1880*/  SEL R13, RZ, 0x1, !P0 ;  /* 0x00000001ff0d7807 */ /* 0x000fe40004000000 */
[----:B------:R-:W-:Y:S02]  /*1890*/  SEL R15, RZ, 0x1, !P3 ;  /* 0x00000001ff0f7807 */ /* 0x000fe40005800000 */
[----:B------:R-:W-:Y:S02]  /*18a0*/  SEL R0, RZ, 0x1, !P1 ;  /* 0x00000001ff007807 */ /* 0x000fe40004800000 */
[----:B------:R-:W-:-:S05]  /*18b0*/  SEL R18, RZ, 0x1, !P2 ;  /* 0x00000001ff127807 */ /* 0x000fca0005000000 */
[----:B------:R-:W-:Y:S05]  /*18c0*/  @!P4 BRA `(.L_x_969) ;  /* 0xfffffffc0090c947 */ /* 0x000fea000383ffff */
.L_x_968:
[----:B------:R-:W-:Y:S05]  /*18d0*/  BSYNC B1 ;  /* 0x0000000000017941 */ /* 0x000fea0003800000 */
.L_x_967:
[----:B------:R-:W-:Y:S01]  /*18e0*/  ISETP.NE.AND P0, PT, R2, RZ, PT ;  /* 0x000000ff0200720c */ /* 0x000fe20003f05270 */
[----:B------:R-:W-:Y:S01]  /*18f0*/  BSSY B1, `(.L_x_970) ;  /* 0x0000008000017945 */ /* 0x000fe20003800000 */
[----:B------:R-:W-:-:S11]  /*1900*/  PRMT R4, RZ, 0x7610, R4 ;  /* 0x00007610ff047816 */ /* 0x000fd60000000004 */
[----:B------:R-:W-:Y:S05]  /*1910*/  @P6 BRA P0, `(.L_x_971) ;  /* 0x0000000000146947 */ /* 0x000fea0000000000 */
[----:B------:R-:W-:Y:S01]  /*1920*/  ISETP.NE.AND P0, PT, RZ, UR29, PT ;  /* 0x0000001dff007c0c */ /* 0x000fe2000bf05270 */
[----:B------:R-:W-:-:S12]  /*1930*/  IMAD.MOV.U32 R4, RZ, RZ, 0x1 ;  /* 0x00000001ff047424 */ /* 0x000fd800078e00ff */
[----:B------:R-:W-:-:S04]  /*1940*/  @P0 ISETP.NE.AND P1, PT, R12, RZ, PT ;  /* 0x000000ff0c00020c */ /* 0x000fc80003f25270 */
[----:B------:R-:W-:-:S04]  /*1950*/  @P0 SEL R5, RZ, 0x1, P1 ;  /* 0x00000001ff050807 */ /* 0x000fc80000800000 */
[----:B------:R-:W-:-:S07]  /*1960*/  @P0 PRMT R4, R5, 0x7610, R4 ;  /* 0x0000761005040816 */ /* 0x000fce0000000004 */
.L_x_971:
[----:B------:R-:W-:Y:S05]  /*1970*/  BSYNC B1 ;  /* 0x0000000000017941 */ /* 0x000fea0003800000 */
.L_x_970:
        /* <DEDUP_REMOVED lines=8> */
[----:B------:R-:W-:-:S06]  /*1a00*/  IMAD.WIDE R20, R5, 0x8, R20 ;  /* 0x0000000805147825 */ /* 0x000fcc00078e0214 */
[----:B------:R-:W2:Y:S01]  /*1a10*/  LDG.E.64 R20, desc[UR36][R20.64] ;  /* 0x0000002414147981 */ /* 0x000ea2000c1e1b00 */
[----:B------:R-:W-:Y:S02]  /*1a20*/  LOP3.LUT P2, RZ, R13, 0xff, RZ, 0xc0, !PT ;  /* 0x000000ff0dff7812 */ /* 0x000fe4000784c0ff */
[----:B--2---:R-:W-:Y:S02]  /*1a30*/  FSETP.NEU.FTZ.AND P0, PT, R20, RZ, PT ;  /* 0x000000ff1400720b */ /* 0x004fe40003f1d000 */
[----:B------:R-:W-:-:S04]  /*1a40*/  FSETP.NEU.FTZ.AND P1, PT, R21, RZ, PT ;  /* 0x000000ff1500720b */ /* 0x000fc80003f3d000 */
[----:B------:R-:W-:-:S04]  /*1a50*/  PLOP3.LUT P0, PT, P2, P0, P1, 0xfe, 0x0 ;  /* 0x000000000000781c */ /* 0x000fc80001701f16 */
[----:B------:R-:W-:-:S09]  /*1a60*/  SEL R13, RZ, 0x1, !P0 ;  /* 0x00000001ff0d7807 */ /* 0x000fd20004000000 */
.L_x_973:
[----:B------:R-:W-:Y:S05]  /*1a70*/  BSYNC B1 ;  /* 0x0000000000017941 */ /* 0x000fea0003800000 */
.L_x_972:
[----:B------:R-:W-:-:S04]  /*1a80*/  LOP3.LUT R13, R0, R15, R13, 0xfe, !PT ;  /* 0x0000000f000d7212 */ /* 0x000fc800078efe0d */
[----:B------:R-:W-:-:S04]  /*1a90*/  LOP3.LUT P0, RZ, R18, 0xff, R13, 0xc8, !PT ;  /* 0x000000ff12ff7812 */ /* 0x000fc8000780c80d */
[----:B------:R-:W-:Y:S01]  /*1aa0*/  SEL R19, RZ, 0x1, !P0 ;  /* 0x00000001ff137807 */ /* 0x000fe20004000000 */
[----:B------:R-:W-:Y:S08]  /*1ab0*/  BRA `(.L_x_959) ;  /* 0x0000009800d07947 */ /* 0x000ff00003800000 */
.L_x_960:
        /* <DEDUP_REMOVED lines=9> */
[----:B------:R-:W-:Y:S01]  /*1b50*/  MOV R4, UR5 ;  /* 0x0000000500047c02 */ /* 0x000fe20008000f00 */
[----:B------:R-:W-:-:S04]  /*1b60*/  IMAD.U32 R6, RZ, RZ, UR4 ;  /* 0x00000004ff067e24 */ /* 0x000fc8000f8e00ff */
[----:B------:R-:W-:Y:S01]  /*1b70*/  IMAD R7, R4, 0x3, R5 ;  /* 0x0000000304077824 */ /* 0x000fe200078e0205 */
[----:B------:R-:W-:Y:S06]  /*1b80*/  @!P1 BRA `(.L_x_975) ;  /* 0x0000008c00189947 */ /* 0x000fec0003800000 */
[----:B------:R-:W-:Y:S01]  /*1b90*/  ISETP.GE.U32.AND P0, PT, R7, R0, PT ;  /* 0x000000000700720c */ /* 0x000fe20003f06070 */
[----:B------:R-:W-:Y:S01]  /*1ba0*/  BSSY B1, `(.L_x_976) ;  /* 0x0000438000017945 */ /* 0x000fe20003800000 */
[C---:B------:R-:W-:Y:S02]  /*1bb0*/  PRMT R7, R6.reuse, 0x7610, R7 ;  /* 0x0000761006077816 */ /* 0x040fe40000000007 */
[----:B------:R-:W-:Y:S02]  /*1bc0*/  CS2R R18, SRZ ;  /* 0x0000000000127805 */ /* 0x000fe4000001ff00 */
[C---:B------:R-:W-:Y:S02]  /*1bd0*/  PRMT R8, R6.reuse, 0x7610, R8 ;  /* 0x0000761006087816 */ /* 0x040fe40000000008 */
[----:B------:R-:W-:Y:S02]  /*1be0*/  CS2R R14, SRZ ;  /* 0x00000000000e7805 */ /* 0x000fe4000001ff00 */
[----:B------:R-:W-:-:S02]  /*1bf0*/  PRMT R9, R6, 0x7610, R9 ;  /* 0x0000761006097816 */ /* 0x000fc40000000009 */
[----:B------:R-:W-:Y:S02]  /*1c00*/  CS2R R12, SRZ ;  /* 0x00000000000c7805 */ /* 0x000fe4000001ff00 */
[----:B------:R-:W-:Y:S01]  /*1c10*/  CS2R R10, SRZ ;  /* 0x00000000000a7805 */ /* 0x000fe2000001ff00 */
[----:B------:R-:W-:Y:S06]  /*1c20*/  @P0 BRA `(.L_x_977) ;  /* 0x0000004000bc0947 */ /* 0x000fec0003800000 */
[----:B------:R-:W-:Y:S01]  /*1c30*/  BSSY B2, `(.L_x_977) ;  /* 0x000042e000027945 */ /* 0x000fe20003800000 */
[----:B------:R-:W-:Y:S02]  /*1c40*/  ISETP.NE.AND P6, PT, R23, RZ, PT ;  /* 0x000000ff1700720c */ /* 0x000fe40003fc5270 */
[C---:B------:R-:W-:Y:S02]  /*1c50*/  PRMT R7, R6.reuse, 0x7610, R7 ;  /* 0x0000761006077816 */ /* 0x040fe40000000007 */
[C---:B------:R-:W-:Y:S02]  /*1c60*/  PRMT R8, R6.reuse, 0x7610, R8 ;  /* 0x0000761006087816 */ /* 0x040fe40000000008 */
[----:B------:R-:W-:-:S07]  /*1c70*/  PRMT R9, R6, 0x7610, R9 ;  /* 0x0000761006097816 */ /* 0x000fce0000000009 */
.L_x_982:
[----:B------:R-:W0:Y:S01]  /*1c80*/  LDC R22, c[0x0][0x254] ;  /* 0x00009500ff167b82 */ /* 0x000e220000000800 */
        /* <DEDUP_REMOVED lines=51> */
[----:B0-----:R-:W-:Y:S09]  /*1fc0*/  @!P6 BRA `(.L_x_978) ;  /* 0x0000000c00c4e947 */ /* 0x001ff20003800000 */
[----:B------:R-:W-:Y:S01]  /*1fd0*/  IMAD.MOV.U32 R4, RZ, RZ, RZ ;  /* 0x000000ffff047224 */ /* 0x000fe200078e00ff */
[----:B------:R-:W-:Y:S01]  /*1fe0*/  ULDC.64 UR38, c[0x0][0x260] ;  /* 0x0000980000267ab9 */ /* 0x000fe20000000a00 */
[----:B------:R-:W-:Y:S02]  /*1ff0*/  ISETP.NE.AND P0, PT, R22, 0x2, PT ;  /* 0x000000021600780c */ /* 0x000fe40003f05270 */
        /* <DEDUP_REMOVED lines=223> */
[----:B------:R-:W-:-:S03]  /*2df0*/  ULDC.64 UR38, c[0x0][0x370] ;  /* 0x0000dc0000267ab9 */ /* 0x000fc60000000a00 */
        /* <DEDUP_REMOVED lines=14> */
.L_x_978:
[----:B------:R-:W-:Y:S01]  /*2ee0*/  LOP3.LUT R11, R4, 0xfffffff8, RZ, 0xc0, !PT ;  /* 0xfffffff8040b7812 */ /* 0x000fe200078ec0ff */
[----:B------:R-:W-:-:S03]  /*2ef0*/  ULDC UR38, c[0x0][0x220] ;  /* 0x0000880000267ab9 */ /* 0x000fc60000000800 */
[----:B------:R-:W-:-:S04]  /*2f00*/  IADD3 R10, P0, R20, R11, RZ ;  /* 0x0000000b140a7210 */ /* 0x000fc80007f1e0ff */
[----:B------:R-:W-:-:S06]  /*2f10*/  IADD3.X R11, RZ, R21, RZ, P0, !PT ;  /* 0x00000015ff0b7210 */ /* 0x000fcc00007fe4ff */
[----:B------:R-:W5:Y:S01]  /*2f20*/  LDG.E.64 R10, desc[UR36][R10.64] ;  /* 0x000000240a0a7981 */ /* 0x000f62000c1e1b00 */
[----:B------:R-:W-:-:S04]  /*2f30*/  IMAD.U32 R4, RZ, RZ, UR38 ;  /* 0x00000026ff047e24 */ /* 0x000fc8000f8e00ff */
[----:B------:R-:W-:Y:S01]  /*2f40*/  IMAD.IADD R5, R5, 0x1, R4 ;  /* 0x0000000105057824 */ /* 0x000fe200078e0204 */
[----:B------:R-:W-:Y:S06]  /*2f50*/  @!P6 BRA `(.L_x_979) ;  /* 0x0000000c00cce947 */ /* 0x000fec0003800000 */
[----:B------:R-:W-:Y:S01]  /*2f60*/  HFMA2.MMA R12, -RZ, RZ, 0, 0 ;  /* 0x00000000ff0c7435 */ /* 0x000fe200000001ff */
[----:B------:R-:W-:Y:S01]  /*2f70*/  IMAD.MOV.U32 R13, RZ, RZ, R5 ;  /* 0x000000ffff0d7224 */ /* 0x000fe200078e0005 */
[----:B------:R-:W-:Y:S01]  /*2f80*/  ULDC.64 UR38, c[0x0][0x260] ;  /* 0x0000980000267ab9 */ /* 0x000fe20000000a00 */
[----:B------:R-:W-:-:S07]  /*2f90*/  ISETP.NE.AND P0, PT, R22, 0x2, PT ;  /* 0x000000021600780c */ /* 0x000fce0003f05270 */
        /* <DEDUP_REMOVED lines=239> */
.L_x_979:
[----:B------:R-:W-:-:S04]  /*3e90*/  LOP3.LUT R13, R0, 0xfffffff8, RZ, 0xc0, !PT ;  /* 0xfffffff8000d7812 */ /* 0x000fc800078ec0ff */
[----:B------:R-:W-:-:S05]  /*3ea0*/  IADD3 R12, P0, R20, R13, RZ ;  /* 0x0000000d140c7210 */ /* 0x000fca0007f1e0ff */
[----:B------:R-:W-:-:S06]  /*3eb0*/  IMAD.X R13, RZ, RZ, R21, P0 ;  /* 0x000000ffff0d7224 */ /* 0x000fcc00000e0615 */
[----:B------:R-:W5:Y:S01]  /*3ec0*/  LDG.E.64 R12, desc[UR36][R12.64] ;  /* 0x000000240c0c7981 */ /* 0x000f62000c1e1b00 */
[----:B------:R-:W-:Y:S01]  /*3ed0*/  IMAD.IADD R5, R5, 0x1, R4 ;  /* 0x0000000105057824 */ /* 0x000fe200078e0204 */
[----:B------:R-:W-:Y:S01]  /*3ee0*/  MOV R0, RZ ;  /* 0x000000ff00007202 */ /* 0x000fe20000000f00 */
[----:B------:R-:W-:Y:S01]  /*3ef0*/  IMAD.MOV.U32 R23, RZ, RZ, RZ ;  /* 0x000000ffff177224 */ /* 0x000fe200078e00ff */
[----:B------:R-:W-:Y:S06]  /*3f00*/  @!P6 BRA `(.L_x_980) ;  /* 0x0000000c00a4e947 */ /* 0x000fec0003800000 */
[----:B------:R-:W-:Y:S01]  /*3f10*/  MOV R15, R5 ;  /* 0x00000005000f7202 */ /* 0x000fe20000000f00 */
[----:B------:R-:W-:Y:S01]  /*3f20*/  IMAD.MOV.U32 R14, RZ, RZ, RZ ;  /* 0x000000ffff0e7224 */ /* 0x000fe200078e00ff */
[----:B------:R-:W-:Y:S01]  /*3f30*/  ULDC.64 UR38, c[0x0][0x260] ;  /* 0x0000980000267ab9 */ /* 0x000fe20000000a00 */
[----:B------:R-:W-:Y:S02]  /*3f40*/  ISETP.NE.AND P0, PT, R22, 0x2, PT ;  /* 0x000000021600780c */ /* 0x000fe40003f05270 */
        /* <DEDUP_REMOVED lines=212> */
[----:B------:R-:W-:Y:S01]  /*4c90*/  HFMA2.MMA R14, -RZ, RZ, 0, 0 ;  /* 0x00000000ff0e7435 */ /* 0x000fe200000001ff */
[----:B------:R-:W-:Y:S01]  /*4ca0*/  IMAD.MOV.U32 R15, RZ, RZ, R25 ;  /* 0x000000ffff0f7224 */ /* 0x000fe200078e0019 */
[----:B------:R-:W-:-:S08]  /*4cb0*/  ULDC.64 UR38, c[0x0][0x370] ;  /* 0x0000dc0000267ab9 */ /* 0x000fd00000000a00 */
[----:B------:R-:W-:Y:S02]  /*4cc0*/  IMAD.HI.U32 R18, R25, UR38, R14 ;  /* 0x0000002619127c27 */ /* 0x000fe4000f8e000e */
[----:B------:R-:W0:Y:S03]  /*4cd0*/  @P0 LDC.64 R14, c[0x0][0x378] ;  /* 0x0000de00ff0e0b82 */ /* 0x000e260000000a00 */
[----:B------:R-:W-:Y:S02]  /*4ce0*/  SHF.R.U32.HI R19, RZ, UR39, R18 ;  /* 0x00000027ff137c19 */ /* 0x000fe40008011612 */
[----:B------:R-:W-:-:S03]  /*4cf0*/  @P0 MOV R18, RZ ;  /* 0x000000ff00120202 */ /* 0x000fc60000000f00 */
        /* <DEDUP_REMOVED lines=10> */
.L_x_980:
[----:B------:R-:W-:-:S04]  /*4da0*/  LOP3.LUT R15, R23, 0xfffffff8, RZ, 0xc0, !PT ;  /* 0xfffffff8170f7812 */ /* 0x000fc800078ec0ff */
[----:B------:R-:W-:-:S05]  /*4db0*/  IADD3 R14, P0, R20, R15, RZ ;  /* 0x0000000f140e7210 */ /* 0x000fca0007f1e0ff */
[----:B------:R-:W-:-:S06]  /*4dc0*/  IMAD.X R15, RZ, RZ, R21, P0 ;  /* 0x000000ffff0f7224 */ /* 0x000fcc00000e0615 */
[----:B------:R-:W5:Y:S01]  /*4dd0*/  LDG.E.64 R14, desc[UR36][R14.64] ;  /* 0x000000240e0e7981 */ /* 0x000f62000c1e1b00 */
[----:B------:R-:W-:Y:S01]  /*4de0*/  IADD3 R5, R5, R4, RZ ;  /* 0x0000000405057210 */ /* 0x000fe20007ffe0ff */
[----:B------:R-:W-:Y:S06]  /*4df0*/  @!P6 BRA `(.L_x_981) ;  /* 0x0000000c00cce947 */ /* 0x000fec0003800000 */
[----:B------:R-:W-:Y:S01]  /*4e00*/  MOV R19, R5 ;  /* 0x0000000500137202 */ /* 0x000fe20000000f00 */
[----:B------:R-:W-:Y:S01]  /*4e10*/  IMAD.MOV.U32 R18, RZ, RZ, RZ ;  /* 0x000000ffff127224 */ /* 0x000fe200078e00ff */
[----:B------:R-:W-:Y:S01]  /*4e20*/  ULDC.64 UR38, c[0x0][0x260] ;  /* 0x0000980000267ab9 */ /* 0x000fe20000000a00 */
[----:B------:R-:W-:Y:S02]  /*4e30*/  ISETP.NE.AND P0, PT, R22, 0x2, PT ;  /* 0x000000021600780c */ /* 0x000fe40003f05270 */
[----:B------:R-:W-:-:S05]  /*4e40*/  IMAD.HI.U32 R18, R5, UR31, R18 ;  /* 0x0000001f05127c27 */ /* 0x000fca000f8e0012 */
        /* <DEDUP_REMOVED lines=11> */
[----:B------:R-:W-:Y:S01]  /*4f00*/  HFMA2.MMA R18, -RZ, RZ, 0, 0 ;  /* 0x00000000ff127435 */ /* 0x000fe200000001ff */
[----:B------:R-:W-:Y:S01]  /*4f10*/  IMAD.MOV.U32 R19, RZ, RZ, R23 ;  /* 0x000000ffff137224 */ /* 0x000fe200078e0017 */
[----:B------:R-:W-:-:S08]  /*4f20*/  ISETP.NE.AND P0, PT, R22, 0x3, PT ;  /* 0x000000031600780c */ /* 0x000fd00003f05270 */
        /* <DEDUP_REMOVED lines=224> */
.L_x_981:
[----:B------:R-:W-:Y:S02]  /*5d30*/  LOP3.LUT R19, R0, 0xfffffff8, RZ, 0xc0, !PT ;  /* 0xfffffff800137812 */ /* 0x000fe400078ec0ff */
[----:B------:R-:W-:Y:S02]  /*5d40*/  LOP3.LUT P2, RZ, R6, 0xff, RZ, 0xc0, !PT ;  /* 0x000000ff06ff7812 */ /* 0x000fe4000784c0ff */
[----:B-----5:R-:W-:Y:S02]  /*5d50*/  FSETP.NEU.FTZ.AND P1, PT, R11, RZ, PT ;  /* 0x000000ff0b00720b */ /* 0x020fe40003f3d000 */
[----:B------:R-:W-:Y:S02]  /*5d60*/  LOP3.LUT P3, RZ, R7, 0xff, RZ, 0xc0, !PT ;  /* 0x000000ff07ff7812 */ /* 0x000fe4000786c0ff */
[----:B------:R-:W-:Y:S02]  /*5d70*/  FSETP.NEU.FTZ.AND P4, PT, R12, RZ, PT ;  /* 0x000000ff0c00720b */ /* 0x000fe40003f9d000 */
[----:B------:R-:W-:Y:S01]  /*5d80*/  FSETP.NEU.FTZ.AND P5, PT, R13, RZ, PT ;  /* 0x000000ff0d00720b */ /* 0x000fe20003fbd000 */
[----:B------:R-:W-:Y:S01]  /*5d90*/  IMAD.IADD R5, R5, 0x1, R4 ;  /* 0x0000000105057824 */ /* 0x000fe200078e0204 */
[----:B------:R-:W-:Y:S01]  /*5da0*/  IADD3 R18, P0, R20, R19, RZ ;  /* 0x0000001314127210 */ /* 0x000fe20007f1e0ff */
[----:B------:R-:W-:-:S03]  /*5db0*/  ULDC UR4, c[0x0][0x218] ;  /* 0x0000860000047ab9 */ /* 0x000fc60000000800 */
[----:B------:R-:W-:-:S06]  /*5dc0*/  IADD3.X R19, RZ, R21, RZ, P0, !PT ;  /* 0x00000015ff137210 */ /* 0x000fcc00007fe4ff */
[----:B------:R-:W2:Y:S01]  /*5dd0*/  LDG.E.64 R18, desc[UR36][R18.64] ;  /* 0x0000002412127981 */ /* 0x000ea2000c1e1b00 */
[----:B------:R-:W-:Y:S01]  /*5de0*/  FSETP.NEU.FTZ.AND P0, PT, R10, RZ, PT ;  /* 0x000000ff0a00720b */ /* 0x000fe20003f1d000 */
[----:B------:R-:W-:Y:S01]  /*5df0*/  IMAD R7, R4, 0x3, R5 ;  /* 0x0000000304077824 */ /* 0x000fe200078e0205 */
[----:B------:R-:W-:Y:S02]  /*5e00*/  PLOP3.LUT P3, PT, P3, P4, P5, 0xfe, 0x0 ;  /* 0x000000000000781c */ /* 0x000fe40001f69f56 */
[----:B------:R-:W-:Y:S02]  /*5e10*/  PLOP3.LUT P0, PT, P2, P0, P1, 0xfe, 0x0 ;  /* 0x000000000000781c */ /* 0x000fe40001701f16 */
[----:B------:R-:W-:Y:S02]  /*5e20*/  LOP3.LUT P2, RZ, R8, 0xff, RZ, 0xc0, !PT ;  /* 0x000000ff08ff7812 */ /* 0x000fe4000784c0ff */
[----:B------:R-:W-:Y:S02]  /*5e30*/  FSETP.NEU.FTZ.AND P1, PT, R14, RZ, PT ;  /* 0x000000ff0e00720b */ /* 0x000fe40003f3d000 */
[----:B------:R-:W-:-:S02]  /*5e40*/  FSETP.NEU.FTZ.AND P5, PT, R15, RZ, PT ;  /* 0x000000ff0f00720b */ /* 0x000fc40003fbd000 */
[----:B------:R-:W-:Y:S02]  /*5e50*/  LOP3.LUT P4, RZ, R9, 0xff, RZ, 0xc0, !PT ;  /* 0x000000ff09ff7812 */ /* 0x000fe4000788c0ff */
[----:B------:R-:W-:Y:S02]  /*5e60*/  PLOP3.LUT P1, PT, P2, P1, P5, 0xfe, 0x0 ;  /* 0x000000000000781c */ /* 0x000fe40001723f56 */
[----:B------:R-:W-:Y:S02]  /*5e70*/  MOV R0, UR4 ;  /* 0x0000000400007c02 */ /* 0x000fe40008000f00 */
[----:B------:R-:W-:Y:S02]  /*5e80*/  SEL R6, RZ, 0x1, !P0 ;  /* 0x00000001ff067807 */ /* 0x000fe40004000000 */
[----:B------:R-:W-:Y:S02]  /*5e90*/  SEL R8, RZ, 0x1, !P1 ;  /* 0x00000001ff087807 */ /* 0x000fe40004800000 */
[----:B--2---:R-:W-:-:S02]  /*5ea0*/  FSETP.NEU.FTZ.AND P2, PT, R18, RZ, PT ;  /* 0x000000ff1200720b */ /* 0x004fc40003f5d000 */
[----:B------:R-:W-:-:S04]  /*5eb0*/  FSETP.NEU.FTZ.AND P5, PT, R19, RZ, PT ;  /* 0x000000ff1300720b */ /* 0x000fc80003fbd000 */
[----:B------:R-:W-:Y:S02]  /*5ec0*/  PLOP3.LUT P2, PT, P4, P2, P5, 0xfe, 0x0 ;  /* 0x000000000000781c */ /* 0x000fe40002745f56 */
[----:B------:R-:W-:Y:S02]  /*5ed0*/  ISETP.GE.U32.AND P4, PT, R7, R0, PT ;  /* 0x000000000700720c */ /* 0x000fe40003f86070 */
[----:B------:R-:W-:Y:S02]  /*5ee0*/  SEL R7, RZ, 0x1, !P3 ;  /* 0x00000001ff077807 */ /* 0x000fe40005800000 */
[----:B------:R-:W-:-:S09]  /*5ef0*/  SEL R9, RZ, 0x1, !P2 ;  /* 0x00000001ff097807 */ /* 0x000fd20005000000 */
[----:B------:R-:W-:Y:S05]  /*5f00*/  @!P4 BRA `(.L_x_982) ;  /* 0xffffffbc005cc947 */ /* 0x000fea000383ffff */
[----:B------:R-:W-:Y:S05]  /*5f10*/  BSYNC B2 ;  /* 0x0000000000027941 */ /* 0x000fea0003800000 */
.L_x_977:
[----:B------:R-:W-:Y:S05]  /*5f20*/  BSYNC B1 ;  /* 0x0000000000017941 */ /* 0x000fea0003800000 */
.L_x_976:
[----:B------:R-:W-:Y:S01]  /*5f30*/  ISETP.GE.U32.AND P0, PT, R5, R0, PT ;  /* 0x000000000500720c */ /* 0x000fe20003f06070 */
[----:B------:R-:W-:-:S12]  /*5f40*/  BSSY B1, `(.L_x_983) ;  /* 0x0000466000017945 */ /* 0x000fd80003800000 */
[----:B------:R-:W-:Y:S05]  /*5f50*/  @P0 BRA `(.L_x_984) ;  /* 0x0000004400900947 */ /* 0x000fea0003800000 */
[----:B------:R-:W0:Y:S01]  /*5f60*/  LDC R22, c[0x0][0x254] ;  /* 0x00009500ff167b82 */ /* 0x000e220000000800 */
[----:B------:R-:W-:Y:S01]  /*5f70*/  IMAD.MOV.U32 R23, RZ, RZ, RZ ;  /* 0x000000ffff177224 */ /* 0x000fe200078e00ff */
[----:B0-----:R-:W-:-:S13]  /*5f80*/  ISETP.NE.AND P1, PT, R22, RZ, PT ;  /* 0x000000ff1600720c */ /* 0x001fda0003f25270 */
[----:B------:R-:W-:Y:S05]  /*5f90*/  @!P1 BRA `(.L_x_985) ;  /* 0x0000001000449947 */ /* 0x000fea0003800000 */
[----:B------:R-:W-:Y:S01]  /*5fa0*/  MOV R10, RZ ;  /* 0x000000ff000a7202 */ /* 0x000fe20000000f00 */
[----:B------:R-:W-:Y:S01]  /*5fb0*/  IMAD.MOV.U32 R11, RZ, RZ, R5 ;  /* 0x000000ffff0b7224 */ /* 0x000fe200078e0005 */
        /* <DEDUP_REMOVED lines=271> */
.L_x_985:
[----:B------:R-:W-:-:S04]  /*70b0*/  LOP3.LUT R11, R23, 0xfffffff8, RZ, 0xc0, !PT ;  /* 0xfffffff8170b7812 */ /* 0x000fc800078ec0ff */
[----:B------:R-:W-:-:S05]  /*70c0*/  IADD3 R10, P2, R20, R11, RZ ;  /* 0x0000000b140a7210 */ /* 0x000fca0007f5e0ff */
[----:B------:R-:W-:-:S06]  /*70d0*/  IMAD.X R11, RZ, RZ, R21, P2 ;  /* 0x000000ffff0b7224 */ /* 0x000fcc00010e0615 */
[----:B------:R-:W5:Y:S01]  /*70e0*/  LDG.E.64 R10, desc[UR36][R10.64] ;  /* 0x000000240a0a7981 */ /* 0x000f62000c1e1b00 */
[----:B------:R-:W-:-:S04]  /*70f0*/  IADD3 R25, R5, R4, RZ ;  /* 0x0000000405197210 */ /* 0x000fc80007ffe0ff */
[----:B------:R-:W-:-:S13]  /*7100*/  ISETP.GE.U32.AND P2, PT, R25, R0, PT ;  /* 0x000000001900720c */ /* 0x000fda0003f46070 */
        /* <DEDUP_REMOVED lines=262> */
[----:B------:R-:W0:Y:S04]  /*8170*/  @P2 LDC.64 R12, c[0x0][0x378] ;  /* 0x0000de00ff0c2b82 */ /* 0x000e280000000a00 */
[----:B------:R-:W-:-:S04]  /*8180*/  IMAD.MOV R26, RZ, RZ, -R27 ;  /* 0x000000ffff1a7224 */ /* 0x000fc800078e0a1b */
[----:B------:R-:W1:Y:S01]  /*8190*/  @P2 LDC R28, c[0x0][0x380] ;  /* 0x0000e000ff1c2b82 */ /* 0x000e620000000800 */
[----:B------:R-:W-:Y:S01]  /*81a0*/  IMAD R26, R26, UR4, R29 ;  /* 0x000000041a1a7c24 */ /* 0x000fe2000f8e021d */
[----:B------:R-:W-:-:S03]  /*81b0*/  ULDC UR4, c[0x0][0x3e0] ;  /* 0x0000f80000047ab9 */ /* 0x000fc60000000800 */
[----:B------:R-:W-:Y:S01]  /*81c0*/  IMAD R23, R26, UR4, R23 ;  /* 0x000000041a177c24 */ /* 0x000fe2000f8e0217 */
[----:B------:R-:W-:-:S05]  /*81d0*/  @P2 MOV R26, RZ ;  /* 0x000000ff001a2202 */ /* 0x000fca0000000f00 */
[----:B0-----:R-:W-:Y:S02]  /*81e0*/  @P2 IMAD.HI.U32 R13, R27, R13, R26 ;  /* 0x0000000d1b0d2227 */ /* 0x001fe400078e001a */
[----:B------:R-:W0:Y:S03]  /*81f0*/  @P2 LDC R26, c[0x0][0x3e4] ;  /* 0x0000f900ff1a2b82 */ /* 0x000e260000000800 */
[----:B-1----:R-:W-:-:S05]  /*8200*/  @P2 SHF.R.U32.HI R13, RZ, R28, R13 ;  /* 0x0000001cff0d2219 */ /* 0x002fca000001160d */
[----:B------:R-:W-:-:S04]  /*8210*/  @P2 IMAD.MOV R13, RZ, RZ, -R13 ;  /* 0x000000ffff0d2224 */ /* 0x000fc800078e0a0d */
[----:B------:R-:W-:-:S04]  /*8220*/  @P2 IMAD R12, R12, R13, R27 ;  /* 0x0000000d0c0c2224 */ /* 0x000fc800078e021b */
[----:B0-----:R-:W-:-:S07]  /*8230*/  @P2 IMAD R23, R12, R26, R23 ;  /* 0x0000001a0c172224 */ /* 0x001fce00078e0217 */
.L_x_986:
[----:B------:R-:W-:-:S04]  /*8240*/  LOP3.LUT R13, R23, 0xfffffff8, RZ, 0xc0, !PT ;  /* 0xfffffff8170d7812 */ /* 0x000fc800078ec0ff */
[----:B------:R-:W-:-:S04]  /*8250*/  IADD3 R12, P2, R20, R13, RZ ;  /* 0x0000000d140c7210 */ /* 0x000fc80007f5e0ff */
[----:B------:R-:W-:-:S06]  /*8260*/  IADD3.X R13, RZ, R21, RZ, P2, !PT ;  /* 0x00000015ff0d7210 */ /* 0x000fcc00017fe4ff */
[----:B------:R-:W5:Y:S01]  /*8270*/  LDG.E.64 R12, desc[UR36][R12.64] ;  /* 0x000000240c0c7981 */ /* 0x000f62000c1e1b00 */
[----:B------:R-:W-:-:S05]  /*8280*/  IMAD.IADD R25, R25, 0x1, R4 ;  /* 0x0000000119197824 */ /* 0x000fca00078e0204 */
[----:B------:R-:W-:-:S13]  /*8290*/  ISETP.GE.U32.AND P2, PT, R25, R0, PT ;  /* 0x000000001900720c */ /* 0x000fda0003f46070 */
        /* <DEDUP_REMOVED lines=263> */
[----:B------:R-:W-:-:S05]  /*9310*/  IADD3 R26, -R27, RZ, RZ ;  /* 0x000000ff1b1a7210 */ /* 0x000fca0007ffe1ff */
[----:B------:R-:W-:Y:S01]  /*9320*/  IMAD R26, R26, UR4, R29 ;  /* 0x000000041a1a7c24 */ /* 0x000fe2000f8e021d */
[----:B------:R-:W-:Y:S01]  /*9330*/  ULDC UR4, c[0x0][0x3e0] ;  /* 0x0000f80000047ab9 */ /* 0x000fe20000000800 */
[----:B------:R-:W1:Y:S02]  /*9340*/  @P2 LDC R28, c[0x0][0x380] ;  /* 0x0000e000ff1c2b82 */ /* 0x000e640000000800 */
[----:B------:R-:W-:Y:S02]  /*9350*/  IMAD R23, R26, UR4, R23 ;  /* 0x000000041a177c24 */ /* 0x000fe4000f8e0217 */
[----:B------:R-:W-:-:S04]  /*9360*/  @P2 IMAD.MOV.U32 R26, RZ, RZ, RZ ;  /* 0x000000ffff1a2224 */ /* 0x000fc800078e00ff */
[----:B0-----:R-:W-:Y:S02]  /*9370*/  @P2 IMAD.HI.U32 R15, R27, R15, R26 ;  /* 0x0000000f1b0f2227 */ /* 0x001fe400078e001a */
[----:B------:R-:W0:Y:S03]  /*9380*/  @P2 LDC R26, c[0x0][0x3e4] ;  /* 0x0000f900ff1a2b82 */ /* 0x000e260000000800 */
[----:B-1----:R-:W-:-:S04]  /*9390*/  @P2 SHF.R.U32.HI R15, RZ, R28, R15 ;  /* 0x0000001cff0f2219 */ /* 0x002fc8000001160f */
[----:B------:R-:W-:-:S05]  /*93a0*/  @P2 IADD3 R15, -R15, RZ, RZ ;  /* 0x000000ff0f0f2210 */ /* 0x000fca0007ffe1ff */
[----:B------:R-:W-:-:S04]  /*93b0*/  @P2 IMAD R14, R14, R15, R27 ;  /* 0x0000000f0e0e2224 */ /* 0x000fc800078e021b */
[----:B0-----:R-:W-:-:S07]  /*93c0*/  @P2 IMAD R23, R14, R26, R23 ;  /* 0x0000001a0e172224 */ /* 0x001fce00078e0217 */
.L_x_987:
        /* <DEDUP_REMOVED lines=270> */
[----:B------:R-:W1:Y:S01]  /*a4b0*/  @P1 LDC R27, c[0x0][0x380] ;  /* 0x0000e000ff1b1b82 */ /* 0x000e620000000800 */
[----:B0-----:R-:W-:-:S07]  /*a4c0*/  @P1 IMAD.HI.U32 R22, R25, R19, R24 ;  /* 0x0000001319161227 */ /* 0x001fce00078e0018 */
[----:B------:R-:W0:Y:S01]  /*a4d0*/  @P1 LDC R19, c[0x0][0x3e4] ;  /* 0x0000f900ff131b82 */ /* 0x000e220000000800 */
[----:B-1----:R-:W-:Y:S02]  /*a4e0*/  @P1 SHF.R.U32.HI R22, RZ, R27, R22 ;  /* 0x0000001bff161219 */ /* 0x002fe40000011616 */
[----:B------:R-:W-:-:S05]  /*a4f0*/  IADD3 R27, -R25, RZ, RZ ;  /* 0x000000ff191b7210 */ /* 0x000fca0007ffe1ff */
[----:B------:R-:W-:Y:S01]  /*a500*/  IMAD R23, R27, UR4, R23 ;  /* 0x000000041b177c24 */ /* 0x000fe2000f8e0217 */
[----:B------:R-:W-:Y:S01]  /*a510*/  ULDC UR4, c[0x0][0x3e0] ;  /* 0x0000f80000047ab9 */ /* 0x000fe20000000800 */
[----:B------:R-:W-:Y:S02]  /*a520*/  @P1 IMAD.MOV R27, RZ, RZ, -R22 ;  /* 0x000000ffff1b1224 */ /* 0x000fe400078e0a16 */
[----:B------:R-:W-:Y:S02]  /*a530*/  IMAD R26, R23, UR4, R26 ;  /* 0x00000004171a7c24 */ /* 0x000fe4000f8e021a */
[----:B------:R-:W-:-:S04]  /*a540*/  @P1 IMAD R18, R18, R27, R25 ;  /* 0x0000001b12121224 */ /* 0x000fc800078e0219 */
[----:B0-----:R-:W-:-:S07]  /*a550*/  @P1 IMAD R26, R18, R19, R26 ;  /* 0x00000013121a1224 */ /* 0x001fce00078e021a */
.L_x_988:
[----:B------:R-:W-:-:S04]  /*a560*/  LOP3.LUT R19, R26, 0xfffffff8, RZ, 0xc0, !PT ;  /* 0xfffffff81a137812 */ /* 0x000fc800078ec0ff */
[----:B------:R-:W-:-:S04]  /*a570*/  IADD3 R18, P1, R20, R19, RZ ;  /* 0x0000001314127210 */ /* 0x000fc80007f3e0ff */
[----:B------:R-:W-:-:S06]  /*a580*/  IADD3.X R19, RZ, R21, RZ, P1, !PT ;  /* 0x00000015ff137210 */ /* 0x000fcc0000ffe4ff */
[----:B------:R-:W5:Y:S03]  /*a590*/  LDG.E.64 R18, desc[UR36][R18.64] ;  /* 0x0000002412127981 */ /* 0x000f66000c1e1b00 */
.L_x_984:
[----:B------:R-:W-:Y:S05]  /*a5a0*/  BSYNC B1 ;  /* 0x0000000000017941 */ /* 0x000fea0003800000 */
.L_x_983:
[----:B------:R-:W-:Y:S04]  /*a5b0*/  BSSY B1, `(.L_x_989) ;  /* 0x000001f000017945 */ /* 0x000fe80003800000 */
[----:B------:R-:W-:Y:S05]  /*a5c0*/  @P0 BRA `(.L_x_990) ;  /* 0x0000000000740947 */ /* 0x000fea0003800000 */
[----:B------:R-:W-:Y:S01]  /*a5d0*/  LOP3.LUT P0, RZ, R6, 0xff, RZ, 0xc0, !PT ;  /* 0x000000ff06ff7812 */ /* 0x000fe2000780c0ff */
[----:B------:R-:W-:Y:S01]  /*a5e0*/  IMAD.IADD R5, R5, 0x1, R4 ;  /* 0x0000000105057824 */ /* 0x000fe200078e0204 */
[----:B-----5:R-:W-:Y:S02]  /*a5f0*/  FSETP.NEU.FTZ.AND P1, PT, R11, RZ, PT ;  /* 0x000000ff0b00720b */ /* 0x020fe40003f3d000 */
[----:B------:R-:W-:-:S04]  /*a600*/  FSETP.NEU.FTZ.AND P2, PT, R10, RZ, PT ;  /* 0x000000ff0a00720b */ /* 0x000fc80003f5d000 */
[----:B------:R-:W-:Y:S02]  /*a610*/  PLOP3.LUT P0, PT, P0, P2, P1, 0xfe, 0x0 ;  /* 0x000000000000781c */ /* 0x000fe40000705f16 */
[----:B------:R-:W-:Y:S02]  /*a620*/  ISETP.GE.U32.AND P1, PT, R5, R0, PT ;  /* 0x000000000500720c */ /* 0x000fe40003f26070 */
[----:B------:R-:W-:-:S11]  /*a630*/  SEL R6, RZ, 0x1, !P0 ;  /* 0x00000001ff067807 */ /* 0x000fd60004000000 */
[----:B------:R-:W-:Y:S05]  /*a640*/  @P1 BRA `(.L_x_990) ;  /* 0x0000000000541947 */ /* 0x000fea0003800000 */
[----:B------:R-:W-:Y:S02]  /*a650*/  LOP3.LUT P0, RZ, R7, 0xff, RZ, 0xc0, !PT ;  /* 0x000000ff07ff7812 */ /* 0x000fe4000780c0ff */
[----:B------:R-:W-:Y:S02]  /*a660*/  FSETP.NEU.FTZ.AND P1, PT, R13, RZ, PT ;  /* 0x000000ff0d00720b */ /* 0x000fe40003f3d000 */
[----:B------:R-:W-:Y:S02]  /*a670*/  FSETP.NEU.FTZ.AND P2, PT, R12, RZ, PT ;  /* 0x000000ff0c00720b */ /* 0x000fe40003f5d000 */
[----:B------:R-:W-:Y:S02]  /*a680*/  IADD3 R5, R5, R4, RZ ;  /* 0x0000000405057210 */ /* 0x000fe40007ffe0ff */
[----:B------:R-:W-:Y:S02]  /*a690*/  PLOP3.LUT P0, PT, P0, P2, P1, 0xfe, 0x0 ;  /* 0x000000000000781c */ /* 0x000fe40000705f16 */
[----:B------:R-:W-:-:S02]  /*a6a0*/  ISETP.GE.U32.AND P1, PT, R5, R0, PT ;  /* 0x000000000500720c */ /* 0x000fc40003f26070 */
[----:B------:R-:W-:-:S11]  /*a6b0*/  SEL R7, RZ, 0x1, !P0 ;  /* 0x00000001ff077807 */ /* 0x000fd60004000000 */
[----:B------:R-:W-:Y:S05]  /*a6c0*/  @P1 BRA `(.L_x_990) ;  /* 0x0000000000341947 */ /* 0x000fea0003800000 */
[----:B------:R-:W-:Y:S01]  /*a6d0*/  IMAD.IADD R5, R5, 0x1, R4 ;  /* 0x0000000105057824 */ /* 0x000fe200078e0204 */
[----:B------:R-:W-:Y:S02]  /*a6e0*/  LOP3.LUT P3, RZ, R8, 0xff, RZ, 0xc0, !PT ;  /* 0x000000ff08ff7812 */ /* 0x000fe4000786c0ff */
[----:B------:R-:W-:Y:S02]  /*a6f0*/  FSETP.NEU.FTZ.AND P4, PT, R15, RZ, PT ;  /* 0x000000ff0f00720b */ /* 0x000fe40003f9d000 */
[----:B------:R-:W-:Y:S02]  /*a700*/  ISETP.GE.U32.AND P6, PT, R5, R0, PT ;  /* 0x000000000500720c */ /* 0x000fe40003fc6070 */
[----:B------:R-:W-:-:S04]  /*a710*/  FSETP.NEU.FTZ.AND P5, PT, R14, RZ, PT ;  /* 0x000000ff0e00720b */ /* 0x000fc80003fbd000 */
[----:B------:R-:W-:-:S04]  /*a720*/  PLOP3.LUT P3, PT, P3, P5, P4, 0xfe, 0x0 ;  /* 0x000000000000781c */ /* 0x000fc80001f6bf46 */
[----:B------:R-:W-:-:S03]  /*a730*/  SEL R8, RZ, 0x1, !P3 ;  /* 0x00000001ff087807 */ /* 0x000fc60005800000 */
[----:B------:R-:W-:Y:S02]  /*a740*/  @!P6 FSETP.NEU.FTZ.AND P2, PT, R19, RZ, PT ;  /* 0x000000ff1300e20b */ /* 0x000fe40003f5d000 */
[----:B------:R-:W-:Y:S02]  /*a750*/  @!P6 FSETP.NEU.FTZ.AND P1, PT, R18, RZ, PT ;  /* 0x000000ff1200e20b */ /* 0x000fe40003f3d000 */
[----:B------:R-:W-:-:S04]  /*a760*/  @!P6 LOP3.LUT P0, RZ, R9, 0xff, RZ, 0xc0, !PT ;  /* 0x000000ff09ffe812 */ /* 0x000fc8000780c0ff */
[----:B------:R-:W-:-:S04]  /*a770*/  @!P6 PLOP3.LUT P0, PT, P0, P1, P2, 0xfe, 0x0 ;  /* 0x000000000000e81c */ /* 0x000fc80000703f26 */
[----:B------:R-:W-:-:S04]  /*a780*/  @!P6 SEL R0, RZ, 0x1, !P0 ;  /* 0x00000001ff00e807 */ /* 0x000fc80004000000 */
[----:B------:R-:W-:-:S07]  /*a790*/  @!P6 PRMT R9, R0, 0x7610, R9 ;  /* 0x000076100009e816 */ /* 0x000fce0000000009 */
.L_x_990:
[----:B------:R-:W-:Y:S05]  /*a7a0*/  BSYNC B1 ;  /* 0x0000000000017941 */ /* 0x000fea0003800000 */
.L_x_989:
[----:B------:R-:W-:-:S04]  /*a7b0*/  LOP3.LUT R6, R8, R7, R6, 0xfe, !PT ;  /* 0x0000000708067212 */ /* 0x000fc800078efe06 */
[----:B------:R-:W-:-:S04]  /*a7c0*/  LOP3.LUT P0, RZ, R9, 0xff, R6, 0xc8, !PT ;  /* 0x000000ff09ff7812 */ /* 0x000fc8000780c806 */
[----:B-----5:R-:W-:Y:S01]  /*a7d0*/  SEL R19, RZ, 0x1, !P0 ;  /* 0x00000001ff137807 */ /* 0x020fe20004000000 */
[----:B------:R-:W-:Y:S08]  /*a7e0*/  BRA `(.L_x_959) ;  /* 0x0000000c00847947 */ /* 0x000ff00003800000 */
.L_x_975:
        /* <DEDUP_REMOVED lines=11> */
[C---:B------:R-:W-:Y:S02]  /*a8a0*/  PRMT R7, R6.reuse, 0x7610, R7 ;  /* 0x0000761006077816 */ /* 0x040fe40000000007 */
[C---:B------:R-:W-:Y:S02]  /*a8b0*/  PRMT R8, R6.reuse, 0x7610, R8 ;  /* 0x0000761006087816 */ /* 0x040fe40000000008 */
[----:B------:R-:W-:-:S07]  /*a8c0*/  PRMT R9, R6, 0x7610, R9 ;  /* 0x0000761006097816 */ /* 0x000fce0000000009 */
.L_x_993:
[-C--:B------:R-:W-:Y:S01]  /*a8d0*/  IADD3 R11, R4, R5.reuse, RZ ;  /* 0x00000005040b7210 */ /* 0x080fe20007ffe0ff */
[----:B------:R-:W-:-:S04]  /*a8e0*/  IMAD R13, R22, R5, RZ ;  /* 0x00000005160d7224 */ /* 0x000fc800078e02ff */
[----:B------:R-:W-:Y:S02]  /*a8f0*/  IMAD.IADD R5, R11, 0x1, R4 ;  /* 0x000000010b057824 */ /* 0x000fe400078e0204 */
[----:B------:R-:W-:Y:S02]  /*a900*/  IMAD R11, R22, R11, RZ ;  /* 0x0000000b160b7224 */ /* 0x000fe400078e02ff */
[----:B------:R-:W-:-:S04]  /*a910*/  IMAD.WIDE.U32 R12, R13, 0x8, R20 ;  /* 0x000000080d0c7825 */ /* 0x000fc800078e0014 */
[--C-:B------:R-:W-:Y:S02]  /*a920*/  IMAD.WIDE.U32 R10, R11, 0x8, R20.reuse ;  /* 0x000000080b0a7825 */ /* 0x100fe400078e0014 */
[----:B------:R-:W2:Y:S02]  /*a930*/  LDG.E.64 R12, desc[UR36][R12.64] ;  /* 0x000000240c0c7981 */ /* 0x000ea4000c1e1b00 */
[----:B------:R-:W-:Y:S01]  /*a940*/  IMAD R19, R22, R5, RZ ;  /* 0x0000000516137224 */ /* 0x000fe200078e02ff */
[----:B------:R-:W-:Y:S01]  /*a950*/  IADD3 R5, R5, R4, RZ ;  /* 0x0000000405057210 */ /* 0x000fe20007ffe0ff */
[----:B------:R-:W3:Y:S02]  /*a960*/  LDG.E.64 R10, desc[UR36][R10.64] ;  /* 0x000000240a0a7981 */ /* 0x000ee4000c1e1b00 */
[----:B------:R-:W-:-:S04]  /*a970*/  IMAD.WIDE.U32 R18, R19, 0x8, R20 ;  /* 0x0000000813127825 */ /* 0x000fc800078e0014 */
[----:B------:R-:W-:Y:S02]  /*a980*/  IMAD R15, R22, R5, RZ ;  /* 0x00000005160f7224 */ /* 0x000fe400078e02ff */
[----:B------:R-:W4:Y:S02]  /*a990*/  LDG.E.64 R18, desc[UR36][R18.64] ;  /* 0x0000002412127981 */ /* 0x000f24000c1e1b00 */
[----:B------:R-:W-:-:S06]  /*a9a0*/  IMAD.WIDE.U32 R14, R15, 0x8, R20 ;  /* 0x000000080f0e7825 */ /* 0x000fcc00078e0014 */
[----:B------:R-:W5:Y:S01]  /*a9b0*/  LDG.E.64 R14, desc[UR36][R14.64] ;  /* 0x000000240e0e7981 */ /* 0x000f62000c1e1b00 */
[----:B------:R-:W-:Y:S01]  /*a9c0*/  IMAD.IADD R5, R5, 0x1, R4 ;  /* 0x0000000105057824 */ /* 0x000fe200078e0204 */
[----:B------:R-:W-:-:S03]  /*a9d0*/  LOP3.LUT P4, RZ, R7, 0xff, RZ, 0xc0, !PT ;  /* 0x000000ff07ff7812 */ /* 0x000fc6000788c0ff */
[----:B------:R-:W-:Y:S01]  /*a9e0*/  IMAD R7, R4, 0x3, R5 ;  /* 0x0000000304077824 */ /* 0x000fe200078e0205 */
[----:B------:R-:W-:Y:S02]  /*a9f0*/  LOP3.LUT P3, RZ, R6, 0xff, RZ, 0xc0, !PT ;  /* 0x000000ff06ff7812 */ /* 0x000fe4000786c0ff */
[----:B------:R-:W-:Y:S02]  /*aa00*/  LOP3.LUT P2, RZ, R8, 0xff, RZ, 0xc0, !PT ;  /* 0x000000ff08ff7812 */ /* 0x000fe4000784c0ff */
[----:B--2---:R-:W-:Y:S02]  /*aa10*/  FSETP.NEU.FTZ.AND P1, PT, R12, RZ, PT ;  /* 0x000000ff0c00720b */ /* 0x004fe40003f3d000 */
[----:B------:R-:W-:Y:S02]  /*aa20*/  FSETP.NEU.FTZ.AND P0, PT, R13, RZ, PT ;  /* 0x000000ff0d00720b */ /* 0x000fe40003f1d000 */
[----:B---3--:R-:W-:Y:S02]  /*aa30*/  FSETP.NEU.FTZ.AND P5, PT, R10, RZ, PT ;  /* 0x000000ff0a00720b */ /* 0x008fe40003fbd000 */
[----:B------:R-:W-:-:S02]  /*aa40*/  FSETP.NEU.FTZ.AND P6, PT, R11, RZ, PT ;  /* 0x000000ff0b00720b */ /* 0x000fc40003fdd000 */
[----:B------:R-:W-:Y:S02]  /*aa50*/  PLOP3.LUT P1, PT, P3, P1, P0, 0xfe, 0x0 ;  /* 0x000000000000781c */ /* 0x000fe40001f23f06 */
[----:B------:R-:W-:Y:S02]  /*aa60*/  PLOP3.LUT P4, PT, P4, P5, P6, 0xfe, 0x0 ;  /* 0x000000000000781c */ /* 0x000fe4000278bf66 */
[----:B------:R-:W-:Y:S02]  /*aa70*/  ISETP.GE.U32.AND P6, PT, R7, R0, PT ;  /* 0x000000000700720c */ /* 0x000fe40003fc6070 */
[----:B----4-:R-:W-:Y:S02]  /*aa80*/  FSETP.NEU.FTZ.AND P3, PT, R18, RZ, PT ;  /* 0x000000ff1200720b */ /* 0x010fe40003f7d000 */
[----:B------:R-:W-:Y:S02]  /*aa90*/  FSETP.NEU.FTZ.AND P0, PT, R19, RZ, PT ;  /* 0x000000ff1300720b */ /* 0x000fe40003f1d000 */
[----:B------:R-:W-:-:S02]  /*aaa0*/  LOP3.LUT P5, RZ, R9, 0xff, RZ, 0xc0, !PT ;  /* 0x000000ff09ff7812 */ /* 0x000fc400078ac0ff */
[----:B------:R-:W-:Y:S02]  /*aab0*/  PLOP3.LUT P0, PT, P2, P3, P0, 0xfe, 0x0 ;  /* 0x000000000000781c */ /* 0x000fe40001707f06 */
[----:B-----5:R-:W-:Y:S02]  /*aac0*/  FSETP.NEU.FTZ.AND P2, PT, R14, RZ, PT ;  /* 0x000000ff0e00720b */ /* 0x020fe40003f5d000 */
[----:B------:R-:W-:-:S04]  /*aad0*/  FSETP.NEU.FTZ.AND P3, PT, R15, RZ, PT ;  /* 0x000000ff0f00720b */ /* 0x000fc80003f7d000 */
[----:B------:R-:W-:Y:S02]  /*aae0*/  PLOP3.LUT P2, PT, P5, P2, P3, 0xfe, 0x0 ;  /* 0x000000000000781c */ /* 0x000fe40002f45f36 */
[----:B------:R-:W-:Y:S02]  /*aaf0*/  SEL R6, RZ, 0x1, !P1 ;  /* 0x00000001ff067807 */ /* 0x000fe40004800000 */
[----:B------:R-:W-:Y:S02]  /*ab00*/  SEL R7, RZ, 0x1, !P4 ;  /* 0x00000001ff077807 */ /* 0x000fe40006000000 */
[----:B------:R-:W-:Y:S02]  /*ab10*/  SEL R8, RZ, 0x1, !P0 ;  /* 0x00000001ff087807 */ /* 0x000fe40004000000 */
[----:B------:R-:W-:Y:S01]  /*ab20*/  SEL R9, RZ, 0x1, !P2 ;  /* 0x00000001ff097807 */ /* 0x000fe20005000000 */
[----:B------:R-:W-:Y:S06]  /*ab30*/  @!P6 BRA `(.L_x_993) ;  /* 0xfffffffc0064e947 */ /* 0x000fec000383ffff */
[----:B------:R-:W-:Y:S05]  /*ab40*/  BSYNC B2 ;  /* 0x0000000000027941 */ /* 0x000fea0003800000 */
.L_x_992:
[----:B------:R-:W-:Y:S05]  /*ab50*/  BSYNC B1 ;  /* 0x0000000000017941 */ /* 0x000fea0003800000 */
.L_x_991:
[----:B------:R-:W-:Y:S01]  /*ab60*/  ISETP.GE.U32.AND P1, PT, R5, R0, PT ;  /* 0x000000000500720c */ /* 0x000fe20003f26070 */
[----:B------:R-:W-:-:S12]  /*ab70*/  BSSY B1, `(.L_x_994) ;  /* 0x0000016000017945 */ /* 0x000fd80003800000 */
[----:B------:R-:W-:Y:S05]  /*ab80*/  @P1 BRA `(.L_x_995) ;  /* 0x0000000000501947 */ /* 0x000fea0003800000 */
[----:B------:R-:W-:-:S04]  /*ab90*/  IMAD R13, R22, R5, RZ ;  /* 0x00000005160d7224 */ /* 0x000fc800078e02ff */
[----:B------:R-:W-:-:S06]  /*aba0*/  IMAD.WIDE.U32 R12, R13, 0x8, R20 ;  /* 0x000000080d0c7825 */ /* 0x000fcc00078e0014 */
[----:B------:R-:W5:Y:S01]  /*abb0*/  LDG.E.64 R12, desc[UR36][R12.64] ;  /* 0x000000240c0c7981 */ /* 0x000f62000c1e1b00 */
[----:B------:R-:W-:-:S04]  /*abc0*/  IADD3 R23, R5, R4, RZ ;  /* 0x0000000405177210 */ /* 0x000fc80007ffe0ff */
[----:B------:R-:W-:-:S13]  /*abd0*/  ISETP.GE.U32.AND P0, PT, R23, R0, PT ;  /* 0x000000001700720c */ /* 0x000fda0003f06070 */
[----:B------:R-:W-:Y:S05]  /*abe0*/  @P0 BRA `(.L_x_995) ;  /* 0x0000000000380947 */ /* 0x000fea0003800000 */
[----:B------:R-:W-:-:S04]  /*abf0*/  IMAD R11, R22, R23, RZ ;  /* 0x00000017160b7224 */ /* 0x000fc800078e02ff */
[----:B------:R-:W-:-:S06]  /*ac00*/  IMAD.WIDE.U32 R10, R11, 0x8, R20 ;  /* 0x000000080b0a7825 */ /* 0x000fcc00078e0014 */
[----:B------:R-:W5:Y:S01]  /*ac10*/  LDG.E.64 R10, desc[UR36][R10.64] ;  /* 0x000000240a0a7981 */ /* 0x000f62000c1e1b00 */
[----:B------:R-:W-:-:S05]  /*ac20*/  IMAD.IADD R23, R23, 0x1, R4 ;  /* 0x0000000117177824 */ /* 0x000fca00078e0204 */
[----:B------:R-:W-:-:S13]  /*ac30*/  ISETP.GE.U32.AND P0, PT, R23, R0, PT ;  /* 0x000000001700720c */ /* 0x000fda0003f06070 */
[----:B------:R-:W-:Y:S05]  /*ac40*/  @P0 BRA `(.L_x_995) ;  /* 0x0000000000200947 */ /* 0x000fea0003800000 */
[----:B------:R-:W-:Y:S01]  /*ac50*/  IADD3 R25, R23, R4, RZ ;  /* 0x0000000417197210 */ /* 0x000fe20007ffe0ff */
[----:B------:R-:W-:-:S03]  /*ac60*/  IMAD R19, R22, R23, RZ ;  /* 0x0000001716137224 */ /* 0x000fc600078e02ff */
[----:B------:R-:W-:Y:S01]  /*ac70*/  ISETP.GE.U32.AND P0, PT, R25, R0, PT ;  /* 0x000000001900720c */ /* 0x000fe20003f06070 */
[----:B------:R-:W-:-:S06]  /*ac80*/  IMAD.WIDE.U32 R18, R19, 0x8, R20 ;  /* 0x0000000813127825 */ /* 0x000fcc00078e0014 */
[----:B------:R-:W5:Y:S06]  /*ac90*/  LDG.E.64 R18, desc[UR36][R18.64] ;  /* 0x0000002412127981 */ /* 0x000f6c000c1e1b00 */
[----:B------:R-:W-:-:S04]  /*aca0*/  @!P0 IMAD R23, R22, R25, RZ ;  /* 0x0000001916178224 */ /* 0x000fc800078e02ff */
[----:B------:R-:W-:-:S05]  /*acb0*/  @!P0 IMAD.WIDE.U32 R20, R23, 0x8, R20 ;  /* 0x0000000817148825 */ /* 0x000fca00078e0014 */
[----:B------:R0:W5:Y:S02]  /*acc0*/  @!P0 LDG.E.64 R14, desc[UR36][R20.64] ;  /* 0x00000024140e8981 */ /* 0x000164000c1e1b00 */
.L_x_995:
[----:B------:R-:W-:Y:S05]  /*acd0*/  BSYNC B1 ;  /* 0x0000000000017941 */ /* 0x000fea0003800000 */
.L_x_994:
        /* <DEDUP_REMOVED lines=31> */
.L_x_997:
[----:B------:R-:W-:Y:S05]  /*aed0*/  BSYNC B1 ;  /* 0x0000000000017941 */ /* 0x000fea0003800000 */
.L_x_996:
[----:B------:R-:W-:-:S04]  /*aee0*/  LOP3.LUT R6, R8, R7, R6, 0xfe, !PT ;  /* 0x0000000708067212 */ /* 0x000fc800078efe06 */
[----:B------:R-:W-:-:S04]  /*aef0*/  LOP3.LUT P0, RZ, R9, 0xff, R6, 0xc8, !PT ;  /* 0x000000ff09ff7812 */ /* 0x000fc8000780c806 */
[----:B-----5:R-:W-:Y:S01]  /*af00*/  SEL R19, RZ, 0x1, !P0 ;  /* 0x00000001ff137807 */ /* 0x020fe20004000000 */
[----:B------:R-:W-:Y:S08]  /*af10*/  BRA `(.L_x_959) ;  /* 0x0000000400b87947 */ /* 0x000ff00003800000 */
.L_x_974:
[----:B------:R-:W0:Y:S01]  /*af20*/  LDC R4, c[0x0][0x220] ;  /* 0x00008800ff047b82 */ /* 0x000e220000000800 */
[----:B------:R-:W-:Y:S01]  /*af30*/  ULDC.U8 UR4, c[0x0][0x211] ;  /* 0x0000844000047ab9 */ /* 0x000fe20000000000 */
[----:B------:R-:W-:Y:S01]  /*af40*/  BSSY B1, `(.L_x_998) ;  /* 0x0000034000017945 */ /* 0x000fe20003800000 */
[----:B------:R-:W-:Y:S01]  /*af50*/  IMAD.U32 R8, RZ, RZ, UR4 ;  /* 0x00000004ff087e24 */ /* 0x000fe2000f8e00ff */
[----:B------:R-:W-:Y:S01]  /*af60*/  MOV R9, UR4 ;  /* 0x0000000400097c02 */ /* 0x000fe20008000f00 */
[----:B------:R-:W-:Y:S01]  /*af70*/  IMAD.U32 R6, RZ, RZ, UR4 ;  /* 0x00000004ff067e24 */ /* 0x000fe2000f8e00ff */
[----:B------:R-:W-:Y:S02]  /*af80*/  CS2R R14, SRZ ;  /* 0x00000000000e7805 */ /* 0x000fe4000001ff00 */
[----:B------:R-:W-:Y:S02]  /*af90*/  CS2R R18, SRZ ;  /* 0x0000000000127805 */ /* 0x000fe4000001ff00 */
[----:B------:R-:W-:-:S02]  /*afa0*/  CS2R R10, SRZ ;  /* 0x00000000000a7805 */ /* 0x000fc4000001ff00 */
[----:B------:R-:W-:Y:S01]  /*afb0*/  CS2R R12, SRZ ;  /* 0x00000000000c7805 */ /* 0x000fe2000001ff00 */
[----:B0-----:R-:W-:-:S05]  /*afc0*/  IMAD R7, R4, 0x3, R5 ;  /* 0x0000000304077824 */ /* 0x001fca00078e0205 */
[----:B------:R-:W-:Y:S02]  /*afd0*/  ISETP.GE.U32.AND P0, PT, R7, R0, PT ;  /* 0x000000000700720c */ /* 0x000fe40003f06070 */
[----:B------:R-:W-:-:S11]  /*afe0*/  MOV R7, UR4 ;  /* 0x0000000400077c02 */ /* 0x000fd60008000f00 */
[----:B------:R-:W-:Y:S05]  /*aff0*/  @P0 BRA `(.L_x_999) ;  /* 0x0000000000a00947 */ /* 0x000fea0003800000 */
[----:B------:R-:W-:Y:S01]  /*b000*/  BSSY B2, `(.L_x_999) ;  /* 0x0000027000027945 */ /* 0x000fe20003800000 */
[C---:B------:R-:W-:Y:S02]  /*b010*/  PRMT R8, R7.reuse, 0x7610, R8 ;  /* 0x0000761007087816 */ /* 0x040fe40000000008 */
[C---:B------:R-:W-:Y:S02]  /*b020*/  PRMT R9, R7.reuse, 0x7610, R9 ;  /* 0x0000761007097816 */ /* 0x040fe40000000009 */
[----:B------:R-:W-:-:S07]  /*b030*/  PRMT R6, R7, 0x7610, R6 ;  /* 0x0000761007067816 */ /* 0x000fce0000000006 */
.L_x_1000:
[C---:B------:R-:W-:Y:S01]  /*b040*/  IADD3 R11, R5.reuse, R4, RZ ;  /* 0x00000004050b7210 */ /* 0x040fe20007ffe0ff */
[----:B------:R-:W-:-:S04]  /*b050*/  IMAD.WIDE.U32 R12, R5, 0x8, R20 ;  /* 0x00000008050c7825 */ /* 0x000fc800078e0014 */
[C---:B------:R-:W-:Y:S02]  /*b060*/  IMAD.IADD R5, R11.reuse, 0x1, R4 ;  /* 0x000000010b057824 */ /* 0x040fe400078e0204 */
[--C-:B------:R-:W-:Y:S01]  /*b070*/  IMAD.WIDE.U32 R10, R11, 0x8, R20.reuse ;  /* 0x000000080b0a7825 */ /* 0x100fe200078e0014 */
[----:B------:R-:W2:Y:S03]  /*b080*/  LDG.E.64 R12, desc[UR36][R12.64] ;  /* 0x000000240c0c7981 */ /* 0x000ea6000c1e1b00 */
[C-C-:B------:R-:W-:Y:S01]  /*b090*/  IMAD.WIDE.U32 R18, R5.reuse, 0x8, R20.reuse ;  /* 0x0000000805127825 */ /* 0x140fe200078e0014 */
[----:B------:R-:W-:Y:S01]  /*b0a0*/  IADD3 R5, R5, R4, RZ ;  /* 0x0000000405057210 */ /* 0x000fe20007ffe0ff */
[----:B------:R-:W3:Y:S04]  /*b0b0*/  LDG.E.64 R10, desc[UR36][R10.64] ;  /* 0x000000240a0a7981 */ /* 0x000ee8000c1e1b00 */
[C---:B------:R-:W-:Y:S01]  /*b0c0*/  IMAD.WIDE.U32 R14, R5.reuse, 0x8, R20 ;  /* 0x00000008050e7825 */ /* 0x040fe200078e0014 */
[----:B------:R-:W4:Y:S05]  /*b0d0*/  LDG.E.64 R18, desc[UR36][R18.64] ;  /* 0x0000002412127981 */ /* 0x000f2a000c1e1b00 */
[----:B------:R-:W5:Y:S01]  /*b0e0*/  LDG.E.64 R14, desc[UR36][R14.64] ;  /* 0x000000240e0e7981 */ /* 0x000f62000c1e1b00 */
[----:B------:R-:W-:Y:S01]  /*b0f0*/  IMAD.IADD R5, R5, 0x1, R4 ;  /* 0x0000000105057824 */ /* 0x000fe200078e0204 */
[----:B------:R-:W-:-:S02]  /*b100*/  LOP3.LUT P3, RZ, R7, 0xff, RZ, 0xc0, !PT ;  /* 0x000000ff07ff7812 */ /* 0x000fc4000786c0ff */
[----:B------:R-:W-:Y:S01]  /*b110*/  LOP3.LUT P4, RZ, R8, 0xff, RZ, 0xc0, !PT ;  /* 0x000000ff08ff7812 */ /* 0x000fe2000788c0ff */
[----:B------:R-:W-:Y:S01]  /*b120*/  IMAD R7, R4, 0x3, R5 ;  /* 0x0000000304077824 */ /* 0x000fe200078e0205 */
        /* <DEDUP_REMOVED lines=13> */
[----:B------:R-:W-:Y:S02]  /*b200*/  FSETP.NEU.FTZ.AND P3, PT, R15, RZ, PT ;  /* 0x000000ff0f00720b */ /* 0x000fe40003f7d000 */
[----:B------:R-:W-:Y:S02]  /*b210*/  SEL R7, RZ, 0x1, !P1 ;  /* 0x00000001ff077807 */ /* 0x000fe40004800000 */
[----:B------:R-:W-:Y:S02]  /*b220*/  PLOP3.LUT P2, PT, P5, P2, P3, 0xfe, 0x0 ;  /* 0x000000000000781c */ /* 0x000fe40002f45f36 */
[----:B------:R-:W-:-:S02]  /*b230*/  SEL R8, RZ, 0x1, !P4 ;  /* 0x00000001ff087807 */ /* 0x000fc40006000000 */
[----:B------:R-:W-:Y:S02]  /*b240*/  SEL R9, RZ, 0x1, !P0 ;  /* 0x00000001ff097807 */ /* 0x000fe40004000000 */
[----:B------:R-:W-:Y:S01]  /*b250*/  SEL R6, RZ, 0x1, !P2 ;  /* 0x00000001ff067807 */ /* 0x000fe20005000000 */
[----:B------:R-:W-:Y:S06]  /*b260*/  @!P6 BRA `(.L_x_1000) ;  /* 0xfffffffc0074e947 */ /* 0x000fec000383ffff */
[----:B------:R-:W-:Y:S05]  /*b270*/  BSYNC B2 ;  /* 0x0000000000027941 */ /* 0x000fea0003800000 */
.L_x_999:
[----:B------:R-:W-:Y:S05]  /*b280*/  BSYNC B1 ;  /* 0x0000000000017941 */ /* 0x000fea0003800000 */
.L_x_998:
[----:B------:R-:W-:Y:S01]  /*b290*/  ISETP.GE.U32.AND P1, PT, R5, R0, PT ;  /* 0x000000000500720c */ /* 0x000fe20003f26070 */
[----:B------:R-:W-:-:S12]  /*b2a0*/  BSSY B1, `(.L_x_1001) ;  /* 0x0000012000017945 */ /* 0x000fd80003800000 */
[----:B------:R-:W-:Y:S05]  /*b2b0*/  @P1 BRA `(.L_x_1002) ;  /* 0x0000000000401947 */ /* 0x000fea0003800000 */
[----:B------:R-:W-:-:S06]  /*b2c0*/  IMAD.WIDE.U32 R12, R5, 0x8, R20 ;  /* 0x00000008050c7825 */ /* 0x000fcc00078e0014 */
[----:B------:R-:W5:Y:S01]  /*b2d0*/  LDG.E.64 R12, desc[UR36][R12.64] ;  /* 0x000000240c0c7981 */ /* 0x000f62000c1e1b00 */
[----:B------:R-:W-:-:S04]  /*b2e0*/  IADD3 R23, R5, R4, RZ ;  /* 0x0000000405177210 */ /* 0x000fc80007ffe0ff */
[----:B------:R-:W-:-:S13]  /*b2f0*/  ISETP.GE.U32.AND P0, PT, R23, R0, PT ;  /* 0x000000001700720c */ /* 0x000fda0003f06070 */
[----:B------:R-:W-:Y:S05]  /*b300*/  @P0 BRA `(.L_x_1002) ;  /* 0x00000000002c0947 */ /* 0x000fea0003800000 */
[----:B------:R-:W-:-:S06]  /*b310*/  IMAD.WIDE.U32 R10, R23, 0x8, R20 ;  /* 0x00000008170a7825 */ /* 0x000fcc00078e0014 */
[----:B------:R-:W5:Y:S01]  /*b320*/  LDG.E.64 R10, desc[UR36][R10.64] ;  /* 0x000000240a0a7981 */ /* 0x000f62000c1e1b00 */
[----:B------:R-:W-:-:S05]  /*b330*/  IMAD.IADD R23, R23, 0x1, R4 ;  /* 0x0000000117177824 */ /* 0x000fca00078e0204 */
[----:B------:R-:W-:-:S13]  /*b340*/  ISETP.GE.U32.AND P0, PT, R23, R0, PT ;  /* 0x000000001700720c */ /* 0x000fda0003f06070 */
[----:B------:R-:W-:Y:S05]  /*b350*/  @P0 BRA `(.L_x_1002) ;  /* 0x0000000000180947 */ /* 0x000fea0003800000 */
[C---:B------:R-:W-:Y:S01]  /*b360*/  IADD3 R25, R23.reuse, R4, RZ ;  /* 0x0000000417197210 */ /* 0x040fe20007ffe0ff */
[----:B------:R-:W-:-:S03]  /*b370*/  IMAD.WIDE.U32 R18, R23, 0x8, R20 ;  /* 0x0000000817127825 */ /* 0x000fc600078e0014 */
[----:B------:R-:W-:-:S03]  /*b380*/  ISETP.GE.U32.AND P0, PT, R25, R0, PT ;  /* 0x000000001900720c */ /* 0x000fc60003f06070 */
[----:B------:R-:W5:Y:S10]  /*b390*/  LDG.E.64 R18, desc[UR36][R18.64] ;  /* 0x0000002412127981 */ /* 0x000f74000c1e1b00 */
[----:B------:R-:W-:-:S05]  /*b3a0*/  @!P0 IMAD.WIDE.U32 R20, R25, 0x8, R20 ;  /* 0x0000000819148825 */ /* 0x000fca00078e0014 */
[----:B------:R0:W5:Y:S02]  /*b3b0*/  @!P0 LDG.E.64 R14, desc[UR36][R20.64] ;  /* 0x00000024140e8981 */ /* 0x000164000c1e1b00 */
.L_x_1002:
[----:B------:R-:W-:Y:S05]  /*b3c0*/  BSYNC B1 ;  /* 0x0000000000017941 */ /* 0x000fea0003800000 */
.L_x_1001:
        /* <DEDUP_REMOVED lines=31> */
.L_x_1004:
[----:B------:R-:W-:Y:S05]  /*b5c0*/  BSYNC B1 ;  /* 0x0000000000017941 */ /* 0x000fea0003800000 */
.L_x_1003:
[----:B------:R-:W-:-:S04]  /*b5d0*/  LOP3.LUT R7, R9, R8, R7, 0xfe, !PT ;  /* 0x0000000809077212 */ /* 0x000fc800078efe07 */
[----:B------:R-:W-:-:S04]  /*b5e0*/  LOP3.LUT P0, RZ, R6, 0xff, R7, 0xc8, !PT ;  /* 0x000000ff06ff7812 */ /* 0x000fc8000780c807 */
[----:B-----5:R-:W-:-:S09]  /*b5f0*/  SEL R19, RZ, 0x1, !P0 ;  /* 0x00000001ff137807 */ /* 0x020fd20004000000 */
.L_x_959:
[----:B------:R-:W-:Y:S05]  /*b600*/  BSYNC B0 ;  /* 0x0000000000007941 */ /* 0x000fea0003800000 */
.L_x_958:
        /* <DEDUP_REMOVED lines=15> */
.L_x_1006:
[----:B------:R-:W-:Y:S01]  /*b700*/  IMAD.IADD R4, R2, 0x1, R5 ;  /* 0x0000000102047824 */ /* 0x000fe200078e0205 */
[----:B------:R-:W-:Y:S04]  /*b710*/  BAR.SYNC.DEFER_BLOCKING 0x0 ;  /* 0x0000000000007b1d */ /* 0x000fe80000010000 */
[----:B------:R-:W-:-:S04]  /*b720*/  ISETP.GE.U32.AND P0, PT, R4, UR7, PT ;  /* 0x0000000704007c0c */ /* 0x000fc8000bf06070 */
[----:B------:R-:W-:-:S13]  /*b730*/  ISETP.GE.U32.OR P0, PT, R2, R5, P0 ;  /* 0x000000050200720c */ /* 0x000fda0000706470 */
[----:B------:R-:W-:-:S06]  /*b740*/  @!P0 IMAD R4, R4, UR6, R3 ;  /* 0x0000000604048c24 */ /* 0x000fcc000f8e0203 */
        /* <DEDUP_REMOVED lines=8> */
.L_x_1005:
        /* <DEDUP_REMOVED lines=19> */
.L_x_1009:
        /* <DEDUP_REMOVED lines=14> */
.L_x_1008:
[----:B------:R-:W-:Y:S01]  /*b9e0*/  BAR.SYNC.DEFER_BLOCKING 0x0 ;  /* 0x0000000000007b1d */ /* 0x000fe20000010000 */
[----:B------:R-:W-:-:S13]  /*b9f0*/  ISETP.GE.AND P0, PT, R0, 0x2, PT ;  /* 0x000000020000780c */ /* 0x000fda0003f06270 */
[----:B------:R-:W-:Y:S05]  /*ba00*/  @!P0 BRA `(.L_x_1007) ;  /* 0x0000000000288947 */ /* 0x000fea0003800000 */
[----:B------:R-:W-:-:S11]  /*ba10*/  HFMA2.MMA R5, -RZ, RZ, 0, 5.9604644775390625e-08 ;  /* 0x00000001ff057435 */ /* 0x000fd600000001ff */
.L_x_1010:
[C---:B-1----:R-:W-:Y:S02]  /*ba20*/  LOP3.LUT R4, R19.reuse, 0xffff, RZ, 0xc0, !PT ;  /* 0x0000ffff13047812 */ /* 0x042fe400078ec0ff */
[----:B------:R-:W-:Y:S02]  /*ba30*/  LOP3.LUT P0, RZ, R19, 0xff, RZ, 0xc0, !PT ;  /* 0x000000ff13ff7812 */ /* 0x000fe4000780c0ff */
[----:B------:R-:W-:-:S06]  /*ba40*/  PRMT R4, R4, 0x8880, RZ ;  /* 0x0000888004047816 */ /* 0x000fcc00000000ff */
[----:B------:R1:W2:Y:S02]  /*ba50*/  SHFL.DOWN PT, R4, R4, R5, 0x1f ;  /* 0x08001f0504047589 */ /* 0x0002a400000e0000 */
[----:B-1----:R-:W-:-:S05]  /*ba60*/  IMAD.SHL.U32 R5, R5, 0x2, RZ ;  /* 0x0000000205057824 */ /* 0x002fca00078e00ff */
[----:B------:R-:W-:Y:S02]  /*ba70*/  ISETP.GE.AND P1, PT, R5, R0, PT ;  /* 0x000000000500720c */ /* 0x000fe40003f26270 */
[----:B--2---:R-:W-:-:S04]  /*ba80*/  ISETP.NE.OR P0, PT, R4, RZ, P0 ;  /* 0x000000ff0400720c */ /* 0x004fc80000705670 */
[----:B------:R-:W-:-:S07]  /*ba90*/  SEL R19, RZ, 0x1, !P0 ;  /* 0x00000001ff137807 */ /* 0x000fce0004000000 */
[----:B------:R-:W-:Y:S05]  /*baa0*/  @!P1 BRA `(.L_x_1010) ;  /* 0xfffffffc00dc9947 */ /* 0x000fea000383ffff */
.L_x_1007:
[----:B------:R-:W2:Y:S01]  /*bab0*/  LDC R13, c[0x0][0x3e8] ;  /* 0x0000fa00ff0d7b82 */ /* 0x000ea20000000800 */
[----:B------:R-:W-:Y:S02]  /*bac0*/  MOV R18, RZ ;  /* 0x000000ff00127202 */ /* 0x000fe40000000f00 */
        /* <DEDUP_REMOVED lines=275> */
.L_x_1011:
        /* <DEDUP_REMOVED lines=11> */
[----:B------:R-:W1:Y:S01]  /*ccb0*/  S2R R0, SR_CTAID.X ;  /* 0x0000000000007919 */ /* 0x000e620000002500 */
[----:B------:R-:W-:Y:S01]  /*ccc0*/  ULDC.64 UR4, c[0x0][0x238] ;  /* 0x00008e0000047ab9 */ /* 0x000fe20000000a00 */
[----:B------:R-:W-:Y:S01]  /*ccd0*/  HFMA2.MMA R16, -RZ, RZ, 0, 0 ;  /* 0x00000000ff107435 */ /* 0x000fe200000001ff */
[----:B------:R-:W-:Y:S01]  /*cce0*/  IMAD R7, R3, UR4, RZ ;  /* 0x0000000403077c24 */ /* 0x000fe2000f8e02ff */
[----:B------:R-:W-:-:S03]  /*ccf0*/  ULDC UR4, c[0x0][0x224] ;  /* 0x0000890000047ab9 */ /* 0x000fc60000000800 */
[----:B------:R-:W-:-:S04]  /*cd00*/  IMAD R7, R2, UR5, R7 ;  /* 0x0000000502077c24 */ /* 0x000fc8000f8e0207 */
[----:B-1----:R-:W-:Y:S01]  /*cd10*/  IMAD R7, R0, UR4, R7 ;  /* 0x0000000400077c24 */ /* 0x002fe2000f8e0207 */
        /* <DEDUP_REMOVED lines=274> */
.L_x_1013:
[----:B------:R-:W-:Y:S01]  /*de40*/  ULDC UR9, c[0x0][0x22c] ;  /* 0x00008b0000097ab9 */ /* 0x000fe20000000800 */
[----:B------:R-:W-:Y:S01]  /*de50*/  ULDC UR4, c[0x0][0x21c] ;  /* 0x0000870000047ab9 */ /* 0x000fe20000000800 */
[----:B------:R-:W-:Y:S01]  /*de60*/  ISETP.NE.AND P0, PT, RZ, UR9, PT ;  /* 0x00000009ff007c0c */ /* 0x000fe2000bf05270 */
[----:B------:R-:W1:Y:S01]  /*de70*/  S2UR UR8, SR_CgaCtaId ;  /* 0x00000000000879c3 */ /* 0x000e620000008800 */
        /* <DEDUP_REMOVED lines=11> */
.L_x_1015:
[----:B-1----:R-:W-:Y:S05]  /*df30*/  BSYNC B0 ;  /* 0x0000000000007941 */ /* 0x002fea0003800000 */
.L_x_1014:
[----:B------:R-:W-:Y:S01]  /*df40*/  PRMT R6, R6, 0x9910, RZ ;  /* 0x0000991006067816 */ /* 0x000fe200000000ff */
[----:B------:R-:W-:Y:S01]  /*df50*/  BSSY B0, `(.L_x_1016) ;  /* 0x000000e000007945 */ /* 0x000fe20003800000 */
[----:B------:R-:W-:Y:S02]  /*df60*/  LOP3.LUT P0, RZ, R3, R2, RZ, 0xfc, !PT ;  /* 0x0000000203ff7212 */ /* 0x000fe4000780fcff */
[----:B------:R-:W-:-:S13]  /*df70*/  ISETP.NE.AND P1, PT, R6, RZ, PT ;  /* 0x000000ff0600720c */ /* 0x000fda0003f25270 */
[----:B------:R-:W-:Y:S05]  /*df80*/  @!P1 BRA `(.L_x_1017) ;  /* 0x0000000000289947 */ /* 0x000fea0003800000 */
[----:B------:R-:W1:Y:S01]  /*df90*/  S2UR UR4, SR_CTAID.Y ;  /* 0x00000000000479c3 */ /* 0x000e620000002600 */
[----:B------:R-:W-:-:S07]  /*dfa0*/  ISETP.NE.AND P2, PT, RZ, UR9, PT ;  /* 0x00000009ff007c0c */ /* 0x000fce000bf45270 */
[----:B------:R-:W1:Y:S02]  /*dfb0*/  LDC R7, c[0x0][0x10] ;  /* 0x00000400ff077b82 */ /* 0x000e640000000800 */
[----:B-1----:R-:W-:Y:S01]  /*dfc0*/  IMAD R6, R0, R7, UR4 ;  /* 0x0000000400067e24 */ /* 0x002fe2000f8e0207 */
[----:B------:R-:W-:-:S03]  /*dfd0*/  ULDC UR4, c[0x0][0x0] ;  /* 0x0000000000047ab9 */ /* 0x000fc60000000800 */
[----:B------:R-:W-:Y:S01]  /*dfe0*/  @!P2 IMAD R6, R6, UR4, R3 ;  /* 0x000000040606ac24 */ /* 0x000fe2000f8e0203 */
[----:B------:R-:W-:-:S04]  /*dff0*/  ULDC.64 UR4, c[0x0][0x600] ;  /* 0x0001800000047ab9 */ /* 0x000fc80000000a00 */
[----:B------:R-:W-:-:S04]  /*e000*/  IADD3 R6, P2, R6, UR4, RZ ;  /* 0x0000000406067c10 */ /* 0x000fc8000ff5e0ff */
[----:B------:R-:W-:-:S05]  /*e010*/  IADD3.X R7, RZ, UR5, RZ, P2, !PT ;  /* 0x00000005ff077c10 */ /* 0x000fca00097fe4ff */
[----:B------:R1:W-:Y:S04]  /*e020*/  STG.E.U8 desc[UR36][R6.64], R19 ;  /* 0x0000001306007986 */ /* 0x0003e8000c101124 */
.L_x_1017:
[----:B------:R-:W-:Y:S05]  /*e030*/  BSYNC B0 ;  /* 0x0000000000007941 */ /* 0x000fea0003800000 */
.L_x_1016:
[----:B------:R-:W-:Y:S01]  /*e040*/  UMOV UR7, 0x400 ;  /* 0x0000040000077882 */ /* 0x000fe20000000000 */
        /* <DEDUP_REMOVED lines=13> */
[----:B------:R-:W2:Y:S01]  /*e120*/  S2R R11, SR_LANEID ;  /* 0x00000000000b7919 */ /* 0x000ea20000000000 */
[----:B------:R-:W-:Y:S01]  /*e130*/  VOTEU.ANY UR4, UPT, PT ;  /* 0x0000000000047886 */ /* 0x000fe200038e0100 */
[----:B-1----:R-:W1:Y:S01]  /*e140*/  LDC.64 R6, c[0x0][0x608] ;  /* 0x00018200ff067b82 */ /* 0x002e620000000a00 */
[----:B------:R-:W2:Y:S08]  /*e150*/  FLO.U32 R10, UR4 ;  /* 0x00000004000a7d00 */ /* 0x000eb000080e0000 */
[----:B------:R-:W3:Y:S01]  /*e160*/  POPC R9, UR4 ;  /* 0x0000000400097d09 */ /* 0x000ee20008000000 */
[----:B-1----:R-:W-:Y:S01]  /*e170*/  IMAD.WIDE.U32 R6, R0, 0x4, R6 ;  /* 0x0000000400067825 */ /* 0x002fe200078e0006 */
[----:B--2---:R-:W-:-:S13]  /*e180*/  ISETP.EQ.U32.AND P0, PT, R10, R11, PT ;  /* 0x0000000b0a00720c */ /* 0x004fda0003f02070 */
[----:B---3--:R-:W2:Y:S01]  /*e190*/  @P0 ATOMG.E.ADD.STRONG.GPU PT, R7, desc[UR36][R6.64], R9 ;  /* 0x00000009060709a8 */ /* 0x008ea200081ee1e4 */
[----:B------:R-:W1:Y:S01]  /*e1a0*/  S2UR UR6, SR_CgaCtaId ;  /* 0x00000000000679c3 */ /* 0x000e620000008800 */
[----:B------:R-:W-:Y:S01]  /*e1b0*/  UMOV UR5, 0x400 ;  /* 0x0000040000057882 */ /* 0x000fe20000000000 */
[----:B------:R-:W3:Y:S01]  /*e1c0*/  S2R R11, SR_LTMASK ;  /* 0x00000000000b7919 */ /* 0x000ee20000003900 */
[----:B-1----:R-:W-:Y:S01]  /*e1d0*/  ULEA UR5, UR6, UR5, 0x18 ;  /* 0x0000000506057291 */ /* 0x002fe2000f8ec03f */
[----:B---3--:R-:W-:Y:S01]  /*e1e0*/  LOP3.LUT R11, R11, UR4, RZ, 0xc0, !PT ;  /* 0x000000040b0b7c12 */ /* 0x008fe2000f8ec0ff */
[----:B------:R-:W-:Y:S02]  /*e1f0*/  ULDC UR4, c[0x0][0x10] ;  /* 0x0000040000047ab9 */ /* 0x000fe40000000800 */
[----:B------:R-:W-:-:S03]  /*e200*/  UIADD3 UR4, UR4, -0x1, URZ ;  /* 0xffffffff04047890 */ /* 0x000fc6000fffe03f */
[----:B------:R-:W1:Y:S01]  /*e210*/  POPC R11, R11 ;  /* 0x0000000b000b7309 */ /* 0x000e620000000000 */
[----:B--2---:R-:W1:Y:S02]  /*e220*/  SHFL.IDX PT, R8, R7, R10, 0x1f ;  /* 0x00001f0a07087589 */ /* 0x004e6400000e0000 */
[----:B-1----:R-:W-:-:S05]  /*e230*/  IMAD.IADD R8, R8, 0x1, R11 ;  /* 0x0000000108087824 */ /* 0x002fca00078e020b */
[----:B------:R-:W-:-:S04]  /*e240*/  ISETP.NE.AND P0, PT, R8, UR4, PT ;  /* 0x0000000408007c0c */ /* 0x000fc8000bf05270 */
[----:B------:R-:W-:-:S05]  /*e250*/  SEL R6, RZ, 0x1, P0 ;  /* 0x00000001ff067807 */ /* 0x000fca0000000000 */
[----:B------:R2:W-:Y:S04]  /*e260*/  STS.U8 [UR5], R6 ;  /* 0x00000006ff007988 */ /* 0x0005e80008000005 */
.L_x_1019:
[----:B------:R-:W-:Y:S05]  /*e270*/  BSYNC B0 ;  /* 0x0000000000007941 */ /* 0x000fea0003800000 */
.L_x_1018:
[----:B------:R-:W-:Y:S01]  /*e280*/  BAR.SYNC.DEFER_BLOCKING 0x0 ;  /* 0x0000000000007b1d */ /* 0x000fe20000010000 */
[----:B------:R-:W-:-:S09]  /*e290*/  ULEA UR4, UR8, UR7, 0x18 ;  /* 0x0000000708047291 */ /* 0x000fd2000f8ec03f */
[----:B-12---:R-:W1:Y:S02]  /*e2a0*/  LDS.U8 R6, [UR4] ;  /* 0x00000004ff067984 */ /* 0x006e640008000000 */
[----:B-1----:R-:W-:-:S13]  /*e2b0*/  ISETP.NE.AND P0, PT, R6, RZ, PT ;  /* 0x000000ff0600720c */ /* 0x002fda0003f05270 */
[----:B------:R-:W-:Y:S05]  /*e2c0*/  @!P0 EXIT ;  /* 0x000000000000894d */ /* 0x000fea0003800000 */
[----:B------:R-:W-:Y:S01]  /*e2d0*/  ISETP.NE.AND P0, PT, RZ, UR9, PT ;  /* 0x00000009ff007c0c */ /* 0x000fe2000bf05270 */
        /* <DEDUP_REMOVED lines=20> */
[----:B------:R-:W1:Y:S01]  /*e420*/  LDC R11, c[0x0][0x4] ;  /* 0x00000100ff0b7b82 */ /* 0x000e620000000800 */
[----:B------:R-:W-:Y:S01]  /*e430*/  BSSY B1, `(.L_x_1023) ;  /* 0x000000d000017945 */ /* 0x000fe20003800000 */
[----:B------:R-:W-:Y:S02]  /*e440*/  IMAD.MOV.U32 R8, RZ, RZ, R6 ;  /* 0x000000ffff087224 */ /* 0x000fe400078e0006 */
[----:B------:R-:W-:Y:S02]  /*e450*/  IMAD R9, R0, UR5, RZ ;  /* 0x0000000500097c24 */ /* 0x000fe4000f8e02ff */
[----:B-1----:R-:W-:-:S07]  /*e460*/  IMAD R11, R11, UR4, RZ ;  /* 0x000000040b0b7c24 */ /* 0x002fce000f8e02ff */
.L_x_1024:
        /* <DEDUP_REMOVED lines=10> */
.L_x_1023:
[----:B------:R-:W-:Y:S05]  /*e510*/  BRA `(.L_x_1022) ;  /* 0x00000000004c7947 */ /* 0x000fea0003800000 */
.L_x_1021:
[----:B------:R-:W-:Y:S01]  /*e520*/  ULDC UR5, c[0x0][0x228] ;  /* 0x00008a0000057ab9 */ /* 0x000fe20000000800 */
[----:B------:R-:W-:Y:S01]  /*e530*/  ULDC.64 UR10, c[0x0][0x600] ;  /* 0x00018000000a7ab9 */ /* 0x000fe20000000a00 */
[----:B------:R-:W-:-:S13]  /*e540*/  ISETP.GE.U32.AND P0, PT, R2, UR5, PT ;  /* 0x0000000502007c0c */ /* 0x000fda000bf06070 */
[----:B------:R-:W-:Y:S05]  /*e550*/  @P0 BRA `(.L_x_1022) ;  /* 0x00000000003c0947 */ /* 0x000fea0003800000 */
[----:B------:R-:W-:Y:S01]  /*e560*/  ULDC UR4, c[0x0][0x10] ;  /* 0x0000040000047ab9 */ /* 0x000fe20000000800 */
[----:B------:R-:W1:Y:S01]  /*e570*/  LDC R8, c[0x0][RZ] ;  /* 0x00000000ff087b82 */ /* 0x000e620000000800 */
[----:B------:R-:W-:Y:S02]  /*e580*/  IMAD.MOV.U32 R9, RZ, RZ, R2 ;  /* 0x000000ffff097224 */ /* 0x000fe400078e0002 */
[----:B------:R-:W-:-:S05]  /*e590*/  IMAD R0, R0, UR4, RZ ;  /* 0x0000000400007c24 */ /* 0x000fca000f8e02ff */
[----:B------:R-:W2:Y:S02]  /*e5a0*/  LDC R10, c[0x0][0x4] ;  /* 0x00000100ff0a7b82 */ /* 0x000ea40000000800 */
.L_x_1025:
[----:B------:R-:W-:-:S05]  /*e5b0*/  IADD3 R6, R0, R9, RZ ;  /* 0x0000000900067210 */ /* 0x000fca0007ffe0ff */
[----:B-1----:R-:W-:-:S05]  /*e5c0*/  IMAD R6, R6, R8, R3 ;  /* 0x0000000806067224 */ /* 0x002fca00078e0203 */
[----:B------:R-:W-:-:S05]  /*e5d0*/  IADD3 R6, P0, R6, UR10, RZ ;  /* 0x0000000a06067c10 */ /* 0x000fca000ff1e0ff */
[----:B------:R-:W-:-:S05]  /*e5e0*/  IMAD.X R7, RZ, RZ, UR11, P0 ;  /* 0x0000000bff077e24 */ /* 0x000fca00080e06ff */
[----:B------:R-:W3:Y:S01]  /*e5f0*/  LDG.E.U8 R6, desc[UR36][R6.64] ;  /* 0x0000002406067981 */ /* 0x000ee2000c1e1100 */
[----:B--2---:R-:W-:Y:S02]  /*e600*/  IADD3 R9, R10, R9, RZ ;  /* 0x000000090a097210 */ /* 0x004fe40007ffe0ff */
[----:B---3--:R-:W-:-:S04]  /*e610*/  LOP3.LUT P0, RZ, R17, 0xff, R6, 0xc8, !PT ;  /* 0x000000ff11ff7812 */ /* 0x008fc8000780c806 */
[----:B------:R-:W-:Y:S02]  /*e620*/  SEL R17, RZ, 0x1, !P0 ;  /* 0x00000001ff117807 */ /* 0x000fe40004000000 */
[----:B------:R-:W-:-:S13]  /*e630*/  ISETP.GE.U32.AND P0, PT, R9, UR5, PT ;  /* 0x0000000509007c0c */ /* 0x000fda000bf06070 */
[----:B------:R-:W-:Y:S05]  /*e640*/  @!P0 BRA `(.L_x_1025) ;  /* 0xfffffffc00d88947 */ /* 0x000fea000383ffff */
.L_x_1022:
[----:B------:R-:W-:Y:S05]  /*e650*/  BSYNC B0 ;  /* 0x0000000000007941 */ /* 0x000fea0003800000 */
.L_x_1020:
[----:B------:R-:W1:Y:S01]  /*e660*/  LDC R8, c[0x0][RZ] ;  /* 0x00000000ff087b82 */ /* 0x000e620000000800 */
[----:B------:R-:W-:Y:S01]  /*e670*/  ULDC UR5, c[0x0][0x4] ;  /* 0x0000010000057ab9 */ /* 0x000fe20000000800 */
[----:B------:R-:W-:Y:S02]  /*e680*/  UIADD3 UR7, UR7, 0x10, URZ ;  /* 0x0000001007077890 */ /* 0x000fe4000fffe03f */
[----:B------:R-:W-:Y:S02]  /*e690*/  USHF.R.U32.HI UR4, URZ, 0x1, UR5 ;  /* 0x000000013f047899 */ /* 0x000fe40008011605 */
[----:B------:R-:W-:Y:S01]  /*e6a0*/  ULEA UR7, UR8, UR7, 0x18 ;  /* 0x0000000708077291 */ /* 0x000fe2000f8ec03f */
[----:B------:R-:W-:-:S03]  /*e6b0*/  ULDC UR6, c[0x0][0x22c] ;  /* 0x00008b0000067ab9 */ /* 0x000fc60000000800 */
[----:B------:R-:W-:Y:S02]  /*e6c0*/  ISETP.NE.AND P0, PT, RZ, UR4, PT ;  /* 0x00000004ff007c0c */ /* 0x000fe4000bf05270 */
[----:B------:R-:W-:Y:S01]  /*e6d0*/  ISETP.NE.AND P3, PT, RZ, UR6, PT ;  /* 0x00000006ff007c0c */ /* 0x000fe2000bf65270 */
[----:B-1----:R-:W-:-:S05]  /*e6e0*/  IMAD R0, R2, R8, R3 ;  /* 0x0000000802007224 */ /* 0x002fca00078e0203 */
[----:B------:R1:W-:Y:S05]  /*e6f0*/  STS.U8 [R0+UR7], R17 ;  /* 0x0000001100007988 */ /* 0x0003ea0008000007 */
[----:B------:R-:W-:Y:S05]  /*e700*/  @!P0 BRA `(.L_x_1026) ;  /* 0x0000000000388947 */ /* 0x000fea0003800000 */
[----:B------:R-:W-:-:S07]  /*e710*/  IMAD.U32 R7, RZ, RZ, UR4 ;  /* 0x00000004ff077e24 */ /* 0x000fce000f8e00ff */
.L_x_1027:
[----:B------:R-:W-:Y:S01]  /*e720*/  IADD3 R6, R2, R7, RZ ;  /* 0x0000000702067210 */ /* 0x000fe20007ffe0ff */
[----:B------:R-:W-:Y:S03]  /*e730*/  BAR.SYNC.DEFER_BLOCKING 0x0 ;  /* 0x0000000000007b1d */ /* 0x000fe60000010000 */
[----:B------:R-:W-:-:S04]  /*e740*/  ISETP.GE.U32.AND P0, PT, R6, UR5, PT ;  /* 0x0000000506007c0c */ /* 0x000fc8000bf06070 */
[----:B------:R-:W-:-:S13]  /*e750*/  ISETP.GE.U32.OR P0, PT, R2, R7, P0 ;  /* 0x000000070200720c */ /* 0x000fda0000706470 */
[----:B------:R-:W-:-:S06]  /*e760*/  @!P0 IMAD R6, R6, R8, R3 ;  /* 0x0000000806068224 */ /* 0x000fcc00078e0203 */
[----:B------:R-:W2:Y:S02]  /*e770*/  @!P0 LDS.U8 R6, [R6+UR7] ;  /* 0x0000000706068984 */ /* 0x000ea40008000000 */
[----:B--2---:R-:W-:-:S04]  /*e780*/  @!P0 LOP3.LUT P2, RZ, R6, 0xff, R17, 0xc8, !PT ;  /* 0x000000ff06ff8812 */ /* 0x004fc8000784c811 */
[----:B------:R-:W-:Y:S02]  /*e790*/  @!P0 SEL R9, RZ, 0x1, !P2 ;  /* 0x00000001ff098807 */ /* 0x000fe40005000000 */
[----:B------:R-:W-:Y:S02]  /*e7a0*/  ISETP.GT.AND P2, PT, R7, 0x1, PT ;  /* 0x000000010700780c */ /* 0x000fe40003f44270 */
[----:B------:R-:W-:Y:S01]  /*e7b0*/  SHF.R.S32.HI R7, RZ, 0x1, R7 ;  /* 0x00000001ff077819 */ /* 0x000fe20000011407 */
[----:B------:R2:W-:Y:S01]  /*e7c0*/  @!P0 STS.U8 [R0+UR7], R9 ;  /* 0x0000000900008988 */ /* 0x0005e20008000007 */
[----:B-1----:R-:W-:-:S09]  /*e7d0*/  @!P0 PRMT R17, R9, 0x7610, R17 ;  /* 0x0000761009118816 */ /* 0x002fd20000000011 */
[----:B--2---:R-:W-:Y:S05]  /*e7e0*/  @P2 BRA `(.L_x_1027) ;  /* 0xfffffffc00cc2947 */ /* 0x004fea000383ffff */
.L_x_1026:
        /* <DEDUP_REMOVED lines=10> */
[----:B--2---:R-:W-:Y:S05]  /*e890*/  @!P0 BRA `(.L_x_1029) ;  /* 0x0000000000388947 */ /* 0x004fea0003800000 */
.L_x_1030:
[----:B------:R-:W-:Y:S01]  /*e8a0*/  IADD3 R6, R3, R7, RZ ;  /* 0x0000000703067210 */ /* 0x000fe20007ffe0ff */
[----:B------:R-:W-:Y:S03]  /*e8b0*/  BAR.SYNC.DEFER_BLOCKING 0x0 ;  /* 0x0000000000007b1d */ /* 0x000fe60000010000 */
[----:B------:R-:W-:-:S04]  /*e8c0*/  ISETP.GE.U32.AND P0, PT, R6, R8, PT ;  /* 0x000000080600720c */ /* 0x000fc80003f06070 */
[----:B------:R-:W-:-:S13]  /*e8d0*/  ISETP.GE.U32.OR P0, PT, R3, R7, P0 ;  /* 0x000000070300720c */ /* 0x000fda0000706470 */
[--C-:B------:R-:W-:Y:S01]  /*e8e0*/  @!P0 IMAD.IADD R6, R2, 0x1, R7.reuse ;  /* 0x0000000102068824 */ /* 0x100fe200078e0207 */
[----:B------:R-:W-:-:S05]  /*e8f0*/  SHF.R.S32.HI R7, RZ, 0x1, R7 ;  /* 0x00000001ff077819 */ /* 0x000fca0000011407 */
[----:B------:R-:W2:Y:S02]  /*e900*/  @!P0 LDS.U8 R6, [R6] ;  /* 0x0000000006068984 */ /* 0x000ea40000000000 */
[----:B--2---:R-:W-:-:S04]  /*e910*/  @!P0 LOP3.LUT P2, RZ, R6, 0xff, R17, 0xc8, !PT ;  /* 0x000000ff06ff8812 */ /* 0x004fc8000784c811 */
[----:B------:R-:W-:Y:S02]  /*e920*/  @!P0 SEL R9, RZ, 0x1, !P2 ;  /* 0x00000001ff098807 */ /* 0x000fe40005000000 */
[----:B------:R-:W-:Y:S02]  /*e930*/  ISETP.GE.AND P2, PT, R7, 0x20, PT ;  /* 0x000000200700780c */ /* 0x000fe40003f46270 */
[----:B-1----:R-:W-:Y:S01]  /*e940*/  @!P0 PRMT R17, R9, 0x7610, R17 ;  /* 0x0000761009118816 */ /* 0x002fe20000000011 */
[----:B------:R2:W-:Y:S10]  /*e950*/  @!P0 STS.U8 [R0+UR7], R9 ;  /* 0x0000000900008988 */ /* 0x0005f40008000007 */
[----:B--2---:R-:W-:Y:S05]  /*e960*/  @P2 BRA `(.L_x_1030) ;  /* 0xfffffffc00cc2947 */ /* 0x004fea000383ffff */
[----:B------:R-:W-:-:S11]  /*e970*/  HFMA2.MMA R6, -RZ, RZ, 0, 1.9073486328125e-06 ;  /* 0x00000020ff067435 */ /* 0x000fd600000001ff */
.L_x_1029:
[----:B------:R-:W-:Y:S01]  /*e980*/  BAR.SYNC.DEFER_BLOCKING 0x0 ;  /* 0x0000000000007b1d */ /* 0x000fe20000010000 */
[----:B------:R-:W-:-:S13]  /*e990*/  ISETP.GE.AND P0, PT, R6, 0x2, PT ;  /* 0x000000020600780c */ /* 0x000fda0003f06270 */
[----:B------:R-:W-:Y:S05]  /*e9a0*/  @!P0 BRA `(.L_x_1028) ;  /* 0x0000000000288947 */ /* 0x000fea0003800000 */
[----:B------:R-:W-:-:S07]  /*e9b0*/  IMAD.MOV.U32 R3, RZ, RZ, 0x1 ;  /* 0x00000001ff037424 */ /* 0x000fce00078e00ff */
.L_x_1031:
[C---:B-1----:R-:W-:Y:S02]  /*e9c0*/  LOP3.LUT R0, R17.reuse, 0xffff, RZ, 0xc0, !PT ;  /* 0x0000ffff11007812 */ /* 0x042fe400078ec0ff */
[----:B------:R-:W-:Y:S02]  /*e9d0*/  LOP3.LUT P0, RZ, R17, 0xff, RZ, 0xc0, !PT ;  /* 0x000000ff11ff7812 */ /* 0x000fe4000780c0ff */
[----:B------:R-:W-:-:S06]  /*e9e0*/  PRMT R0, R0, 0x8880, RZ ;  /* 0x0000888000007816 */ /* 0x000fcc00000000ff */
[----:B------:R1:W2:Y:S02]  /*e9f0*/  SHFL.DOWN PT, R0, R0, R3, 0x1f ;  /* 0x08001f0300007589 */ /* 0x0002a400000e0000 */
[----:B-1----:R-:W-:-:S04]  /*ea00*/  SHF.L.U32 R3, R3, 0x1, RZ ;  /* 0x0000000103037819 */ /* 0x002fc800000006ff */
[----:B------:R-:W-:Y:S02]  /*ea10*/  ISETP.GE.AND P2, PT, R3, R6, PT ;  /* 0x000000060300720c */ /* 0x000fe40003f46270 */
[----:B--2---:R-:W-:-:S04]  /*ea20*/  ISETP.NE.OR P0, PT, R0, RZ, P0 ;  /* 0x000000ff0000720c */ /* 0x004fc80000705670 */
[----:B------:R-:W-:-:S07]  /*ea30*/  SEL R17, RZ, 0x1, !P0 ;  /* 0x00000001ff117807 */ /* 0x000fce0004000000 */
[----:B------:R-:W-:Y:S05]  /*ea40*/  @!P2 BRA `(.L_x_1031) ;  /* 0xfffffffc00dca947 */ /* 0x000fea000383ffff */
.L_x_1028:
        /* <DEDUP_REMOVED lines=9> */
[----:B-1----:R-:W2:Y:S02]  /*eae0*/  LDG.E.U8 R0, desc[UR36][R4.64] ;  /* 0x0000002404007981 */ /* 0x002ea4000c1e1100 */
[----:B--2---:R-:W-:-:S04]  /*eaf0*/  LOP3.LUT P0, RZ, R17, 0xff, R0, 0xc8, !PT ;  /* 0x000000ff11ff7812 */ /* 0x004fc8000780c800 */
[----:B------:R-:W-:-:S09]  /*eb00*/  SEL R17, RZ, 0x1, !P0 ;  /* 0x00000001ff117807 */ /* 0x000fd20004000000 */
.L_x_1033:
[----:B------:R-:W-:Y:S05]  /*eb10*/  @!P1 BRA `(.L_x_1034) ;  /* 0x0000000000689947 */ /* 0x000fea0003800000 */
[----:B-1----:R-:W1:Y:S02]  /*eb20*/  LDC R0, c[0x0][0x61c] ;  /* 0x00018700ff007b82 */ /* 0x002e640000000800 */
[----:B-1----:R-:W-:-:S13]  /*eb30*/  ISETP.NE.AND P0, PT, R0, 0x1, PT ;  /* 0x000000010000780c */ /* 0x002fda0003f05270 */
[----:B------:R-:W-:Y:S05]  /*eb40*/  @!P0 BRA `(.L_x_1035) ;  /* 0x0000000000408947 */ /* 0x000fea0003800000 */
[----:B------:R-:W-:Y:S01]  /*eb50*/  MOV R2, 0x0 ;  /* 0x0000000000027802 */ /* 0x000fe20000000f00 */
[----:B------:R-:W-:Y:S01]  /*eb60*/  ULDC.64 UR4, c[0x4][0x640] ;  /* 0x0101900000047ab9 */ /* 0x000fe20000000a00 */
[----:B------:R-:W-:Y:S01]  /*eb70*/  ULDC.64 UR6, c[0x4][0x478] ;  /* 0x01011e0000067ab9 */ /* 0x000fe20000000a00 */
[----:B------:R-:W-:Y:S01]  /*eb80*/  IMAD.U32 R4, RZ, RZ, UR4 ;  /* 0x00000004ff047e24 */ /* 0x000fe2000f8e00ff */
[----:B------:R-:W-:Y:S01]  /*eb90*/  MOV R5, UR5 ;  /* 0x0000000500057c02 */ /* 0x000fe20008000f00 */
[----:B------:R-:W-:Y:S01]  /*eba0*/  ULDC.64 UR4, c[0x4][0x630] ;  /* 0x01018c0000047ab9 */ /* 0x000fe20000000a00 */
[----:B------:R-:W1:Y:S01]  /*ebb0*/  LDC.64 R2, c[0x4][R2] ;  /* 0x0100000002027b82 */ /* 0x000e620000000a00 */
[----:B------:R-:W-:Y:S01]  /*ebc0*/  HFMA2.MMA R12, -RZ, RZ, 0, 5.9604644775390625e-08 ;  /* 0x00000001ff0c7435 */ /* 0x000fe200000001ff */
[----:B------:R-:W-:Y:S01]  /*ebd0*/  IMAD.U32 R6, RZ, RZ, UR4 ;  /* 0x00000004ff067e24 */ /* 0x000fe2000f8e00ff */
[----:B------:R-:W-:Y:S01]  /*ebe0*/  MOV R7, UR5 ;  /* 0x0000000500077c02 */ /* 0x000fe20008000f00 */
[----:B------:R-:W-:Y:S01]  /*ebf0*/  IMAD.U32 R10, RZ, RZ, UR6 ;  /* 0x00000006ff0a7e24 */ /* 0x000fe2000f8e00ff */
[----:B------:R-:W-:Y:S01]  /*ec00*/  MOV R11, UR7 ;  /* 0x00000007000b7c02 */ /* 0x000fe20008000f00 */
[----:B------:R-:W-:-:S02]  /*ec10*/  IMAD.MOV.U32 R8, RZ, RZ, 0x2ef ;  /* 0x000002efff087424 */ /* 0x000fc400078e00ff */
[----:B------:R-:W-:-:S07]  /*ec20*/  IMAD.MOV.U32 R13, RZ, RZ, RZ ;  /* 0x000000ffff0d7224 */ /* 0x000fce00078e00ff */
[----:B0-----:R-:W-:-:S07]  /*ec30*/  LEPC R20, `(.L_x_1035) ;  /* 0x000000001014794e */ /* 0x001fce0000000000 */
[----:B-1----:R-:W-:Y:S05]  /*ec40*/  CALL.ABS.NOINC R2 ;  /* 0x0000000002007343 */ /* 0x002fea0003c00000 */
.L_x_1035:
[----:B------:R-:W-:Y:S01]  /*ec50*/  ULDC.64 UR4, c[0x0][0x5e8] ;  /* 0x00017a0000047ab9 */ /* 0x000fe20000000a00 */
[----:B------:R-:W-:Y:S02]  /*ec60*/  LOP3.LUT P0, RZ, R17, 0xff, RZ, 0xc0, !PT ;  /* 0x000000ff11ff7812 */ /* 0x000fe4000780c0ff */
[----:B------:R-:W-:Y:S02]  /*ec70*/  IADD3 R16, P1, R16, UR4, RZ ;  /* 0x0000000410107c10 */ /* 0x000fe4000ff3e0ff */
[----:B------:R-:W-:Y:S02]  /*ec80*/  SEL R3, RZ, 0x1, !P0 ;  /* 0x00000001ff037807 */ /* 0x000fe40004000000 */
[----:B------:R-:W-:-:S05]  /*ec90*/  IADD3.X R17, RZ, UR5, RZ, P1, !PT ;  /* 0x00000005ff117c10 */ /* 0x000fca0008ffe4ff */
[----:B------:R-:W-:Y:S01]  /*eca0*/  STG.E.U8 desc[UR36][R16.64], R3 ;  /* 0x0000000310007986 */ /* 0x000fe2000c101124 */
[----:B------:R-:W-:Y:S05]  /*ecb0*/  EXIT ;  /* 0x000000000000794d */ /* 0x000fea0003800000 */
.L_x_1034:
[----:B------:R-:W-:Y:S01]  /*ecc0*/  STG.E.U8 desc[UR36][R4.64], R17 ;  /* 0x0000001104007986 */ /* 0x000fe2000c101124 */
[----:B------:R-:W-:Y:S05]  /*ecd0*/  EXIT ;  /* 0x000000000000794d */ /* 0x000fea0003800000 */
.L_x_1032:
[----:B------:R-:W-:Y:S01]  /*ece0*/  ISETP.NE.AND P1, PT, RZ, UR38, PT ;  /* 0x00000026ff007c0c */ /* 0x000fe2000bf25270 */
[----:B------:R-:W-:Y:S01]  /*ecf0*/  ULDC.64 UR4, c[0x0][0x5e8] ;  /* 0x00017a0000047ab9 */ /* 0x000fe20000000a00 */
[----:B------:R-:W-:Y:S01]  /*ed00*/  ULDC.U8 UR6, c[0x0][0x619] ;  /* 0x0001864000067ab9 */ /* 0x000fe20000000000 */
[----:B------:R-:W-:Y:S02]  /*ed10*/  IADD3 R2, P0, R16, UR4, RZ ;  /* 0x0000000410027c10 */ /* 0x000fe4000ff1e0ff */
[----:B------:R-:W-:-:S03]  /*ed20*/  ISETP.NE.AND P2, PT, RZ, UR6, PT ;  /* 0x00000006ff007c0c */ /* 0x000fc6000bf45270 */
[----:B------:R-:W-:-:S05]  /*ed30*/  IMAD.X R3, RZ, RZ, UR5, P0 ;  /* 0x00000005ff037e24 */ /* 0x000fca00080e06ff */
[----:B------:R-:W-:Y:S05]  /*ed40*/  @!P1 BRA `(.L_x_1036) ;  /* 0x00000000000c9947 */ /* 0x000fea0003800000 */
[----:B-1----:R-:W2:Y:S02]  /*ed50*/  LDG.E.U8 R0, desc[UR36][R2.64] ;  /* 0x0000002402007981 */ /* 0x002ea4000c1e1100 */
[----:B--2---:R-:W-:-:S04]  /*ed60*/  LOP3.LUT P0, RZ, R0, 0xff, R17, 0xc8, !PT ;  /* 0x000000ff00ff7812 */ /* 0x004fc8000780c811 */
[----:B------:R-:W-:-:S09]  /*ed70*/  SEL R17, RZ, 0x1, !P0 ;  /* 0x00000001ff117807 */ /* 0x000fd20004000000 */
.L_x_1036:
[----:B------:R-:W-:Y:S05]  /*ed80*/  @!P2 BRA `(.L_x_1037) ;  /* 0x000000000068a947 */ /* 0x000fea0003800000 */
[----:B-1----:R-:W1:Y:S02]  /*ed90*/  LDC R0, c[0x0][0x61c] ;  /* 0x00018700ff007b82 */ /* 0x002e640000000800 */
[----:B-1----:R-:W-:-:S13]  /*eda0*/  ISETP.NE.AND P0, PT, R0, 0x1, PT ;  /* 0x000000010000780c */ /* 0x002fda0003f05270 */
[----:B------:R-:W-:Y:S05]  /*edb0*/  @!P0 BRA `(.L_x_1038) ;  /* 0x0000000000408947 */ /* 0x000fea0003800000 */
[----:B------:R-:W-:Y:S01]  /*edc0*/  MOV R2, 0x0 ;  /* 0x0000000000027802 */ /* 0x000fe20000000f00 */
[----:B------:R-:W-:Y:S01]  /*edd0*/  ULDC.64 UR4, c[0x4][0x640] ;  /* 0x0101900000047ab9 */ /* 0x000fe20000000a00 */
[----:B------:R-:W-:Y:S01]  /*ede0*/  ULDC.64 UR6, c[0x4][0x478] ;  /* 0x01011e0000067ab9 */ /* 0x000fe20000000a00 */
[----:B------:R-:W-:Y:S01]  /*edf0*/  MOV R4, UR4 ;  /* 0x0000000400047c02 */ /* 0x000fe20008000f00 */
[----:B------:R-:W-:Y:S01]  /*ee00*/  IMAD.U32 R5, RZ, RZ, UR5 ;  /* 0x00000005ff057e24 */ /* 0x000fe2000f8e00ff */
[----:B------:R-:W-:Y:S01]  /*ee10*/  ULDC.64 UR4, c[0x4][0x630] ;  /* 0x01018c0000047ab9 */ /* 0x000fe20000000a00 */
[----:B------:R-:W1:Y:S01]  /*ee20*/  LDC.64 R2, c[0x4][R2] ;  /* 0x0100000002027b82 */ /* 0x000e620000000a00 */
[----:B------:R-:W-:Y:S01]  /*ee30*/  HFMA2.MMA R8, -RZ, RZ, 0, 4.4763088226318359375e-05 ;  /* 0x000002efff087435 */ /* 0x000fe200000001ff */
[----:B------:R-:W-:Y:S01]  /*ee40*/  MOV R6, UR4 ;  /* 0x0000000400067c02 */ /* 0x000fe20008000f00 */
[----:B------:R-:W-:Y:S01]  /*ee50*/  IMAD.U32 R7, RZ, RZ, UR5 ;  /* 0x00000005ff077e24 */ /* 0x000fe2000f8e00ff */
[----:B------:R-:W-:Y:S01]  /*ee60*/  MOV R10, UR6 ;  /* 0x00000006000a7c02 */ /* 0x000fe20008000f00 */
[----:B------:R-:W-:Y:S01]  /*ee70*/  IMAD.U32 R11, RZ, RZ, UR7 ;  /* 0x00000007ff0b7e24 */ /* 0x000fe2000f8e00ff */
[----:B------:R-:W-:Y:S01]  /*ee80*/  MOV R13, RZ ;  /* 0x000000ff000d7202 */ /* 0x000fe20000000f00 */
[----:B------:R-:W-:-:S07]  /*ee90*/  IMAD.MOV.U32 R12, RZ, RZ, 0x1 ;  /* 0x00000001ff0c7424 */ /* 0x000fce00078e00ff */
[----:B0-----:R-:W-:-:S07]  /*eea0*/  LEPC R20, `(.L_x_1038) ;  /* 0x000000001014794e */ /* 0x001fce0000000000 */
[----:B-1----:R-:W-:Y:S05]  /*eeb0*/  CALL.ABS.NOINC R2 ;  /* 0x0000000002007343 */ /* 0x002fea0003c00000 */
.L_x_1038:
[----:B------:R-:W-:Y:S01]  /*eec0*/  ULDC.64 UR4, c[0x0][0x5e8] ;  /* 0x00017a0000047ab9 */ /* 0x000fe20000000a00 */
[----:B------:R-:W-:Y:S02]  /*eed0*/  LOP3.LUT P0, RZ, R17, 0xff, RZ, 0xc0, !PT ;  /* 0x000000ff11ff7812 */ /* 0x000fe4000780c0ff */
[----:B------:R-:W-:Y:S02]  /*eee0*/  IADD3 R16, P1, R16, UR4, RZ ;  /* 0x0000000410107c10 */ /* 0x000fe4000ff3e0ff */
[----:B------:R-:W-:-:S03]  /*eef0*/  SEL R3, RZ, 0x1, !P0 ;  /* 0x00000001ff037807 */ /* 0x000fc60004000000 */
[----:B------:R-:W-:-:S05]  /*ef00*/  IMAD.X R17, RZ, RZ, UR5, P1 ;  /* 0x00000005ff117e24 */ /* 0x000fca00088e06ff */
[----:B------:R-:W-:Y:S01]  /*ef10*/  STG.E.U8 desc[UR36][R16.64], R3 ;  /* 0x0000000310007986 */ /* 0x000fe2000c101124 */
[----:B------:R-:W-:Y:S05]  /*ef20*/  EXIT ;  /* 0x000000000000794d */ /* 0x000fea0003800000 */
.L_x_1037:
[----:B------:R-:W-:-:S04]  /*ef30*/  LOP3.LUT P0, RZ, R17, 0xff, RZ, 0xc0, !PT ;  /* 0x000000ff11ff7812 */ /* 0x000fc8000780c0ff */
[----:B------:R-:W-:-:S05]  /*ef40*/  SEL R5, RZ, 0x1, !P0 ;  /* 0x00000001ff057807 */ /* 0x000fca0004000000 */
[----:B------:R-:W-:Y:S01]  /*ef50*/  STG.E.U8 desc[UR36][R2.64], R5 ;  /* 0x0000000502007986 */ /* 0x000fe2000c101124 */
[----:B------:R-:W-:Y:S05]  /*ef60*/  EXIT ;  /* 0x000000000000794d */ /* 0x000fea0003800000 */
.L_x_1012:
        /* <DEDUP_REMOVED lines=22> */
.L_x_1040:
[----:B------:R-:W-:Y:S05]  /*f0d0*/  @!P1 BRA `(.L_x_1041) ;  /* 0x0000000000689947 */ /* 0x000fea0003800000 */
[----:B------:R-:W1:Y:S02]  /*f0e0*/  LDC R0, c[0x0][0x61c] ;  /* 0x00018700ff007b82 */ /* 0x000e640000000800 */
        /* <DEDUP_REMOVED lines=18> */
.L_x_1042:
[----:B------:R-:W-:Y:S01]  /*f210*/  ULDC.64 UR4, c[0x0][0x5e8] ;  /* 0x00017a0000047ab9 */ /* 0x000fe20000000a00 */
[----:B------:R-:W-:Y:S02]  /*f220*/  LOP3.LUT P0, RZ, R19, 0xff, RZ, 0xc0, !PT ;  /* 0x000000ff13ff7812 */ /* 0x000fe4000780c0ff */
[----:B------:R-:W-:Y:S02]  /*f230*/  IADD3 R18, P1, R18, UR4, RZ ;  /* 0x0000000412127c10 */ /* 0x000fe4000ff3e0ff */
[----:B------:R-:W-:-:S03]  /*f240*/  SEL R3, RZ, 0x1, !P0 ;  /* 0x00000001ff037807 */ /* 0x000fc60004000000 */
[----:B------:R-:W-:-:S05]  /*f250*/  IMAD.X R19, RZ, RZ, UR5, P1 ;  /* 0x00000005ff137e24 */ /* 0x000fca00088e06ff */
[----:B------:R-:W-:Y:S01]  /*f260*/  STG.E.U8 desc[UR36][R18.64], R3 ;  /* 0x0000000312007986 */ /* 0x000fe2000c101124 */
[----:B------:R-:W-:Y:S05]  /*f270*/  EXIT ;  /* 0x000000000000794d */ /* 0x000fea0003800000 */
.L_x_1041:
[----:B------:R-:W-:Y:S01]  /*f280*/  STG.E.U8 desc[UR36][R4.64], R19 ;  /* 0x0000001304007986 */ /* 0x000fe2000c101124 */
[----:B------:R-:W-:Y:S05]  /*f290*/  EXIT ;  /* 0x000000000000794d */ /* 0x000fea0003800000 */
.L_x_1039:
        /* <DEDUP_REMOVED lines=10> */
.L_x_1043:
[----:B------:R-:W-:-:S04]  /*f340*/  LOP3.LUT P0, RZ, R19, 0xff, RZ, 0xc0, !PT ;  /* 0x000000ff13ff7812 */ /* 0x000fc8000780c0ff */
[----:B------:R-:W-:Y:S01]  /*f350*/  SEL R17, RZ, 0x1, !P0 ;  /* 0x00000001ff117807 */ /* 0x000fe20004000000 */
[----:B------:R-:W-:Y:S08]  /*f360*/  @!P2 BRA `(.L_x_1044) ;  /* 0x000000000060a947 */ /* 0x000ff00003800000 */
[----:B------:R-:W1:Y:S02]  /*f370*/  LDC R0, c[0x0][0x61c] ;  /* 0x00018700ff007b82 */ /* 0x000e640000000800 */
        /* <DEDUP_REMOVED lines=18> */
.L_x_1045:
[----:B------:R-:W-:Y:S02]  /*f4a0*/  ULDC.64 UR4, c[0x0][0x5e8] ;  /* 0x00017a0000047ab9 */ /* 0x000fe40000000a00 */
[----:B------:R-:W-:-:S04]  /*f4b0*/  IADD3 R18, P0, R18, UR4, RZ ;  /* 0x0000000412127c10 */ /* 0x000fc8000ff1e0ff */
[----:B------:R-:W-:-:S05]  /*f4c0*/  IADD3.X R19, RZ, UR5, RZ, P0, !PT ;  /* 0x00000005ff137c10 */ /* 0x000fca00087fe4ff */
[----:B------:R-:W-:Y:S01]  /*f4d0*/  STG.E.U8 desc[UR36][R18.64], R17 ;  /* 0x0000001112007986 */ /* 0x000fe2000c101124 */
[----:B------:R-:W-:Y:S05]  /*f4e0*/  EXIT ;  /* 0x000000000000794d */ /* 0x000fea0003800000 */
.L_x_1044:
[----:B------:R-:W-:Y:S01]  /*f4f0*/  STG.E.U8 desc[UR36][R2.64], R17 ;  /* 0x0000001102007986 */ /* 0x000fe2000c101124 */
[----:B------:R-:W-:Y:S05]  /*f500*/  EXIT ;  /* 0x000000000000794d */ /* 0x000fea0003800000 */
.L_x_1046:
        /* <DEDUP_REMOVED lines=15> */
.L_x_7545:


//--------------------- .text._ZN2at6native13reduce_kernelILi256ELi2ENS0_8ReduceOpIN3c107complexIfEENS0_14func_wrapper_tIbZZZNS0_14or_kernel_cudaERNS_14TensorIteratorEENKUlvE_clEvENKUlvE7_clEvEUlbS5_E_EEjbLi4ELi4EEEEEvT1_ --------------------------
	.section	.text._ZN2at6native13reduce_kernelILi256ELi2ENS0_8ReduceOpIN3c107complexIfEENS0_14func_wrapper_tIbZZZNS0_14or_kernel_cudaERNS_14TensorIteratorEENKUlvE_clEvENKUlvE7_clEvEUlbS5_E_EEjbLi4ELi4EEEEEvT1_,"ax",@progbits
	.align	128
        .global         _ZN2at6native13reduce_kernelILi256ELi2ENS0_8ReduceOpIN3c107complexIfEENS0_14func_wrapper_tIbZZZNS0_14or_kernel_cudaERNS_14TensorIteratorEENKUlvE_clEvENKUlvE7_clEvEUlbS5_E_EEjbLi4ELi4EEEEEvT1_
        .type           _ZN2at6native13reduce_kernelILi256ELi2ENS0_8ReduceOpIN3c107complexIfEENS0_14func_wrapper_tIbZZZNS0_14or_kernel_cudaERNS_14TensorIteratorEENKUlvE_clEvENKUlvE7_clEvEUlbS5_E_EEjbLi4ELi4EEEEEvT1_,@function
        .size           _ZN2at6native13reduce_kernelILi256ELi2ENS0_8ReduceOpIN3c107complexIfEENS0_14func_wrapper_tIbZZZNS0_14or_kernel_cudaERNS_14TensorIteratorEENKUlvE_clEvENKUlvE7_clEvEUlbS5_E_EEjbLi4ELi4EEEEEvT1_,(.L_x_7546 - _ZN2at6native13reduce_kernelILi256ELi2ENS0_8ReduceOpIN3c107complexIfEENS0_14func_wrapper_tIbZZZNS0_14or_kernel_cudaERNS_14TensorIteratorEENKUlvE_clEvENKUlvE7_clEvEUlbS5_E_EEjbLi4ELi4EEEEEvT1_)
        .other          _ZN2at6native13reduce_kernelILi256ELi2ENS0_8ReduceOpIN3c107complexIfEENS0_14func_wrapper_tIbZZZNS0_14or_kernel_cudaERNS_14TensorIteratorEENKUlvE_clEvENKUlvE7_clEvEUlbS5_E_EEjbLi4ELi4EEEEEvT1_,@"STO_CUDA_ENTRY STV_DEFAULT"
_ZN2at6native13reduce_kernelILi256ELi2ENS0_8ReduceOpIN3c107complexIfEENS0_14func_wrapper_tIbZZZNS0_14or_kernel_cudaERNS_14TensorIteratorEENKUlvE_clEvENKUlvE7_clEvEUlbS5_E_EEjbLi4ELi4EEEEEvT1_:
.text._ZN2at6native13reduce_kernelILi256ELi2ENS0_8ReduceOpIN3c107complexIfEENS0_14func_wrapper_tIbZZZNS0_14or_kernel_cudaERNS_14TensorIteratorEENKUlvE_clEvENKUlvE7_clEvEUlbS5_E_EEjbLi4ELi4EEEEEvT1_:
        /* <DEDUP_REMOVED lines=9> */
[----:B------:R-:W-:Y:S01]  /*0090*/  HFMA2.MMA R4, -RZ, RZ, 0, 0 ;  /* 0x00000000ff047435 */ /* 0x000fe200000001ff */
[----:B------:R-:W-:Y:S01]  /*00a0*/  IMAD R0, R2, UR6, RZ ;  /* 0x0000000602007c24 */ /* 0x000fe2000f8e02ff */
[----:B------:R-:W-:-:S04]  /*00b0*/  ISETP.NE.AND P0, PT, R3, 0x1, PT ;  /* 0x000000010300780c */ /* 0x000fc80003f05270 */
[----:B------:R-:W1:Y:S01]  /*00c0*/  LDC R7, c[0x0][0x224] ;  /* 0x00008900ff077b82 */ /* 0x000e620000000800 */
[----:B0-----:R-:W-:-:S04]  /*00d0*/  IMAD R0, R5, UR7, R0 ;  /* 0x0000000705007c24 */ /* 0x001fc8000f8e0200 */
[----:B-1----:R-:W-:Y:S01]  /*00e0*/  IMAD R0, R7, UR4, R0 ;  /* 0x0000000407007c24 */ /* 0x002fe2000f8e0200 */
[----:B------:R-:W-:-:S03]  /*00f0*/  ULDC.64 UR4, c[0x0][0x3f0] ;  /* 0x0000fc0000047ab9 */ /* 0x000fc60000000a00 */
[----:B------:R-:W-:-:S04]  /*0100*/  IMAD.SHL.U32 R5, R0, 0x2, RZ ;  /* 0x0000000200057824 */ /* 0x000fc800078e00ff */
        /* <DEDUP_REMOVED lines=270> */
.L_x_1047:
        /* <DEDUP_REMOVED lines=17> */
[----:B------:R-:W-:Y:S02]  /*1300*/  ISETP.GE.U32.AND P0, PT, R3, R6, PT ;  /* 0x000000060300720c */ /* 0x000fe40003f06070 */
[----:B------:R-:W-:-:S04]  /*1310*/  SHF.L.U32 R19, R4, 0x1, RZ ;  /* 0x0000000104137819 */ /* 0x000fc800000006ff */
        /* <DEDUP_REMOVED lines=24> */
.L_x_1051:
        /* <DEDUP_REMOVED lines=25> */
.L_x_1057:
[----:B------:R-:W-:Y:S05]  /*1630*/  BSYNC B2 ;  /* 0x0000000000027941 */ /* 0x000fea0003800000 */
.L_x_1056:
[----:B------:R-:W-:-:S04]  /*1640*/  PRMT R3, R3, 0x9910, RZ ;  /* 0x0000991003037816 */ /* 0x000fc800000000ff */
[----:B------:R-:W-:-:S13]  /*1650*/  ISETP.NE.AND P0, PT, R3, RZ, PT ;  /* 0x000000ff0300720c */ /* 0x000fda0003f05270 */
[----:B------:R-:W-:Y:S05]  /*1660*/  @!P0 BRA `(.L_x_1055) ;  /* 0x0000000000348947 */ /* 0x000fea0003800000 */
[----:B------:R-:W-:-:S04]  /*1670*/  PRMT R0, R0, 0x9910, RZ ;  /* 0x0000991000007816 */ /* 0x000fc800000000ff */
[----:B------:R-:W-:Y:S01]  /*1680*/  ISETP.NE.AND P0, PT, R0, RZ, PT ;  /* 0x000000ff0000720c */ /* 0x000fe20003f05270 */
[----:B------:R-:W-:-:S12]  /*1690*/  IMAD.MOV.U32 R0, RZ, RZ, 0x1 ;  /* 0x00000001ff007424 */ /* 0x000fd800078e00ff */
[----:B------:R-:W-:Y:S05]  /*16a0*/  @P0 BRA `(.L_x_1055) ;  /* 0x0000000000240947 */ /* 0x000fea0003800000 */
[----:B------:R-:W-:-:S05]  /*16b0*/  IADD3 R3, P0, R2, -R7, RZ ;  /* 0x8000000702037210 */ /* 0x000fca0007f1e0ff */
[----:B------:R-:W-:Y:S01]  /*16c0*/  IMAD.X R0, RZ, RZ, -0x1, P0 ;  /* 0xffffffffff007424 */ /* 0x000fe200000e06ff */
[----:B------:R-:W-:-:S04]  /*16d0*/  LEA R4, P0, R3, R28, 0x3 ;  /* 0x0000001c03047211 */ /* 0x000fc800078018ff */
[----:B------:R-:W-:-:S06]  /*16e0*/  LEA.HI.X R5, R3, R29, R0, 0x3, P0 ;  /* 0x0000001d03057211 */ /* 0x000fcc00000f1c00 */
[----:B------:R-:W2:Y:S02]  /*16f0*/  LDG.E.64 R4, desc[UR58][R4.64] ;  /* 0x0000003a04047981 */ /* 0x000ea4000c1e1b00 */
[----:B--2---:R-:W-:Y:S02]  /*1700*/  FSETP.NEU.FTZ.AND P0, PT, R4, RZ, PT ;  /* 0x000000ff0400720b */ /* 0x004fe40003f1d000 */
[----:B------:R-:W-:-:S04]  /*1710*/  FSETP.NEU.FTZ.AND P1, PT, R5, RZ, PT ;  /* 0x000000ff0500720b */ /* 0x000fc80003f3d000 */
[----:B------:R-:W-:-:S04]  /*1720*/  PLOP3.LUT P0, PT, P0, P1, PT, 0xa8, 0x0 ;  /* 0x000000000000781c */ /* 0x000fc80000703570 */
[----:B------:R-:W-:-:S09]  /*1730*/  SEL R0, RZ, 0x1, !P0 ;  /* 0x00000001ff007807 */ /* 0x000fd20004000000 */
.L_x_1055:
[----:B------:R-:W-:Y:S05]  /*1740*/  BSYNC B1 ;  /* 0x0000000000017941 */ /* 0x000fea0003800000 */
.L_x_1054:
[----:B------:R-:W0:Y:S01]  /*1750*/  LDC R6, c[0x0][0x218] ;  /* 0x00008600ff067b82 */ /* 0x000e220000000800 */
[----:B------:R-:W-:-:S04]  /*1760*/  IADD3 R5, P0, -R7, 0x4, RZ ;  /* 0x0000000407057810 */ /* 0x000fc80007f1e1ff */
[----:B------:R-:W-:Y:S02]  /*1770*/  LEA R28, P1, R5, R28, 0x3 ;  /* 0x0000001c051c7211 */ /* 0x000fe400078218ff */
[----:B------:R-:W-:-:S04]  /*1780*/  IADD3.X R4, RZ, -0x1, RZ, P0, !PT ;  /* 0xffffffffff047810 */ /* 0x000fc800007fe4ff */
[----:B------:R-:W-:Y:S02]  /*1790*/  LEA.HI.X R29, R5, R29, R4, 0x3, P1 ;  /* 0x0000001d051d7211 */ /* 0x000fe400008f1c04 */
[----:B0-----:R-:W-:-:S07]  /*17a0*/  IADD3 R3, R7, -0x4, R6 ;  /* 0xfffffffc07037810 */ /* 0x001fce0007ffe006 */
.L_x_1053:
[----:B------:R-:W-:Y:S05]  /*17b0*/  BSYNC B0 ;  /* 0x0000000000007941 */ /* 0x000fea0003800000 */
.L_x_1052:
[----:B------:R-:W0:Y:S01]  /*17c0*/  LDC.64 R8, c[0x0][0x230] ;  /* 0x00008c00ff087b82 */ /* 0x000e220000000a00 */
[----:B------:R-:W-:Y:S01]  /*17d0*/  ULDC UR4, c[0x0][0x22c] ;  /* 0x00008b0000047ab9 */ /* 0x000fe20000000800 */
[----:B------:R-:W-:Y:S01]  /*17e0*/  BSSY B0, `(.L_x_1058) ;  /* 0x0000028000007945 */ /* 0x000fe20003800000 */
[----:B------:R-:W-:Y:S01]  /*17f0*/  IMAD R4, R2, UR4, RZ ;  /* 0x0000000402047c24 */ /* 0x000fe2000f8e02ff */
[C---:B------:R-:W-:Y:S02]  /*1800*/  ISETP.NE.AND P6, PT, R17.reuse, RZ, PT ;  /* 0x000000ff1100720c */ /* 0x040fe40003fc5270 */
[C---:B------:R-:W-:Y:S02]  /*1810*/  PRMT R20, R22.reuse, 0x7610, R20 ;  /* 0x0000761016147816 */ /* 0x040fe40000000014 */
[----:B------:R-:W-:Y:S01]  /*1820*/  PRMT R23, R22, 0x7610, R23 ;  /* 0x0000761016177816 */ /* 0x000fe20000000017 */
[----:B0-----:R-:W-:-:S04]  /*1830*/  IMAD R4, R17, R8, R4 ;  /* 0x0000000811047224 */ /* 0x001fc800078e0204 */
[----:B------:R-:W-:-:S05]  /*1840*/  IMAD R21, R16, R9, R4 ;  /* 0x0000000910157224 */ /* 0x000fca00078e0204 */
[----:B------:R-:W-:-:S04]  /*1850*/  LEA R4, R21, 0x3, 0x2 ;  /* 0x0000000315047811 */ /* 0x000fc800078e10ff */
[----:B------:R-:W-:-:S13]  /*1860*/  ISETP.GE.U32.AND P0, PT, R4, R3, PT ;  /* 0x000000030400720c */ /* 0x000fda0003f06070 */
[----:B------:R-:W-:Y:S05]  /*1870*/  @P0 BRA `(.L_x_1059) ;  /* 0x0000000000780947 */ /* 0x000fea0003800000 */
[C---:B------:R-:W-:Y:S02]  /*1880*/  PRMT R23, R20.reuse, 0x7610, R23 ;  /* 0x0000761014177816 */ /* 0x040fe40000000017 */
[----:B------:R-:W-:-:S07]  /*1890*/  PRMT R22, R20, 0x7610, R22 ;  /* 0x0000761014167816 */ /* 0x000fce0000000016 */
.L_x_1060:
[----:B------:R-:W-:Y:S01]  /*18a0*/  IMAD.WIDE.U32 R10, R21, 0x20, R28 ;  /* 0x00000020150a7825 */ /* 0x000fe200078e001c */
[----:B------:R-:W-:Y:S01]  /*18b0*/  LOP3.LUT P2, RZ, R0, 0xff, RZ, 0xc0, !PT ;  /* 0x000000ff00ff7812 */ /* 0x000fe2000784c0ff */
[----:B------:R-:W-:-:S03]  /*18c0*/  ULDC UR4, c[0x0][0x220] ;  /* 0x0000880000047ab9 */ /* 0x000fc60000000800 */
[----:B------:R-:W2:Y:S04]  /*18d0*/  LDG.E.128 R12, desc[UR58][R10.64] ;  /* 0x0000003a0a0c7981 */ /* 0x000ea8000c1e1d00 */
[----:B------:R-:W3:Y:S01]  /*18e0*/  LDG.E.128 R4, desc[UR58][R10.64+0x10] ;  /* 0x0000103a0a047981 */ /* 0x000ee2000c1e1d00 */
[----:B------:R-:W-:Y:S01]  /*18f0*/  LOP3.LUT P3, RZ, R22, 0xff, RZ, 0xc0, !PT ;  /* 0x000000ff16ff7812 */ /* 0x000fe2000786c0ff */
[----:B------:R-:W-:-:S05]  /*1900*/  VIADD R21, R21, UR4 ;  /* 0x0000000415157c36 */ /* 0x000fca0008000000 */
[----:B------:R-:W-:Y:S02]  /*1910*/  LEA R0, R21, 0x3, 0x2 ;  /* 0x0000000315007811 */ /* 0x000fe400078e10ff */
[----:B--2---:R-:W-:Y:S02]  /*1920*/  FSETP.NEU.FTZ.AND P0, PT, R12, RZ, PT ;  /* 0x000000ff0c00720b */ /* 0x004fe40003f1d000 */
[----:B------:R-:W-:Y:S02]  /*1930*/  FSETP.NEU.FTZ.AND P1, PT, R13, RZ, PT ;  /* 0x000000ff0d00720b */ /* 0x000fe40003f3d000 */
[----:B------:R-:W-:Y:S02]  /*1940*/  FSETP.NEU.FTZ.AND P4, PT, R14, RZ, PT ;  /* 0x000000ff0e00720b */ /* 0x000fe40003f9d000 */
[----:B------:R-:W-:Y:S02]  /*1950*/  FSETP.NEU.FTZ.AND P5, PT, R15, RZ, PT ;  /* 0x000000ff0f00720b */ /* 0x000fe40003fbd000 */
[----:B------:R-:W-:-:S02]  /*1960*/  PLOP3.LUT P0, PT, P2, P0, P1, 0xfe, 0x0 ;  /* 0x000000000000781c */ /* 0x000fc40001701f16 */
[----:B------:R-:W-:Y:S02]  /*1970*/  PLOP3.LUT P3, PT, P3, P4, P5, 0xfe, 0x0 ;  /* 0x000000000000781c */ /* 0x000fe40001f69f56 */
[----:B------:R-:W-:Y:S02]  /*1980*/  LOP3.LUT P2, RZ, R23, 0xff, RZ, 0xc0, !PT ;  /* 0x000000ff17ff7812 */ /* 0x000fe4000784c0ff */
[----:B---3--:R-:W-:Y:S02]  /*1990*/  FSETP.NEU.FTZ.AND P1, PT, R4, RZ, PT ;  /* 0x000000ff0400720b */ /* 0x008fe40003f3d000 */
[----:B------:R-:W-:Y:S02]  /*19a0*/  FSETP.NEU.FTZ.AND P5, PT, R5, RZ, PT ;  /* 0x000000ff0500720b */ /* 0x000fe40003fbd000 */
[----:B------:R-:W-:Y:S02]  /*19b0*/  LOP3.LUT P4, RZ, R20, 0xff, RZ, 0xc0, !PT ;  /* 0x000000ff14ff7812 */ /* 0x000fe4000788c0ff */
[----:B------:R-:W-:-:S02]  /*19c0*/  PLOP3.LUT P1, PT, P2, P1, P5, 0xfe, 0x0 ;  /* 0x000000000000781c */ /* 0x000fc40001723f56 */
[----:B------:R-:W-:Y:S02]  /*19d0*/  FSETP.NEU.FTZ.AND P2, PT, R6, RZ, PT ;  /* 0x000000ff0600720b */ /* 0x000fe40003f5d000 */
[----:B------:R-:W-:Y:S02]  /*19e0*/  FSETP.NEU.FTZ.AND P5, PT, R7, RZ, PT ;  /* 0x000000ff0700720b */ /* 0x000fe40003fbd000 */
[----:B------:R-:W-:Y:S02]  /*19f0*/  SEL R22, RZ, 0x1, !P3 ;  /* 0x00000001ff167807 */ /* 0x000fe40005800000 */
[----:B------:R-:W-:Y:S02]  /*1a00*/  PLOP3.LUT P2, PT, P4, P2, P5, 0xfe, 0x0 ;  /* 0x000000000000781c */ /* 0x000fe40002745f56 */
[----:B------:R-:W-:Y:S02]  /*1a10*/  ISETP.GE.U32.AND P4, PT, R0, R3, PT ;  /* 0x000000030000720c */ /* 0x000fe40003f86070 */
[----:B------:R-:W-:-:S02]  /*1a20*/  SEL R0, RZ, 0x1, !P0 ;  /* 0x00000001ff007807 */ /* 0x000fc40004000000 */
[----:B------:R-:W-:Y:S02]  /*1a30*/  SEL R23, RZ, 0x1, !P1 ;  /* 0x00000001ff177807 */ /* 0x000fe40004800000 */
[----:B------:R-:W-:-:S07]  /*1a40*/  SEL R20, RZ, 0x1, !P2 ;  /* 0x00000001ff147807 */ /* 0x000fce0005000000 */
[----:B------:R-:W-:Y:S05]  /*1a50*/  @!P4 BRA `(.L_x_1060) ;  /* 0xfffffffc0090c947 */ /* 0x000fea000383ffff */
.L_x_1059:
[----:B------:R-:W-:Y:S05]  /*1a60*/  BSYNC B0 ;  /* 0x0000000000007941 */ /* 0x000fea0003800000 */
.L_x_1058:
[----:B------:R-:W-:Y:S01]  /*1a70*/  ISETP.NE.AND P0, PT, R8, RZ, PT ;  /* 0x000000ff0800720c */ /* 0x000fe20003f05270 */
[----:B------:R-:W-:Y:S01]  /*1a80*/  BSSY B0, `(.L_x_1061) ;  /* 0x0000008000007945 */ /* 0x000fe20003800000 */
[----:B------:R-:W-:-:S11]  /*1a90*/  PRMT R4, RZ, 0x7610, R4 ;  /* 0x00007610ff047816 */ /* 0x000fd60000000004 */
[----:B------:R-:W-:Y:S05]  /*1aa0*/  @P0 BRA P6, `(.L_x_1062) ;  /* 0x0000000000140947 */ /* 0x000fea0003000000 */
[----:B------:R-:W-:Y:S01]  /*1ab0*/  ISETP.NE.AND P0, PT, R9, RZ, PT ;  /* 0x000000ff0900720c */ /* 0x000fe20003f05270 */
[----:B------:R-:W-:-:S12]  /*1ac0*/  IMAD.MOV.U32 R4, RZ, RZ, 0x1 ;  /* 0x00000001ff047424 */ /* 0x000fd800078e00ff */
[----:B------:R-:W-:-:S04]  /*1ad0*/  @P0 ISETP.NE.AND P1, PT, R16, RZ, PT ;  /* 0x000000ff1000020c */ /* 0x000fc80003f25270 */
[----:B------:R-:W-:-:S04]  /*1ae0*/  @P0 SEL R5, RZ, 0x1, P1 ;  /* 0x00000001ff050807 */ /* 0x000fc80000800000 */
[----:B------:R-:W-:-:S07]  /*1af0*/  @P0 PRMT R4, R5, 0x7610, R4 ;  /* 0x0000761005040816 */ /* 0x000fce0000000004 */
.L_x_1062:
[----:B------:R-:W-:Y:S05]  /*1b00*/  BSYNC B0 ;  /* 0x0000000000007941 */ /* 0x000fea0003800000 */
.L_x_1061:
        /* <DEDUP_REMOVED lines=15> */
.L_x_1064:
[----:B------:R-:W-:Y:S05]  /*1c00*/  BSYNC B0 ;  /* 0x0000000000007941 */ /* 0x000fea0003800000 */
.L_x_1063:
[----:B------:R-:W-:Y:S02]  /*1c10*/  LOP3.LUT R23, R23, R22, R0, 0xfe, !PT ;  /* 0x0000001617177212 */ /* 0x000fe400078efe00 */
[----:B------:R-:W-:Y:S02]  /*1c20*/  PRMT R16, RZ, 0x7610, R16 ;  /* 0x00007610ff107816 */ /* 0x000fe40000000010 */
[----:B------:R-:W-:-:S04]  /*1c30*/  LOP3.LUT P0, RZ, R20, 0xff, R23, 0xc8, !PT ;  /* 0x000000ff14ff7812 */ /* 0x000fc8000780c817 */
[----:B------:R-:W-:Y:S01]  /*1c40*/  SEL R23, RZ, 0x1, !P0 ;  /* 0x00000001ff177807 */ /* 0x000fe20004000000 */
[----:B------:R-:W-:Y:S08]  /*1c50*/  BRA `(.L_x_1049) ;  /* 0x000000a400f07947 */ /* 0x000ff00003800000 */
.L_x_1050:
        /* <DEDUP_REMOVED lines=21> */
[C---:B------:R-:W-:Y:S02]  /*1db0*/  PRMT R30, R0.reuse, 0x7610, R30 ;  /* 0x00007610001e7816 */ /* 0x040fe4000000001e */
[----:B------:R-:W-:Y:S02]  /*1dc0*/  CS2R R20, SRZ ;  /* 0x0000000000147805 */ /* 0x000fe4000001ff00 */
[C---:B------:R-:W-:Y:S02]  /*1dd0*/  PRMT R31, R0.reuse, 0x7610, R31 ;  /* 0x00007610001f7816 */ /* 0x040fe4000000001f */
[----:B------:R-:W-:Y:S02]  /*1de0*/  CS2R R14, SRZ ;  /* 0x00000000000e7805 */ /* 0x000fe4000001ff00 */
[----:B------:R-:W-:-:S02]  /*1df0*/  PRMT R34, R0, 0x7610, R34 ;  /* 0x0000761000227816 */ /* 0x000fc40000000022 */
[----:B------:R-:W-:Y:S02]  /*1e00*/  CS2R R12, SRZ ;  /* 0x00000000000c7805 */ /* 0x000fe4000001ff00 */
[----:B------:R-:W-:Y:S02]  /*1e10*/  PRMT R35, R0, 0x7610, R35 ;  /* 0x0000761000237816 */ /* 0x000fe40000000023 */
[----:B------:R-:W-:Y:S02]  /*1e20*/  CS2R R10, SRZ ;  /* 0x00000000000a7805 */ /* 0x000fe4000001ff00 */
[----:B------:R-:W-:Y:S01]  /*1e30*/  CS2R R8, SRZ ;  /* 0x0000000000087805 */ /* 0x000fe2000001ff00 */
[----:B------:R-:W-:Y:S06]  /*1e40*/  @P0 BRA `(.L_x_1068) ;  /* 0x0000004400640947 */ /* 0x000fec0003800000 */
[----:B------:R-:W0:Y:S01]  /*1e50*/  LDC R33, c[0x0][0x254] ;  /* 0x00009500ff217b82 */ /* 0x000e220000000800 */
[----:B------:R-:W-:Y:S01]  /*1e60*/  ISETP.NE.AND P0, PT, R32, RZ, PT ;  /* 0x000000ff2000720c */ /* 0x000fe20003f05270 */
[----:B------:R-:W-:Y:S01]  /*1e70*/  BSSY B1, `(.L_x_1068) ;  /* 0x0000456000017945 */ /* 0x000fe20003800000 */
[----:B------:R-:W-:Y:S02]  /*1e80*/  LOP3.LUT R36, R36, 0xfffffffd, RZ, 0xc0, !PT ;  /* 0xfffffffd24247812 */ /* 0x000fe400078ec0ff */
[C---:B------:R-:W-:Y:S02]  /*1e90*/  PRMT R5, R0.reuse, 0x7610, R5 ;  /* 0x0000761000057816 */ /* 0x040fe40000000005 */
[C---:B------:R-:W-:Y:S02]  /*1ea0*/  PRMT R7, R0.reuse, 0x7610, R7 ;  /* 0x0000761000077816 */ /* 0x040fe40000000007 */
[C---:B------:R-:W-:Y:S02]  /*1eb0*/  PRMT R16, R0.reuse, 0x7610, R16 ;  /* 0x0000761000107816 */ /* 0x040fe40000000010 */
[----:B------:R-:W-:-:S02]  /*1ec0*/  PRMT R30, R0, 0x7610, R30 ;  /* 0x00007610001e7816 */ /* 0x000fc4000000001e */
[----:B------:R-:W-:Y:S02]  /*1ed0*/  PRMT R31, R0, 0x7610, R31 ;  /* 0x00007610001f7816 */ /* 0x000fe4000000001f */
[----:B------:R-:W-:Y:S02]  /*1ee0*/  @P0 LOP3.LUT R36, R36, 0x2, RZ, 0xfc, !PT ;  /* 0x0000000224240812 */ /* 0x000fe400078efcff */
[C---:B------:R-:W-:Y:S02]  /*1ef0*/  PRMT R34, R0.reuse, 0x7610, R34 ;  /* 0x0000761000227816 */ /* 0x040fe40000000022 */
[----:B------:R-:W-:-:S07]  /*1f00*/  PRMT R35, R0, 0x7610, R35 ;  /* 0x0000761000237816 */ /* 0x000fce0000000023 */
.L_x_1073:
[----:B------:R-:W-:Y:S01]  /*1f10*/  ISETP.NE.AND P1, PT, R32, RZ, PT ;  /* 0x000000ff2000720c */ /* 0x000fe20003f25270 */
        /* <DEDUP_REMOVED lines=295> */
.L_x_1069:
[----:B------:R-:W-:Y:S01]  /*3190*/  LOP3.LUT R9, R4, 0xfffffff0, RZ, 0xc0, !PT ;  /* 0xfffffff004097812 */ /* 0x000fe200078ec0ff */
[----:B------:R-:W-:-:S03]  /*31a0*/  ULDC UR36, c[0x0][0x220] ;  /* 0x0000880000247ab9 */ /* 0x000fc60000000800 */
[----:B------:R-:W-:-:S04]  /*31b0*/  IADD3 R8, P0, R28, R9, RZ ;  /* 0x000000091c087210 */ /* 0x000fc80007f1e0ff */
[----:B------:R-:W-:-:S06]  /*31c0*/  IADD3.X R9, RZ, R29, RZ, P0, !PT ;  /* 0x0000001dff097210 */ /* 0x000fcc00007fe4ff */
[----:B------:R-:W5:Y:S01]  /*31d0*/  LDG.E.128 R8, desc[UR58][R8.64] ;  /* 0x0000003a08087981 */ /* 0x000f62000c1e1d00 */
[----:B------:R-:W-:-:S04]  /*31e0*/  IMAD.U32 R4, RZ, RZ, UR36 ;  /* 0x00000024ff047e24 */ /* 0x000fc8000f8e00ff */
[----:B------:R-:W-:Y:S01]  /*31f0*/  IMAD.IADD R3, R3, 0x1, R4 ;  /* 0x0000000103037824 */ /* 0x000fe200078e0204 */
        /* <DEDUP_REMOVED lines=244> */
.L_x_1070:
[----:B------:R-:W-:-:S04]  /*4140*/  LOP3.LUT R13, R6, 0xfffffff0, RZ, 0xc0, !PT ;  /* 0xfffffff0060d7812 */ /* 0x000fc800078ec0ff */
[----:B------:R-:W-:-:S05]  /*4150*/  IADD3 R12, P0, R28, R13, RZ ;  /* 0x0000000d1c0c7210 */ /* 0x000fca0007f1e0ff */
[----:B------:R-:W-:-:S06]  /*4160*/  IMAD.X R13, RZ, RZ, R29, P0 ;  /* 0x000000ffff0d7224 */ /* 0x000fcc00000e061d */
[----:B------:R-:W5:Y:S01]  /*4170*/  LDG.E.128 R12, desc[UR58][R12.64] ;  /* 0x0000003a0c0c7981 */ /* 0x000f62000c1e1d00 */
[----:B------:R-:W-:Y:S01]  /*4180*/  IMAD.IADD R3, R3, 0x1, R4 ;  /* 0x0000000103037824 */ /* 0x000fe200078e0204 */
[----:B------:R-:W-:Y:S01]  /*4190*/  MOV R6, RZ ;  /* 0x000000ff00067202 */ /* 0x000fe20000000f00 */
[----:B------:R-:W-:Y:S01]  /*41a0*/  IMAD.MOV.U32 R24, RZ, RZ, RZ ;  /* 0x000000ffff187224 */ /* 0x000fe200078e00ff */
        /* <DEDUP_REMOVED lines=244> */
.L_x_1071:
[----:B------:R-:W-:-:S04]  /*50f0*/  LOP3.LUT R21, R24, 0xfffffff0, RZ, 0xc0, !PT ;  /* 0xfffffff018157812 */ /* 0x000fc800078ec0ff */
[----:B------:R-:W-:-:S04]  /*5100*/  IADD3 R20, P0, R28, R21, RZ ;  /* 0x000000151c147210 */ /* 0x000fc80007f1e0ff */
[----:B------:R-:W-:-:S06]  /*5110*/  IADD3.X R21, RZ, R29, RZ, P0, !PT ;  /* 0x0000001dff157210 */ /* 0x000fcc00007fe4ff */
[----:B------:R-:W5:Y:S01]  /*5120*/  LDG.E.128 R20, desc[UR58][R20.64] ;  /* 0x0000003a14147981 */ /* 0x000f62000c1e1d00 */
[----:B------:R-:W-:Y:S01]  /*5130*/  IMAD.IADD R3, R3, 0x1, R4 ;  /* 0x0000000103037824 */ /* 0x000fe200078e0204 */
        /* <DEDUP_REMOVED lines=244> */
.L_x_1072:
[----:B------:R-:W-:Y:S02]  /*6080*/  LOP3.LUT P5, RZ, R31, 0xff, RZ, 0xc0, !PT ;  /* 0x000000ff1fff7812 */ /* 0x000fe400078ac0ff */
[----:B-----5:R-:W-:Y:S02]  /*6090*/  FSETP.NEU.FTZ.AND P1, PT, R8, RZ, PT ;  /* 0x000000ff0800720b */ /* 0x020fe40003f3d000 */
[----:B------:R-:W-:Y:S02]  /*60a0*/  FSETP.NEU.FTZ.AND P2, PT, R9, RZ, PT ;  /* 0x000000ff0900720b */ /* 0x000fe40003f5d000 */
[----:B------:R-:W-:Y:S02]  /*60b0*/  LOP3.LUT P0, RZ, R30, 0xff, RZ, 0xc0, !PT ;  /* 0x000000ff1eff7812 */ /* 0x000fe4000780c0ff */
[----:B------:R-:W-:Y:S02]  /*60c0*/  FSETP.NEU.FTZ.AND P3, PT, R10, RZ, PT ;  /* 0x000000ff0a00720b */ /* 0x000fe40003f7d000 */
[----:B------:R-:W-:-:S02]  /*60d0*/  FSETP.NEU.FTZ.AND P4, PT, R11, RZ, PT ;  /* 0x000000ff0b00720b */ /* 0x000fc40003f9d000 */
[----:B------:R-:W-:Y:S02]  /*60e0*/  LOP3.LUT R36, R36, 0xfffffffe, RZ, 0xc0, !PT ;  /* 0xfffffffe24247812 */ /* 0x000fe400078ec0ff */
[----:B------:R-:W-:Y:S02]  /*60f0*/  FSETP.NEU.FTZ.AND P6, PT, R23, RZ, PT ;  /* 0x000000ff1700720b */ /* 0x000fe40003fdd000 */
[----:B------:R-:W-:Y:S01]  /*6100*/  LOP3.LUT R25, R6, 0xfffffff0, RZ, 0xc0, !PT ;  /* 0xfffffff006197812 */ /* 0x000fe200078ec0ff */
[----:B------:R-:W-:Y:S01]  /*6110*/  IMAD.IADD R3, R3, 0x1, R4 ;  /* 0x0000000103037824 */ /* 0x000fe200078e0204 */
[----:B------:R-:W-:Y:S01]  /*6120*/  PLOP3.LUT P5, PT, P5, P1, P2, 0xfe, 0x0 ;  /* 0x000000000000781c */ /* 0x000fe20002fa3f26 */
[----:B------:R-:W-:Y:S01]  /*6130*/  ULDC UR4, c[0x0][0x218] ;  /* 0x0000860000047ab9 */ /* 0x000fe20000000800 */
[----:B------:R-:W-:Y:S02]  /*6140*/  PLOP3.LUT P0, PT, P0, P3, P4, 0xfe, 0x0 ;  /* 0x000000000000781c */ /* 0x000fe40000707f46 */
[----:B------:R-:W-:-:S02]  /*6150*/  LOP3.LUT P1, RZ, R16, 0xff, RZ, 0xc0, !PT ;  /* 0x000000ff10ff7812 */ /* 0x000fc4000782c0ff */
[----:B------:R-:W-:Y:S02]  /*6160*/  FSETP.NEU.FTZ.AND P2, PT, R12, RZ, PT ;  /* 0x000000ff0c00720b */ /* 0x000fe40003f5d000 */
[----:B------:R-:W-:Y:S02]  /*6170*/  FSETP.NEU.FTZ.AND P4, PT, R13, RZ, PT ;  /* 0x000000ff0d00720b */ /* 0x000fe40003f9d000 */
[----:B------:R-:W-:Y:S02]  /*6180*/  LOP3.LUT P3, RZ, R7, 0xff, RZ, 0xc0, !PT ;  /* 0x000000ff07ff7812 */ /* 0x000fe4000786c0ff */
[----:B------:R-:W-:Y:S02]  /*6190*/  PLOP3.LUT P1, PT, P1, P2, P4, 0xfe, 0x0 ;  /* 0x000000000000781c */ /* 0x000fe40000f25f46 */
[----:B------:R-:W-:Y:S02]  /*61a0*/  FSETP.NEU.FTZ.AND P2, PT, R14, RZ, PT ;  /* 0x000000ff0e00720b */ /* 0x000fe40003f5d000 */
[----:B------:R-:W-:-:S02]  /*61b0*/  FSETP.NEU.FTZ.AND P4, PT, R15, RZ, PT ;  /* 0x000000ff0f00720b */ /* 0x000fc40003f9d000 */
[----:B------:R-:W-:Y:S02]  /*61c0*/  @P5 LOP3.LUT R36, R36, 0x1, RZ, 0xfc, !PT ;  /* 0x0000000124245812 */ /* 0x000fe400078efcff */
[----:B------:R-:W-:Y:S02]  /*61d0*/  PLOP3.LUT P2, PT, P3, P2, P4, 0xfe, 0x0 ;  /* 0x000000000000781c */ /* 0x000fe40001f45f46 */
[----:B------:R-:W-:Y:S02]  /*61e0*/  LOP3.LUT P3, RZ, R5, 0xff, RZ, 0xc0, !PT ;  /* 0x000000ff05ff7812 */ /* 0x000fe4000786c0ff */
[----:B------:R-:W-:Y:S02]  /*61f0*/  FSETP.NEU.FTZ.AND P4, PT, R20, RZ, PT ;  /* 0x000000ff1400720b */ /* 0x000fe40003f9d000 */
[----:B------:R-:W-:-:S04]  /*6200*/  FSETP.NEU.FTZ.AND P5, PT, R21, RZ, PT ;  /* 0x000000ff1500720b */ /* 0x000fc80003fbd000 */
[----:B------:R-:W-:Y:S02]  /*6210*/  PLOP3.LUT P3, PT, P3, P4, P5, 0xfe, 0x0 ;  /* 0x000000000000781c */ /* 0x000fe40001f69f56 */
[----:B------:R-:W-:Y:S02]  /*6220*/  LOP3.LUT P4, RZ, R0, 0xff, RZ, 0xc0, !PT ;  /* 0x000000ff00ff7812 */ /* 0x000fe4000788c0ff */
[----:B------:R-:W-:-:S04]  /*6230*/  FSETP.NEU.FTZ.AND P5, PT, R22, RZ, PT ;  /* 0x000000ff1600720b */ /* 0x000fc80003fbd000 */
[----:B------:R-:W-:Y:S02]  /*6240*/  PLOP3.LUT P4, PT, P4, P5, P6, 0xfe, 0x0 ;  /* 0x000000000000781c */ /* 0x000fe4000278bf66 */
[----:B------:R-:W-:Y:S01]  /*6250*/  IADD3 R24, P5, R28, R25, RZ ;  /* 0x000000191c187210 */ /* 0x000fe20007fbe0ff */
[----:B------:R-:W-:Y:S02]  /*6260*/  IMAD R37, R4, 0x3, R3 ;  /* 0x0000000304257824 */ /* 0x000fe400078e0203 */
[----:B------:R-:W-:Y:S01]  /*6270*/  IMAD.U32 R6, RZ, RZ, UR4 ;  /* 0x00000004ff067e24 */ /* 0x000fe2000f8e00ff */
[----:B------:R-:W-:Y:S02]  /*6280*/  IADD3.X R25, RZ, R29, RZ, P5, !PT ;  /* 0x0000001dff197210 */ /* 0x000fe40002ffe4ff */
[----:B------:R-:W-:Y:S02]  /*6290*/  SEL R5, RZ, 0x1, !P3 ;  /* 0x00000001ff057807 */ /* 0x000fe40005800000 */
[----:B------:R-:W-:-:S02]  /*62a0*/  SEL R16, RZ, 0x1, !P1 ;  /* 0x00000001ff107807 */ /* 0x000fc40004800000 */
[----:B------:R-:W2:Y:S01]  /*62b0*/  LDG.E.128 R24, desc[UR58][R24.64] ;  /* 0x0000003a18187981 */ /* 0x000ea2000c1e1d00 */
[----:B------:R-:W-:Y:S02]  /*62c0*/  ISETP.GE.U32.AND P3, PT, R37, R6, PT ;  /* 0x000000062500720c */ /* 0x000fe40003f66070 */
[----:B------:R-:W-:Y:S02]  /*62d0*/  SEL R7, RZ, 0x1, !P2 ;  /* 0x00000001ff077807 */ /* 0x000fe40005000000 */
[----:B------:R-:W-:Y:S02]  /*62e0*/  LOP3.LUT P5, RZ, R34, 0xff, RZ, 0xc0, !PT ;  /* 0x000000ff22ff7812 */ /* 0x000fe400078ac0ff */
[----:B------:R-:W-:Y:S02]  /*62f0*/  SEL R30, RZ, 0x1, !P0 ;  /* 0x00000001ff1e7807 */ /* 0x000fe40004000000 */
[----:B------:R-:W-:Y:S02]  /*6300*/  LOP3.LUT P0, RZ, R35, 0xff, RZ, 0xc0, !PT ;  /* 0x000000ff23ff7812 */ /* 0x000fe4000780c0ff */
[----:B------:R-:W-:-:S02]  /*6310*/  LOP3.LUT P6, RZ, R36, 0x1, RZ, 0xc0, !PT ;  /* 0x0000000124ff7812 */ /* 0x000fc400078cc0ff */
[----:B------:R-:W-:Y:S02]  /*6320*/  SEL R0, RZ, 0x1, !P4 ;  /* 0x00000001ff007807 */ /* 0x000fe40006000000 */
[----:B------:R-:W-:Y:S02]  /*6330*/  SEL R31, RZ, 0x1, !P6 ;  /* 0x00000001ff1f7807 */ /* 0x000fe40007000000 */
[----:B--2---:R-:W-:Y:S02]  /*6340*/  FSETP.NEU.FTZ.AND P1, PT, R24, RZ, PT ;  /* 0x000000ff1800720b */ /* 0x004fe40003f3d000 */
[----:B------:R-:W-:-:S04]  /*6350*/  FSETP.NEU.FTZ.AND P2, PT, R25, RZ, PT ;  /* 0x000000ff1900720b */ /* 0x000fc80003f5d000 */
[----:B------:R-:W-:Y:S02]  /*6360*/  PLOP3.LUT P1, PT, P5, P1, P2, 0xfe, 0x0 ;  /* 0x000000000000781c */ /* 0x000fe40002f23f26 */
[----:B------:R-:W-:Y:S02]  /*6370*/  FSETP.NEU.FTZ.AND P2, PT, R26, RZ, PT ;  /* 0x000000ff1a00720b */ /* 0x000fe40003f5d000 */
[----:B------:R-:W-:-:S04]  /*6380*/  FSETP.NEU.FTZ.AND P5, PT, R27, RZ, PT ;  /* 0x000000ff1b00720b */ /* 0x000fc80003fbd000 */
[----:B------:R-:W-:Y:S02]  /*6390*/  PLOP3.LUT P0, PT, P0, P2, P5, 0xfe, 0x0 ;  /* 0x000000000000781c */ /* 0x000fe40000705f56 */
[----:B------:R-:W-:Y:S02]  /*63a0*/  SEL R34, RZ, 0x1, !P1 ;  /* 0x00000001ff227807 */ /* 0x000fe40004800000 */
[----:B------:R-:W-:Y:S01]  /*63b0*/  SEL R35, RZ, 0x1, !P0 ;  /* 0x00000001ff237807 */ /* 0x000fe20004000000 */
[----:B------:R-:W-:Y:S08]  /*63c0*/  @!P3 BRA `(.L_x_1073) ;  /* 0xffffffb800d0b947 */ /* 0x000ff0000383ffff */
[----:B------:R-:W-:Y:S05]  /*63d0*/  BSYNC B1 ;  /* 0x0000000000017941 */ /* 0x000fea0003800000 */
.L_x_1068:
[----:B------:R-:W-:Y:S05]  /*63e0*/  BSYNC B0 ;  /* 0x0000000000007941 */ /* 0x000fea0003800000 */
.L_x_1067:
[----:B------:R-:W-:Y:S01]  /*63f0*/  ISETP.GE.U32.AND P0, PT, R3, R6, PT ;  /* 0x000000060300720c */ /* 0x000fe20003f06070 */
[----:B------:R-:W-:-:S12]  /*6400*/  BSSY B0, `(.L_x_1074) ;  /* 0x0000466000007945 */ /* 0x000fd80003800000 */
[----:B------:R-:W-:Y:S05]  /*6410*/  @P0 BRA `(.L_x_1075) ;  /* 0x0000004400900947 */ /* 0x000fea0003800000 */
[----:B------:R-:W1:Y:S01]  /*6420*/  LDC R36, c[0x0][0x254] ;  /* 0x00009500ff247b82 */ /* 0x000e620000000800 */
[----:B------:R-:W-:Y:S01]  /*6430*/  HFMA2.MMA R37, -RZ, RZ, 0, 0 ;  /* 0x00000000ff257435 */ /* 0x000fe200000001ff */
        /* <DEDUP_REMOVED lines=275> */
.L_x_1076:
[----:B------:R-:W-:-:S04]  /*7570*/  LOP3.LUT R9, R37, 0xfffffff0, RZ, 0xc0, !PT ;  /* 0xfffffff025097812 */ /* 0x000fc800078ec0ff */
[----:B------:R-:W-:-:S05]  /*7580*/  IADD3 R8, P2, R28, R9, RZ ;  /* 0x000000091c087210 */ /* 0x000fca0007f5e0ff */
[----:B------:R-:W-:-:S06]  /*7590*/  IMAD.X R9, RZ, RZ, R29, P2 ;  /* 0x000000ffff097224 */ /* 0x000fcc00010e061d */
[----:B------:R-:W5:Y:S01]  /*75a0*/  LDG.E.128 R8, desc[UR58][R8.64] ;  /* 0x0000003a08087981 */ /* 0x000f62000c1e1d00 */
[----:B0-----:R-:W-:-:S05]  /*75b0*/  IMAD.IADD R33, R3, 0x1, R4 ;  /* 0x0000000103217824 */ /* 0x001fca00078e0204 */
[----:B------:R-:W-:-:S13]  /*75c0*/  ISETP.GE.U32.AND P2, PT, R33, R6, PT ;  /* 0x000000062100720c */ /* 0x000fda0003f46070 */
        /* <DEDUP_REMOVED lines=275> */
.L_x_1077:
[----:B------:R-:W-:-:S04]  /*8700*/  LOP3.LUT R13, R37, 0xfffffff0, RZ, 0xc0, !PT ;  /* 0xfffffff0250d7812 */ /* 0x000fc800078ec0ff */
[----:B------:R-:W-:-:S04]  /*8710*/  IADD3 R12, P2, R28, R13, RZ ;  /* 0x0000000d1c0c7210 */ /* 0x000fc80007f5e0ff */
[----:B------:R-:W-:-:S06]  /*8720*/  IADD3.X R13, RZ, R29, RZ, P2, !PT ;  /* 0x0000001dff0d7210 */ /* 0x000fcc00017fe4ff */
[----:B------:R-:W5:Y:S01]  /*8730*/  LDG.E.128 R12, desc[UR58][R12.64] ;  /* 0x0000003a0c0c7981 */ /* 0x000f62000c1e1d00 */
[----:B------:R-:W-:-:S05]  /*8740*/  IMAD.IADD R33, R33, 0x1, R4 ;  /* 0x0000000121217824 */ /* 0x000fca00078e0204 */
        /* <DEDUP_REMOVED lines=265> */
[----:B------:R-:W-:-:S06]  /*97e0*/  IADD3 R41, -R23, RZ, RZ ;  /* 0x000000ff17297210 */ /* 0x000fcc0007ffe1ff */
        /* <DEDUP_REMOVED lines=10> */
.L_x_1078:
[----:B------:R-:W-:-:S04]  /*9890*/  LOP3.LUT R21, R37, 0xfffffff0, RZ, 0xc0, !PT ;  /* 0xfffffff025157812 */ /* 0x000fc800078ec0ff */
[----:B------:R-:W-:-:S05]  /*98a0*/  IADD3 R20, P2, R28, R21, RZ ;  /* 0x000000151c147210 */ /* 0x000fca0007f5e0ff */
[----:B------:R-:W-:-:S06]  /*98b0*/  IMAD.X R21, RZ, RZ, R29, P2 ;  /* 0x000000ffff157224 */ /* 0x000fcc00010e061d */
[----:B------:R-:W5:Y:S01]  /*98c0*/  LDG.E.128 R20, desc[UR58][R20.64] ;  /* 0x0000003a14147981 */ /* 0x000f62000c1e1d00 */
[----:B------:R-:W-:-:S04]  /*98d0*/  IADD3 R33, R33, R4, RZ ;  /* 0x0000000421217210 */ /* 0x000fc80007ffe0ff */
[----:B------:R-:W-:-:S13]  /*98e0*/  ISETP.GE.U32.AND P2, PT, R33, R6, PT ;  /* 0x000000062100720c */ /* 0x000fda0003f46070 */
        /* <DEDUP_REMOVED lines=275> */
.L_x_1079:
[----:B------:R-:W-:-:S04]  /*aa20*/  LOP3.LUT R25, R37, 0xfffffff0, RZ, 0xc0, !PT ;  /* 0xfffffff025197812 */ /* 0x000fc800078ec0ff */
[----:B------:R-:W-:-:S05]  /*aa30*/  IADD3 R24, P1, R28, R25, RZ ;  /* 0x000000191c187210 */ /* 0x000fca0007f3e0ff */
[----:B------:R-:W-:-:S06]  /*aa40*/  IMAD.X R25, RZ, RZ, R29, P1 ;  /* 0x000000ffff197224 */ /* 0x000fcc00008e061d */
[----:B------:R-:W5:Y:S02]  /*aa50*/  LDG.E.128 R24, desc[UR58][R24.64] ;  /* 0x0000003a18187981 */ /* 0x000f64000c1e1d00 */
.L_x_1075:
[----:B------:R-:W-:Y:S05]  /*aa60*/  BSYNC B0 ;  /* 0x0000000000007941 */ /* 0x000fea0003800000 */
.L_x_1074:
[----:B------:R-:W-:Y:S04]  /*aa70*/  BSSY B0, `(.L_x_1080) ;  /* 0x0000033000007945 */ /* 0x000fe80003800000 */
[----:B------:R-:W-:Y:S05]  /*aa80*/  @P0 BRA `(.L_x_1081) ;  /* 0x0000000000c40947 */ /* 0x000fea0003800000 */
[----:B------:R-:W-:Y:S01]  /*aa90*/  LOP3.LUT P0, RZ, R31, 0xff, RZ, 0xc0, !PT ;  /* 0x000000ff1fff7812 */ /* 0x000fe2000780c0ff */
[----:B------:R-:W-:Y:S01]  /*aaa0*/  IMAD.IADD R3, R3, 0x1, R4 ;  /* 0x0000000103037824 */ /* 0x000fe200078e0204 */
[----:B-----5:R-:W-:Y:S02]  /*aab0*/  FSETP.NEU.FTZ.AND P1, PT, R9, RZ, PT ;  /* 0x000000ff0900720b */ /* 0x020fe40003f3d000 */
[----:B------:R-:W-:Y:S02]  /*aac0*/  FSETP.NEU.FTZ.AND P2, PT, R8, RZ, PT ;  /* 0x000000ff0800720b */ /* 0x000fe40003f5d000 */
[----:B------:R-:W-:Y:S02]  /*aad0*/  FSETP.NEU.FTZ.AND P3, PT, R11, RZ, PT ;  /* 0x000000ff0b00720b */ /* 0x000fe40003f7d000 */
[----:B------:R-:W-:Y:S02]  /*aae0*/  PLOP3.LUT P0, PT, P0, P2, P1, 0xfe, 0x0 ;  /* 0x000000000000781c */ /* 0x000fe40000705f16 */
[----:B------:R-:W-:-:S02]  /*aaf0*/  ISETP.GE.U32.AND P1, PT, R3, R6, PT ;  /* 0x000000060300720c */ /* 0x000fc40003f26070 */
[----:B------:R-:W-:Y:S02]  /*ab00*/  FSETP.NEU.FTZ.AND P4, PT, R10, RZ, PT ;  /* 0x000000ff0a00720b */ /* 0x000fe40003f9d000 */
[----:B------:R-:W-:Y:S02]  /*ab10*/  LOP3.LUT P5, RZ, R30, 0xff, RZ, 0xc0, !PT ;  /* 0x000000ff1eff7812 */ /* 0x000fe400078ac0ff */
[----:B------:R-:W-:Y:S02]  /*ab20*/  SEL R31, RZ, 0x1, !P0 ;  /* 0x00000001ff1f7807 */ /* 0x000fe40004000000 */
[----:B------:R-:W-:-:S04]  /*ab30*/  PLOP3.LUT P3, PT, P5, P4, P3, 0xfe, 0x0 ;  /* 0x000000000000781c */ /* 0x000fc80002f69f36 */
[----:B------:R-:W-:Y:S01]  /*ab40*/  SEL R30, RZ, 0x1, !P3 ;  /* 0x00000001ff1e7807 */ /* 0x000fe20005800000 */
[----:B------:R-:W-:Y:S08]  /*ab50*/  @P1 BRA `(.L_x_1081) ;  /* 0x0000000000901947 */ /* 0x000ff00003800000 */
[----:B------:R-:W-:Y:S02]  /*ab60*/  LOP3.LUT P0, RZ, R16, 0xff, RZ, 0xc0, !PT ;  /* 0x000000ff10ff7812 */ /* 0x000fe4000780c0ff */
[----:B------:R-:W-:Y:S02]  /*ab70*/  FSETP.NEU.FTZ.AND P1, PT, R13, RZ, PT ;  /* 0x000000ff0d00720b */ /* 0x000fe40003f3d000 */
[----:B------:R-:W-:Y:S02]  /*ab80*/  FSETP.NEU.FTZ.AND P2, PT, R12, RZ, PT ;  /* 0x000000ff0c00720b */ /* 0x000fe40003f5d000 */
[----:B------:R-:W-:Y:S02]  /*ab90*/  IADD3 R3, R3, R4, RZ ;  /* 0x0000000403037210 */ /* 0x000fe40007ffe0ff */
[----:B------:R-:W-:Y:S02]  /*aba0*/  PLOP3.LUT P0, PT, P0, P2, P1, 0xfe, 0x0 ;  /* 0x000000000000781c */ /* 0x000fe40000705f16 */
[----:B------:R-:W-:-:S02]  /*abb0*/  ISETP.GE.U32.AND P1, PT, R3, R6, PT ;  /* 0x000000060300720c */ /* 0x000fc40003f26070 */
[----:B------:R-:W-:Y:S02]  /*abc0*/  FSETP.NEU.FTZ.AND P3, PT, R15, RZ, PT ;  /* 0x000000ff0f00720b */ /* 0x000fe40003f7d000 */
[----:B------:R-:W-:Y:S02]  /*abd0*/  FSETP.NEU.FTZ.AND P4, PT, R14, RZ, PT ;  /* 0x000000ff0e00720b */ /* 0x000fe40003f9d000 */
[----:B------:R-:W-:Y:S02]  /*abe0*/  LOP3.LUT P5, RZ, R7, 0xff, RZ, 0xc0, !PT ;  /* 0x000000ff07ff7812 */ /* 0x000fe400078ac0ff */
[----:B------:R-:W-:Y:S02]  /*abf0*/  SEL R16, RZ, 0x1, !P0 ;  /* 0x00000001ff107807 */ /* 0x000fe40004000000 */
[----:B------:R-:W-:-:S04]  /*ac00*/  PLOP3.LUT P3, PT, P5, P4, P3, 0xfe, 0x0 ;  /* 0x000000000000781c */ /* 0x000fc80002f69f36 */
[----:B------:R-:W-:Y:S01]  /*ac10*/  SEL R7, RZ, 0x1, !P3 ;  /* 0x00000001ff077807 */ /* 0x000fe20005800000 */
[----:B------:R-:W-:Y:S08]  /*ac20*/  @P1 BRA `(.L_x_1081) ;  /* 0x00000000005c1947 */ /* 0x000ff00003800000 */
[----:B------:R-:W-:Y:S01]  /*ac30*/  LOP3.LUT P0, RZ, R5, 0xff, RZ, 0xc0, !PT ;  /* 0x000000ff05ff7812 */ /* 0x000fe2000780c0ff */
[----:B------:R-:W-:Y:S01]  /*ac40*/  IMAD.IADD R3, R3, 0x1, R4 ;  /* 0x0000000103037824 */ /* 0x000fe200078e0204 */
[----:B------:R-:W-:Y:S02]  /*ac50*/  FSETP.NEU.FTZ.AND P1, PT, R21, RZ, PT ;  /* 0x000000ff1500720b */ /* 0x000fe40003f3d000 */
        /* <DEDUP_REMOVED lines=13> */
[----:B------:R-:W-:Y:S02]  /*ad30*/  FSETP.NEU.FTZ.AND P3, PT, R27, RZ, PT ;  /* 0x000000ff1b00720b */ /* 0x000fe40003f7d000 */
[----:B------:R-:W-:Y:S02]  /*ad40*/  FSETP.NEU.FTZ.AND P4, PT, R26, RZ, PT ;  /* 0x000000ff1a00720b */ /* 0x000fe40003f9d000 */
[----:B------:R-:W-:-:S02]  /*ad50*/  LOP3.LUT P5, RZ, R35, 0xff, RZ, 0xc0, !PT ;  /* 0x000000ff23ff7812 */ /* 0x000fc400078ac0ff */
[----:B------:R-:W-:Y:S02]  /*ad60*/  PLOP3.LUT P0, PT, P0, P2, P1, 0xfe, 0x0 ;  /* 0x000000000000781c */ /* 0x000fe40000705f16 */
[----:B------:R-:W-:Y:S02]  /*ad70*/  PLOP3.LUT P3, PT, P5, P4, P3, 0xfe, 0x0 ;  /* 0x000000000000781c */ /* 0x000fe40002f69f36 */
[----:B------:R-:W-:Y:S02]  /*ad80*/  SEL R34, RZ, 0x1, !P0 ;  /* 0x00000001ff227807 */ /* 0x000fe40004000000 */
[----:B------:R-:W-:-:S09]  /*ad90*/  SEL R35, RZ, 0x1, !P3 ;  /* 0x00000001ff237807 */ /* 0x000fd20005800000 */
.L_x_1081:
[----:B------:R-:W-:Y:S05]  /*ada0*/  BSYNC B0 ;  /* 0x0000000000007941 */ /* 0x000fea0003800000 */
.L_x_1080:
[----:B------:R-:W-:Y:S02]  /*adb0*/  LOP3.LUT R0, R0, R7, R30, 0xfe, !PT ;  /* 0x0000000700007212 */ /* 0x000fe400078efe1e */
[----:B------:R-:W-:Y:S02]  /*adc0*/  LOP3.LUT R5, R5, R16, R31, 0xfe, !PT ;  /* 0x0000001005057212 */ /* 0x000fe400078efe1f */
[----:B------:R-:W-:Y:S02]  /*add0*/  LOP3.LUT P1, RZ, R35, 0xff, R0, 0xc8, !PT ;  /* 0x000000ff23ff7812 */ /* 0x000fe4000782c800 */
[----:B------:R-:W-:Y:S02]  /*ade0*/  LOP3.LUT P0, RZ, R34, 0xff, R5, 0xc8, !PT ;  /* 0x000000ff22ff7812 */ /* 0x000fe4000780c805 */
[----:B------:R-:W-:Y:S02]  /*adf0*/  SEL R16, RZ, 0x1, !P1 ;  /* 0x00000001ff107807 */ /* 0x000fe40004800000 */
[----:B-----5:R-:W-:Y:S01]  /*ae00*/  SEL R23, RZ, 0x1, !P0 ;  /* 0x00000001ff177807 */ /* 0x020fe20004000000 */
[----:B------:R-:W-:Y:S08]  /*ae10*/  BRA `(.L_x_1049) ;  /* 0x0000001400807947 */ /* 0x000ff00003800000 */
.L_x_1066:
        /* <DEDUP_REMOVED lines=26> */
.L_x_1084:
[----:B------:R-:W-:Y:S02]  /*afc0*/  IMAD R8, R34, R3, RZ ;  /* 0x0000000322087224 */ /* 0x000fe400078e02ff */
[----:B------:R-:W-:-:S03]  /*afd0*/  IMAD.IADD R3, R4, 0x1, R3 ;  /* 0x0000000104037824 */ /* 0x000fc600078e0203 */
[----:B------:R-:W-:Y:S01]  /*afe0*/  SHF.R.U32.HI R13, RZ, 0x1, R8 ;  /* 0x00000001ff0d7819 */ /* 0x000fe20000011608 */
[----:B------:R-:W-:Y:S01]  /*aff0*/  IMAD R8, R34, R3, RZ ;  /* 0x0000000322087224 */ /* 0x000fe200078e02ff */
[----:B------:R-:W-:-:S03]  /*b000*/  IADD3 R3, R3, R4, RZ ;  /* 0x0000000403037210 */ /* 0x000fc60007ffe0ff */
[----:B------:R-:W-:Y:S01]  /*b010*/  IMAD.WIDE.U32 R12, R13, 0x10, R28 ;  /* 0x000000100d0c7825 */ /* 0x000fe200078e001c */
[----:B------:R-:W-:-:S03]  /*b020*/  SHF.R.U32.HI R9, RZ, 0x1, R8 ;  /* 0x00000001ff097819 */ /* 0x000fc60000011608 */
[----:B------:R-:W-:Y:S02]  /*b030*/  IMAD R20, R34, R3, RZ ;  /* 0x0000000322147224 */ /* 0x000fe400078e02ff */
[----:B------:R-:W-:Y:S01]  /*b040*/  IMAD.WIDE.U32 R8, R9, 0x10, R28 ;  /* 0x0000001009087825 */ /* 0x000fe200078e001c */
[----:B------:R-:W2:Y:S02]  /*b050*/  LDG.E.128 R12, desc[UR58][R12.64] ;  /* 0x0000003a0c0c7981 */ /* 0x000ea4000c1e1d00 */
[----:B------:R-:W-:Y:S01]  /*b060*/  SHF.R.U32.HI R25, RZ, 0x1, R20 ;  /* 0x00000001ff197819 */ /* 0x000fe20000011614 */
[----:B------:R-:W-:Y:S02]  /*b070*/  IMAD.IADD R3, R3, 0x1, R4 ;  /* 0x0000000103037824 */ /* 0x000fe400078e0204 */
[----:B------:R-:W3:Y:S02]  /*b080*/  LDG.E.128 R8, desc[UR58][R8.64] ;  /* 0x0000003a08087981 */ /* 0x000ee4000c1e1d00 */
[----:B------:R-:W-:-:S04]  /*b090*/  IMAD.WIDE.U32 R24, R25, 0x10, R28 ;  /* 0x0000001019187825 */ /* 0x000fc800078e001c */
[----:B------:R-:W-:Y:S02]  /*b0a0*/  IMAD R20, R34, R3, RZ ;  /* 0x0000000322147224 */ /* 0x000fe400078e02ff */
[----:B------:R-:W4:Y:S03]  /*b0b0*/  LDG.E.128 R24, desc[UR58][R24.64] ;  /* 0x0000003a18187981 */ /* 0x000f26000c1e1d00 */
[----:B------:R-:W-:-:S05]  /*b0c0*/  SHF.R.U32.HI R21, RZ, 0x1, R20 ;  /* 0x00000001ff157819 */ /* 0x000fca0000011614 */
[----:B------:R-:W-:-:S06]  /*b0d0*/  IMAD.WIDE.U32 R20, R21, 0x10, R28 ;  /* 0x0000001015147825 */ /* 0x000fcc00078e001c */
[----:B------:R-:W5:Y:S01]  /*b0e0*/  LDG.E.128 R20, desc[UR58][R20.64] ;  /* 0x0000003a14147981 */ /* 0x000f62000c1e1d00 */
[----:B------:R-:W-:Y:S01]  /*b0f0*/  LOP3.LUT P5, RZ, R5, 0xff, RZ, 0xc0, !PT ;  /* 0x000000ff05ff7812 */ /* 0x000fe200078ac0ff */
[----:B------:R-:W-:Y:S01]  /*b100*/  IMAD.IADD R3, R3, 0x1, R4 ;  /* 0x0000000103037824 */ /* 0x000fe200078e0204 */
[----:B------:R-:W-:Y:S02]  /*b110*/  LOP3.LUT P6, RZ, R31, 0xff, RZ, 0xc0, !PT ;  /* 0x000000ff1fff7812 */ /* 0x000fe400078cc0ff */
[----:B------:R-:W-:Y:S02]  /*b120*/  LOP3.LUT P2, RZ, R30, 0xff, RZ, 0xc0, !PT ;  /* 0x000000ff1eff7812 */ /* 0x000fe4000784c0ff */
[----:B--2---:R-:W-:Y:S02]  /*b130*/  FSETP.NEU.FTZ.AND P1, PT, R12, RZ, PT ;  /* 0x000000ff0c00720b */ /* 0x004fe40003f3d000 */
[----:B------:R-:W-:Y:S02]  /*b140*/  FSETP.NEU.FTZ.AND P3, PT, R13, RZ, PT ;  /* 0x000000ff0d00720b */ /* 0x000fe40003f7d000 */
[----:B------:R-:W-:-:S02]  /*b150*/  FSETP.NEU.FTZ.AND P0, PT, R14, RZ, PT ;  /* 0x000000ff0e00720b */ /* 0x000fc40003f1d000 */
[----:B------:R-:W-:Y:S02]  /*b160*/  PLOP3.LUT P1, PT, P5, P1, P3, 0xfe, 0x0 ;  /* 0x000000000000781c */ /* 0x000fe40002f23f36 */
[----:B------:R-:W-:Y:S02]  /*b170*/  FSETP.NEU.FTZ.AND P4, PT, R15, RZ, PT ;  /* 0x000000ff0f00720b */ /* 0x000fe40003f9d000 */
[----:B---3--:R-:W-:Y:S02]  /*b180*/  FSETP.NEU.FTZ.AND P3, PT, R8, RZ, PT ;  /* 0x000000ff0800720b */ /* 0x008fe40003f7d000 */
[----:B------:R-:W-:Y:S02]  /*b190*/  FSETP.NEU.FTZ.AND P5, PT, R9, RZ, PT ;  /* 0x000000ff0900720b */ /* 0x000fe40003fbd000 */
[----:B------:R-:W-:Y:S02]  /*b1a0*/  PLOP3.LUT P6, PT, P6, P0, P4, 0xfe, 0x0 ;  /* 0x000000000000781c */ /* 0x000fe400037c1f46 */
[----:B------:R-:W-:-:S02]  /*b1b0*/  PLOP3.LUT P2, PT, P2, P3, P5, 0xfe, 0x0 ;  /* 0x000000000000781c */ /* 0x000fc40001747f56 */
[----:B------:R-:W-:Y:S02]  /*b1c0*/  LOP3.LUT P0, RZ, R32, 0xff, RZ, 0xc0, !PT ;  /* 0x000000ff20ff7812 */ /* 0x000fe4000780c0ff */
[----:B------:R-:W-:Y:S02]  /*b1d0*/  FSETP.NEU.FTZ.AND P4, PT, R10, RZ, PT ;  /* 0x000000ff0a00720b */ /* 0x000fe40003f9d000 */
[----:B------:R-:W-:Y:S02]  /*b1e0*/  FSETP.NEU.FTZ.AND P5, PT, R11, RZ, PT ;  /* 0x000000ff0b00720b */ /* 0x000fe40003fbd000 */
[----:B------:R-:W-:Y:S02]  /*b1f0*/  LOP3.LUT P3, RZ, R33, 0xff, RZ, 0xc0, !PT ;  /* 0x000000ff21ff7812 */ /* 0x000fe4000786c0ff */
[----:B------:R-:W-:Y:S02]  /*b200*/  PLOP3.LUT P0, PT, P0, P4, P5, 0xfe, 0x0 ;  /* 0x000000000000781c */ /* 0x000fe40000709f56 */
[----:B----4-:R-:W-:-:S02]  /*b210*/  FSETP.NEU.FTZ.AND P4, PT, R24, RZ, PT ;  /* 0x000000ff1800720b */ /* 0x010fc40003f9d000 */
[----:B------:R-:W-:Y:S02]  /*b220*/  FSETP.NEU.FTZ.AND P5, PT, R25, RZ, PT ;  /* 0x000000ff1900720b */ /* 0x000fe40003fbd000 */
[----:B------:R-:W-:Y:S02]  /*b230*/  SEL R31, RZ, 0x1, !P6 ;  /* 0x00000001ff1f7807 */ /* 0x000fe40007000000 */
[----:B------:R-:W-:Y:S01]  /*b240*/  LOP3.LUT P6, RZ, R7, 0xff, RZ, 0xc0, !PT ;  /* 0x000000ff07ff7812 */ /* 0x000fe200078cc0ff */
[----:B------:R-:W-:Y:S01]  /*b250*/  IMAD R7, R4, 0x3, R3 ;  /* 0x0000000304077824 */ /* 0x000fe200078e0203 */
[----:B------:R-:W-:Y:S02]  /*b260*/  SEL R5, RZ, 0x1, !P1 ;  /* 0x00000001ff057807 */ /* 0x000fe40004800000 */
[----:B------:R-:W-:Y:S02]  /*b270*/  PLOP3.LUT P3, PT, P3, P4, P5, 0xfe, 0x0 ;  /* 0x000000000000781c */ /* 0x000fe40001f69f56 */
[----:B------:R-:W-:-:S02]  /*b280*/  LOP3.LUT P1, RZ, R0, 0xff, RZ, 0xc0, !PT ;  /* 0x000000ff00ff7812 */ /* 0x000fc4000782c0ff */
[----:B------:R-:W-:Y:S02]  /*b290*/  FSETP.NEU.FTZ.AND P4, PT, R26, RZ, PT ;  /* 0x000000ff1a00720b */ /* 0x000fe40003f9d000 */
[----:B------:R-:W-:Y:S02]  /*b2a0*/  FSETP.NEU.FTZ.AND P5, PT, R27, RZ, PT ;  /* 0x000000ff1b00720b */ /* 0x000fe40003fbd000 */
[----:B------:R-:W-:Y:S02]  /*b2b0*/  SEL R32, RZ, 0x1, !P0 ;  /* 0x00000001ff207807 */ /* 0x000fe40004000000 */
[----:B------:R-:W-:Y:S02]  /*b2c0*/  ISETP.GE.U32.AND P0, PT, R7, R6, PT ;  /* 0x000000060700720c */ /* 0x000fe40003f06070 */
[----:B------:R-:W-:Y:S02]  /*b2d0*/  PLOP3.LUT P1, PT, P1, P4, P5, 0xfe, 0x0 ;  /* 0x000000000000781c */ /* 0x000fe40000f29f56 */
[----:B-----5:R-:W-:-:S02]  /*b2e0*/  FSETP.NEU.FTZ.AND P4, PT, R20, RZ, PT ;  /* 0x000000ff1400720b */ /* 0x020fc40003f9d000 */
[----:B------:R-:W-:Y:S02]  /*b2f0*/  FSETP.NEU.FTZ.AND P5, PT, R21, RZ, PT ;  /* 0x000000ff1500720b */ /* 0x000fe40003fbd000 */
[----:B------:R-:W-:Y:S02]  /*b300*/  SEL R30, RZ, 0x1, !P2 ;  /* 0x00000001ff1e7807 */ /* 0x000fe40005000000 */
[----:B------:R-:W-:Y:S02]  /*b310*/  PLOP3.LUT P4, PT, P6, P4, P5, 0xfe, 0x0 ;  /* 0x000000000000781c */ /* 0x000fe40003789f56 */
[----:B------:R-:W-:Y:S02]  /*b320*/  LOP3.LUT P2, RZ, R16, 0xff, RZ, 0xc0, !PT ;  /* 0x000000ff10ff7812 */ /* 0x000fe4000784c0ff */
[----:B------:R-:W-:Y:S02]  /*b330*/  FSETP.NEU.FTZ.AND P5, PT, R22, RZ, PT ;  /* 0x000000ff1600720b */ /* 0x000fe40003fbd000 */
[----:B------:R-:W-:-:S02]  /*b340*/  FSETP.NEU.FTZ.AND P6, PT, R23, RZ, PT ;  /* 0x000000ff1700720b */ /* 0x000fc40003fdd000 */
[----:B------:R-:W-:Y:S02]  /*b350*/  SEL R33, RZ, 0x1, !P3 ;  /* 0x00000001ff217807 */ /* 0x000fe40005800000 */
[----:B------:R-:W-:Y:S02]  /*b360*/  PLOP3.LUT P2, PT, P2, P5, P6, 0xfe, 0x0 ;  /* 0x000000000000781c */ /* 0x000fe4000174bf66 */
[----:B------:R-:W-:Y:S02]  /*b370*/  SEL R0, RZ, 0x1, !P1 ;  /* 0x00000001ff007807 */ /* 0x000fe40004800000 */
[----:B------:R-:W-:Y:S02]  /*b380*/  SEL R7, RZ, 0x1, !P4 ;  /* 0x00000001ff077807 */ /* 0x000fe40006000000 */
[----:B------:R-:W-:Y:S01]  /*b390*/  SEL R16, RZ, 0x1, !P2 ;  /* 0x00000001ff107807 */ /* 0x000fe20005000000 */
[----:B------:R-:W-:Y:S06]  /*b3a0*/  @!P0 BRA `(.L_x_1084) ;  /* 0xfffffffc00048947 */ /* 0x000fec000383ffff */
[----:B------:R-:W-:Y:S05]  /*b3b0*/  BSYNC B1 ;  /* 0x0000000000017941 */ /* 0x000fea0003800000 */
.L_x_1083:
[----:B------:R-:W-:Y:S05]  /*b3c0*/  BSYNC B0 ;  /* 0x0000000000007941 */ /* 0x000fea0003800000 */
.L_x_1082:
[----:B------:R-:W-:Y:S01]  /*b3d0*/  ISETP.GE.U32.AND P1, PT, R3, R6, PT ;  /* 0x000000060300720c */ /* 0x000fe20003f26070 */
[----:B------:R-:W-:-:S12]  /*b3e0*/  BSSY B0, `(.L_x_1085) ;  /* 0x000001a000007945 */ /* 0x000fd80003800000 */
[----:B------:R-:W-:Y:S05]  /*b3f0*/  @P1 BRA `(.L_x_1086) ;  /* 0x0000000000601947 */ /* 0x000fea0003800000 */
[----:B------:R-:W-:-:S05]  /*b400*/  IMAD R12, R34, R3, RZ ;  /* 0x00000003220c7224 */ /* 0x000fca00078e02ff */
[----:B------:R-:W-:-:S05]  /*b410*/  SHF.R.U32.HI R13, RZ, 0x1, R12 ;  /* 0x00000001ff0d7819 */ /* 0x000fca000001160c */
[----:B------:R-:W-:-:S06]  /*b420*/  IMAD.WIDE.U32 R12, R13, 0x10, R28 ;  /* 0x000000100d0c7825 */ /* 0x000fcc00078e001c */
[----:B------:R-:W5:Y:S01]  /*b430*/  LDG.E.128 R12, desc[UR58][R12.64] ;  /* 0x0000003a0c0c7981 */ /* 0x000f62000c1e1d00 */
[----:B------:R-:W-:-:S04]  /*b440*/  IADD3 R35, R3, R4, RZ ;  /* 0x0000000403237210 */ /* 0x000fc80007ffe0ff */
[----:B------:R-:W-:-:S13]  /*b450*/  ISETP.GE.U32.AND P0, PT, R35, R6, PT ;  /* 0x000000062300720c */ /* 0x000fda0003f06070 */
[----:B------:R-:W-:Y:S05]  /*b460*/  @P0 BRA `(.L_x_1086) ;  /* 0x0000000000440947 */ /* 0x000fea0003800000 */
[----:B------:R-:W-:-:S05]  /*b470*/  IMAD R8, R34, R35, RZ ;  /* 0x0000002322087224 */ /* 0x000fca00078e02ff */
[----:B------:R-:W-:-:S05]  /*b480*/  SHF.R.U32.HI R9, RZ, 0x1, R8 ;  /* 0x00000001ff097819 */ /* 0x000fca0000011608 */
[----:B------:R-:W-:-:S06]  /*b490*/  IMAD.WIDE.U32 R8, R9, 0x10, R28 ;  /* 0x0000001009087825 */ /* 0x000fcc00078e001c */
[----:B------:R-:W5:Y:S01]  /*b4a0*/  LDG.E.128 R8, desc[UR58][R8.64] ;  /* 0x0000003a08087981 */ /* 0x000f62000c1e1d00 */
[----:B------:R-:W-:-:S05]  /*b4b0*/  IMAD.IADD R35, R35, 0x1, R4 ;  /* 0x0000000123237824 */ /* 0x000fca00078e0204 */
[----:B------:R-:W-:-:S13]  /*b4c0*/  ISETP.GE.U32.AND P0, PT, R35, R6, PT ;  /* 0x000000062300720c */ /* 0x000fda0003f06070 */
        /* <DEDUP_REMOVED lines=9> */
[----:B------:R-:W5:Y:S04]  /*b560*/  LDG.E.128 R24, desc[UR58][R24.64] ;  /* 0x0000003a18187981 */ /* 0x000f68000c1e1d00 */
[----:B------:R0:W5:Y:S02]  /*b570*/  @!P0 LDG.E.128 R20, desc[UR58][R28.64] ;  /* 0x0000003a1c148981 */ /* 0x000164000c1e1d00 */
.L_x_1086:
[----:B------:R-:W-:Y:S05]  /*b580*/  BSYNC B0 ;  /* 0x0000000000007941 */ /* 0x000fea0003800000 */
.L_x_1085:
[----:B------:R-:W-:Y:S04]  /*b590*/  BSSY B0, `(.L_x_1087) ;  /* 0x0000033000007945 */ /* 0x000fe80003800000 */
[----:B------:R-:W-:Y:S05]  /*b5a0*/  @P1 BRA `(.L_x_1088) ;  /* 0x0000000000c41947 */ /* 0x000fea0003800000 */
[----:B------:R-:W-:Y:S02]  /*b5b0*/  LOP3.LUT P0, RZ, R5, 0xff, RZ, 0xc0, !PT ;  /* 0x000000ff05ff7812 */ /* 0x000fe4000780c0ff */
[----:B-----5:R-:W-:Y:S02]  /*b5c0*/  FSETP.NEU.FTZ.AND P1, PT, R13, RZ, PT ;  /* 0x000000ff0d00720b */ /* 0x020fe40003f3d000 */
        /* <DEDUP_REMOVED lines=47> */
.L_x_1088:
[----:B------:R-:W-:Y:S05]  /*b8c0*/  BSYNC B0 ;  /* 0x0000000000007941 */ /* 0x000fea0003800000 */
.L_x_1087:
[----:B------:R-:W-:Y:S02]  /*b8d0*/  LOP3.LUT R31, R0, R32, R31, 0xfe, !PT ;  /* 0x00000020001f7212 */ /* 0x000fe400078efe1f */
[----:B------:R-:W-:Y:S02]  /*b8e0*/  LOP3.LUT R30, R33, R30, R5, 0xfe, !PT ;  /* 0x0000001e211e7212 */ /* 0x000fe400078efe05 */
[----:B------:R-:W-:Y:S02]  /*b8f0*/  LOP3.LUT P1, RZ, R16, 0xff, R31, 0xc8, !PT ;  /* 0x000000ff10ff7812 */ /* 0x000fe4000782c81f */
[----:B------:R-:W-:Y:S02]  /*b900*/  LOP3.LUT P0, RZ, R7, 0xff, R30, 0xc8, !PT ;  /* 0x000000ff07ff7812 */ /* 0x000fe4000780c81e */
[----:B------:R-:W-:Y:S02]  /*b910*/  SEL R16, RZ, 0x1, !P1 ;  /* 0x00000001ff107807 */ /* 0x000fe40004800000 */
[----:B-----5:R-:W-:Y:S01]  /*b920*/  SEL R23, RZ, 0x1, !P0 ;  /* 0x00000001ff177807 */ /* 0x020fe20004000000 */
[----:B------:R-:W-:Y:S08]  /*b930*/  BRA `(.L_x_1049) ;  /* 0x0000000800b87947 */ /* 0x000ff00003800000 */
.L_x_1065:
[----:B------:R-:W0:Y:S01]  /*b940*/  LDC R0, c[0x0][0x220] ;  /* 0x00008800ff007b82 */ /* 0x000e220000000800 */
[----:B------:R-:W-:Y:S01]  /*b950*/  ULDC.U8 UR4, c[0x0][0x211] ;  /* 0x0000844000047ab9 */ /* 0x000fe20000000000 */
[----:B------:R-:W-:Y:S01]  /*b960*/  MOV R33, R3 ;  /* 0x0000000300217202 */ /* 0x000fe20000000f00 */
[----:B------:R-:W-:Y:S01]  /*b970*/  IMAD.U32 R32, RZ, RZ, UR4 ;  /* 0x00000004ff207e24 */ /* 0x000fe2000f8e00ff */
[----:B------:R-:W-:Y:S01]  /*b980*/  MOV R31, UR4 ;  /* 0x00000004001f7c02 */ /* 0x000fe20008000f00 */
[----:B------:R-:W-:Y:S01]  /*b990*/  IMAD.U32 R30, RZ, RZ, UR4 ;  /* 0x00000004ff1e7e24 */ /* 0x000fe2000f8e00ff */
[----:B------:R-:W-:Y:S01]  /*b9a0*/  MOV R16, UR4 ;  /* 0x0000000400107c02 */ /* 0x000fe20008000f00 */
[----:B------:R-:W-:Y:S01]  /*b9b0*/  IMAD.U32 R4, RZ, RZ, UR4 ;  /* 0x00000004ff047e24 */ /* 0x000fe2000f8e00ff */
[----:B------:R-:W-:Y:S01]  /*b9c0*/  BSSY B0, `(.L_x_1089) ;  /* 0x0000053000007945 */ /* 0x000fe20003800000 */
[----:B------:R-:W-:Y:S01]  /*b9d0*/  IMAD.U32 R7, RZ, RZ, UR4 ;  /* 0x00000004ff077e24 */ /* 0x000fe2000f8e00ff */
[----:B------:R-:W-:-:S02]  /*b9e0*/  CS2R R22, SRZ ;  /* 0x0000000000167805 */ /* 0x000fc4000001ff00 */
[----:B------:R-:W-:Y:S02]  /*b9f0*/  CS2R R20, SRZ ;  /* 0x0000000000147805 */ /* 0x000fe4000001ff00 */
[----:B------:R-:W-:Y:S02]  /*ba00*/  CS2R R26, SRZ ;  /* 0x00000000001a7805 */ /* 0x000fe4000001ff00 */
[----:B------:R-:W-:Y:S02]  /*ba10*/  CS2R R24, SRZ ;  /* 0x0000000000187805 */ /* 0x000fe4000001ff00 */
[----:B------:R-:W-:Y:S02]  /*ba20*/  CS2R R10, SRZ ;  /* 0x00000000000a7805 */ /* 0x000fe4000001ff00 */
[----:B------:R-:W-:Y:S02]  /*ba30*/  CS2R R8, SRZ ;  /* 0x0000000000087805 */ /* 0x000fe4000001ff00 */
[----:B------:R-:W-:-:S02]  /*ba40*/  CS2R R14, SRZ ;  /* 0x00000000000e7805 */ /* 0x000fc4000001ff00 */
[----:B------:R-:W-:Y:S01]  /*ba50*/  CS2R R12, SRZ ;  /* 0x00000000000c7805 */ /* 0x000fe2000001ff00 */
        /* <DEDUP_REMOVED lines=13> */
.L_x_1091:
[----:B------:R-:W-:Y:S02]  /*bb30*/  SHF.R.U32.HI R13, RZ, 0x1, R33 ;  /* 0x00000001ff0d7819 */ /* 0x000fe40000011621 */
[----:B------:R-:W-:-:S03]  /*bb40*/  IADD3 R33, R33, R0, RZ ;  /* 0x0000000021217210 */ /* 0x000fc60007ffe0ff */
[----:B------:R-:W-:Y:S01]  /*bb50*/  IMAD.WIDE.U32 R12, R13, 0x10, R28 ;  /* 0x000000100d0c7825 */ /* 0x000fe200078e001c */
[----:B------:R-:W-:-:S03]  /*bb60*/  SHF.R.U32.HI R9, RZ, 0x1, R33 ;  /* 0x00000001ff097819 */ /* 0x000fc60000011621 */
[----:B------:R-:W-:Y:S02]  /*bb70*/  IMAD.IADD R33, R33, 0x1, R0 ;  /* 0x0000000121217824 */ /* 0x000fe400078e0200 */
[----:B------:R-:W-:Y:S01]  /*bb80*/  IMAD.WIDE.U32 R8, R9, 0x10, R28 ;  /* 0x0000001009087825 */ /* 0x000fe200078e001c */
[----:B------:R-:W2:Y:S02]  /*bb90*/  LDG.E.128 R12, desc[UR58][R12.64] ;  /* 0x0000003a0c0c7981 */ /* 0x000ea4000c1e1d00 */
[----:B------:R-:W-:-:S03]  /*bba0*/  SHF.R.U32.HI R25, RZ, 0x1, R33 ;  /* 0x00000001ff197819 */ /* 0x000fc60000011621 */
[----:B------:R-:W3:Y:S01]  /*bbb0*/  LDG.E.128 R8, desc[UR58][R8.64] ;  /* 0x0000003a08087981 */ /* 0x000ee2000c1e1d00 */
[----:B------:R-:W-:Y:S02]  /*bbc0*/  IMAD.IADD R33, R33, 0x1, R0 ;  /* 0x0000000121217824 */ /* 0x000fe400078e0200 */
[----:B------:R-:W-:-:S03]  /*bbd0*/  IMAD.WIDE.U32 R24, R25, 0x10, R28 ;  /* 0x0000001019187825 */ /* 0x000fc600078e001c */
[----:B------:R-:W-:-:S03]  /*bbe0*/  SHF.R.U32.HI R21, RZ, 0x1, R33 ;  /* 0x00000001ff157819 */ /* 0x000fc60000011621 */
[----:B------:R-:W4:Y:S02]  /*bbf0*/  LDG.E.128 R24, desc[UR58][R24.64] ;  /* 0x0000003a18187981 */ /* 0x000f24000c1e1d00 */
[----:B------:R-:W-:-:S06]  /*bc00*/  IMAD.WIDE.U32 R20, R21, 0x10, R28 ;  /* 0x0000001015147825 */ /* 0x000fcc00078e001c */
[----:B------:R-:W5:Y:S01]  /*bc10*/  LDG.E.128 R20, desc[UR58][R20.64] ;  /* 0x0000003a14147981 */ /* 0x000f62000c1e1d00 */
[----:B------:R-:W-:Y:S02]  /*bc20*/  LOP3.LUT P5, RZ, R16, 0xff, RZ, 0xc0, !PT ;  /* 0x000000ff10ff7812 */ /* 0x000fe400078ac0ff */
[----:B------:R-:W-:Y:S02]  /*bc30*/  LOP3.LUT P6, RZ, R4, 0xff, RZ, 0xc0, !PT ;  /* 0x000000ff04ff7812 */ /* 0x000fe400078cc0ff */
[----:B------:R-:W-:Y:S02]  /*bc40*/  LOP3.LUT P2, RZ, R3, 0xff, RZ, 0xc0, !PT ;  /* 0x000000ff03ff7812 */ /* 0x000fe4000784c0ff */
[----:B------:R-:W-:Y:S02]  /*bc50*/  IADD3 R33, R33, R0, RZ ;  /* 0x0000000021217210 */ /* 0x000fe40007ffe0ff */
[----:B--2---:R-:W-:Y:S02]  /*bc60*/  FSETP.NEU.FTZ.AND P1, PT, R12, RZ, PT ;  /* 0x000000ff0c00720b */ /* 0x004fe40003f3d000 */
[----:B------:R-:W-:-:S02]  /*bc70*/  FSETP.NEU.FTZ.AND P3, PT, R13, RZ, PT ;  /* 0x000000ff0d00720b */ /* 0x000fc40003f7d000 */
[----:B------:R-:W-:Y:S02]  /*bc80*/  FSETP.NEU.FTZ.AND P0, PT, R14, RZ, PT ;  /* 0x000000ff0e00720b */ /* 0x000fe40003f1d000 */
[----:B------:R-:W-:Y:S02]  /*bc90*/  PLOP3.LUT P1, PT, P5, P1, P3, 0xfe, 0x0 ;  /* 0x000000000000781c */ /* 0x000fe40002f23f36 */
[----:B------:R-:W-:Y:S02]  /*bca0*/  FSETP.NEU.FTZ.AND P4, PT, R15, RZ, PT ;  /* 0x000000ff0f00720b */ /* 0x000fe40003f9d000 */
[----:B---3--:R-:W-:Y:S02]  /*bcb0*/  FSETP.NEU.FTZ.AND P3, PT, R8, RZ, PT ;  /* 0x000000ff0800720b */ /* 0x008fe40003f7d000 */
[----:B------:R-:W-:Y:S02]  /*bcc0*/  FSETP.NEU.FTZ.AND P5, PT, R9, RZ, PT ;  /* 0x000000ff0900720b */ /* 0x000fe40003fbd000 */
[----:B------:R-:W-:-:S02]  /*bcd0*/  PLOP3.LUT P6, PT, P6, P0, P4, 0xfe, 0x0 ;  /* 0x000000000000781c */ /* 0x000fc400037c1f46 */
[----:B------:R-:W-:Y:S02]  /*bce0*/  PLOP3.LUT P2, PT, P2, P3, P5, 0xfe, 0x0 ;  /* 0x000000000000781c */ /* 0x000fe40001747f56 */
[----:B------:R-:W-:Y:S02]  /*bcf0*/  LOP3.LUT P0, RZ, R31, 0xff, RZ, 0xc0, !PT ;  /* 0x000000ff1fff7812 */ /* 0x000fe4000780c0ff */
[----:B------:R-:W-:Y:S02]  /*bd00*/  FSETP.NEU.FTZ.AND P4, PT, R10, RZ, PT ;  /* 0x000000ff0a00720b */ /* 0x000fe40003f9d000 */
[----:B------:R-:W-:Y:S02]  /*bd10*/  FSETP.NEU.FTZ.AND P5, PT, R11, RZ, PT ;  /* 0x000000ff0b00720b */ /* 0x000fe40003fbd000 */
[----:B------:R-:W-:Y:S02]  /*bd20*/  LOP3.LUT P3, RZ, R30, 0xff, RZ, 0xc0, !PT ;  /* 0x000000ff1eff7812 */ /* 0x000fe4000786c0ff */
[----:B------:R-:W-:-:S02]  /*bd30*/  PLOP3.LUT P0, PT, P0, P4, P5, 0xfe, 0x0 ;  /* 0x000000000000781c */ /* 0x000fc40000709f56 */
[----:B----4-:R-:W-:Y:S02]  /*bd40*/  FSETP.NEU.FTZ.AND P4, PT, R24, RZ, PT ;  /* 0x000000ff1800720b */ /* 0x010fe40003f9d000 */
[----:B------:R-:W-:Y:S02]  /*bd50*/  FSETP.NEU.FTZ.AND P5, PT, R25, RZ, PT ;  /* 0x000000ff1900720b */ /* 0x000fe40003fbd000 */
[----:B------:R-:W-:Y:S02]  /*bd60*/  SEL R4, RZ, 0x1, !P6 ;  /* 0x00000001ff047807 */ /* 0x000fe40007000000 */
[----:B------:R-:W-:Y:S01]  /*bd70*/  LOP3.LUT P6, RZ, R5, 0xff, RZ, 0xc0, !PT ;  /* 0x000000ff05ff7812 */ /* 0x000fe200078cc0ff */
[----:B------:R-:W-:Y:S01]  /*bd80*/  IMAD R5, R0, 0x3, R33 ;  /* 0x0000000300057824 */ /* 0x000fe200078e0221 */
[----:B------:R-:W-:Y:S02]  /*bd90*/  SEL R16, RZ, 0x1, !P1 ;  /* 0x00000001ff107807 */ /* 0x000fe40004800000 */
[----:B------:R-:W-:-:S02]  /*bda0*/  PLOP3.LUT P3, PT, P3, P4, P5, 0xfe, 0x0 ;  /* 0x000000000000781c */ /* 0x000fc40001f69f56 */
[----:B------:R-:W-:Y:S02]  /*bdb0*/  LOP3.LUT P1, RZ, R32, 0xff, RZ, 0xc0, !PT ;  /* 0x000000ff20ff7812 */ /* 0x000fe4000782c0ff */
[----:B------:R-:W-:Y:S02]  /*bdc0*/  FSETP.NEU.FTZ.AND P4, PT, R26, RZ, PT ;  /* 0x000000ff1a00720b */ /* 0x000fe40003f9d000 */
[----:B------:R-:W-:Y:S02]  /*bdd0*/  FSETP.NEU.FTZ.AND P5, PT, R27, RZ, PT ;  /* 0x000000ff1b00720b */ /* 0x000fe40003fbd000 */
[----:B------:R-:W-:Y:S02]  /*bde0*/  SEL R31, RZ, 0x1, !P0 ;  /* 0x00000001ff1f7807 */ /* 0x000fe40004000000 */
[----:B------:R-:W-:Y:S02]  /*bdf0*/  ISETP.GE.U32.AND P0, PT, R5, R6, PT ;  /* 0x000000060500720c */ /* 0x000fe40003f06070 */
[----:B------:R-:W-:-:S02]  /*be00*/  PLOP3.LUT P1, PT, P1, P4, P5, 0xfe, 0x0 ;  /* 0x000000000000781c */ /* 0x000fc40000f29f56 */
[----:B-----5:R-:W-:Y:S02]  /*be10*/  FSETP.NEU.FTZ.AND P4, PT, R20, RZ, PT ;  /* 0x000000ff1400720b */ /* 0x020fe40003f9d000 */
[----:B------:R-:W-:Y:S02]  /*be20*/  FSETP.NEU.FTZ.AND P5, PT, R21, RZ, PT ;  /* 0x000000ff1500720b */ /* 0x000fe40003fbd000 */
[----:B------:R-:W-:Y:S02]  /*be30*/  SEL R3, RZ, 0x1, !P2 ;  /* 0x00000001ff037807 */ /* 0x000fe40005000000 */
[----:B------:R-:W-:Y:S02]  /*be40*/  PLOP3.LUT P4, PT, P6, P4, P5, 0xfe, 0x0 ;  /* 0x000000000000781c */ /* 0x000fe40003789f56 */
[----:B------:R-:W-:Y:S02]  /*be50*/  LOP3.LUT P2, RZ, R7, 0xff, RZ, 0xc0, !PT ;  /* 0x000000ff07ff7812 */ /* 0x000fe4000784c0ff */
[----:B------:R-:W-:-:S02]  /*be60*/  FSETP.NEU.FTZ.AND P5, PT, R22, RZ, PT ;  /* 0x000000ff1600720b */ /* 0x000fc40003fbd000 */
[----:B------:R-:W-:Y:S02]  /*be70*/  FSETP.NEU.FTZ.AND P6, PT, R23, RZ, PT ;  /* 0x000000ff1700720b */ /* 0x000fe40003fdd000 */
[----:B------:R-:W-:Y:S02]  /*be80*/  SEL R30, RZ, 0x1, !P3 ;  /* 0x00000001ff1e7807 */ /* 0x000fe40005800000 */
[----:B------:R-:W-:Y:S02]  /*be90*/  PLOP3.LUT P2, PT, P2, P5, P6, 0xfe, 0x0 ;  /* 0x000000000000781c */ /* 0x000fe4000174bf66 */
[----:B------:R-:W-:Y:S02]  /*bea0*/  SEL R32, RZ, 0x1, !P1 ;  /* 0x00000001ff207807 */ /* 0x000fe40004800000 */
[----:B------:R-:W-:Y:S02]  /*beb0*/  SEL R5, RZ, 0x1, !P4 ;  /* 0x00000001ff057807 */ /* 0x000fe40006000000 */
[----:B------:R-:W-:Y:S01]  /*bec0*/  SEL R7, RZ, 0x1, !P2 ;  /* 0x00000001ff077807 */ /* 0x000fe20005000000 */
[----:B------:R-:W-:Y:S06]  /*bed0*/  @!P0 BRA `(.L_x_1091) ;  /* 0xfffffffc00148947 */ /* 0x000fec000383ffff */
[----:B------:R-:W-:Y:S05]  /*bee0*/  BSYNC B1 ;  /* 0x0000000000017941 */ /* 0x000fea0003800000 */
.L_x_1090:
[----:B------:R-:W-:Y:S05]  /*bef0*/  BSYNC B0 ;  /* 0x0000000000007941 */ /* 0x000fea0003800000 */
.L_x_1089:
[----:B------:R-:W-:Y:S01]  /*bf00*/  ISETP.GE.U32.AND P1, PT, R33, R6, PT ;  /* 0x000000062100720c */ /* 0x000fe20003f26070 */
[----:B------:R-:W-:-:S12]  /*bf10*/  BSSY B0, `(.L_x_1092) ;  /* 0x0000016000007945 */ /* 0x000fd80003800000 */
[----:B------:R-:W-:Y:S05]  /*bf20*/  @P1 BRA `(.L_x_1093) ;  /* 0x0000000000501947 */ /* 0x000fea0003800000 */
[----:B------:R-:W-:-:S05]  /*bf30*/  SHF.R.U32.HI R13, RZ, 0x1, R33 ;  /* 0x00000001ff0d7819 */ /* 0x000fca0000011621 */
[----:B------:R-:W-:-:S06]  /*bf40*/  IMAD.WIDE.U32 R12, R13, 0x10, R28 ;  /* 0x000000100d0c7825 */ /* 0x000fcc00078e001c */
[----:B------:R-:W5:Y:S01]  /*bf50*/  LDG.E.128 R12, desc[UR58][R12.64] ;  /* 0x0000003a0c0c7981 */ /* 0x000f62000c1e1d00 */
[----:B------:R-:W-:-:S05]  /*bf60*/  IMAD.IADD R35, R33, 0x1, R0 ;  /* 0x0000000121237824 */ /* 0x000fca00078e0200 */
[----:B------:R-:W-:-:S13]  /*bf70*/  ISETP.GE.U32.AND P0, PT, R35, R6, PT ;  /* 0x000000062300720c */ /* 0x000fda0003f06070 */
[----:B------:R-:W-:Y:S05]  /*bf80*/  @P0 BRA `(.L_x_1093) ;  /* 0x0000000000380947 */ /* 0x000fea0003800000 */
[----:B------:R-:W-:-:S05]  /*bf90*/  SHF.R.U32.HI R9, RZ, 0x1, R35 ;  /* 0x00000001ff097819 */ /* 0x000fca0000011623 */
[----:B------:R-:W-:-:S06]  /*bfa0*/  IMAD.WIDE.U32 R8, R9, 0x10, R28 ;  /* 0x0000001009087825 */ /* 0x000fcc00078e001c */
[----:B------:R-:W5:Y:S01]  /*bfb0*/  LDG.E.128 R8, desc[UR58][R8.64] ;  /* 0x0000003a08087981 */ /* 0x000f62000c1e1d00 */
[----:B------:R-:W-:-:S05]  /*bfc0*/  IMAD.IADD R35, R35, 0x1, R0 ;  /* 0x0000000123237824 */ /* 0x000fca00078e0200 */
[----:B------:R-:W-:-:S13]  /*bfd0*/  ISETP.GE.U32.AND P0, PT, R35, R6, PT ;  /* 0x000000062300720c */ /* 0x000fda0003f06070 */
[----:B------:R-:W-:Y:S05]  /*bfe0*/  @P0 BRA `(.L_x_1093) ;  /* 0x0000000000200947 */ /* 0x000fea0003800000 */
[----:B------:R-:W-:Y:S02]  /*bff0*/  IADD3 R27, R35, R0, RZ ;  /* 0x00000000231b7210 */ /* 0x000fe40007ffe0ff */
[----:B------:R-:W-:Y:S02]  /*c000*/  SHF.R.U32.HI R25, RZ, 0x1, R35 ;  /* 0x00000001ff197819 */ /* 0x000fe40000011623 */
[----:B------:R-:W-:-:S03]  /*c010*/  ISETP.GE.U32.AND P0, PT, R27, R6, PT ;  /* 0x000000061b00720c */ /* 0x000fc60003f06070 */
[----:B------:R-:W-:-:S10]  /*c020*/  IMAD.WIDE.U32 R24, R25, 0x10, R28 ;  /* 0x0000001019187825 */ /* 0x000fd400078e001c */
[----:B------:R-:W-:-:S05]  /*c030*/  @!P0 SHF.R.U32.HI R27, RZ, 0x1, R27 ;  /* 0x00000001ff1b8819 */ /* 0x000fca000001161b */
[----:B------:R-:W-:Y:S02]  /*c040*/  @!P0 IMAD.WIDE.U32 R28, R27, 0x10, R28 ;  /* 0x000000101b1c8825 */ /* 0x000fe400078e001c */
[----:B------:R-:W5:Y:S04]  /*c050*/  LDG.E.128 R24, desc[UR58][R24.64] ;  /* 0x0000003a18187981 */ /* 0x000f68000c1e1d00 */
[----:B------:R0:W5:Y:S02]  /*c060*/  @!P0 LDG.E.128 R20, desc[UR58][R28.64] ;  /* 0x0000003a1c148981 */ /* 0x000164000c1e1d00 */
.L_x_1093:
[----:B------:R-:W-:Y:S05]  /*c070*/  BSYNC B0 ;  /* 0x0000000000007941 */ /* 0x000fea0003800000 */
.L_x_1092:
        /* <DEDUP_REMOVED lines=15> */
[----:B------:R-:W-:Y:S01]  /*c170*/  FSETP.NEU.FTZ.AND P1, PT, R9, RZ, PT ;  /* 0x000000ff0900720b */ /* 0x000fe20003f3d000 */
[----:B------:R-:W-:Y:S01]  /*c180*/  IMAD.IADD R9, R33, 0x1, R0 ;  /* 0x0000000121097824 */ /* 0x000fe200078e0200 */
[----:B------:R-:W-:Y:S02]  /*c190*/  LOP3.LUT P0, RZ, R3, 0xff, RZ, 0xc0, !PT ;  /* 0x000000ff03ff7812 */ /* 0x000fe4000780c0ff */
        /* <DEDUP_REMOVED lines=33> */
.L_x_1095:
[----:B------:R-:W-:Y:S05]  /*c3b0*/  BSYNC B0 ;  /* 0x0000000000007941 */ /* 0x000fea0003800000 */
.L_x_1094:
[----:B------:R-:W-:Y:S02]  /*c3c0*/  LOP3.LUT R4, R32, R31, R4, 0xfe, !PT ;  /* 0x0000001f20047212 */ /* 0x000fe400078efe04 */
[----:B------:R-:W-:Y:S02]  /*c3d0*/  LOP3.LUT R16, R30, R3, R16, 0xfe, !PT ;  /* 0x000000031e107212 */ /* 0x000fe400078efe10 */
[----:B------:R-:W-:Y:S02]  /*c3e0*/  LOP3.LUT P1, RZ, R7, 0xff, R4, 0xc8, !PT ;  /* 0x000000ff07ff7812 */ /* 0x000fe4000782c804 */
[----:B------:R-:W-:Y:S02]  /*c3f0*/  LOP3.LUT P0, RZ, R5, 0xff, R16, 0xc8, !PT ;  /* 0x000000ff05ff7812 */ /* 0x000fe4000780c810 */
[----:B------:R-:W-:Y:S02]  /*c400*/  SEL R16, RZ, 0x1, !P1 ;  /* 0x00000001ff107807 */ /* 0x000fe40004800000 */
[----:B-----5:R-:W-:-:S09]  /*c410*/  SEL R23, RZ, 0x1, !P0 ;  /* 0x00000001ff177807 */ /* 0x020fd20004000000 */
.L_x_1049:
[----:B------:R-:W-:Y:S05]  /*c420*/  BSYNC B6 ;  /* 0x0000000000067941 */ /* 0x000fea0003800000 */
.L_x_1048:
[----:B------:R-:W-:Y:S02]  /*c430*/  ULDC UR4, c[0x0][0x230] ;  /* 0x00008c0000047ab9 */ /* 0x000fe40000000800 */
[----:B------:R-:W-:-:S13]  /*c440*/  ISETP.NE.AND P0, PT, RZ, UR4, PT ;  /* 0x00000004ff007c0c */ /* 0x000fda000bf05270 */
[----:B------:R-:W-:Y:S05]  /*c450*/  @!P0 BRA `(.L_x_1096) ;  /* 0x0000000000908947 */ /* 0x000fea0003800000 */
[----:B------:R-:W1:Y:S01]  /*c460*/  S2R R4, SR_CgaCtaId ;  /* 0x0000000000047919 */ /* 0x000e620000008800 */
[----:B------:R-:W2:Y:S01]  /*c470*/  LDC R9, c[0x0][RZ] ;  /* 0x00000000ff097b82 */ /* 0x000ea20000000800 */
[----:B------:R-:W-:Y:S02]  /*c480*/  MOV R0, 0x400 ;  /* 0x0000040000007802 */ /* 0x000fe40000000f00 */
[----:B------:R-:W-:-:S03]  /*c490*/  PRMT R5, R16, 0x7604, R23 ;  /* 0x0000760410057816 */ /* 0x000fc60000000017 */
[----:B------:R-:W-:Y:S02]  /*c4a0*/  VIADD R3, R0, 0x10 ;  /* 0x0000001000037836 */ /* 0x000fe40000000000 */
[----:B------:R-:W3:Y:S01]  /*c4b0*/  LDC R8, c[0x0][0x4] ;  /* 0x00000100ff087b82 */ /* 0x000ee20000000800 */
[----:B--2---:R-:W-:Y:S02]  /*c4c0*/  IMAD R0, R17, R9, R2 ;  /* 0x0000000911007224 */ /* 0x004fe400078e0202 */
[----:B-1----:R-:W-:Y:S02]  /*c4d0*/  LEA R3, R4, R3, 0x18 ;  /* 0x0000000304037211 */ /* 0x002fe400078ec0ff */
[----:B---3--:R-:W-:-:S03]  /*c4e0*/  SHF.R.U32.HI R4, RZ, 0x1, R8 ;  /* 0x00000001ff047819 */ /* 0x008fc60000011608 */
[----:B------:R-:W-:Y:S01]  /*c4f0*/  IMAD R0, R0, 0x2, R3 ;  /* 0x0000000200007824 */ /* 0x000fe200078e0203 */
[----:B------:R-:W-:-:S04]  /*c500*/  ISETP.NE.AND P0, PT, R4, RZ, PT ;  /* 0x000000ff0400720c */ /* 0x000fc80003f05270 */
[----:B------:R1:W-:Y:S09]  /*c510*/  STS.U16 [R0], R5 ;  /* 0x0000000500007388 */ /* 0x0003f20000000400 */
[----:B-1----:R-:W-:Y:S05]  /*c520*/  @!P0 BRA `(.L_x_1096) ;  /* 0x00000000005c8947 */ /* 0x002fea0003800000 */
.L_x_1099:
[----:B-1----:R-:W-:Y:S01]  /*c530*/  IADD3 R5, R17, R4, RZ ;  /* 0x0000000411057210 */ /* 0x002fe20007ffe0ff */
        /* <DEDUP_REMOVED lines=10> */
[----:B------:R-:W1:Y:S02]  /*c5e0*/  LDS.U16 R4, [R4] ;  /* 0x0000000004047984 */ /* 0x000e640000000400 */
[C---:B-1----:R-:W-:Y:S02]  /*c5f0*/  PRMT R6, R4.reuse, 0x7770, RZ ;  /* 0x0000777004067816 */ /* 0x042fe400000000ff */
[----:B------:R-:W-:Y:S02]  /*c600*/  PRMT R5, R4, 0x7771, RZ ;  /* 0x0000777104057816 */ /* 0x000fe400000000ff */
[----:B------:R-:W-:Y:S02]  /*c610*/  LOP3.LUT P0, RZ, R6, 0xff, R23, 0xc8, !PT ;  /* 0x000000ff06ff7812 */ /* 0x000fe4000780c817 */
[----:B------:R-:W-:Y:S02]  /*c620*/  LOP3.LUT P1, RZ, R5, 0xff, R16, 0xc8, !PT ;  /* 0x000000ff05ff7812 */ /* 0x000fe4000782c810 */
[----:B------:R-:W-:-:S02]  /*c630*/  SEL R23, RZ, 0x1, !P0 ;  /* 0x00000001ff177807 */ /* 0x000fc40004000000 */
[----:B------:R-:W-:-:S04]  /*c640*/  SEL R16, RZ, 0x1, !P1 ;  /* 0x00000001ff107807 */ /* 0x000fc80004800000 */
[----:B------:R-:W-:-:S05]  /*c650*/  PRMT R5, R16, 0x7604, R23 ;  /* 0x0000760410057816 */ /* 0x000fca0000000017 */
[----:B------:R1:W-:Y:S02]  /*c660*/  STS.U16 [R0], R5 ;  /* 0x0000000500007388 */ /* 0x0003e40000000400 */
.L_x_1098:
[----:B------:R-:W-:Y:S05]  /*c670*/  BSYNC B0 ;  /* 0x0000000000007941 */ /* 0x000fea0003800000 */
.L_x_1097:
[----:B------:R-:W-:Y:S01]  /*c680*/  IMAD.MOV.U32 R4, RZ, RZ, R7 ;  /* 0x000000ffff047224 */ /* 0x000fe200078e0007 */
[----:B------:R-:W-:Y:S06]  /*c690*/  @P2 BRA `(.L_x_1099) ;  /* 0xfffffffc00a42947 */ /* 0x000fec000383ffff */
.L_x_1096:
[----:B------:R-:W-:Y:S02]  /*c6a0*/  ULDC UR4, c[0x0][0x22c] ;  /* 0x00008b0000047ab9 */ /* 0x000fe40000000800 */
[----:B------:R-:W-:-:S13]  /*c6b0*/  ISETP.NE.AND P0, PT, RZ, UR4, PT ;  /* 0x00000004ff007c0c */ /* 0x000fda000bf05270 */
[----:B------:R-:W-:Y:S05]  /*c6c0*/  @!P0 BRA `(.L_x_1100) ;  /* 0x0000000000ec8947 */ /* 0x000fea0003800000 */
[----:B------:R-:W2:Y:S02]  /*c6d0*/  LDC R7, c[0x0][RZ] ;  /* 0x00000000ff077b82 */ /* 0x000ea40000000800 */
[----:B--2---:R-:W-:Y:S02]  /*c6e0*/  ISETP.GT.AND P0, PT, R7, 0x20, PT ;  /* 0x000000200700780c */ /* 0x004fe40003f04270 */
[----:B-1----:R-:W-:-:S11]  /*c6f0*/  MOV R0, R7 ;  /* 0x0000000700007202 */ /* 0x002fd60000000f00 */
[----:B------:R-:W-:Y:S05]  /*c700*/  @!P0 BRA `(.L_x_1101) ;  /* 0x00000000008c8947 */ /* 0x000fea0003800000 */
[----:B------:R-:W1:Y:S01]  /*c710*/  S2UR UR5, SR_CgaCtaId ;  /* 0x00000000000579c3 */ /* 0x000e620000008800 */
[----:B------:R-:W-:Y:S01]  /*c720*/  UMOV UR4, 0x400 ;  /* 0x0000040000047882 */ /* 0x000fe20000000000 */
[----:B------:R-:W-:Y:S01]  /*c730*/  IMAD R0, R17, R7, R2 ;  /* 0x0000000711007224 */ /* 0x000fe200078e0202 */
[----:B------:R-:W-:Y:S01]  /*c740*/  UIADD3 UR4, UR4, 0x10, URZ ;  /* 0x0000001004047890 */ /* 0x000fe2000fffe03f */
[----:B------:R-:W-:-:S03]  /*c750*/  PRMT R6, R16, 0x7604, R23 ;  /* 0x0000760410067816 */ /* 0x000fc60000000017 */
[----:B-1----:R-:W-:-:S06]  /*c760*/  ULEA UR4, UR5, UR4, 0x18 ;  /* 0x0000000405047291 */ /* 0x002fcc000f8ec03f */
[----:B------:R-:W-:Y:S02]  /*c770*/  LEA R3, R0, UR4, 0x1 ;  /* 0x0000000400037c11 */ /* 0x000fe4000f8e08ff */
[----:B------:R-:W-:-:S03]  /*c780*/  LEA.HI R0, R7, R7, RZ, 0x1 ;  /* 0x0000000707007211 */ /* 0x000fc600078f08ff */
[----:B------:R1:W-:Y:S01]  /*c790*/  STS.U16 [R3], R6 ;  /* 0x0000000603007388 */ /* 0x0003e20000000400 */
[----:B------:R-:W-:Y:S01]  /*c7a0*/  SHF.R.S32.HI R4, RZ, 0x1, R0 ;  /* 0x00000001ff047819 */ /* 0x000fe20000011400 */
[----:B------:R-:W-:-:S03]  /*c7b0*/  IMAD.MOV.U32 R0, RZ, RZ, 0x20 ;  /* 0x00000020ff007424 */ /* 0x000fc600078e00ff */
[----:B------:R-:W-:-:S13]  /*c7c0*/  ISETP.GE.AND P0, PT, R4, 0x20, PT ;  /* 0x000000200400780c */ /* 0x000fda0003f06270 */
[----:B-1----:R-:W-:Y:S05]  /*c7d0*/  @!P0 BRA `(.L_x_1101) ;  /* 0x0000000000588947 */ /* 0x002fea0003800000 */
.L_x_1104:
[----:B------:R-:W-:Y:S01]  /*c7e0*/  IMAD.IADD R0, R2, 0x1, R4 ;  /* 0x0000000102007824 */ /* 0x000fe200078e0204 */
[----:B------:R-:W-:Y:S05]  /*c7f0*/  WARPSYNC.ALL ;  /* 0x0000000000007948 */ /* 0x000fea0003800000 */
[----:B------:R-:W-:Y:S01]  /*c800*/  BAR.SYNC.DEFER_BLOCKING 0x0 ;  /* 0x0000000000007b1d */ /* 0x000fe20000010000 */
[----:B------:R-:W-:-:S04]  /*c810*/  ISETP.GE.U32.AND P0, PT, R0, R7, PT ;  /* 0x000000070000720c */ /* 0x000fc80003f06070 */
[----:B------:R-:W-:Y:S01]  /*c820*/  ISETP.GE.U32.OR P0, PT, R2, R4, P0 ;  /* 0x000000040200720c */ /* 0x000fe20000706470 */
[----:B------:R-:W-:-:S12]  /*c830*/  BSSY B0, `(.L_x_1102) ;  /* 0x000000c000007945 */ /* 0x000fd80003800000 */
[----:B-1----:R-:W-:Y:S05]  /*c840*/  @P0 BRA `(.L_x_1103) ;  /* 0x0000000000280947 */ /* 0x002fea0003800000 */
[----:B------:R-:W-:-:S06]  /*c850*/  LEA R0, R4, R3, 0x1 ;  /* 0x0000000304007211 */ /* 0x000fcc00078e08ff */
        /* <DEDUP_REMOVED lines=9> */
.L_x_1103:
[----:B------:R-:W-:Y:S05]  /*c8f0*/  BSYNC B0 ;  /* 0x0000000000007941 */ /* 0x000fea0003800000 */
.L_x_1102:
[----:B------:R-:W-:-:S04]  /*c900*/  SHF.R.S32.HI R4, RZ, 0x1, R4 ;  /* 0x00000001ff047819 */ /* 0x000fc80000011404 */
[----:B------:R-:W-:-:S13]  /*c910*/  ISETP.GE.AND P0, PT, R4, 0x20, PT ;  /* 0x000000200400780c */ /* 0x000fda0003f06270 */
[----:B------:R-:W-:Y:S05]  /*c920*/  @P0 BRA `(.L_x_1104) ;  /* 0xfffffffc00ac0947 */ /* 0x000fea000383ffff */
[----:B------:R-:W-:-:S07]  /*c930*/  IMAD.MOV.U32 R0, RZ, RZ, 0x20 ;  /* 0x00000020ff007424 */ /* 0x000fce00078e00ff */
.L_x_1101:
[----:B------:R-:W-:Y:S01]  /*c940*/  ISETP.GE.AND P0, PT, R0, 0x2, PT ;  /* 0x000000020000780c */ /* 0x000fe20003f06270 */
[----:B------:R-:W-:Y:S05]  /*c950*/  WARPSYNC.ALL ;  /* 0x0000000000007948 */ /* 0x000fea0003800000 */
[----:B------:R-:W-:Y:S07]  /*c960*/  BAR.SYNC.DEFER_BLOCKING 0x0 ;  /* 0x0000000000007b1d */ /* 0x000fee0000010000 */
[----:B------:R-:W-:Y:S05]  /*c970*/  @!P0 BRA `(.L_x_1100) ;  /* 0x0000000000408947 */ /* 0x000fea0003800000 */
[----:B-1----:R-:W-:-:S07]  /*c980*/  IMAD.MOV.U32 R3, RZ, RZ, 0x1 ;  /* 0x00000001ff037424 */ /* 0x002fce00078e00ff */
.L_x_1105:
[----:B------:R-:W-:Y:S02]  /*c990*/  LOP3.LUT R4, R23, 0xffff, RZ, 0xc0, !PT ;  /* 0x0000ffff17047812 */ /* 0x000fe400078ec0ff */
[----:B------:R-:W-:Y:S02]  /*c9a0*/  LOP3.LUT R5, R16, 0xffff, RZ, 0xc0, !PT ;  /* 0x0000ffff10057812 */ /* 0x000fe400078ec0ff */
[----:B------:R-:W-:Y:S02]  /*c9b0*/  PRMT R4, R4, 0x8880, RZ ;  /* 0x0000888004047816 */ /* 0x000fe400000000ff */
[----:B------:R-:W-:Y:S02]  /*c9c0*/  PRMT R6, R5, 0x8880, RZ ;  /* 0x0000888005067816 */ /* 0x000fe400000000ff */
[----:B------:R-:W-:Y:S02]  /*c9d0*/  LOP3.LUT P0, RZ, R23, 0xff, RZ, 0xc0, !PT ;  /* 0x000000ff17ff7812 */ /* 0x000fe4000780c0ff */
[----:B------:R-:W1:Y:S01]  /*c9e0*/  SHFL.DOWN PT, R4, R4, R3, 0x1f ;  /* 0x08001f0304047589 */ /* 0x000e6200000e0000 */
[----:B------:R-:W-:-:S03]  /*c9f0*/  LOP3.LUT P1, RZ, R16, 0xff, RZ, 0xc0, !PT ;  /* 0x000000ff10ff7812 */ /* 0x000fc6000782c0ff */
[----:B------:R2:W3:Y:S02]  /*ca00*/  SHFL.DOWN PT, R6, R6, R3, 0x1f ;  /* 0x08001f0306067589 */ /* 0x0004e400000e0000 */
[----:B--2---:R-:W-:-:S04]  /*ca10*/  SHF.L.U32 R3, R3, 0x1, RZ ;  /* 0x0000000103037819 */ /* 0x004fc800000006ff */
[----:B------:R-:W-:Y:S02]  /*ca20*/  ISETP.GE.AND P2, PT, R3, R0, PT ;  /* 0x000000000300720c */ /* 0x000fe40003f46270 */
[----:B-1----:R-:W-:Y:S02]  /*ca30*/  ISETP.NE.OR P0, PT, R4, RZ, P0 ;  /* 0x000000ff0400720c */ /* 0x002fe40000705670 */
[----:B---3--:R-:W-:Y:S02]  /*ca40*/  ISETP.NE.OR P1, PT, R6, RZ, P1 ;  /* 0x000000ff0600720c */ /* 0x008fe40000f25670 */
[----:B------:R-:W-:Y:S02]  /*ca50*/  SEL R23, RZ, 0x1, !P0 ;  /* 0x00000001ff177807 */ /* 0x000fe40004000000 */
[----:B------:R-:W-:-:S05]  /*ca60*/  SEL R16, RZ, 0x1, !P1 ;  /* 0x00000001ff107807 */ /* 0x000fca0004800000 */
[----:B------:R-:W-:Y:S05]  /*ca70*/  @!P2 BRA `(.L_x_1105) ;  /* 0xfffffffc00c4a947 */ /* 0x000fea000383ffff */
.L_x_1100:
[----:B-1----:R-:W1:Y:S01]  /*ca80*/  LDC R3, c[0x0][0x3e8] ;  /* 0x0000fa00ff037b82 */ /* 0x002e620000000800 */
        /* <DEDUP_REMOVED lines=277> */
.L_x_1106:
[----:B------:R-:W-:Y:S05]  /*dbe0*/  @!P1 BRA `(.L_x_1107) ;  /* 0x0000001000489947 */ /* 0x000fea0003800000 */
        /* <DEDUP_REMOVED lines=274> */
.L_x_1107:
        /* <DEDUP_REMOVED lines=13> */
[----:B------:R-:W-:Y:S01]  /*ede0*/  CS2R R18, SRZ ;  /* 0x0000000000127805 */ /* 0x000fe2000001ff00 */
[----:B------:R-:W-:Y:S01]  /*edf0*/  IMAD R6, R2, UR4, RZ ;  /* 0x0000000402067c24 */ /* 0x000fe2000f8e02ff */
[----:B------:R-:W-:-:S03]  /*ee00*/  ULDC UR4, c[0x0][0x224] ;  /* 0x0000890000047ab9 */ /* 0x000fc60000000800 */
[----:B------:R-:W-:-:S04]  /*ee10*/  IMAD R7, R17, UR5, R6 ;  /* 0x0000000511077c24 */ /* 0x000fc8000f8e0206 */
[----:B-1----:R-:W-:-:S04]  /*ee20*/  IMAD R7, R0, UR4, R7 ;  /* 0x0000000400077c24 */ /* 0x002fc8000f8e0207 */
[----:B------:R-:W-:Y:S01]  /*ee30*/  IMAD.SHL.U32 R7, R7, 0x2, RZ ;  /* 0x0000000207077824 */ /* 0x000fe200078e00ff */
        /* <DEDUP_REMOVED lines=274> */
.L_x_1109:
        /* <DEDUP_REMOVED lines=275> */
.L_x_1110:
[----:B------:R-:W1:Y:S01]  /*11090*/  LDC R11, c[0x0][0x22c] ;  /* 0x00008b00ff0b7b82 */ /* 0x000e620000000800 */
[----:B------:R-:W-:Y:S01]  /*110a0*/  ULDC UR4, c[0x0][0x21c] ;  /* 0x0000870000047ab9 */ /* 0x000fe20000000800 */
[----:B------:R-:W-:Y:S01]  /*110b0*/  BSSY B0, `(.L_x_1111) ;  /* 0x000000c000007945 */ /* 0x000fe20003800000 */
[----:B------:R-:W-:Y:S02]  /*110c0*/  PRMT R3, RZ, 0x7610, R3 ;  /* 0x00007610ff037816 */ /* 0x000fe40000000003 */
[----:B-1----:R-:W-:-:S04]  /*110d0*/  ISETP.NE.AND P0, PT, R11, RZ, PT ;  /* 0x000000ff0b00720c */ /* 0x002fc80003f05270 */
        /* <DEDUP_REMOVED lines=9> */
.L_x_1112:
[----:B------:R-:W-:Y:S05]  /*11170*/  BSYNC B0 ;  /* 0x0000000000007941 */ /* 0x000fea0003800000 */
.L_x_1111:
[----:B------:R-:W-:Y:S01]  /*11180*/  PRMT R3, R3, 0x9910, RZ ;  /* 0x0000991003037816 */ /* 0x000fe200000000ff */
[----:B------:R-:W-:Y:S01]  /*11190*/  BSSY B0, `(.L_x_1113) ;  /* 0x000000e000007945 */ /* 0x000fe20003800000 */
[----:B------:R-:W-:Y:S02]  /*111a0*/  LOP3.LUT P0, RZ, R2, R17, RZ, 0xfc, !PT ;  /* 0x0000001102ff7212 */ /* 0x000fe4000780fcff */
[----:B------:R-:W-:-:S13]  /*111b0*/  ISETP.NE.AND P1, PT, R3, RZ, PT ;  /* 0x000000ff0300720c */ /* 0x000fda0003f25270 */
[----:B------:R-:W-:Y:S05]  /*111c0*/  @!P1 BRA `(.L_x_1114) ;  /* 0x0000000000289947 */ /* 0x000fea0003800000 */
[----:B------:R-:W1:Y:S01]  /*111d0*/  S2UR UR4, SR_CTAID.Y ;  /* 0x00000000000479c3 */ /* 0x000e620000002600 */
[----:B------:R-:W-:-:S07]  /*111e0*/  ISETP.NE.AND P2, PT, R11, RZ, PT ;  /* 0x000000ff0b00720c */ /* 0x000fce0003f45270 */
[----:B------:R-:W1:Y:S08]  /*111f0*/  LDC R3, c[0x0][0x10] ;  /* 0x00000400ff037b82 */ /* 0x000e700000000800 */
[----:B------:R-:W2:Y:S01]  /*11200*/  LDC.64 R6, c[0x0][0x600] ;  /* 0x00018000ff067b82 */ /* 0x000ea20000000a00 */
[----:B-1----:R-:W-:Y:S01]  /*11210*/  IMAD R3, R0, R3, UR4 ;  /* 0x0000000400037e24 */ /* 0x002fe2000f8e0203 */
[----:B------:R-:W-:-:S03]  /*11220*/  ULDC UR4, c[0x0][0x0] ;  /* 0x0000000000047ab9 */ /* 0x000fc60000000800 */
[----:B------:R-:W-:-:S04]  /*11230*/  @!P2 IMAD R3, R3, UR4, R2 ;  /* 0x000000040303ac24 */ /* 0x000fc8000f8e0202 */
[----:B--2---:R-:W-:-:S05]  /*11240*/  IMAD.WIDE.U32 R6, R3, 0x2, R6 ;  /* 0x0000000203067825 */ /* 0x004fca00078e0006 */
[----:B------:R1:W-:Y:S04]  /*11250*/  STG.E.U8 desc[UR58][R6.64], R23 ;  /* 0x0000001706007986 */ /* 0x0003e8000c10113a */
[----:B------:R1:W-:Y:S02]  /*11260*/  STG.E.U8 desc[UR58][R6.64+0x1], R16 ;  /* 0x0000011006007986 */ /* 0x0003e4000c10113a */
.L_x_1114:
[----:B------:R-:W-:Y:S05]  /*11270*/  BSYNC B0 ;  /* 0x0000000000007941 */ /* 0x000fea0003800000 */
.L_x_1113:
        /* <DEDUP_REMOVED lines=31> */
[----:B-1----:R-:W-:-:S04]  /*11470*/  IADD3 R3, R3, R10, RZ ;  /* 0x0000000a03037210 */ /* 0x002fc80007ffe0ff */
[----:B------:R-:W-:-:S04]  /*11480*/  ISETP.NE.AND P0, PT, R3, UR4, PT ;  /* 0x0000000403007c0c */ /* 0x000fc8000bf05270 */
[----:B------:R-:W-:-:S05]  /*11490*/  SEL R3, RZ, 0x1, P0 ;  /* 0x00000001ff037807 */ /* 0x000fca0000000000 */
[----:B------:R2:W-:Y:S04]  /*114a0*/  STS.U8 [UR5], R3 ;  /* 0x00000003ff007988 */ /* 0x0005e80008000005 */
.L_x_1116:
[----:B------:R-:W-:Y:S05]  /*114b0*/  BSYNC B0 ;  /* 0x0000000000007941 */ /* 0x000fea0003800000 */
.L_x_1115:
[----:B------:R-:W3:Y:S08]  /*114c0*/  S2UR UR5, SR_CgaCtaId ;  /* 0x00000000000579c3 */ /* 0x000ef00000008800 */
[----:B------:R-:W-:Y:S06]  /*114d0*/  BAR.SYNC.DEFER_BLOCKING 0x0 ;  /* 0x0000000000007b1d */ /* 0x000fec0000010000 */
[----:B------:R-:W-:-:S02]  /*114e0*/  UMOV UR4, 0x400 ;  /* 0x0000040000047882 */ /* 0x000fc40000000000 */
[----:B---3--:R-:W-:-:S09]  /*114f0*/  ULEA UR6, UR5, UR4, 0x18 ;  /* 0x0000000405067291 */ /* 0x008fd2000f8ec03f */
[----:B--2---:R-:W2:Y:S02]  /*11500*/  LDS.U8 R3, [UR6] ;  /* 0x00000006ff037984 */ /* 0x004ea40008000000 */
[----:B--2---:R-:W-:-:S13]  /*11510*/  ISETP.NE.AND P0, PT, R3, RZ, PT ;  /* 0x000000ff0300720c */ /* 0x004fda0003f05270 */
[----:B------:R-:W-:Y:S05]  /*11520*/  @!P0 EXIT ;  /* 0x000000000000894d */ /* 0x000fea0003800000 */
[----:B------:R-:W-:Y:S01]  /*11530*/  ISETP.NE.AND P0, PT, R11, RZ, PT ;  /* 0x000000ff0b00720c */ /* 0x000fe20003f05270 */
        /* <DEDUP_REMOVED lines=9> */
[----:B------:R-:W-:Y:S01]  /*115d0*/  ULDC.U8 UR6, c[0x0][0x211] ;  /* 0x0000844000067ab9 */ /* 0x000fe20000000000 */
[----:B------:R-:W-:Y:S01]  /*115e0*/  BSSY B0, `(.L_x_1117) ;  /* 0x0000034000007945 */ /* 0x000fe20003800000 */
[----:B-1----:R-:W-:-:S03]  /*115f0*/  IMAD.U32 R23, RZ, RZ, UR6 ;  /* 0x00000006ff177e24 */ /* 0x002fc6000f8e00ff */
        /* <DEDUP_REMOVED lines=8> */
[----:B------:R-:W1:Y:S01]  /*11680*/  LDC R10, c[0x0][0x4] ;  /* 0x00000100ff0a7b82 */ /* 0x000e620000000800 */
[----:B------:R-:W-:Y:S01]  /*11690*/  BSSY B1, `(.L_x_1120) ;  /* 0x0000010000017945 */ /* 0x000fe20003800000 */
[----:B------:R-:W-:Y:S01]  /*116a0*/  PRMT R16, R23, 0x7610, R16 ;  /* 0x0000761017107816 */ /* 0x000fe20000000010 */
[----:B------:R-:W-:-:S05]  /*116b0*/  IMAD R0, R0, UR7, RZ ;  /* 0x0000000700007c24 */ /* 0x000fca000f8e02ff */
[----:B------:R-:W2:Y:S01]  /*116c0*/  LDC.64 R8, c[0x0][0x600] ;  /* 0x00018000ff087b82 */ /* 0x000ea20000000a00 */
[----:B-1----:R-:W-:-:S07]  /*116d0*/  IMAD R10, R10, UR6, RZ ;  /* 0x000000060a0a7c24 */ /* 0x002fce000f8e02ff */
.L_x_1121:
[----:B------:R-:W-:-:S04]  /*116e0*/  IMAD.IADD R7, R0, 0x1, R3 ;  /* 0x0000000100077824 */ /* 0x000fc800078e0203 */
[----:B--2---:R-:W-:-:S05]  /*116f0*/  IMAD.WIDE.U32 R6, R7, 0x2, R8 ;  /* 0x0000000207067825 */ /* 0x004fca00078e0008 */
        /* <DEDUP_REMOVED lines=10> */
.L_x_1120:
[----:B------:R-:W-:Y:S05]  /*117a0*/  BRA `(.L_x_1119) ;  /* 0x00000000005c7947 */ /* 0x000fea0003800000 */
.L_x_1118:
[----:B------:R-:W-:Y:S01]  /*117b0*/  ULDC UR7, c[0x0][0x228] ;  /* 0x00008a0000077ab9 */ /* 0x000fe20000000800 */
[----:B------:R-:W-:Y:S02]  /*117c0*/  PRMT R16, R23, 0x7610, R16 ;  /* 0x0000761017107816 */ /* 0x000fe40000000010 */
[----:B------:R-:W-:-:S13]  /*117d0*/  ISETP.GE.U32.AND P0, PT, R17, UR7, PT ;  /* 0x0000000711007c0c */ /* 0x000fda000bf06070 */
[----:B------:R-:W-:Y:S05]  /*117e0*/  @P0 BRA `(.L_x_1119) ;  /* 0x00000000004c0947 */ /* 0x000fea0003800000 */
[----:B------:R-:W-:Y:S01]  /*117f0*/  ULDC UR6, c[0x0][0x10] ;  /* 0x0000040000067ab9 */ /* 0x000fe20000000800 */
[----:B------:R-:W1:Y:S01]  /*11800*/  LDC R13, c[0x0][RZ] ;  /* 0x00000000ff0d7b82 */ /* 0x000e620000000800 */
[----:B------:R-:W-:Y:S01]  /*11810*/  PRMT R16, R23, 0x7610, R16 ;  /* 0x0000761017107816 */ /* 0x000fe20000000010 */
[----:B------:R-:W-:Y:S02]  /*11820*/  IMAD.MOV.U32 R3, RZ, RZ, R17 ;  /* 0x000000ffff037224 */ /* 0x000fe400078e0011 */
[----:B------:R-:W-:-:S04]  /*11830*/  IMAD R0, R0, UR6, RZ ;  /* 0x0000000600007c24 */ /* 0x000fc8000f8e02ff */
[----:B------:R-:W2:Y:S08]  /*11840*/  LDC.64 R8, c[0x0][0x600] ;  /* 0x00018000ff087b82 */ /* 0x000eb00000000a00 */
[----:B------:R-:W3:Y:S02]  /*11850*/  LDC R14, c[0x0][0x4] ;  /* 0x00000100ff0e7b82 */ /* 0x000ee40000000800 */
.L_x_1122:
[----:B------:R-:W-:-:S04]  /*11860*/  IMAD.IADD R7, R0, 0x1, R3 ;  /* 0x0000000100077824 */ /* 0x000fc800078e0203 */
[----:B-1----:R-:W-:-:S04]  /*11870*/  IMAD R7, R7, R13, R2 ;  /* 0x0000000d07077224 */ /* 0x002fc800078e0202 */
[----:B--2---:R-:W-:-:S05]  /*11880*/  IMAD.WIDE.U32 R6, R7, 0x2, R8 ;  /* 0x0000000207067825 */ /* 0x004fca00078e0008 */
[----:B------:R-:W2:Y:S04]  /*11890*/  LDG.E.U8 R10, desc[UR58][R6.64] ;  /* 0x0000003a060a7981 */ /* 0x000ea8000c1e1100 */
[----:B------:R-:W4:Y:S01]  /*118a0*/  LDG.E.U8 R11, desc[UR58][R6.64+0x1] ;  /* 0x0000013a060b7981 */ /* 0x000f22000c1e1100 */
[----:B---3--:R-:W-:-:S04]  /*118b0*/  IADD3 R3, R14, R3, RZ ;  /* 0x000000030e037210 */ /* 0x008fc80007ffe0ff */
[----:B------:R-:W-:Y:S02]  /*118c0*/  ISETP.GE.U32.AND P3, PT, R3, UR7, PT ;  /* 0x0000000703007c0c */ /* 0x000fe4000bf66070 */
[----:B--2---:R-:W-:Y:S02]  /*118d0*/  LOP3.LUT P0, RZ, R10, 0xff, R23, 0xc8, !PT ;  /* 0x000000ff0aff7812 */ /* 0x004fe4000780c817 */
[----:B----4-:R-:W-:Y:S02]  /*118e0*/  LOP3.LUT P2, RZ, R11, 0xff, R16, 0xc8, !PT ;  /* 0x000000ff0bff7812 */ /* 0x010fe4000784c810 */
[----:B------:R-:W-:Y:S02]  /*118f0*/  SEL R23, RZ, 0x1, !P0 ;  /* 0x00000001ff177807 */ /* 0x000fe40004000000 */
[----:B------:R-:W-:-:S05]  /*11900*/  SEL R16, RZ, 0x1, !P2 ;  /* 0x00000001ff107807 */ /* 0x000fca0005000000 */
[----:B------:R-:W-:Y:S05]  /*11910*/  @!P3 BRA `(.L_x_1122) ;  /* 0xfffffffc00d0b947 */ /* 0x000fea000383ffff */
.L_x_1119:
[----:B------:R-:W-:Y:S05]  /*11920*/  BSYNC B0 ;  /* 0x0000000000007941 */ /* 0x000fea0003800000 */
.L_x_1117:
[----:B------:R-:W1:Y:S01]  /*11930*/  LDC R9, c[0x0][RZ] ;  /* 0x00000000ff097b82 */ /* 0x000e620000000800 */
[----:B------:R-:W-:Y:S01]  /*11940*/  UIADD3 UR4, UR4, 0x10, URZ ;  /* 0x0000001004047890 */ /* 0x000fe2000fffe03f */
[----:B------:R-:W-:Y:S01]  /*11950*/  PRMT R3, R16, 0x7604, R23 ;  /* 0x0000760410037816 */ /* 0x000fe20000000017 */
[----:B------:R-:W-:Y:S02]  /*11960*/  ULDC UR6, c[0x0][0x4] ;  /* 0x0000010000067ab9 */ /* 0x000fe40000000800 */
[----:B------:R-:W-:Y:S02]  /*11970*/  ULEA UR4, UR5, UR4, 0x18 ;  /* 0x0000000405047291 */ /* 0x000fe4000f8ec03f */
[----:B------:R-:W-:-:S06]  /*11980*/  USHF.R.U32.HI UR5, URZ, 0x1, UR6 ;  /* 0x000000013f057899 */ /* 0x000fcc0008011606 */
[----:B------:R-:W-:Y:S01]  /*11990*/  ISETP.NE.AND P0, PT, RZ, UR5, PT ;  /* 0x00000005ff007c0c */ /* 0x000fe2000bf05270 */
[----:B-1----:R-:W-:-:S05]  /*119a0*/  IMAD R0, R17, R9, R2 ;  /* 0x0000000911007224 */ /* 0x002fca00078e0202 */
[----:B------:R-:W-:-:S05]  /*119b0*/  LEA R0, R0, UR4, 0x1 ;  /* 0x0000000400007c11 */ /* 0x000fca000f8e08ff */
[----:B------:R1:W-:Y:S02]  /*119c0*/  STS.U16 [R0], R3 ;  /* 0x0000000300007388 */ /* 0x0003e40000000400 */
[----:B------:R-:W-:Y:S05]  /*119d0*/  @!P0 BRA `(.L_x_1123) ;  /* 0x00000000005c8947 */ /* 0x000fea0003800000 */
[----:B------:R-:W-:-:S07]  /*119e0*/  IMAD.U32 R6, RZ, RZ, UR5 ;  /* 0x00000005ff067e24 */ /* 0x000fce000f8e00ff */
.L_x_1126:
[--C-:B-1----:R-:W-:Y:S01]  /*119f0*/  IMAD.IADD R3, R17, 0x1, R6.reuse ;  /* 0x0000000111037824 */ /* 0x102fe200078e0206 */
        /* <DEDUP_REMOVED lines=18> */
.L_x_1125:
[----:B------:R-:W-:Y:S05]  /*11b20*/  BSYNC B0 ;  /* 0x0000000000007941 */ /* 0x000fea0003800000 */
.L_x_1124:
[----:B------:R-:W-:Y:S01]  /*11b30*/  MOV R6, R8 ;  /* 0x0000000800067202 */ /* 0x000fe20000000f00 */
[----:B------:R-:W-:Y:S06]  /*11b40*/  @P3 BRA `(.L_x_1126) ;  /* 0xfffffffc00a83947 */ /* 0x000fec000383ffff */
.L_x_1123:
[----:B------:R-:W-:Y:S02]  /*11b50*/  ULDC UR4, c[0x0][0x22c] ;  /* 0x00008b0000047ab9 */ /* 0x000fe40000000800 */
[----:B------:R-:W-:-:S13]  /*11b60*/  ISETP.NE.AND P0, PT, RZ, UR4, PT ;  /* 0x00000004ff007c0c */ /* 0x000fda000bf05270 */
[----:B------:R-:W-:Y:S05]  /*11b70*/  @!P0 BRA `(.L_x_1127) ;  /* 0x0000000000c88947 */ /* 0x000fea0003800000 */
[----:B------:R-:W-:Y:S01]  /*11b80*/  ISETP.GT.AND P0, PT, R9, 0x20, PT ;  /* 0x000000200900780c */ /* 0x000fe20003f04270 */
[----:B-1----:R-:W-:-:S12]  /*11b90*/  IMAD.MOV.U32 R3, RZ, RZ, R9 ;  /* 0x000000ffff037224 */ /* 0x002fd800078e0009 */
[----:B------:R-:W-:Y:S05]  /*11ba0*/  @!P0 BRA `(.L_x_1128) ;  /* 0x0000000000708947 */ /* 0x000fea0003800000 */
[----:B------:R-:W-:Y:S02]  /*11bb0*/  PRMT R7, R16, 0x7604, R23 ;  /* 0x0000760410077816 */ /* 0x000fe40000000017 */
[----:B------:R-:W-:-:S03]  /*11bc0*/  LEA.HI R3, R9, R9, RZ, 0x1 ;  /* 0x0000000909037211 */ /* 0x000fc600078f08ff */
[----:B------:R1:W-:Y:S01]  /*11bd0*/  STS.U16 [R0], R7 ;  /* 0x0000000700007388 */ /* 0x0003e20000000400 */
[----:B------:R-:W-:Y:S01]  /*11be0*/  SHF.R.S32.HI R6, RZ, 0x1, R3 ;  /* 0x00000001ff067819 */ /* 0x000fe20000011403 */
[----:B------:R-:W-:-:S03]  /*11bf0*/  IMAD.MOV.U32 R3, RZ, RZ, 0x20 ;  /* 0x00000020ff037424 */ /* 0x000fc600078e00ff */
[----:B------:R-:W-:-:S13]  /*11c00*/  ISETP.GE.AND P0, PT, R6, 0x20, PT ;  /* 0x000000200600780c */ /* 0x000fda0003f06270 */
[----:B-1----:R-:W-:Y:S05]  /*11c10*/  @!P0 BRA `(.L_x_1128) ;  /* 0x0000000000548947 */ /* 0x002fea0003800000 */
.L_x_1131:
[----:B------:R-:W-:Y:S01]  /*11c20*/  IADD3 R3, R2, R6, RZ ;  /* 0x0000000602037210 */ /* 0x000fe20007ffe0ff */
[----:B------:R-:W-:Y:S03]  /*11c30*/  BAR.SYNC.DEFER_BLOCKING 0x0 ;  /* 0x0000000000007b1d */ /* 0x000fe60000010000 */
[----:B------:R-:W-:-:S03]  /*11c40*/  ISETP.GE.U32.AND P0, PT, R3, R9, PT ;  /* 0x000000090300720c */ /* 0x000fc60003f06070 */
[----:B------:R-:W-:Y:S01]  /*11c50*/  BSSY B0, `(.L_x_1129) ;  /* 0x000000d000007945 */ /* 0x000fe20003800000 */
[----:B------:R-:W-:-:S13]  /*11c60*/  ISETP.GE.U32.OR P0, PT, R2, R6, P0 ;  /* 0x000000060200720c */ /* 0x000fda0000706470 */
[----:B-1----:R-:W-:Y:S05]  /*11c70*/  @P0 BRA `(.L_x_1130) ;  /* 0x0000000000280947 */ /* 0x002fea0003800000 */
        /* <DEDUP_REMOVED lines=10> */
.L_x_1130:
[----:B------:R-:W-:Y:S05]  /*11d20*/  BSYNC B0 ;  /* 0x0000000000007941 */ /* 0x000fea0003800000 */
.L_x_1129:
[----:B------:R-:W-:-:S04]  /*11d30*/  SHF.R.S32.HI R6, RZ, 0x1, R6 ;  /* 0x00000001ff067819 */ /* 0x000fc80000011406 */
[----:B------:R-:W-:-:S13]  /*11d40*/  ISETP.GE.AND P0, PT, R6, 0x20, PT ;  /* 0x000000200600780c */ /* 0x000fda0003f06270 */
[----:B------:R-:W-:Y:S05]  /*11d50*/  @P0 BRA `(.L_x_1131) ;  /* 0xfffffffc00b00947 */ /* 0x000fea000383ffff */
[----:B------:R-:W-:-:S07]  /*11d60*/  IMAD.MOV.U32 R3, RZ, RZ, 0x20 ;  /* 0x00000020ff037424 */ /* 0x000fce00078e00ff */
.L_x_1128:
[----:B------:R-:W-:Y:S01]  /*11d70*/  BAR.SYNC.DEFER_BLOCKING 0x0 ;  /* 0x0000000000007b1d */ /* 0x000fe20000010000 */
[----:B------:R-:W-:-:S13]  /*11d80*/  ISETP.GE.AND P0, PT, R3, 0x2, PT ;  /* 0x000000020300780c */ /* 0x000fda0003f06270 */
[----:B------:R-:W-:Y:S05]  /*11d90*/  @!P0 BRA `(.L_x_1127) ;  /* 0x0000000000408947 */ /* 0x000fea0003800000 */
[----:B-1----:R-:W-:-:S11]  /*11da0*/  HFMA2.MMA R0, -RZ, RZ, 0, 5.9604644775390625e-08 ;  /* 0x00000001ff007435 */ /* 0x002fd600000001ff */
.L_x_1132:
[C---:B------:R-:W-:Y:S02]  /*11db0*/  LOP3.LUT R2, R23.reuse, 0xffff, RZ, 0xc0, !PT ;  /* 0x0000ffff17027812 */ /* 0x040fe400078ec0ff */
[----:B------:R-:W-:Y:S02]  /*11dc0*/  LOP3.LUT R6, R16, 0xffff, RZ, 0xc0, !PT ;  /* 0x0000ffff10067812 */ /* 0x000fe400078ec0ff */
[----:B------:R-:W-:Y:S02]  /*11dd0*/  PRMT R7, R2, 0x8880, RZ ;  /* 0x0000888002077816 */ /* 0x000fe400000000ff */
[----:B------:R-:W-:Y:S02]  /*11de0*/  PRMT R9, R6, 0x8880, RZ ;  /* 0x0000888006097816 */ /* 0x000fe400000000ff */
[----:B------:R-:W-:Y:S02]  /*11df0*/  LOP3.LUT P0, RZ, R23, 0xff, RZ, 0xc0, !PT ;  /* 0x000000ff17ff7812 */ /* 0x000fe4000780c0ff */
[----:B------:R-:W1:Y:S01]  /*11e00*/  SHFL.DOWN PT, R7, R7, R0, 0x1f ;  /* 0x08001f0007077589 */ /* 0x000e6200000e0000 */
[----:B------:R-:W-:-:S03]  /*11e10*/  LOP3.LUT P2, RZ, R16, 0xff, RZ, 0xc0, !PT ;  /* 0x000000ff10ff7812 */ /* 0x000fc6000784c0ff */
[----:B------:R2:W3:Y:S02]  /*11e20*/  SHFL.DOWN PT, R9, R9, R0, 0x1f ;  /* 0x08001f0009097589 */ /* 0x0004e400000e0000 */
[----:B--2---:R-:W-:-:S05]  /*11e30*/  IMAD.SHL.U32 R0, R0, 0x2, RZ ;  /* 0x0000000200007824 */ /* 0x004fca00078e00ff */
[----:B------:R-:W-:Y:S02]  /*11e40*/  ISETP.GE.AND P3, PT, R0, R3, PT ;  /* 0x000000030000720c */ /* 0x000fe40003f66270 */
[----:B-1----:R-:W-:Y:S02]  /*11e50*/  ISETP.NE.OR P0, PT, R7, RZ, P0 ;  /* 0x000000ff0700720c */ /* 0x002fe40000705670 */
[----:B---3--:R-:W-:Y:S02]  /*11e60*/  ISETP.NE.OR P2, PT, R9, RZ, P2 ;  /* 0x000000ff0900720c */ /* 0x008fe40001745670 */
[----:B------:R-:W-:Y:S02]  /*11e70*/  SEL R23, RZ, 0x1, !P0 ;  /* 0x00000001ff177807 */ /* 0x000fe40004000000 */
[----:B------:R-:W-:-:S05]  /*11e80*/  SEL R16, RZ, 0x1, !P2 ;  /* 0x00000001ff107807 */ /* 0x000fca0005000000 */
[----:B------:R-:W-:Y:S05]  /*11e90*/  @!P3 BRA `(.L_x_1132) ;  /* 0xfffffffc00c4b947 */ /* 0x000fea000383ffff */
.L_x_1127:
        /* <DEDUP_REMOVED lines=9> */
[----:B-1----:R-:W2:Y:S04]  /*11f30*/  LDG.E.U8 R0, desc[UR58][R4.64] ;  /* 0x0000003a04007981 */ /* 0x002ea8000c1e1100 */
[----:B------:R-:W3:Y:S01]  /*11f40*/  LDG.E.U8 R3, desc[UR58][R4.64+0x1] ;  /* 0x0000013a04037981 */ /* 0x000ee2000c1e1100 */
[----:B--2---:R-:W-:Y:S02]  /*11f50*/  LOP3.LUT P0, RZ, R23, 0xff, R0, 0xc8, !PT ;  /* 0x000000ff17ff7812 */ /* 0x004fe4000780c800 */
[----:B---3--:R-:W-:Y:S02]  /*11f60*/  LOP3.LUT P1, RZ, R16, 0xff, R3, 0xc8, !PT ;  /* 0x000000ff10ff7812 */ /* 0x008fe4000782c803 */
[----:B------:R-:W-:Y:S02]  /*11f70*/  SEL R23, RZ, 0x1, !P0 ;  /* 0x00000001ff177807 */ /* 0x000fe40004000000 */
[----:B------:R-:W-:-:S09]  /*11f80*/  SEL R16, RZ, 0x1, !P1 ;  /* 0x00000001ff107807 */ /* 0x000fd20004800000 */
.L_x_1134:
[----:B------:R-:W-:Y:S05]  /*11f90*/  @!P2 BRA `(.L_x_1135) ;  /* 0x0000000000cca947 */ /* 0x000fea0003800000 */
[----:B------:R-:W2:Y:S02]  /*11fa0*/  LDC R17, c[0x0][0x61c] ;  /* 0x00018700ff117b82 */ /* 0x000ea40000000800 */
[----:B--2---:R-:W-:-:S04]  /*11fb0*/  ISETP.NE.AND P0, PT, R17, 0x1, PT ;  /* 0x000000011100780c */ /* 0x004fc80003f05270 */
[----:B-1----:R-:W-:-:S09]  /*11fc0*/  P2R R0, PR, RZ, 0x1 ;  /* 0x00000001ff007803 */ /* 0x002fd20000000000 */
        /* <DEDUP_REMOVED lines=14> */
[----:B-1----:R-:W-:-:S07]  /*120b0*/  IMAD.MOV.U32 R13, RZ, RZ, RZ ;  /* 0x000000ffff0d7224 */ /* 0x002fce00078e00ff */
[----:B------:R-:W-:-:S07]  /*120c0*/  LEPC R20, `(.L_x_1136) ;  /* 0x000000001014794e */ /* 0x000fce0000000000 */
[----:B0-2---:R-:W-:Y:S05]  /*120d0*/  CALL.ABS.NOINC R2 ;  /* 0x0000000002007343 */ /* 0x005fea0003c00000 */
.L_x_1136:
        /* <DEDUP_REMOVED lines=12> */
[----:B-1----:R1:W2:Y:S01]  /*121a0*/  LDC.64 R2, c[0x4][R0] ;  /* 0x0100000000027b82 */ /* 0x0022a20000000a00 */
        /* <DEDUP_REMOVED lines=11> */
.L_x_1137:
[----:B------:R-:W-:Y:S01]  /*12260*/  ULDC.64 UR4, c[0x0][0x5e8] ;  /* 0x00017a0000047ab9 */ /* 0x000fe20000000a00 */
[----:B------:R-:W-:Y:S02]  /*12270*/  LOP3.LUT P0, RZ, R16, 0xff, RZ, 0xc0, !PT ;  /* 0x000000ff10ff7812 */ /* 0x000fe4000780c0ff */
[----:B------:R-:W-:Y:S02]  /*12280*/  IADD3 R18, P1, R18, UR4, RZ ;  /* 0x0000000412127c10 */ /* 0x000fe4000ff3e0ff */
[----:B-1----:R-:W-:Y:S02]  /*12290*/  SEL R3, RZ, 0x1, !P0 ;  /* 0x00000001ff037807 */ /* 0x002fe40004000000 */
[----:B------:R-:W-:-:S05]  /*122a0*/  IADD3.X R19, RZ, UR5, RZ, P1, !PT ;  /* 0x00000005ff137c10 */ /* 0x000fca0008ffe4ff */
[----:B------:R-:W-:Y:S01]  /*122b0*/  STG.E.U8 desc[UR58][R18.64], R3 ;  /* 0x0000000312007986 */ /* 0x000fe2000c10113a */
[----:B------:R-:W-:Y:S05]  /*122c0*/  EXIT ;  /* 0x000000000000794d */ /* 0x000fea0003800000 */
.L_x_1135:
[----:B------:R-:W-:Y:S04]  /*122d0*/  STG.E.U8 desc[UR58][R4.64], R23 ;  /* 0x0000001704007986 */ /* 0x000fe8000c10113a */
[----:B------:R-:W-:Y:S01]  /*122e0*/  STG.E.U8 desc[UR58][R4.64+0x1], R16 ;  /* 0x0000011004007986 */ /* 0x000fe2000c10113a */
[----:B------:R-:W-:Y:S05]  /*122f0*/  EXIT ;  /* 0x000000000000794d */ /* 0x000fea0003800000 */
.L_x_1133:
[----:B------:R-:W-:Y:S01]  /*12300*/  ISETP.NE.AND P2, PT, RZ, UR36, PT ;  /* 0x00000024ff007c0c */ /* 0x000fe2000bf45270 */
[----:B------:R-:W-:Y:S02]  /*12310*/  ULDC.64 UR4, c[0x0][0x5e8] ;  /* 0x00017a0000047ab9 */ /* 0x000fe40000000a00 */
[----:B------:R-:W-:Y:S02]  /*12320*/  IADD3 R2, P0, R19, UR4, RZ ;  /* 0x0000000413027c10 */ /* 0x000fe4000ff1e0ff */
[----:B------:R-:W-:-:S03]  /*12330*/  IADD3 R4, P1, R18, UR4, RZ ;  /* 0x0000000412047c10 */ /* 0x000fc6000ff3e0ff */
[----:B-1----:R-:W-:Y:S02]  /*12340*/  IMAD.X R3, RZ, RZ, UR5, P0 ;  /* 0x00000005ff037e24 */ /* 0x002fe400080e06ff */
        /* <DEDUP_REMOVED lines=12> */
[----:B------:R-:W1:Y:S02]  /*12410*/  LDC R17, c[0x0][0x61c] ;  /* 0x00018700ff117b82 */ /* 0x000e640000000800 */
[----:B-1----:R-:W-:-:S04]  /*12420*/  ISETP.NE.AND P0, PT, R17, 0x1, PT ;  /* 0x000000011100780c */ /* 0x002fc80003f05270 */
[----:B------:R-:W-:-:S09]  /*12430*/  P2R R0, PR, RZ, 0x1 ;  /* 0x00000001ff007803 */ /* 0x000fd20000000000 */
[----:B------:R-:W-:Y:S05]  /*12440*/  @!P0 BRA `(.L_x_1139) ;  /* 0x0000000000408947 */ /* 0x000fea0003800000 */
[----:B------:R-:W-:Y:S01]  /*12450*/  MOV R0, 0x0 ;  /* 0x0000000000007802 */ /* 0x000fe20000000f00 */
[----:B------:R-:W-:Y:S01]  /*12460*/  ULDC.64 UR4, c[0x4][0x640] ;  /* 0x0101900000047ab9 */ /* 0x000fe20000000a00 */
[----:B------:R-:W-:Y:S01]  /*12470*/  ULDC.64 UR6, c[0x4][0x478] ;  /* 0x01011e0000067ab9 */ /* 0x000fe20000000a00 */
[----:B------:R-:W-:Y:S01]  /*12480*/  MOV R4, UR4 ;  /* 0x0000000400047c02 */ /* 0x000fe20008000f00 */
[----:B------:R1:W2:Y:S01]  /*12490*/  LDC.64 R2, c[0x4][R0] ;  /* 0x0100000000027b82 */ /* 0x0002a20000000a00 */
        /* <DEDUP_REMOVED lines=11> */
.L_x_1139:
        /* <DEDUP_REMOVED lines=15> */
[----:B------:R-:W-:Y:S01]  /*12640*/  HFMA2.MMA R12, -RZ, RZ, 0, 5.9604644775390625e-08 ;  /* 0x00000001ff0c7435 */ /* 0x000fe200000001ff */
[----:B------:R-:W-:Y:S01]  /*12650*/  IMAD.U32 R6, RZ, RZ, UR4 ;  /* 0x00000004ff067e24 */ /* 0x000fe2000f8e00ff */
[----:B------:R-:W-:Y:S01]  /*12660*/  MOV R7, UR5 ;  /* 0x0000000500077c02 */ /* 0x000fe20008000f00 */
[----:B------:R-:W-:Y:S01]  /*12670*/  IMAD.U32 R10, RZ, RZ, UR6 ;  /* 0x00000006ff0a7e24 */ /* 0x000fe2000f8e00ff */
[----:B------:R-:W-:Y:S01]  /*12680*/  MOV R11, UR7 ;  /* 0x00000007000b7c02 */ /* 0x000fe20008000f00 */
[----:B------:R-:W-:-:S02]  /*12690*/  IMAD.MOV.U32 R8, RZ, RZ, 0x2ef ;  /* 0x000002efff087424 */ /* 0x000fc400078e00ff */
[----:B-1----:R-:W-:-:S07]  /*126a0*/  IMAD.MOV.U32 R13, RZ, RZ, RZ ;  /* 0x000000ffff0d7224 */ /* 0x002fce00078e00ff */
[----:B------:R-:W-:-:S07]  /*126b0*/  LEPC R20, `(.L_x_1140) ;  /* 0x000000001014794e */ /* 0x000fce0000000000 */
[----:B0-2---:R-:W-:Y:S05]  /*126c0*/  CALL.ABS.NOINC R2 ;  /* 0x0000000002007343 */ /* 0x005fea0003c00000 */
.L_x_1140:
[----:B------:R-:W-:Y:S01]  /*126d0*/  ULDC.64 UR4, c[0x0][0x5e8] ;  /* 0x00017a0000047ab9 */ /* 0x000fe20000000a00 */
[----:B------:R-:W-:Y:S02]  /*126e0*/  LOP3.LUT P0, RZ, R16, 0xff, RZ, 0xc0, !PT ;  /* 0x000000ff10ff7812 */ /* 0x000fe4000780c0ff */
[----:B------:R-:W-:Y:S02]  /*126f0*/  IADD3 R18, P1, R18, UR4, RZ ;  /* 0x0000000412127c10 */ /* 0x000fe4000ff3e0ff */
[----:B-1----:R-:W-:Y:S02]  /*12700*/  SEL R3, RZ, 0x1, !P0 ;  /* 0x00000001ff037807 */ /* 0x002fe40004000000 */
[----:B------:R-:W-:-:S05]  /*12710*/  IADD3.X R19, RZ, UR5, RZ, P1, !PT ;  /* 0x00000005ff137c10 */ /* 0x000fca0008ffe4ff */
[----:B------:R-:W-:Y:S01]  /*12720*/  STG.E.U8 desc[UR58][R18.64], R3 ;  /* 0x0000000312007986 */ /* 0x000fe2000c10113a */
[----:B------:R-:W-:Y:S05]  /*12730*/  EXIT ;  /* 0x000000000000794d */ /* 0x000fea0003800000 */
.L_x_1138:
[----:B------:R-:W-:Y:S02]  /*12740*/  LOP3.LUT P0, RZ, R23, 0xff, RZ, 0xc0, !PT ;  /* 0x000000ff17ff7812 */ /* 0x000fe4000780c0ff */
[----:B------:R-:W-:Y:S02]  /*12750*/  LOP3.LUT P1, RZ, R16, 0xff, RZ, 0xc0, !PT ;  /* 0x000000ff10ff7812 */ /* 0x000fe4000782c0ff */
[----:B------:R-:W-:Y:S02]  /*12760*/  SEL R7, RZ, 0x1, !P0 ;  /* 0x00000001ff077807 */ /* 0x000fe40004000000 */
[----:B------:R-:W-:-:S03]  /*12770*/  SEL R9, RZ, 0x1, !P1 ;  /* 0x00000001ff097807 */ /* 0x000fc60004800000 */
[----:B------:R-:W-:Y:S04]  /*12780*/  STG.E.U8 desc[UR58][R2.64], R7 ;  /* 0x0000000702007986 */ /* 0x000fe8000c10113a */
[----:B------:R-:W-:Y:S01]  /*12790*/  STG.E.U8 desc[UR58][R4.64], R9 ;  /* 0x0000000904007986 */ /* 0x000fe2000c10113a */
[----:B------:R-:W-:Y:S05]  /*127a0*/  EXIT ;  /* 0x000000000000794d */ /* 0x000fea0003800000 */
.L_x_1108:
        /* <DEDUP_REMOVED lines=25> */
.L_x_1142:
        /* <DEDUP_REMOVED lines=21> */
.L_x_1144:
        /* <DEDUP_REMOVED lines=24> */
.L_x_1145:
[----:B------:R-:W-:Y:S01]  /*12c10*/  ULDC.64 UR4, c[0x0][0x5e8] ;  /* 0x00017a0000047ab9 */ /* 0x000fe20000000a00 */
[----:B------:R-:W-:Y:S02]  /*12c20*/  LOP3.LUT P0, RZ, R16, 0xff, RZ, 0xc0, !PT ;  /* 0x000000ff10ff7812 */ /* 0x000fe4000780c0ff */
[----:B------:R-:W-:Y:S02]  /*12c30*/  IADD3 R22, P1, R22, UR4, RZ ;  /* 0x0000000416167c10 */ /* 0x000fe4000ff3e0ff */
[----:B-1----:R-:W-:Y:S02]  /*12c40*/  SEL R3, RZ, 0x1, !P0 ;  /* 0x00000001ff037807 */ /* 0x002fe40004000000 */
[----:B------:R-:W-:-:S05]  /*12c50*/  IADD3.X R23, RZ, UR5, RZ, P1, !PT ;  /* 0x00000005ff177c10 */ /* 0x000fca0008ffe4ff */
[----:B------:R-:W-:Y:S01]  /*12c60*/  STG.E.U8 desc[UR58][R22.64], R3 ;  /* 0x0000000316007986 */ /* 0x000fe2000c10113a */
[----:B------:R-:W-:Y:S05]  /*12c70*/  EXIT ;  /* 0x000000000000794d */ /* 0x000fea0003800000 */
.L_x_1143:
[----:B------:R-:W-:Y:S04]  /*12c80*/  STG.E.U8 desc[UR58][R4.64], R23 ;  /* 0x0000001704007986 */ /* 0x000fe8000c10113a */
[----:B------:R-:W-:Y:S01]  /*12c90*/  STG.E.U8 desc[UR58][R4.64+0x1], R16 ;  /* 0x0000011004007986 */ /* 0x000fe2000c10113a */
[----:B------:R-:W-:Y:S05]  /*12ca0*/  EXIT ;  /* 0x000000000000794d */ /* 0x000fea0003800000 */
.L_x_1141:
[----:B-1----:R-:W-:Y:S01]  /*12cb0*/  ISETP.NE.AND P2, PT, R0, RZ, PT ;  /* 0x000000ff0000720c */ /* 0x002fe20003f45270 */
[----:B------:R-:W-:Y:S02]  /*12cc0*/  ULDC.64 UR4, c[0x0][0x5e8] ;  /* 0x00017a0000047ab9 */ /* 0x000fe40000000a00 */
[----:B------:R-:W-:Y:S02]  /*12cd0*/  IADD3 R2, P0, R24, UR4, RZ ;  /* 0x0000000418027c10 */ /* 0x000fe4000ff1e0ff */
[----:B------:R-:W-:-:S03]  /*12ce0*/  IADD3 R4, P1, R22, UR4, RZ ;  /* 0x0000000416047c10 */ /* 0x000fc6000ff3e0ff */
[----:B------:R-:W-:Y:S01]  /*12cf0*/  IMAD.X R3, RZ, RZ, UR5, P0 ;  /* 0x00000005ff037e24 */ /* 0x000fe200080e06ff */
[----:B------:R-:W-:-:S04]  /*12d00*/  IADD3.X R5, RZ, UR5, RZ, P1, !PT ;  /* 0x00000005ff057c10 */ /* 0x000fc80008ffe4ff */
        /* <DEDUP_REMOVED lines=31> */
.L_x_1147:
        /* <DEDUP_REMOVED lines=24> */
.L_x_1148:
[----:B------:R-:W-:Y:S01]  /*13080*/  ULDC.64 UR4, c[0x0][0x5e8] ;  /* 0x00017a0000047ab9 */ /* 0x000fe20000000a00 */
[----:B------:R-:W-:Y:S02]  /*13090*/  LOP3.LUT P0, RZ, R16, 0xff, RZ, 0xc0, !PT ;  /* 0x000000ff10ff7812 */ /* 0x000fe4000780c0ff */
[----:B------:R-:W-:Y:S02]  /*130a0*/  IADD3 R22, P1, R22, UR4, RZ ;  /* 0x0000000416167c10 */ /* 0x000fe4000ff3e0ff */
[----:B-1----:R-:W-:Y:S02]  /*130b0*/  SEL R3, RZ, 0x1, !P0 ;  /* 0x00000001ff037807 */ /* 0x002fe40004000000 */
[----:B------:R-:W-:-:S05]  /*130c0*/  IADD3.X R23, RZ, UR5, RZ, P1, !PT ;  /* 0x00000005ff177c10 */ /* 0x000fca0008ffe4ff */
[----:B------:R-:W-:Y:S01]  /*130d0*/  STG.E.U8 desc[UR58][R22.64], R3 ;  /* 0x0000000316007986 */ /* 0x000fe2000c10113a */
[----:B------:R-:W-:Y:S05]  /*130e0*/  EXIT ;  /* 0x000000000000794d */ /* 0x000fea0003800000 */
.L_x_1146:
[----:B------:R-:W-:Y:S02]  /*130f0*/  LOP3.LUT P0, RZ, R23, 0xff, RZ, 0xc0, !PT ;  /* 0x000000ff17ff7812 */ /* 0x000fe4000780c0ff */
[----:B------:R-:W-:Y:S02]  /*13100*/  LOP3.LUT P1, RZ, R16, 0xff, RZ, 0xc0, !PT ;  /* 0x000000ff10ff7812 */ /* 0x000fe4000782c0ff */
[----:B------:R-:W-:Y:S02]  /*13110*/  SEL R7, RZ, 0x1, !P0 ;  /* 0x00000001ff077807 */ /* 0x000fe40004000000 */
[----:B------:R-:W-:-:S03]  /*13120*/  SEL R9, RZ, 0x1, !P1 ;  /* 0x00000001ff097807 */ /* 0x000fc60004800000 */
[----:B------:R-:W-:Y:S04]  /*13130*/  STG.E.U8 desc[UR58][R2.64], R7 ;  /* 0x0000000702007986 */ /* 0x000fe8000c10113a */
[----:B------:R-:W-:Y:S01]  /*13140*/  STG.E.U8 desc[UR58][R4.64], R9 ;  /* 0x0000000904007986 */ /* 0x000fe2000c10113a */
[----:B------:R-:W-:Y:S05]  /*13150*/  EXIT ;  /* 0x000000000000794d */ /* 0x000fea0003800000 */
.L_x_1149:
        /* <DEDUP_REMOVED lines=10> */
.L_x_7546:


//--------------------- .text._ZN2at6native13reduce_kernelILi128ELi4ENS0_8ReduceOpIN3c107complexIfEENS0_14func_wrapper_tIbZZZNS0_14or_kernel_cudaERNS_14TensorIteratorEENKUlvE_clEvENKUlvE7_clEvEUlbS5_E_EEjbLi4ELi4EEEEEvT1_ --------------------------
	.section	.text._ZN2at6native13reduce_kernelILi128ELi4ENS0_8ReduceOpIN3c107complexIfEENS0_14func_wrapper_tIbZZZNS0_14or_kernel_cudaERNS_14TensorIteratorEENKUlvE_clEvENKUlvE7_clEvEUlbS5_E_EEjbLi4ELi4EEEEEvT1_,"ax",@progbits
	.align	128
        .global         _ZN2at6native13reduce_kernelILi128ELi4ENS0_8ReduceOpIN3c107complexIfEENS0_14func_wrapper_tIbZZZNS0_14or_kernel_cudaERNS_14TensorIteratorEENKUlvE_clEvENKUlvE7_clEvEUlbS5_E_EEjbLi4ELi4EEEEEvT1_
        .type           _ZN2at6native13reduce_kernelILi128ELi4ENS0_8ReduceOpIN3c107complexIfEENS0_14func_wrapper_tIbZZZNS0_14or_kernel_cudaERNS_14TensorIteratorEENKUlvE_clEvENKUlvE7_clEvEUlbS5_E_EEjbLi4ELi4EEEEEvT1_,@function
        .size           _ZN2at6native13reduce_kernelILi128ELi4ENS0_8ReduceOpIN3c107complexIfEENS0_14func_wrapper_tIbZZZNS0_14or_kernel_cudaERNS_14TensorIteratorEENKUlvE_clEvENKUlvE7_clEvEUlbS5_E_EEjbLi4ELi4EEEEEvT1_,(.L_x_7547 - _ZN2at6native13reduce_kernelILi128ELi4ENS0_8ReduceOpIN3c107complexIfEENS0_14func_wrapper_tIbZZZNS0_14or_kernel_cudaERNS_14TensorIteratorEENKUlvE_clEvENKUlvE7_clEvEUlbS5_E_EEjbLi4ELi4EEEEEvT1_)
        .other          _ZN2at6native13reduce_kernelILi128ELi4ENS0_8ReduceOpIN3c107complexIfEENS0_14func_wrapper_tIbZZZNS0_14or_kernel_cudaERNS_14TensorIteratorEENKUlvE_clEvENKUlvE7_clEvEUlbS5_E_EEjbLi4ELi4EEEEEvT1_,@"STO_CUDA_ENTRY STV_DEFAULT"
_ZN2at6native13reduce_kernelILi128ELi4ENS0_8ReduceOpIN3c107complexIfEENS0_14func_wrapper_tIbZZZNS0_14or_kernel_cudaERNS_14TensorIteratorEENKUlvE_clEvENKUlvE7_clEvEUlbS5_E_EEjbLi4ELi4EEEEEvT1_:
.text._ZN2at6native13reduce_kernelILi128ELi4ENS0_8ReduceOpIN3c107complexIfEENS0_14func_wrapper_tIbZZZNS0_14or_kernel_cudaERNS_14TensorIteratorEENKUlvE_clEvENKUlvE7_clEvEUlbS5_E_EEjbLi4ELi4EEEEEvT1_:
        /* <DEDUP_REMOVED lines=293> */
.L_x_1150:
        /* <DEDUP_REMOVED lines=20> */
[----:B------:R-:W-:Y:S01]  /*1390*/  HFMA2.MMA R13, -RZ, RZ, 0, 0 ;  /* 0x00000000ff0d7435 */ /* 0x000fe200000001ff */
[----:B------:R-:W-:Y:S02]  /*13a0*/  IMAD.U32 R6, RZ, RZ, UR4 ;  /* 0x00000004ff067e24 */ /* 0x000fe4000f8e00ff */
[----:B------:R-:W-:-:S02]  /*13b0*/  IMAD.U32 R7, RZ, RZ, UR5 ;  /* 0x00000005ff077e24 */ /* 0x000fc4000f8e00ff */
[----:B------:R-:W-:Y:S02]  /*13c0*/  IMAD.U32 R10, RZ, RZ, UR6 ;  /* 0x00000006ff0a7e24 */ /* 0x000fe4000f8e00ff */
[----:B------:R-:W-:Y:S02]  /*13d0*/  IMAD.U32 R11, RZ, RZ, UR7 ;  /* 0x00000007ff0b7e24 */ /* 0x000fe4000f8e00ff */
[----:B------:R-:W-:Y:S02]  /*13e0*/  IMAD.MOV.U32 R8, RZ, RZ, 0x1e3 ;  /* 0x000001e3ff087424 */ /* 0x000fe400078e00ff */
[----:B0-----:R-:W-:-:S07]  /*13f0*/  IMAD.MOV.U32 R12, RZ, RZ, 0x1 ;  /* 0x00000001ff0c7424 */ /* 0x001fce00078e00ff */
[----:B------:R-:W-:-:S07]  /*1400*/  LEPC R20, `(.L_x_1154) ;  /* 0x000000001014794e */ /* 0x000fce0000000000 */
[----:B-1----:R-:W-:Y:S05]  /*1410*/  CALL.ABS.NOINC R14 ;  /* 0x000000000e007343 */ /* 0x002fea0003c00000 */
.L_x_1154:
[----:B------:R-:W0:Y:S01]  /*1420*/  LDC.U8 R9, c[0x0][0x211] ;  /* 0x00008440ff097b82 */ /* 0x000e220000000000 */
[----:B------:R-:W-:Y:S01]  /*1430*/  SHF.R.U64 R0, R44, 0x3, R45 ;  /* 0x000000032c007819 */ /* 0x000fe2000000122d */
[----:B------:R-:W-:Y:S01]  /*1440*/  ULDC UR4, c[0x0][0x218] ;  /* 0x0000860000047ab9 */ /* 0x000fe20000000800 */
[----:B------:R-:W-:Y:S02]  /*1450*/  BSSY B0, `(.L_x_1155) ;  /* 0x000002e000007945 */ /* 0x000fe40003800000 */
[----:B------:R-:W-:Y:S01]  /*1460*/  LOP3.LUT R7, R0, 0x3, RZ, 0xc0, !PT ;  /* 0x0000000300077812 */ /* 0x000fe200078ec0ff */
[----:B------:R-:W-:-:S03]  /*1470*/  IMAD.U32 R0, RZ, RZ, UR4 ;  /* 0x00000004ff007e24 */ /* 0x000fc6000f8e00ff */
        /* <DEDUP_REMOVED lines=19> */
.L_x_1160:
[----:B------:R-:W-:Y:S05]  /*15b0*/  BSYNC B2 ;  /* 0x0000000000027941 */ /* 0x000fea0003800000 */
.L_x_1159:
[----:B------:R-:W-:-:S04]  /*15c0*/  PRMT R0, R0, 0x9910, RZ ;  /* 0x0000991000007816 */ /* 0x000fc800000000ff */
[----:B------:R-:W-:-:S13]  /*15d0*/  ISETP.NE.AND P0, PT, R0, RZ, PT ;  /* 0x000000ff0000720c */ /* 0x000fda0003f05270 */
[----:B------:R-:W-:Y:S05]  /*15e0*/  @!P0 BRA `(.L_x_1158) ;  /* 0x0000000000348947 */ /* 0x000fea0003800000 */
[----:B------:R-:W-:Y:S01]  /*15f0*/  PRMT R0, R3, 0x9910, RZ ;  /* 0x0000991003007816 */ /* 0x000fe200000000ff */
[----:B------:R-:W-:-:S03]  /*1600*/  IMAD.MOV.U32 R3, RZ, RZ, 0x1 ;  /* 0x00000001ff037424 */ /* 0x000fc600078e00ff */
[----:B------:R-:W-:-:S13]  /*1610*/  ISETP.NE.AND P0, PT, R0, RZ, PT ;  /* 0x000000ff0000720c */ /* 0x000fda0003f05270 */
        /* <DEDUP_REMOVED lines=10> */
.L_x_1158:
[----:B------:R-:W-:Y:S05]  /*16c0*/  BSYNC B1 ;  /* 0x0000000000017941 */ /* 0x000fea0003800000 */
.L_x_1157:
[----:B------:R-:W0:Y:S01]  /*16d0*/  LDC R0, c[0x0][0x218] ;  /* 0x00008600ff007b82 */ /* 0x000e220000000800 */
[----:B------:R-:W-:-:S04]  /*16e0*/  IADD3 R5, P0, -R7, 0x4, RZ ;  /* 0x0000000407057810 */ /* 0x000fc80007f1e1ff */
[----:B------:R-:W-:Y:S01]  /*16f0*/  LEA R44, P1, R5, R44, 0x3 ;  /* 0x0000002c052c7211 */ /* 0x000fe200078218ff */
[----:B------:R-:W-:-:S05]  /*1700*/  IMAD.X R4, RZ, RZ, -0x1, P0 ;  /* 0xffffffffff047424 */ /* 0x000fca00000e06ff */
[----:B------:R-:W-:Y:S02]  /*1710*/  LEA.HI.X R45, R5, R45, R4, 0x3, P1 ;  /* 0x0000002d052d7211 */ /* 0x000fe400008f1c04 */
[----:B0-----:R-:W-:-:S07]  /*1720*/  IADD3 R0, R7, -0x4, R0 ;  /* 0xfffffffc07007810 */ /* 0x001fce0007ffe000 */
.L_x_1156:
[----:B------:R-:W-:Y:S05]  /*1730*/  BSYNC B0 ;  /* 0x0000000000007941 */ /* 0x000fea0003800000 */
.L_x_1155:
        /* <DEDUP_REMOVED lines=14> */
.L_x_1163:
        /* <DEDUP_REMOVED lines=28> */
.L_x_1162:
[----:B------:R-:W-:Y:S05]  /*19e0*/  BSYNC B0 ;  /* 0x0000000000007941 */ /* 0x000fea0003800000 */
.L_x_1161:
[----:B------:R-:W-:Y:S01]  /*19f0*/  ISETP.NE.AND P0, PT, R10, RZ, PT ;  /* 0x000000ff0a00720c */ /* 0x000fe20003f05270 */
[----:B------:R-:W-:Y:S01]  /*1a00*/  BSSY B0, `(.L_x_1164) ;  /* 0x0000008000007945 */ /* 0x000fe20003800000 */
[----:B------:R-:W-:-:S11]  /*1a10*/  PRMT R4, RZ, 0x7610, R4 ;  /* 0x00007610ff047816 */ /* 0x000fd60000000004 */
[----:B------:R-:W-:Y:S05]  /*1a20*/  @P0 BRA P6, `(.L_x_1165) ;  /* 0x0000000000140947 */ /* 0x000fea0003000000 */
[----:B------:R-:W-:Y:S01]  /*1a30*/  ISETP.NE.AND P0, PT, R11, RZ, PT ;  /* 0x000000ff0b00720c */ /* 0x000fe20003f05270 */
[----:B------:R-:W-:-:S12]  /*1a40*/  HFMA2.MMA R4, -RZ, RZ, 0, 5.9604644775390625e-08 ;  /* 0x00000001ff047435 */ /* 0x000fd800000001ff */
[----:B------:R-:W-:-:S04]  /*1a50*/  @P0 ISETP.NE.AND P1, PT, R22, RZ, PT ;  /* 0x000000ff1600020c */ /* 0x000fc80003f25270 */
[----:B------:R-:W-:-:S04]  /*1a60*/  @P0 SEL R5, RZ, 0x1, P1 ;  /* 0x00000001ff050807 */ /* 0x000fc80000800000 */
[----:B------:R-:W-:-:S07]  /*1a70*/  @P0 PRMT R4, R5, 0x7610, R4 ;  /* 0x0000761005040816 */ /* 0x000fce0000000004 */
.L_x_1165:
[----:B------:R-:W-:Y:S05]  /*1a80*/  BSYNC B0 ;  /* 0x0000000000007941 */ /* 0x000fea0003800000 */
.L_x_1164:
        /* <DEDUP_REMOVED lines=15> */
.L_x_1167:
[----:B------:R-:W-:Y:S05]  /*1b80*/  BSYNC B0 ;  /* 0x0000000000007941 */ /* 0x000fea0003800000 */
.L_x_1166:
[----:B------:R-:W-:Y:S02]  /*1b90*/  LOP3.LUT R3, R8, R9, R3, 0xfe, !PT ;  /* 0x0000000908037212 */ /* 0x000fe400078efe03 */
[----:B------:R-:W-:Y:S02]  /*1ba0*/  PRMT R25, RZ, 0x7610, R25 ;  /* 0x00007610ff197816 */ /* 0x000fe40000000019 */
[----:B------:R-:W-:Y:S02]  /*1bb0*/  LOP3.LUT P0, RZ, R6, 0xff, R3, 0xc8, !PT ;  /* 0x000000ff06ff7812 */ /* 0x000fe4000780c803 */
[----:B------:R-:W-:Y:S02]  /*1bc0*/  PRMT R22, RZ, 0x7610, R22 ;  /* 0x00007610ff167816 */ /* 0x000fe40000000016 */
[----:B------:R-:W-:Y:S02]  /*1bd0*/  SEL R26, RZ, 0x1, !P0 ;  /* 0x00000001ff1a7807 */ /* 0x000fe40004000000 */
[----:B------:R-:W-:Y:S01]  /*1be0*/  PRMT R17, RZ, 0x7610, R17 ;  /* 0x00007610ff117816 */ /* 0x000fe20000000011 */
[----:B------:R-:W-:Y:S06]  /*1bf0*/  BRA `(.L_x_1152) ;  /* 0x000000c400647947 */ /* 0x000fec0003800000 */
.L_x_1153:
        /* <DEDUP_REMOVED lines=55> */
[C---:B------:R-:W-:Y:S02]  /*1f70*/  PRMT R53, R0.reuse, 0x7610, R53 ;  /* 0x0000761000357816 */ /* 0x040fe40000000035 */
[----:B------:R-:W-:Y:S02]  /*1f80*/  @P0 LOP3.LUT R59, R59, 0x800, RZ, 0xfc, !PT ;  /* 0x000008003b3b0812 */ /* 0x000fe400078efcff */
        /* <DEDUP_REMOVED lines=9> */
[----:B------:R-:W-:-:S07]  /*2020*/  PRMT R51, R0, 0x7610, R51 ;  /* 0x0000761000337816 */ /* 0x000fce0000000033 */
.L_x_1176:
        /* <DEDUP_REMOVED lines=50> */
[----:B------:R-:W-:Y:S01]  /*2350*/  CS2R R4, SRZ ;  /* 0x0000000000047805 */ /* 0x000fe2000001ff00 */
[----:B------:R-:W-:Y:S06]  /*2360*/  @!P1 BRA `(.L_x_1172) ;  /* 0x0000000c00cc9947 */ /* 0x000fec0003800000 */
[----:B------:R-:W-:Y:S01]  /*2370*/  IMAD.MOV.U32 R8, RZ, RZ, RZ ;  /* 0x000000ffff087224 */ /* 0x000fe200078e00ff */
[----:B------:R-:W-:Y:S01]  /*2380*/  ULDC.64 UR36, c[0x0][0x260] ;  /* 0x0000980000247ab9 */ /* 0x000fe20000000a00 */
[----:B------:R-:W-:Y:S01]  /*2390*/  IMAD.MOV.U32 R9, RZ, RZ, R3 ;  /* 0x000000ffff097224 */ /* 0x000fe200078e0003 */
[----:B0-----:R-:W-:Y:S01]  /*23a0*/  ISETP.NE.AND P0, PT, R58, 0x2, PT ;  /* 0x000000023a00780c */ /* 0x001fe20003f05270 */
        /* <DEDUP_REMOVED lines=239> */
.L_x_1172:
[----:B------:R-:W-:Y:S01]  /*32a0*/  LOP3.LUT R9, R4, 0xffffffe0, RZ, 0xc0, !PT ;  /* 0xffffffe004097812 */ /* 0x000fe200078ec0ff */
[----:B------:R-:W-:-:S03]  /*32b0*/  ULDC UR36, c[0x0][0x220] ;  /* 0x0000880000247ab9 */ /* 0x000fc60000000800 */
[----:B------:R-:W-:-:S05]  /*32c0*/  IADD3 R8, P0, R44, R9, RZ ;  /* 0x000000092c087210 */ /* 0x000fca0007f1e0ff */
[----:B------:R-:W-:-:S05]  /*32d0*/  IMAD.X R9, RZ, RZ, R45, P0 ;  /* 0x000000ffff097224 */ /* 0x000fca00000e062d */
[----:B------:R1:W5:Y:S04]  /*32e0*/  LDG.E.128 R36, desc[UR58][R8.64] ;  /* 0x0000003a08247981 */ /* 0x000368000c1e1d00 */
[----:B------:R1:W5:Y:S01]  /*32f0*/  LDG.E.128 R32, desc[UR58][R8.64+0x10] ;  /* 0x0000103a08207981 */ /* 0x000362000c1e1d00 */
[----:B------:R-:W-:-:S05]  /*3300*/  MOV R4, UR36 ;  /* 0x0000002400047c02 */ /* 0x000fca0008000f00 */
[----:B------:R-:W-:Y:S01]  /*3310*/  IMAD.IADD R3, R3, 0x1, R4 ;  /* 0x0000000103037824 */ /* 0x000fe200078e0204 */
[----:B------:R-:W-:Y:S06]  /*3320*/  @!P1 BRA `(.L_x_1173) ;  /* 0x0000000c00a49947 */ /* 0x000fec0003800000 */
[----:B-1----:R-:W-:Y:S01]  /*3330*/  IMAD.MOV.U32 R8, RZ, RZ, RZ ;  /* 0x000000ffff087224 */ /* 0x002fe200078e00ff */
        /* <DEDUP_REMOVED lines=220> */
[----:B------:R-:W-:Y:S01]  /*4100*/  SHF.R.U32.HI R11, RZ, UR37, R10 ;  /* 0x00000025ff0b7c19 */ /* 0x000fe2000801160a */
[----:B------:R-:W-:-:S04]  /*4110*/  @P0 IMAD.MOV.U32 R10, RZ, RZ, RZ ;  /* 0x000000ffff0a0224 */ /* 0x000fc800078e00ff */
        /* <DEDUP_REMOVED lines=10> */
.L_x_1173:
[----:B------:R-:W-:-:S04]  /*41c0*/  LOP3.LUT R5, R5, 0xffffffe0, RZ, 0xc0, !PT ;  /* 0xffffffe005057812 */ /* 0x000fc800078ec0ff */
[----:B------:R-:W-:-:S05]  /*41d0*/  IADD3 R24, P0, R44, R5, RZ ;  /* 0x000000052c187210 */ /* 0x000fca0007f1e0ff */
[----:B------:R-:W-:-:S05]  /*41e0*/  IMAD.X R25, RZ, RZ, R45, P0 ;  /* 0x000000ffff197224 */ /* 0x000fca00000e062d */
[----:B------:R2:W5:Y:S04]  /*41f0*/  LDG.E.128 R28, desc[UR58][R24.64] ;  /* 0x0000003a181c7981 */ /* 0x000568000c1e1d00 */
[----:B------:R-:W5:Y:S01]  /*4200*/  LDG.E.128 R24, desc[UR58][R24.64+0x10] ;  /* 0x0000103a18187981 */ /* 0x000f62000c1e1d00 */
[----:B------:R-:W-:Y:S01]  /*4210*/  IADD3 R3, R3, R4, RZ ;  /* 0x0000000403037210 */ /* 0x000fe20007ffe0ff */
[----:B------:R-:W-:Y:S02]  /*4220*/  IMAD.MOV.U32 R5, RZ, RZ, RZ ;  /* 0x000000ffff057224 */ /* 0x000fe400078e00ff */
[----:B------:R-:W-:Y:S01]  /*4230*/  IMAD.MOV.U32 R12, RZ, RZ, RZ ;  /* 0x000000ffff0c7224 */ /* 0x000fe200078e00ff */
[----:B--2---:R-:W-:Y:S06]  /*4240*/  @!P1 BRA `(.L_x_1174) ;  /* 0x0000000c00cc9947 */ /* 0x004fec0003800000 */
[----:B-1----:R-:W-:Y:S01]  /*4250*/  IMAD.MOV.U32 R8, RZ, RZ, RZ ;  /* 0x000000ffff087224 */ /* 0x002fe200078e00ff */
        /* <DEDUP_REMOVED lines=242> */
.L_x_1174:
[----:B------:R-:W-:-:S04]  /*5180*/  LOP3.LUT R13, R12, 0xffffffe0, RZ, 0xc0, !PT ;  /* 0xffffffe00c0d7812 */ /* 0x000fc800078ec0ff */
[----:B------:R-:W-:-:S05]  /*5190*/  IADD3 R12, P0, R44, R13, RZ ;  /* 0x0000000d2c0c7210 */ /* 0x000fca0007f1e0ff */
[----:B------:R-:W-:-:S05]  /*51a0*/  IMAD.X R13, RZ, RZ, R45, P0 ;  /* 0x000000ffff0d7224 */ /* 0x000fca00000e062d */
[----:B------:R2:W5:Y:S04]  /*51b0*/  LDG.E.128 R20, desc[UR58][R12.64] ;  /* 0x0000003a0c147981 */ /* 0x000568000c1e1d00 */
[----:B------:R-:W5:Y:S01]  /*51c0*/  LDG.E.128 R12, desc[UR58][R12.64+0x10] ;  /* 0x0000103a0c0c7981 */ /* 0x000f62000c1e1d00 */
[----:B------:R-:W-:Y:S01]  /*51d0*/  IMAD.IADD R3, R3, 0x1, R4 ;  /* 0x0000000103037824 */ /* 0x000fe200078e0204 */
[----:B--2---:R-:W-:Y:S06]  /*51e0*/  @!P1 BRA `(.L_x_1175) ;  /* 0x0000000c00a49947 */ /* 0x004fec0003800000 */
[----:B-1----:R-:W-:Y:S01]  /*51f0*/  HFMA2.MMA R8, -RZ, RZ, 0, 0 ;  /* 0x00000000ff087435 */ /* 0x002fe200000001ff */
        /* <DEDUP_REMOVED lines=232> */
.L_x_1175:
[----:B------:R-:W-:Y:S02]  /*6080*/  LOP3.LUT P5, RZ, R51, 0xff, RZ, 0xc0, !PT ;  /* 0x000000ff33ff7812 */ /* 0x000fe400078ac0ff */
[----:B-----5:R-:W-:Y:S02]  /*6090*/  FSETP.NEU.FTZ.AND P0, PT, R36, RZ, PT ;  /* 0x000000ff2400720b */ /* 0x020fe40003f1d000 */
[----:B------:R-:W-:Y:S02]  /*60a0*/  FSETP.NEU.FTZ.AND P1, PT, R37, RZ, PT ;  /* 0x000000ff2500720b */ /* 0x000fe40003f3d000 */
[----:B------:R-:W-:Y:S02]  /*60b0*/  LOP3.LUT P2, RZ, R50, 0xff, RZ, 0xc0, !PT ;  /* 0x000000ff32ff7812 */ /* 0x000fe4000784c0ff */
[----:B------:R-:W-:Y:S02]  /*60c0*/  FSETP.NEU.FTZ.AND P3, PT, R38, RZ, PT ;  /* 0x000000ff2600720b */ /* 0x000fe40003f7d000 */
[----:B------:R-:W-:-:S02]  /*60d0*/  FSETP.NEU.FTZ.AND P4, PT, R39, RZ, PT ;  /* 0x000000ff2700720b */ /* 0x000fc40003f9d000 */
[----:B------:R-:W-:Y:S02]  /*60e0*/  LOP3.LUT R59, R59, 0xfffffbff, RZ, 0xc0, !PT ;  /* 0xfffffbff3b3b7812 */ /* 0x000fe400078ec0ff */
[----:B------:R-:W-:Y:S01]  /*60f0*/  LOP3.LUT R5, R5, 0xffffffe0, RZ, 0xc0, !PT ;  /* 0xffffffe005057812 */ /* 0x000fe200078ec0ff */
[----:B------:R-:W-:Y:S01]  /*6100*/  IMAD.IADD R3, R3, 0x1, R4 ;  /* 0x0000000103037824 */ /* 0x000fe200078e0204 */
[----:B------:R-:W-:Y:S01]  /*6110*/  PLOP3.LUT P5, PT, P5, P0, P1, 0xfe, 0x0 ;  /* 0x000000000000781c */ /* 0x000fe20002fa1f16 */
[----:B------:R-:W-:Y:S01]  /*6120*/  ULDC UR4, c[0x0][0x218] ;  /* 0x0000860000047ab9 */ /* 0x000fe20000000800 */
[----:B------:R-:W-:Y:S02]  /*6130*/  PLOP3.LUT P4, PT, P2, P3, P4, 0xfe, 0x0 ;  /* 0x000000000000781c */ /* 0x000fe40001787f46 */
[----:B------:R-:W-:Y:S02]  /*6140*/  LOP3.LUT P0, RZ, R49, 0xff, RZ, 0xc0, !PT ;  /* 0x000000ff31ff7812 */ /* 0x000fe4000780c0ff */
[----:B------:R-:W-:-:S02]  /*6150*/  FSETP.NEU.FTZ.AND P1, PT, R32, RZ, PT ;  /* 0x000000ff2000720b */ /* 0x000fc40003f3d000 */
[----:B------:R-:W-:Y:S02]  /*6160*/  FSETP.NEU.FTZ.AND P3, PT, R33, RZ, PT ;  /* 0x000000ff2100720b */ /* 0x000fe40003f7d000 */
[----:B------:R-:W-:Y:S02]  /*6170*/  LOP3.LUT P2, RZ, R48, 0xff, RZ, 0xc0, !PT ;  /* 0x000000ff30ff7812 */ /* 0x000fe4000784c0ff */
[----:B------:R-:W-:Y:S02]  /*6180*/  PLOP3.LUT P3, PT, P0, P1, P3, 0xfe, 0x0 ;  /* 0x000000000000781c */ /* 0x000fe40000763f36 */
[----:B------:R-:W-:Y:S02]  /*6190*/  @P5 LOP3.LUT R59, R59, 0x400, RZ, 0xfc, !PT ;  /* 0x000004003b3b5812 */ /* 0x000fe400078efcff */
[----:B------:R-:W-:Y:S02]  /*61a0*/  FSETP.NEU.FTZ.AND P0, PT, R34, RZ, PT ;  /* 0x000000ff2200720b */ /* 0x000fe40003f1d000 */
[----:B------:R-:W-:-:S02]  /*61b0*/  LOP3.LUT R59, R59, 0xfffffdff, RZ, 0xc0, !PT ;  /* 0xfffffdff3b3b7812 */ /* 0x000fc400078ec0ff */
[----:B------:R-:W-:Y:S02]  /*61c0*/  FSETP.NEU.FTZ.AND P1, PT, R35, RZ, PT ;  /* 0x000000ff2300720b */ /* 0x000fe40003f3d000 */
[----:B------:R-:W-:Y:S02]  /*61d0*/  @P4 LOP3.LUT R59, R59, 0x200, RZ, 0xfc, !PT ;  /* 0x000002003b3b4812 */ /* 0x000fe400078efcff */
[----:B------:R-:W-:Y:S02]  /*61e0*/  PLOP3.LUT P2, PT, P2, P0, P1, 0xfe, 0x0 ;  /* 0x000000000000781c */ /* 0x000fe40001741f16 */
[----:B------:R-:W-:Y:S02]  /*61f0*/  LOP3.LUT R59, R59, 0xfffffeff, RZ, 0xc0, !PT ;  /* 0xfffffeff3b3b7812 */ /* 0x000fe400078ec0ff */
[----:B------:R-:W-:Y:S02]  /*6200*/  LOP3.LUT P0, RZ, R47, 0xff, RZ, 0xc0, !PT ;  /* 0x000000ff2fff7812 */ /* 0x000fe4000780c0ff */
[----:B------:R-:W-:-:S02]  /*6210*/  @P3 LOP3.LUT R59, R59, 0x100, RZ, 0xfc, !PT ;  /* 0x000001003b3b3812 */ /* 0x000fc400078efcff */
[----:B------:R-:W-:Y:S02]  /*6220*/  FSETP.NEU.FTZ.AND P1, PT, R28, RZ, PT ;  /* 0x000000ff1c00720b */ /* 0x000fe40003f3d000 */
[----:B------:R-:W-:Y:S02]  /*6230*/  LOP3.LUT R59, R59, 0xffffff7f, RZ, 0xc0, !PT ;  /* 0xffffff7f3b3b7812 */ /* 0x000fe400078ec0ff */
[----:B------:R-:W-:Y:S02]  /*6240*/  LOP3.LUT P4, RZ, R53, 0xff, RZ, 0xc0, !PT ;  /* 0x000000ff35ff7812 */ /* 0x000fe4000788c0ff */
[----:B------:R-:W-:Y:S02]  /*6250*/  @P2 LOP3.LUT R59, R59, 0x80, RZ, 0xfc, !PT ;  /* 0x000000803b3b2812 */ /* 0x000fe400078efcff */
[----:B------:R-:W-:Y:S02]  /*6260*/  FSETP.NEU.FTZ.AND P2, PT, R29, RZ, PT ;  /* 0x000000ff1d00720b */ /* 0x000fe40003f5d000 */
[----:B------:R-:W-:-:S02]  /*6270*/  LOP3.LUT R59, R59, 0xffffffbf, RZ, 0xc0, !PT ;  /* 0xffffffbf3b3b7812 */ /* 0x000fc400078ec0ff */
[----:B------:R-:W-:Y:S02]  /*6280*/  PLOP3.LUT P2, PT, P0, P1, P2, 0xfe, 0x0 ;  /* 0x000000000000781c */ /* 0x000fe40000743f26 */
[----:B------:R-:W-:Y:S02]  /*6290*/  LOP3.LUT P0, RZ, R46, 0xff, RZ, 0xc0, !PT ;  /* 0x000000ff2eff7812 */ /* 0x000fe4000780c0ff */
[----:B------:R-:W-:-:S09]  /*62a0*/  FSETP.NEU.FTZ.AND P1, PT, R30, RZ, PT ;  /* 0x000000ff1e00720b */ /* 0x000fd20003f3d000 */
[----:B------:R-:W-:Y:S02]  /*62b0*/  @P2 LOP3.LUT R59, R59, 0x40, RZ, 0xfc, !PT ;  /* 0x000000403b3b2812 */ /* 0x000fe400078efcff */
[----:B------:R-:W-:Y:S02]  /*62c0*/  FSETP.NEU.FTZ.AND P2, PT, R31, RZ, PT ;  /* 0x000000ff1f00720b */ /* 0x000fe40003f5d000 */
[----:B------:R-:W-:Y:S02]  /*62d0*/  LOP3.LUT R59, R59, 0xffffffdf, RZ, 0xc0, !PT ;  /* 0xffffffdf3b3b7812 */ /* 0x000fe400078ec0ff */
        /* <DEDUP_REMOVED lines=25> */
[----:B------:R-:W-:Y:S02]  /*6470*/  FSETP.NEU.FTZ.AND P0, PT, R12, RZ, PT ;  /* 0x000000ff0c00720b */ /* 0x000fe40003f1d000 */
[----:B------:R-:W-:-:S09]  /*6480*/  FSETP.NEU.FTZ.AND P2, PT, R15, RZ, PT ;  /* 0x000000ff0f00720b */ /* 0x000fd20003f5d000 */
[----:B------:R-:W-:Y:S02]  /*6490*/  @P1 LOP3.LUT R59, R59, 0x2, RZ, 0xfc, !PT ;  /* 0x000000023b3b1812 */ /* 0x000fe400078efcff */
[----:B------:R-:W-:-:S04]  /*64a0*/  FSETP.NEU.FTZ.AND P1, PT, R13, RZ, PT ;  /* 0x000000ff0d00720b */ /* 0x000fc80003f3d000 */
[----:B------:R-:W-:Y:S02]  /*64b0*/  PLOP3.LUT P4, PT, P4, P0, P1, 0xfe, 0x0 ;  /* 0x000000000000781c */ /* 0x000fe40002781f16 */
[----:B------:R-:W-:Y:S02]  /*64c0*/  LOP3.LUT P0, RZ, R54, 0xff, RZ, 0xc0, !PT ;  /* 0x000000ff36ff7812 */ /* 0x000fe4000780c0ff */
[----:B------:R-:W-:Y:S02]  /*64d0*/  FSETP.NEU.FTZ.AND P1, PT, R14, RZ, PT ;  /* 0x000000ff0e00720b */ /* 0x000fe40003f3d000 */
[----:B------:R-:W-:Y:S02]  /*64e0*/  P2R R52, PR, RZ, 0x10 ;  /* 0x00000010ff347803 */ /* 0x000fe40000000000 */
[----:B------:R-:W-:Y:S02]  /*64f0*/  PLOP3.LUT P0, PT, P0, P1, P2, 0xfe, 0x0 ;  /* 0x000000000000781c */ /* 0x000fe40000703f26 */
[----:B------:R-:W-:-:S02]  /*6500*/  IADD3 R6, P1, R44, R5, RZ ;  /* 0x000000052c067210 */ /* 0x000fc40007f3e0ff */
[----:B------:R-:W-:-:S03]  /*6510*/  LOP3.LUT P4, RZ, R59, 0x4, RZ, 0xc0, !PT ;  /* 0x000000043bff7812 */ /* 0x000fc6000788c0ff */
[----:B------:R-:W-:Y:S01]  /*6520*/  IMAD.X R7, RZ, RZ, R45, P1 ;  /* 0x000000ffff077224 */ /* 0x000fe200008e062d */
[----:B------:R-:W-:Y:S02]  /*6530*/  P2R R53, PR, RZ, 0x10 ;  /* 0x00000010ff357803 */ /* 0x000fe40000000000 */
[C---:B------:R-:W-:Y:S02]  /*6540*/  LOP3.LUT P4, RZ, R59.reuse, 0x8, RZ, 0xc0, !PT ;  /* 0x000000083bff7812 */ /* 0x040fe4000788c0ff */
[----:B-1----:R-:W2:Y:S02]  /*6550*/  LDG.E.128 R8, desc[UR58][R6.64] ;  /* 0x0000003a06087981 */ /* 0x002ea4000c1e1d00 */
[----:B------:R-:W-:Y:S02]  /*6560*/  P2R R61, PR, RZ, 0x10 ;  /* 0x00000010ff3d7803 */ /* 0x000fe40000000000 */
[----:B------:R-:W3:Y:S01]  /*6570*/  LDG.E.128 R40, desc[UR58][R6.64+0x10] ;  /* 0x0000103a06287981 */ /* 0x000ee2000c1e1d00 */
[----:B------:R-:W-:-:S04]  /*6580*/  LOP3.LUT P4, RZ, R59, 0x10, RZ, 0xc0, !PT ;  /* 0x000000103bff7812 */ /* 0x000fc8000788c0ff */
[----:B------:R-:W-:Y:S02]  /*6590*/  P2R R17, PR, RZ, 0x10 ;  /* 0x00000010ff117803 */ /* 0x000fe40000000000 */
[----:B------:R-:W-:-:S04]  /*65a0*/  LOP3.LUT P4, RZ, R59, 0x20, RZ, 0xc0, !PT ;  /* 0x000000203bff7812 */ /* 0x000fc8000788c0ff */
[----:B------:R-:W-:Y:S02]  /*65b0*/  P2R R46, PR, RZ, 0x10 ;  /* 0x00000010ff2e7803 */ /* 0x000fe40000000000 */
[----:B------:R-:W-:-:S04]  /*65c0*/  LOP3.LUT P4, RZ, R59, 0x40, RZ, 0xc0, !PT ;  /* 0x000000403bff7812 */ /* 0x000fc8000788c0ff */
[----:B------:R-:W-:Y:S02]  /*65d0*/  P2R R47, PR, RZ, 0x10 ;  /* 0x00000010ff2f7803 */ /* 0x000fe40000000000 */
[----:B------:R-:W-:Y:S02]  /*65e0*/  LOP3.LUT P4, RZ, R59, 0x80, RZ, 0xc0, !PT ;  /* 0x000000803bff7812 */ /* 0x000fe4000788c0ff */
[----:B------:R-:W-:Y:S02]  /*65f0*/  LOP3.LUT P3, RZ, R55, 0xff, RZ, 0xc0, !PT ;  /* 0x000000ff37ff7812 */ /* 0x000fe4000786c0ff */
[----:B------:R-:W-:Y:S02]  /*6600*/  P2R R48, PR, RZ, 0x10 ;  /* 0x00000010ff307803 */ /* 0x000fe40000000000 */
[----:B------:R-:W-:-:S04]  /*6610*/  LOP3.LUT P4, RZ, R59, 0x100, RZ, 0xc0, !PT ;  /* 0x000001003bff7812 */ /* 0x000fc8000788c0ff */
[----:B------:R-:W-:Y:S02]  /*6620*/  P2R R49, PR, RZ, 0x10 ;  /* 0x00000010ff317803 */ /* 0x000fe40000000000 */
[----:B------:R-:W-:-:S04]  /*6630*/  LOP3.LUT P4, RZ, R59, 0x200, RZ, 0xc0, !PT ;  /* 0x000002003bff7812 */ /* 0x000fc8000788c0ff */
[----:B------:R-:W-:Y:S02]  /*6640*/  P2R R50, PR, RZ, 0x10 ;  /* 0x00000010ff327803 */ /* 0x000fe40000000000 */
[----:B------:R-:W-:-:S04]  /*6650*/  LOP3.LUT P4, RZ, R59, 0x400, RZ, 0xc0, !PT ;  /* 0x000004003bff7812 */ /* 0x000fc8000788c0ff */
[----:B------:R-:W-:Y:S01]  /*6660*/  P2R R51, PR, RZ, 0x10 ;  /* 0x00000010ff337803 */ /* 0x000fe20000000000 */
[----:B------:R-:W-:Y:S01]  /*6670*/  IMAD.U32 R5, RZ, RZ, UR4 ;  /* 0x00000004ff057e24 */ /* 0x000fe2000f8e00ff */
[----:B------:R-:W-:Y:S02]  /*6680*/  SEL R54, RZ, 0x1, !P0 ;  /* 0x00000001ff367807 */ /* 0x000fe40004000000 */
[----:B--2---:R-:W-:Y:S02]  /*6690*/  FSETP.NEU.FTZ.AND P1, PT, R8, RZ, PT ;  /* 0x000000ff0800720b */ /* 0x004fe40003f3d000 */
[----:B------:R-:W-:Y:S02]  /*66a0*/  FSETP.NEU.FTZ.AND P2, PT, R9, RZ, PT ;  /* 0x000000ff0900720b */ /* 0x000fe40003f5d000 */
[----:B------:R-:W-:Y:S02]  /*66b0*/  FSETP.NEU.FTZ.AND P5, PT, R11, RZ, PT ;  /* 0x000000ff0b00720b */ /* 0x000fe40003fbd000 */
[----:B------:R-:W-:-:S02]  /*66c0*/  PLOP3.LUT P3, PT, P3, P1, P2, 0xfe, 0x0 ;  /* 0x000000000000781c */ /* 0x000fc40001f63f26 */
[----:B------:R-:W-:Y:S02]  /*66d0*/  LOP3.LUT P2, RZ, R56, 0xff, RZ, 0xc0, !PT ;  /* 0x000000ff38ff7812 */ /* 0x000fe4000784c0ff */
[----:B------:R-:W-:Y:S02]  /*66e0*/  FSETP.NEU.FTZ.AND P1, PT, R10, RZ, PT ;  /* 0x000000ff0a00720b */ /* 0x000fe40003f3d000 */
[----:B---3--:R-:W-:Y:S02]  /*66f0*/  FSETP.NEU.FTZ.AND P6, PT, R41, RZ, PT ;  /* 0x000000ff2900720b */ /* 0x008fe40003fdd000 */
[----:B------:R-:W-:Y:S02]  /*6700*/  PLOP3.LUT P2, PT, P2, P1, P5, 0xfe, 0x0 ;  /* 0x000000000000781c */ /* 0x000fe40001743f56 */
[----:B------:R-:W-:Y:S02]  /*6710*/  LOP3.LUT P1, RZ, R57, 0xff, RZ, 0xc0, !PT ;  /* 0x000000ff39ff7812 */ /* 0x000fe4000782c0ff */
[----:B------:R-:W-:-:S02]  /*6720*/  FSETP.NEU.FTZ.AND P5, PT, R40, RZ, PT ;  /* 0x000000ff2800720b */ /* 0x000fc40003fbd000 */
[----:B------:R-:W-:Y:S02]  /*6730*/  FSETP.NEU.FTZ.AND P4, PT, R42, RZ, PT ;  /* 0x000000ff2a00720b */ /* 0x000fe40003f9d000 */
[----:B------:R-:W-:Y:S02]  /*6740*/  PLOP3.LUT P1, PT, P1, P5, P6, 0xfe, 0x0 ;  /* 0x000000000000781c */ /* 0x000fe40000f2bf66 */
[----:B------:R-:W-:Y:S02]  /*6750*/  LOP3.LUT P5, RZ, R0, 0xff, RZ, 0xc0, !PT ;  /* 0x000000ff00ff7812 */ /* 0x000fe400078ac0ff */
[----:B------:R-:W-:-:S04]  /*6760*/  FSETP.NEU.FTZ.AND P6, PT, R43, RZ, PT ;  /* 0x000000ff2b00720b */ /* 0x000fc80003fdd000 */
[----:B------:R-:W-:Y:S02]  /*6770*/  PLOP3.LUT P5, PT, P5, P4, P6, 0xfe, 0x0 ;  /* 0x000000000000781c */ /* 0x000fe40002fa9f66 */
[----:B------:R-:W-:-:S04]  /*6780*/  ISETP.NE.AND P4, PT, R51, RZ, PT ;  /* 0x000000ff3300720c */ /* 0x000fc80003f85270 */
[----:B------:R-:W-:Y:S02]  /*6790*/  SEL R51, RZ, 0x1, !P4 ;  /* 0x00000001ff337807 */ /* 0x000fe40006000000 */
        /* <DEDUP_REMOVED lines=14> */
[----:B------:R-:W-:Y:S01]  /*6880*/  ISETP.NE.AND P4, PT, R53, RZ, PT ;  /* 0x000000ff3500720c */ /* 0x000fe20003f85270 */
[----:B------:R-:W-:-:S03]  /*6890*/  IMAD R0, R4, 0x3, R3 ;  /* 0x0000000304007824 */ /* 0x000fc600078e0203 */
[----:B------:R-:W-:Y:S02]  /*68a0*/  SEL R6, RZ, 0x1, !P4 ;  /* 0x00000001ff067807 */ /* 0x000fe40006000000 */
[----:B------:R-:W-:-:S04]  /*68b0*/  ISETP.NE.AND P4, PT, R52, RZ, PT ;  /* 0x000000ff3400720c */ /* 0x000fc80003f85270 */
[----:B------:R-:W-:Y:S02]  /*68c0*/  SEL R53, RZ, 0x1, !P4 ;  /* 0x00000001ff357807 */ /* 0x000fe40006000000 */
[----:B------:R-:W-:Y:S02]  /*68d0*/  ISETP.GE.U32.AND P4, PT, R0, R5, PT ;  /* 0x000000050000720c */ /* 0x000fe40003f86070 */
[----:B------:R-:W-:Y:S02]  /*68e0*/  LOP3.LUT P6, RZ, R59, 0x2, RZ, 0xc0, !PT ;  /* 0x000000023bff7812 */ /* 0x000fe400078cc0ff */
[----:B------:R-:W-:Y:S02]  /*68f0*/  SEL R55, RZ, 0x1, !P3 ;  /* 0x00000001ff377807 */ /* 0x000fe40005800000 */
[----:B------:R-:W-:Y:S02]  /*6900*/  SEL R52, RZ, 0x1, !P6 ;  /* 0x00000001ff347807 */ /* 0x000fe40007000000 */
[----:B------:R-:W-:-:S02]  /*6910*/  SEL R56, RZ, 0x1, !P2 ;  /* 0x00000001ff387807 */ /* 0x000fc40005000000 */
[----:B------:R-:W-:Y:S02]  /*6920*/  SEL R57, RZ, 0x1, !P1 ;  /* 0x00000001ff397807 */ /* 0x000fe40004800000 */
[----:B------:R-:W-:Y:S01]  /*6930*/  SEL R0, RZ, 0x1, !P5 ;  /* 0x00000001ff007807 */ /* 0x000fe20006800000 */
[----:B------:R-:W-:Y:S06]  /*6940*/  @!P4 BRA `(.L_x_1176) ;  /* 0xffffffb400b8c947 */ /* 0x000fec000383ffff */
[----:B------:R-:W-:Y:S05]  /*6950*/  BSYNC B1 ;  /* 0x0000000000017941 */ /* 0x000fea0003800000 */
.L_x_1171:
[----:B------:R-:W-:Y:S05]  /*6960*/  BSYNC B0 ;  /* 0x0000000000007941 */ /* 0x000fea0003800000 */
.L_x_1170:
[----:B------:R-:W-:Y:S01]  /*6970*/  ISETP.GE.U32.AND P0, PT, R3, R5, PT ;  /* 0x000000050300720c */ /* 0x000fe20003f06070 */
[----:B------:R-:W-:-:S12]  /*6980*/  BSSY B0, `(.L_x_1177) ;  /* 0x000046a000007945 */ /* 0x000fd80003800000 */
[----:B------:R-:W-:Y:S05]  /*6990*/  @P0 BRA `(.L_x_1178) ;  /* 0x0000004400a00947 */ /* 0x000fea0003800000 */
[----:B0-----:R-:W0:Y:S01]  /*69a0*/  LDC R58, c[0x0][0x254] ;  /* 0x00009500ff3a7b82 */ /* 0x001e220000000800 */
        /* <DEDUP_REMOVED lines=276> */
.L_x_1179:
[----:B------:R-:W-:-:S04]  /*7af0*/  LOP3.LUT R33, R38, 0xffffffe0, RZ, 0xc0, !PT ;  /* 0xffffffe026217812 */ /* 0x000fc800078ec0ff */
[----:B------:R-:W-:-:S05]  /*7b00*/  IADD3 R32, P2, R44, R33, RZ ;  /* 0x000000212c207210 */ /* 0x000fca0007f5e0ff */
[----:B------:R-:W-:-:S05]  /*7b10*/  IMAD.X R33, RZ, RZ, R45, P2 ;  /* 0x000000ffff217224 */ /* 0x000fca00010e062d */
[----:B------:R1:W5:Y:S04]  /*7b20*/  LDG.E.128 R36, desc[UR58][R32.64] ;  /* 0x0000003a20247981 */ /* 0x000368000c1e1d00 */
[----:B------:R-:W5:Y:S01]  /*7b30*/  LDG.E.128 R32, desc[UR58][R32.64+0x10] ;  /* 0x0000103a20207981 */ /* 0x000f62000c1e1d00 */
        /* <DEDUP_REMOVED lines=277> */
.L_x_1180:
        /* <DEDUP_REMOVED lines=282> */
.L_x_1181:
        /* <DEDUP_REMOVED lines=282> */
.L_x_1182:
[----:B------:R-:W-:-:S04]  /*afd0*/  LOP3.LUT R41, R40, 0xffffffe0, RZ, 0xc0, !PT ;  /* 0xffffffe028297812 */ /* 0x000fc800078ec0ff */
[----:B------:R-:W-:-:S05]  /*afe0*/  IADD3 R40, P1, R44, R41, RZ ;  /* 0x000000292c287210 */ /* 0x000fca0007f3e0ff */
[----:B------:R-:W-:-:S05]  /*aff0*/  IMAD.X R41, RZ, RZ, R45, P1 ;  /* 0x000000ffff297224 */ /* 0x000fca00008e062d */
[----:B------:R1:W5:Y:S04]  /*b000*/  LDG.E.128 R8, desc[UR58][R40.64] ;  /* 0x0000003a28087981 */ /* 0x000368000c1e1d00 */
[----:B-1----:R-:W5:Y:S02]  /*b010*/  LDG.E.128 R40, desc[UR58][R40.64+0x10] ;  /* 0x0000103a28287981 */ /* 0x002f64000c1e1d00 */
.L_x_1178:
[----:B------:R-:W-:Y:S05]  /*b020*/  BSYNC B0 ;  /* 0x0000000000007941 */ /* 0x000fea0003800000 */
.L_x_1177:
        /* <DEDUP_REMOVED lines=8> */
[----:B------:R-:W-:-:S02]  /*b0b0*/  FSETP.NEU.FTZ.AND P2, PT, R32, RZ, PT ;  /* 0x000000ff2000720b */ /* 0x000fc40003f5d000 */
[----:B------:R-:W-:Y:S02]  /*b0c0*/  LOP3.LUT P3, RZ, R49, 0xff, RZ, 0xc0, !PT ;  /* 0x000000ff31ff7812 */ /* 0x000fe4000786c0ff */
[----:B------:R-:W-:Y:S02]  /*b0d0*/  FSETP.NEU.FTZ.AND P4, PT, R39, RZ, PT ;  /* 0x000000ff2700720b */ /* 0x000fe40003f9d000 */
[----:B------:R-:W-:Y:S02]  /*b0e0*/  PLOP3.LUT P0, PT, P3, P2, P0, 0xfe, 0x0 ;  /* 0x000000000000781c */ /* 0x000fe40001f05f06 */
[----:B------:R-:W-:Y:S02]  /*b0f0*/  ISETP.GE.U32.AND P3, PT, R3, R5, PT ;  /* 0x000000050300720c */ /* 0x000fe40003f66070 */
[----:B------:R-:W-:Y:S02]  /*b100*/  FSETP.NEU.FTZ.AND P5, PT, R38, RZ, PT ;  /* 0x000000ff2600720b */ /* 0x000fe40003fbd000 */
[----:B------:R-:W-:-:S02]  /*b110*/  LOP3.LUT P6, RZ, R50, 0xff, RZ, 0xc0, !PT ;  /* 0x000000ff32ff7812 */ /* 0x000fc400078cc0ff */
[----:B------:R-:W-:Y:S02]  /*b120*/  LOP3.LUT P2, RZ, R48, 0xff, RZ, 0xc0, !PT ;  /* 0x000000ff30ff7812 */ /* 0x000fe4000784c0ff */
[----:B------:R-:W-:Y:S02]  /*b130*/  PLOP3.LUT P4, PT, P6, P5, P4, 0xfe, 0x0 ;  /* 0x000000000000781c */ /* 0x000fe4000378bf46 */
[----:B------:R-:W-:Y:S02]  /*b140*/  FSETP.NEU.FTZ.AND P5, PT, R35, RZ, PT ;  /* 0x000000ff2300720b */ /* 0x000fe40003fbd000 */
[----:B------:R-:W-:Y:S02]  /*b150*/  FSETP.NEU.FTZ.AND P6, PT, R34, RZ, PT ;  /* 0x000000ff2200720b */ /* 0x000fe40003fdd000 */
[----:B------:R-:W-:Y:S02]  /*b160*/  SEL R51, RZ, 0x1, !P1 ;  /* 0x00000001ff337807 */ /* 0x000fe40004800000 */
[----:B------:R-:W-:-:S02]  /*b170*/  PLOP3.LUT P2, PT, P2, P6, P5, 0xfe, 0x0 ;  /* 0x000000000000781c */ /* 0x000fc4000174df56 */
[----:B------:R-:W-:Y:S02]  /*b180*/  SEL R50, RZ, 0x1, !P4 ;  /* 0x00000001ff327807 */ /* 0x000fe40006000000 */
[----:B------:R-:W-:Y:S02]  /*b190*/  SEL R49, RZ, 0x1, !P0 ;  /* 0x00000001ff317807 */ /* 0x000fe40004000000 */
[----:B------:R-:W-:Y:S01]  /*b1a0*/  SEL R48, RZ, 0x1, !P2 ;  /* 0x00000001ff307807 */ /* 0x000fe20005000000 */
[----:B------:R-:W-:Y:S06]  /*b1b0*/  @P3 BRA `(.L_x_1184) ;  /* 0x0000000400083947 */ /* 0x000fec0003800000 */
[----:B------:R-:W-:Y:S01]  /*b1c0*/  LOP3.LUT P1, RZ, R47, 0xff, RZ, 0xc0, !PT ;  /* 0x000000ff2fff7812 */ /* 0x000fe2000782c0ff */
[----:B------:R-:W-:Y:S01]  /*b1d0*/  IMAD.IADD R3, R3, 0x1, R4 ;  /* 0x0000000103037824 */ /* 0x000fe200078e0204 */
[----:B------:R-:W-:Y:S02]  /*b1e0*/  FSETP.NEU.FTZ.AND P2, PT, R29, RZ, PT ;  /* 0x000000ff1d00720b */ /* 0x000fe40003f5d000 */
        /* <DEDUP_REMOVED lines=43> */
[----:B------:R-:W-:Y:S02]  /*b4a0*/  LOP3.LUT P0, RZ, R55, 0xff, RZ, 0xc0, !PT ;  /* 0x000000ff37ff7812 */ /* 0x000fe4000780c0ff */
[----:B------:R-:W-:Y:S02]  /*b4b0*/  FSETP.NEU.FTZ.AND P2, PT, R9, RZ, PT ;  /* 0x000000ff0900720b */ /* 0x000fe40003f5d000 */
[----:B------:R-:W-:Y:S02]  /*b4c0*/  FSETP.NEU.FTZ.AND P3, PT, R8, RZ, PT ;  /* 0x000000ff0800720b */ /* 0x000fe40003f7d000 */
[----:B------:R-:W-:Y:S02]  /*b4d0*/  FSETP.NEU.FTZ.AND P4, PT, R11, RZ, PT ;  /* 0x000000ff0b00720b */ /* 0x000fe40003f9d000 */
[----:B------:R-:W-:Y:S02]  /*b4e0*/  PLOP3.LUT P0, PT, P0, P3, P2, 0xfe, 0x0 ;  /* 0x000000000000781c */ /* 0x000fe40000707f26 */
[----:B------:R-:W-:-:S02]  /*b4f0*/  FSETP.NEU.FTZ.AND P5, PT, R10, RZ, PT ;  /* 0x000000ff0a00720b */ /* 0x000fc40003fbd000 */
[----:B------:R-:W-:Y:S02]  /*b500*/  LOP3.LUT P6, RZ, R56, 0xff, RZ, 0xc0, !PT ;  /* 0x000000ff38ff7812 */ /* 0x000fe400078cc0ff */
[----:B------:R-:W-:Y:S02]  /*b510*/  FSETP.NEU.FTZ.AND P1, PT, R41, RZ, PT ;  /* 0x000000ff2900720b */ /* 0x000fe40003f3d000 */
[----:B------:R-:W-:Y:S02]  /*b520*/  FSETP.NEU.FTZ.AND P2, PT, R40, RZ, PT ;  /* 0x000000ff2800720b */ /* 0x000fe40003f5d000 */
[----:B------:R-:W-:Y:S02]  /*b530*/  LOP3.LUT P3, RZ, R57, 0xff, RZ, 0xc0, !PT ;  /* 0x000000ff39ff7812 */ /* 0x000fe4000786c0ff */
[----:B------:R-:W-:Y:S02]  /*b540*/  PLOP3.LUT P4, PT, P6, P5, P4, 0xfe, 0x0 ;  /* 0x000000000000781c */ /* 0x000fe4000378bf46 */
[----:B------:R-:W-:-:S02]  /*b550*/  PLOP3.LUT P1, PT, P3, P2, P1, 0xfe, 0x0 ;  /* 0x000000000000781c */ /* 0x000fc40001f25f16 */
[----:B------:R-:W-:Y:S02]  /*b560*/  FSETP.NEU.FTZ.AND P5, PT, R43, RZ, PT ;  /* 0x000000ff2b00720b */ /* 0x000fe40003fbd000 */
[----:B------:R-:W-:Y:S02]  /*b570*/  FSETP.NEU.FTZ.AND P6, PT, R42, RZ, PT ;  /* 0x000000ff2a00720b */ /* 0x000fe40003fdd000 */
[----:B------:R-:W-:Y:S02]  /*b580*/  LOP3.LUT P2, RZ, R0, 0xff, RZ, 0xc0, !PT ;  /* 0x000000ff00ff7812 */ /* 0x000fe4000784c0ff */
[----:B------:R-:W-:Y:S02]  /*b590*/  SEL R55, RZ, 0x1, !P0 ;  /* 0x00000001ff377807 */ /* 0x000fe40004000000 */
[----:B------:R-:W-:Y:S02]  /*b5a0*/  PLOP3.LUT P2, PT, P2, P6, P5, 0xfe, 0x0 ;  /* 0x000000000000781c */ /* 0x000fe4000174df56 */
[----:B------:R-:W-:-:S02]  /*b5b0*/  SEL R56, RZ, 0x1, !P4 ;  /* 0x00000001ff387807 */ /* 0x000fc40006000000 */
[----:B------:R-:W-:Y:S02]  /*b5c0*/  SEL R57, RZ, 0x1, !P1 ;  /* 0x00000001ff397807 */ /* 0x000fe40004800000 */
[----:B------:R-:W-:-:S07]  /*b5d0*/  SEL R0, RZ, 0x1, !P2 ;  /* 0x00000001ff007807 */ /* 0x000fce0005000000 */
.L_x_1184:
[----:B------:R-:W-:Y:S05]  /*b5e0*/  BSYNC B0 ;  /* 0x0000000000007941 */ /* 0x000fea0003800000 */
.L_x_1183:
[----:B------:R-:W-:Y:S02]  /*b5f0*/  LOP3.LUT R7, R54, R7, R48, 0xfe, !PT ;  /* 0x0000000736077212 */ /* 0x000fe400078efe30 */
[----:B------:R-:W-:Y:S02]  /*b600*/  LOP3.LUT R4, R53, R17, R49, 0xfe, !PT ;  /* 0x0000001135047212 */ /* 0x000fe400078efe31 */
[----:B------:R-:W-:Y:S02]  /*b610*/  LOP3.LUT R3, R52, R46, R50, 0xfe, !PT ;  /* 0x0000002e34037212 */ /* 0x000fe400078efe32 */
[----:B------:R-:W-:Y:S02]  /*b620*/  LOP3.LUT R6, R6, R47, R51, 0xfe, !PT ;  /* 0x0000002f06067212 */ /* 0x000fe400078efe33 */
[----:B------:R-:W-:Y:S02]  /*b630*/  LOP3.LUT P3, RZ, R0, 0xff, R7, 0xc8, !PT ;  /* 0x000000ff00ff7812 */ /* 0x000fe4000786c807 */
[----:B------:R-:W-:-:S02]  /*b640*/  LOP3.LUT P2, RZ, R57, 0xff, R4, 0xc8, !PT ;  /* 0x000000ff39ff7812 */ /* 0x000fc4000784c804 */
[----:B------:R-:W-:Y:S02]  /*b650*/  LOP3.LUT P1, RZ, R56, 0xff, R3, 0xc8, !PT ;  /* 0x000000ff38ff7812 */ /* 0x000fe4000782c803 */
[----:B------:R-:W-:Y:S02]  /*b660*/  LOP3.LUT P0, RZ, R55, 0xff, R6, 0xc8, !PT ;  /* 0x000000ff37ff7812 */ /* 0x000fe4000780c806 */
[----:B------:R-:W-:Y:S02]  /*b670*/  SEL R17, RZ, 0x1, !P3 ;  /* 0x00000001ff117807 */ /* 0x000fe40005800000 */
[----:B-----5:R-:W-:Y:S02]  /*b680*/  SEL R22, RZ, 0x1, !P2 ;  /* 0x00000001ff167807 */ /* 0x020fe40005000000 */
[----:B------:R-:W-:Y:S02]  /*b690*/  SEL R25, RZ, 0x1, !P1 ;  /* 0x00000001ff197807 */ /* 0x000fe40004800000 */
[----:B------:R-:W-:Y:S01]  /*b6a0*/  SEL R26, RZ, 0x1, !P0 ;  /* 0x00000001ff1a7807 */ /* 0x000fe20004000000 */
[----:B------:R-:W-:Y:S06]  /*b6b0*/  BRA `(.L_x_1152) ;  /* 0x0000002800b47947 */ /* 0x000fec0003800000 */
.L_x_1169:
        /* <DEDUP_REMOVED lines=50> */
.L_x_1187:
[----:B------:R-:W-:Y:S02]  /*b9e0*/  IMAD R8, R58, R3, RZ ;  /* 0x000000033a087224 */ /* 0x000fe400078e02ff */
[----:B------:R-:W-:-:S03]  /*b9f0*/  IMAD.IADD R3, R4, 0x1, R3 ;  /* 0x0000000104037824 */ /* 0x000fc600078e0203 */
[----:B------:R-:W-:-:S05]  /*ba00*/  SHF.R.U32.HI R11, RZ, 0x2, R8 ;  /* 0x00000002ff0b7819 */ /* 0x000fca0000011608 */
[----:B------:R-:W-:-:S05]  /*ba10*/  IMAD.WIDE.U32 R10, R11, 0x20, R44 ;  /* 0x000000200b0a7825 */ /* 0x000fca00078e002c */
[----:B------:R-:W2:Y:S01]  /*ba20*/  LDG.E.128 R24, desc[UR58][R10.64] ;  /* 0x0000003a0a187981 */ /* 0x000ea2000c1e1d00 */
[----:B------:R-:W-:-:S03]  /*ba30*/  IMAD R8, R58, R3, RZ ;  /* 0x000000033a087224 */ /* 0x000fc600078e02ff */
[----:B------:R-:W3:Y:S02]  /*ba40*/  LDG.E.128 R20, desc[UR58][R10.64+0x10] ;  /* 0x0000103a0a147981 */ /* 0x000ee4000c1e1d00 */
[----:B------:R-:W-:-:S05]  /*ba50*/  SHF.R.U32.HI R9, RZ, 0x2, R8 ;  /* 0x00000002ff097819 */ /* 0x000fca0000011608 */
[----:B------:R-:W-:-:S05]  /*ba60*/  IMAD.WIDE.U32 R8, R9, 0x20, R44 ;  /* 0x0000002009087825 */ /* 0x000fca00078e002c */
[----:B------:R-:W4:Y:S01]  /*ba70*/  LDG.E.128 R12, desc[UR58][R8.64] ;  /* 0x0000003a080c7981 */ /* 0x000f22000c1e1d00 */
[----:B------:R-:W-:Y:S02]  /*ba80*/  LOP3.LUT P6, RZ, R6, 0xff, RZ, 0xc0, !PT ;  /* 0x000000ff06ff7812 */ /* 0x000fe400078cc0ff */
[----:B------:R-:W-:Y:S02]  /*ba90*/  LOP3.LUT P0, RZ, R7, 0xff, RZ, 0xc0, !PT ;  /* 0x000000ff07ff7812 */ /* 0x000fe4000780c0ff */
[----:B------:R-:W-:Y:S02]  /*baa0*/  LOP3.LUT P2, RZ, R17, 0xff, RZ, 0xc0, !PT ;  /* 0x000000ff11ff7812 */ /* 0x000fe4000784c0ff */
[----:B------:R-:W-:Y:S01]  /*bab0*/  LOP3.LUT R59, R59, 0xfffffdff, RZ, 0xc0, !PT ;  /* 0xfffffdff3b3b7812 */ /* 0x000fe200078ec0ff */
[----:B------:R-:W5:Y:S01]  /*bac0*/  LDG.E.128 R8, desc[UR58][R8.64+0x10] ;  /* 0x0000103a08087981 */ /* 0x000f62000c1e1d00 */
[----:B------:R-:W-:-:S05]  /*bad0*/  IADD3 R3, R3, R4, RZ ;  /* 0x0000000403037210 */ /* 0x000fca0007ffe0ff */
[----:B------:R-:W-:-:S05]  /*bae0*/  IMAD R6, R58, R3, RZ ;  /* 0x000000033a067224 */ /* 0x000fca00078e02ff */
[----:B------:R-:W-:-:S05]  /*baf0*/  SHF.R.U32.HI R7, RZ, 0x2, R6 ;  /* 0x00000002ff077819 */ /* 0x000fca0000011606 */
[----:B------:R-:W-:-:S05]  /*bb00*/  IMAD.WIDE.U32 R6, R7, 0x20, R44 ;  /* 0x0000002007067825 */ /* 0x000fca00078e002c */
[----:B------:R-:W5:Y:S04]  /*bb10*/  LDG.E.128 R40, desc[UR58][R6.64] ;  /* 0x0000003a06287981 */ /* 0x000f68000c1e1d00 */
[----:B------:R0:W5:Y:S01]  /*bb20*/  LDG.E.128 R28, desc[UR58][R6.64+0x10] ;  /* 0x0000103a061c7981 */ /* 0x000162000c1e1d00 */
[----:B------:R-:W-:-:S04]  /*bb30*/  IMAD.IADD R3, R3, 0x1, R4 ;  /* 0x0000000103037824 */ /* 0x000fc800078e0204 */
[----:B------:R-:W-:-:S05]  /*bb40*/  IMAD R17, R58, R3, RZ ;  /* 0x000000033a117224 */ /* 0x000fca00078e02ff */
[----:B0-----:R-:W-:-:S05]  /*bb50*/  SHF.R.U32.HI R7, RZ, 0x2, R17 ;  /* 0x00000002ff077819 */ /* 0x001fca0000011611 */
[----:B------:R-:W-:-:S05]  /*bb60*/  IMAD.WIDE.U32 R6, R7, 0x20, R44 ;  /* 0x0000002007067825 */ /* 0x000fca00078e002c */
[----:B------:R-:W5:Y:S04]  /*bb70*/  LDG.E.128 R32, desc[UR58][R6.64] ;  /* 0x0000003a06207981 */ /* 0x000f68000c1e1d00 */
[----:B------:R-:W5:Y:S01]  /*bb80*/  LDG.E.128 R36, desc[UR58][R6.64+0x10] ;  /* 0x0000103a06247981 */ /* 0x000f62000c1e1d00 */
[----:B------:R-:W-:Y:S01]  /*bb90*/  IMAD.IADD R3, R3, 0x1, R4 ;  /* 0x0000000103037824 */ /* 0x000fe200078e0204 */
[----:B--2---:R-:W-:Y:S02]  /*bba0*/  FSETP.NEU.FTZ.AND P3, PT, R24, RZ, PT ;  /* 0x000000ff1800720b */ /* 0x004fe40003f7d000 */
[----:B------:R-:W-:Y:S02]  /*bbb0*/  FSETP.NEU.FTZ.AND P4, PT, R25, RZ, PT ;  /* 0x000000ff1900720b */ /* 0x000fe40003f9d000 */
[----:B------:R-:W-:-:S02]  /*bbc0*/  FSETP.NEU.FTZ.AND P1, PT, R26, RZ, PT ;  /* 0x000000ff1a00720b */ /* 0x000fc40003f3d000 */
[----:B------:R-:W-:Y:S02]  /*bbd0*/  PLOP3.LUT P6, PT, P6, P3, P4, 0xfe, 0x0 ;  /* 0x000000000000781c */ /* 0x000fe400037c7f46 */
[----:B------:R-:W-:Y:S02]  /*bbe0*/  FSETP.NEU.FTZ.AND P5, PT, R27, RZ, PT ;  /* 0x000000ff1b00720b */ /* 0x000fe40003fbd000 */
[----:B---3--:R-:W-:Y:S02]  /*bbf0*/  FSETP.NEU.FTZ.AND P3, PT, R20, RZ, PT ;  /* 0x000000ff1400720b */ /* 0x008fe40003f7d000 */
[----:B------:R-:W-:Y:S02]  /*bc00*/  PLOP3.LUT P5, PT, P0, P1, P5, 0xfe, 0x0 ;  /* 0x000000000000781c */ /* 0x000fe400007a3f56 */
[----:B------:R-:W-:Y:S02]  /*bc10*/  FSETP.NEU.FTZ.AND P4, PT, R21, RZ, PT ;  /* 0x000000ff1500720b */ /* 0x000fe40003f9d000 */
[----:B------:R-:W-:-:S02]  /*bc20*/  LOP3.LUT P0, RZ, R46, 0xff, RZ, 0xc0, !PT ;  /* 0x000000ff2eff7812 */ /* 0x000fc4000780c0ff */
[----:B------:R-:W-:Y:S02]  /*bc30*/  PLOP3.LUT P4, PT, P2, P3, P4, 0xfe, 0x0 ;  /* 0x000000000000781c */ /* 0x000fe40001787f46 */
[----:B------:R-:W-:Y:S02]  /*bc40*/  @P6 LOP3.LUT R59, R59, 0x200, RZ, 0xfc, !PT ;  /* 0x000002003b3b6812 */ /* 0x000fe400078efcff */
[----:B------:R-:W-:Y:S02]  /*bc50*/  FSETP.NEU.FTZ.AND P1, PT, R22, RZ, PT ;  /* 0x000000ff1600720b */ /* 0x000fe40003f3d000 */
[----:B------:R-:W-:Y:S02]  /*bc60*/  LOP3.LUT R59, R59, 0xfffffeff, RZ, 0xc0, !PT ;  /* 0xfffffeff3b3b7812 */ /* 0x000fe400078ec0ff */
[----:B------:R-:W-:Y:S02]  /*bc70*/  FSETP.NEU.FTZ.AND P3, PT, R23, RZ, PT ;  /* 0x000000ff1700720b */ /* 0x000fe40003f7d000 */
[----:B------:R-:W-:-:S02]  /*bc80*/  @P5 LOP3.LUT R59, R59, 0x100, RZ, 0xfc, !PT ;  /* 0x000001003b3b5812 */ /* 0x000fc400078efcff */
[----:B------:R-:W-:Y:S02]  /*bc90*/  PLOP3.LUT P3, PT, P0, P1, P3, 0xfe, 0x0 ;  /* 0x000000000000781c */ /* 0x000fe40000763f36 */
[----:B------:R-:W-:Y:S02]  /*bca0*/  LOP3.LUT R59, R59, 0xffffff7f, RZ, 0xc0, !PT ;  /* 0xffffff7f3b3b7812 */ /* 0x000fe400078ec0ff */
[----:B------:R-:W-:Y:S02]  /*bcb0*/  LOP3.LUT P2, RZ, R47, 0xff, RZ, 0xc0, !PT ;  /* 0x000000ff2fff7812 */ /* 0x000fe4000784c0ff */
[----:B----4-:R-:W-:Y:S02]  /*bcc0*/  FSETP.NEU.FTZ.AND P0, PT, R12, RZ, PT ;  /* 0x000000ff0c00720b */ /* 0x010fe40003f1d000 */
[----:B------:R-:W-:Y:S02]  /*bcd0*/  FSETP.NEU.FTZ.AND P1, PT, R13, RZ, PT ;  /* 0x000000ff0d00720b */ /* 0x000fe40003f3d000 */
[----:B------:R-:W-:-:S02]  /*bce0*/  @P4 LOP3.LUT R59, R59, 0x80, RZ, 0xfc, !PT ;  /* 0x000000803b3b4812 */ /* 0x000fc400078efcff */
[----:B------:R-:W-:Y:S02]  /*bcf0*/  PLOP3.LUT P2, PT, P2, P0, P1, 0xfe, 0x0 ;  /* 0x000000000000781c */ /* 0x000fe40001741f16 */
[----:B------:R-:W-:Y:S02]  /*bd00*/  LOP3.LUT R59, R59, 0xffffffbf, RZ, 0xc0, !PT ;  /* 0xffffffbf3b3b7812 */ /* 0x000fe400078ec0ff */
[----:B------:R-:W-:Y:S02]  /*bd10*/  LOP3.LUT P0, RZ, R48, 0xff, RZ, 0xc0, !PT ;  /* 0x000000ff30ff7812 */ /* 0x000fe4000780c0ff */
[----:B------:R-:W-:Y:S02]  /*bd20*/  @P3 LOP3.LUT R59, R59, 0x40, RZ, 0xfc, !PT ;  /* 0x000000403b3b3812 */ /* 0x000fe400078efcff */
[----:B------:R-:W-:Y:S02]  /*bd30*/  FSETP.NEU.FTZ.AND P1, PT, R14, RZ, PT ;  /* 0x000000ff0e00720b */ /* 0x000fe40003f3d000 */
[----:B------:R-:W-:-:S04]  /*bd40*/  LOP3.LUT R59, R59, 0xffffffdf, RZ, 0xc0, !PT ;  /* 0xffffffdf3b3b7812 */ /* 0x000fc800078ec0ff */
[----:B------:R-:W-:Y:S02]  /*bd50*/  @P2 LOP3.LUT R59, R59, 0x20, RZ, 0xfc, !PT ;  /* 0x000000203b3b2812 */ /* 0x000fe400078efcff */
[----:B------:R-:W-:-:S04]  /*bd60*/  FSETP.NEU.FTZ.AND P2, PT, R15, RZ, PT ;  /* 0x000000ff0f00720b */ /* 0x000fc80003f5d000 */
[----:B------:R-:W-:Y:S02]  /*bd70*/  PLOP3.LUT P1, PT, P0, P1, P2, 0xfe, 0x0 ;  /* 0x000000000000781c */ /* 0x000fe40000723f26 */
[----:B------:R-:W-:Y:S02]  /*bd80*/  LOP3.LUT R59, R59, 0xffffffef, RZ, 0xc0, !PT ;  /* 0xffffffef3b3b7812 */ /* 0x000fe400078ec0ff */
[----:B------:R-:W-:Y:S02]  /*bd90*/  LOP3.LUT P0, RZ, R49, 0xff, RZ, 0xc0, !PT ;  /* 0x000000ff31ff7812 */ /* 0x000fe4000780c0ff */
[----:B-----5:R-:W-:-:S07]  /*bda0*/  FSETP.NEU.FTZ.AND P2, PT, R9, RZ, PT ;  /* 0x000000ff0900720b */ /* 0x020fce0003f5d000 */
[----:B------:R-:W-:Y:S02]  /*bdb0*/  @P1 LOP3.LUT R59, R59, 0x10, RZ, 0xfc, !PT ;  /* 0x000000103b3b1812 */ /* 0x000fe400078efcff */
[----:B------:R-:W-:-:S04]  /*bdc0*/  FSETP.NEU.FTZ.AND P1, PT, R8, RZ, PT ;  /* 0x000000ff0800720b */ /* 0x000fc80003f3d000 */
[----:B------:R-:W-:Y:S02]  /*bdd0*/  PLOP3.LUT P2, PT, P0, P1, P2, 0xfe, 0x0 ;  /* 0x000000000000781c */ /* 0x000fe40000743f26 */
[----:B------:R-:W-:Y:S02]  /*bde0*/  LOP3.LUT R59, R59, 0xfffffff7, RZ, 0xc0, !PT ;  /* 0xfffffff73b3b7812 */ /* 0x000fe400078ec0ff */
[----:B------:R-:W-:Y:S02]  /*bdf0*/  LOP3.LUT P0, RZ, R50, 0xff, RZ, 0xc0, !PT ;  /* 0x000000ff32ff7812 */ /* 0x000fe4000780c0ff */
[----:B------:R-:W-:-:S07]  /*be00*/  FSETP.NEU.FTZ.AND P1, PT, R10, RZ, PT ;  /* 0x000000ff0a00720b */ /* 0x000fce0003f3d000 */
[----:B------:R-:W-:Y:S02]  /*be10*/  @P2 LOP3.LUT R59, R59, 0x8, RZ, 0xfc, !PT ;  /* 0x000000083b3b2812 */ /* 0x000fe400078efcff */
[----:B------:R-:W-:-:S04]  /*be20*/  FSETP.NEU.FTZ.AND P2, PT, R11, RZ, PT ;  /* 0x000000ff0b00720b */ /* 0x000fc80003f5d000 */
[----:B------:R-:W-:Y:S02]  /*be30*/  PLOP3.LUT P0, PT, P0, P1, P2, 0xfe, 0x0 ;  /* 0x000000000000781c */ /* 0x000fe40000703f26 */
[----:B------:R-:W-:Y:S02]  /*be40*/  LOP3.LUT R59, R59, 0xfffffffb, RZ, 0xc0, !PT ;  /* 0xfffffffb3b3b7812 */ /* 0x000fe400078ec0ff */
[----:B------:R-:W-:Y:S02]  /*be50*/  FSETP.NEU.FTZ.AND P1, PT, R40, RZ, PT ;  /* 0x000000ff2800720b */ /* 0x000fe40003f3d000 */
[----:B------:R-:W-:-:S07]  /*be60*/  FSETP.NEU.FTZ.AND P2, PT, R41, RZ, PT ;  /* 0x000000ff2900720b */ /* 0x000fce0003f5d000 */
[----:B------:R-:W-:Y:S02]  /*be70*/  @P0 LOP3.LUT R59, R59, 0x4, RZ, 0xfc, !PT ;  /* 0x000000043b3b0812 */ /* 0x000fe400078efcff */
[----:B------:R-:W-:-:S04]  /*be80*/  LOP3.LUT P0, RZ, R51, 0xff, RZ, 0xc0, !PT ;  /* 0x000000ff33ff7812 */ /* 0x000fc8000780c0ff */
        /* <DEDUP_REMOVED lines=12> */
[----:B------:R-:W-:-:S04]  /*bf50*/  PLOP3.LUT P0, PT, P0, P1, P2, 0xfe, 0x0 ;  /* 0x000000000000781c */ /* 0x000fc80000703f26 */
[----:B------:R-:W-:Y:S02]  /*bf60*/  P2R R51, PR, RZ, 0x1 ;  /* 0x00000001ff337803 */ /* 0x000fe40000000000 */
[----:B------:R-:W-:-:S04]  /*bf70*/  LOP3.LUT P0, RZ, R59, 0x4, RZ, 0xc0, !PT ;  /* 0x000000043bff7812 */ /* 0x000fc8000780c0ff */
        /* <DEDUP_REMOVED lines=15> */
[----:B------:R-:W-:Y:S02]  /*c070*/  SEL R54, RZ, 0x1, !P0 ;  /* 0x00000001ff367807 */ /* 0x000fe40004000000 */
[----:B------:R-:W-:-:S04]  /*c080*/  ISETP.NE.AND P0, PT, R53, RZ, PT ;  /* 0x000000ff3500720c */ /* 0x000fc80003f05270 */
[----:B------:R-:W-:Y:S02]  /*c090*/  SEL R53, RZ, 0x1, !P0 ;  /* 0x00000001ff357807 */ /* 0x000fe40004000000 */
[----:B------:R-:W-:Y:S02]  /*c0a0*/  ISETP.NE.AND P0, PT, R52, RZ, PT ;  /* 0x000000ff3400720c */ /* 0x000fe40003f05270 */
[----:B------:R-:W-:Y:S02]  /*c0b0*/  FSETP.NEU.FTZ.AND P2, PT, R30, RZ, PT ;  /* 0x000000ff1e00720b */ /* 0x000fe40003f5d000 */
[----:B------:R-:W-:Y:S02]  /*c0c0*/  FSETP.NEU.FTZ.AND P3, PT, R31, RZ, PT ;  /* 0x000000ff1f00720b */ /* 0x000fe40003f7d000 */
[----:B------:R-:W-:Y:S02]  /*c0d0*/  SEL R17, RZ, 0x1, !P0 ;  /* 0x00000001ff117807 */ /* 0x000fe40004000000 */
[----:B------:R-:W-:-:S02]  /*c0e0*/  ISETP.NE.AND P0, PT, R46, RZ, PT ;  /* 0x000000ff2e00720c */ /* 0x000fc40003f05270 */
[----:B------:R-:W-:Y:S02]  /*c0f0*/  PLOP3.LUT P1, PT, P1, P2, P3, 0xfe, 0x0 ;  /* 0x000000000000781c */ /* 0x000fe40000f25f36 */
[----:B------:R-:W-:Y:S02]  /*c100*/  LOP3.LUT P2, RZ, R55, 0xff, RZ, 0xc0, !PT ;  /* 0x000000ff37ff7812 */ /* 0x000fe4000784c0ff */
        /* <DEDUP_REMOVED lines=15> */
[----:B------:R-:W-:Y:S01]  /*c200*/  ISETP.NE.AND P0, PT, R49, RZ, PT ;  /* 0x000000ff3100720c */ /* 0x000fe20003f05270 */
[----:B------:R-:W-:Y:S01]  /*c210*/  IMAD R6, R4, 0x3, R3 ;  /* 0x0000000304067824 */ /* 0x000fe200078e0203 */
[----:B------:R-:W-:-:S02]  /*c220*/  PLOP3.LUT P4, PT, P4, P5, P6, 0xfe, 0x0 ;  /* 0x000000000000781c */ /* 0x000fc4000278bf66 */
[----:B------:R-:W-:Y:S02]  /*c230*/  LOP3.LUT P6, RZ, R59, 0x1, RZ, 0xc0, !PT ;  /* 0x000000013bff7812 */ /* 0x000fe400078cc0ff */
[----:B------:R-:W-:Y:S02]  /*c240*/  SEL R49, RZ, 0x1, !P0 ;  /* 0x00000001ff317807 */ /* 0x000fe40004000000 */
[----:B------:R-:W-:Y:S02]  /*c250*/  ISETP.NE.AND P0, PT, R50, RZ, PT ;  /* 0x000000ff3200720c */ /* 0x000fe40003f05270 */
[----:B------:R-:W-:Y:S02]  /*c260*/  SEL R52, RZ, 0x1, !P6 ;  /* 0x00000001ff347807 */ /* 0x000fe40007000000 */
[----:B------:R-:W-:Y:S02]  /*c270*/  ISETP.GE.U32.AND P6, PT, R6, R5, PT ;  /* 0x000000050600720c */ /* 0x000fe40003fc6070 */
[----:B------:R-:W-:-:S02]  /*c280*/  SEL R50, RZ, 0x1, !P0 ;  /* 0x00000001ff327807 */ /* 0x000fc40004000000 */
[----:B------:R-:W-:Y:S02]  /*c290*/  LOP3.LUT P5, RZ, R59, 0x2, RZ, 0xc0, !PT ;  /* 0x000000023bff7812 */ /* 0x000fe400078ac0ff */
[----:B------:R-:W-:Y:S02]  /*c2a0*/  ISETP.NE.AND P0, PT, R51, RZ, PT ;  /* 0x000000ff3300720c */ /* 0x000fe40003f05270 */
[----:B------:R-:W-:Y:S02]  /*c2b0*/  PRMT R6, R54, 0x7610, R6 ;  /* 0x0000761036067816 */ /* 0x000fe40000000006 */
[----:B------:R-:W-:Y:S02]  /*c2c0*/  PRMT R7, R53, 0x7610, R7 ;  /* 0x0000761035077816 */ /* 0x000fe40000000007 */
[----:B------:R-:W-:Y:S02]  /*c2d0*/  SEL R51, RZ, 0x1, !P5 ;  /* 0x00000001ff337807 */ /* 0x000fe40006800000 */
[----:B------:R-:W-:-:S02]  /*c2e0*/  SEL R53, RZ, 0x1, !P0 ;  /* 0x00000001ff357807 */ /* 0x000fc40004000000 */
[----:B------:R-:W-:Y:S02]  /*c2f0*/  SEL R54, RZ, 0x1, !P1 ;  /* 0x00000001ff367807 */ /* 0x000fe40004800000 */
[----:B------:R-:W-:Y:S02]  /*c300*/  LOP3.LUT P5, RZ, R0, 0xff, RZ, 0xc0, !PT ;  /* 0x000000ff00ff7812 */ /* 0x000fe400078ac0ff */
[----:B------:R-:W-:Y:S02]  /*c310*/  FSETP.NEU.FTZ.AND P0, PT, R38, RZ, PT ;  /* 0x000000ff2600720b */ /* 0x000fe40003f1d000 */
        /* <DEDUP_REMOVED lines=8> */
.L_x_1186:
[----:B------:R-:W-:Y:S05]  /*c3a0*/  BSYNC B0 ;  /* 0x0000000000007941 */ /* 0x000fea0003800000 */
.L_x_1185:
[----:B------:R-:W-:Y:S01]  /*c3b0*/  ISETP.GE.U32.AND P1, PT, R3, R5, PT ;  /* 0x000000050300720c */ /* 0x000fe20003f26070 */
[----:B------:R-:W-:-:S12]  /*c3c0*/  BSSY B0, `(.L_x_1188) ;  /* 0x000001e000007945 */ /* 0x000fd80003800000 */
[----:B------:R-:W-:Y:S05]  /*c3d0*/  @P1 BRA `(.L_x_1189) ;  /* 0x0000000000701947 */ /* 0x000fea0003800000 */
[----:B------:R-:W-:-:S05]  /*c3e0*/  IMAD R20, R58, R3, RZ ;  /* 0x000000033a147224 */ /* 0x000fca00078e02ff */
[----:B------:R-:W-:-:S05]  /*c3f0*/  SHF.R.U32.HI R21, RZ, 0x2, R20 ;  /* 0x00000002ff157819 */ /* 0x000fca0000011614 */
[----:B------:R-:W-:-:S05]  /*c400*/  IMAD.WIDE.U32 R20, R21, 0x20, R44 ;  /* 0x0000002015147825 */ /* 0x000fca00078e002c */
[----:B------:R0:W5:Y:S04]  /*c410*/  LDG.E.128 R24, desc[UR58][R20.64] ;  /* 0x0000003a14187981 */ /* 0x000168000c1e1d00 */
[----:B------:R-:W5:Y:S01]  /*c420*/  LDG.E.128 R20, desc[UR58][R20.64+0x10] ;  /* 0x0000103a14147981 */ /* 0x000f62000c1e1d00 */
[----:B------:R-:W-:-:S05]  /*c430*/  IMAD.IADD R59, R3, 0x1, R4 ;  /* 0x00000001033b7824 */ /* 0x000fca00078e0204 */
[----:B------:R-:W-:-:S13]  /*c440*/  ISETP.GE.U32.AND P0, PT, R59, R5, PT ;  /* 0x000000053b00720c */ /* 0x000fda0003f06070 */
[----:B0-----:R-:W-:Y:S05]  /*c450*/  @P0 BRA `(.L_x_1189) ;  /* 0x0000000000500947 */ /* 0x001fea0003800000 */
        /* <DEDUP_REMOVED lines=8> */
[----:B------:R-:W-:Y:S02]  /*c4e0*/  IMAD.IADD R29, R59, 0x1, R4 ;  /* 0x000000013b1d7824 */ /* 0x000fe400078e0204 */
[----:B------:R-:W-:-:S03]  /*c4f0*/  IMAD R28, R58, R59, RZ ;  /* 0x0000003b3a1c7224 */ /* 0x000fc600078e02ff */
[----:B------:R-:W-:-:S13]  /*c500*/  ISETP.GE.U32.AND P0, PT, R29, R5, PT ;  /* 0x000000051d00720c */ /* 0x000fda0003f06070 */
[----:B------:R-:W-:Y:S01]  /*c510*/  @!P0 IMAD R58, R58, R29, RZ ;  /* 0x0000001d3a3a8224 */ /* 0x000fe200078e02ff */
[----:B------:R-:W-:-:S04]  /*c520*/  SHF.R.U32.HI R29, RZ, 0x2, R28 ;  /* 0x00000002ff1d7819 */ /* 0x000fc8000001161c */
[----:B------:R-:W-:Y:S01]  /*c530*/  @!P0 SHF.R.U32.HI R31, RZ, 0x2, R58 ;  /* 0x00000002ff1f8819 */ /* 0x000fe2000001163a */
[----:B------:R-:W-:-:S04]  /*c540*/  IMAD.WIDE.U32 R28, R29, 0x20, R44 ;  /* 0x000000201d1c7825 */ /* 0x000fc800078e002c */
[----:B------:R-:W-:Y:S01]  /*c550*/  @!P0 IMAD.WIDE.U32 R44, R31, 0x20, R44 ;  /* 0x000000201f2c8825 */ /* 0x000fe200078e002c */
[----:B------:R0:W5:Y:S04]  /*c560*/  LDG.E.128 R40, desc[UR58][R28.64] ;  /* 0x0000003a1c287981 */ /* 0x000168000c1e1d00 */
[----:B------:R0:W5:Y:S04]  /*c570*/  @!P0 LDG.E.128 R32, desc[UR58][R44.64] ;  /* 0x0000003a2c208981 */ /* 0x000168000c1e1d00 */
[----:B------:R0:W5:Y:S04]  /*c580*/  @!P0 LDG.E.128 R36, desc[UR58][R44.64+0x10] ;  /* 0x0000103a2c248981 */ /* 0x000168000c1e1d00 */
[----:B------:R-:W5:Y:S02]  /*c590*/  LDG.E.128 R28, desc[UR58][R28.64+0x10] ;  /* 0x0000103a1c1c7981 */ /* 0x000f64000c1e1d00 */
.L_x_1189:
[----:B------:R-:W-:Y:S05]  /*c5a0*/  BSYNC B0 ;  /* 0x0000000000007941 */ /* 0x000fea0003800000 */
.L_x_1188:
[----:B------:R-:W-:Y:S04]  /*c5b0*/  BSSY B0, `(.L_x_1190) ;  /* 0x000005b000007945 */ /* 0x000fe80003800000 */
[----:B------:R-:W-:Y:S05]  /*c5c0*/  @P1 BRA `(.L_x_1191) ;  /* 0x0000000400641947 */ /* 0x000fea0003800000 */
[----:B------:R-:W-:Y:S02]  /*c5d0*/  LOP3.LUT P1, RZ, R6, 0xff, RZ, 0xc0, !PT ;  /* 0x000000ff06ff7812 */ /* 0x000fe4000782c0ff */
[----:B-----5:R-:W-:Y:S02]  /*c5e0*/  FSETP.NEU.FTZ.AND P2, PT, R25, RZ, PT ;  /* 0x000000ff1900720b */ /* 0x020fe40003f5d000 */
[----:B------:R-:W-:Y:S02]  /*c5f0*/  FSETP.NEU.FTZ.AND P3, PT, R24, RZ, PT ;  /* 0x000000ff1800720b */ /* 0x000fe40003f7d000 */
[----:B------:R-:W-:Y:S02]  /*c600*/  FSETP.NEU.FTZ.AND P0, PT, R21, RZ, PT ;  /* 0x000000ff1500720b */ /* 0x000fe40003f1d000 */
[----:B------:R-:W-:Y:S02]  /*c610*/  PLOP3.LUT P1, PT, P1, P3, P2, 0xfe, 0x0 ;  /* 0x000000000000781c */ /* 0x000fe40000f27f26 */
[----:B------:R-:W-:-:S02]  /*c620*/  FSETP.NEU.FTZ.AND P2, PT, R20, RZ, PT ;  /* 0x000000ff1400720b */ /* 0x000fc40003f5d000 */
[----:B------:R-:W-:Y:S02]  /*c630*/  LOP3.LUT P3, RZ, R17, 0xff, RZ, 0xc0, !PT ;  /* 0x000000ff11ff7812 */ /* 0x000fe4000786c0ff */
[----:B------:R-:W-:Y:S02]  /*c640*/  IADD3 R3, R3, R4, RZ ;  /* 0x0000000403037210 */ /* 0x000fe40007ffe0ff */
[----:B------:R-:W-:Y:S02]  /*c650*/  PLOP3.LUT P0, PT, P3, P2, P0, 0xfe, 0x0 ;  /* 0x000000000000781c */ /* 0x000fe40001f05f06 */
[----:B------:R-:W-:Y:S02]  /*c660*/  ISETP.GE.U32.AND P3, PT, R3, R5, PT ;  /* 0x000000050300720c */ /* 0x000fe40003f66070 */
[----:B------:R-:W-:Y:S02]  /*c670*/  FSETP.NEU.FTZ.AND P4, PT, R27, RZ, PT ;  /* 0x000000ff1b00720b */ /* 0x000fe40003f9d000 */
[----:B------:R-:W-:-:S02]  /*c680*/  FSETP.NEU.FTZ.AND P5, PT, R26, RZ, PT ;  /* 0x000000ff1a00720b */ /* 0x000fc40003fbd000 */
[----:B------:R-:W-:Y:S02]  /*c690*/  LOP3.LUT P6, RZ, R7, 0xff, RZ, 0xc0, !PT ;  /* 0x000000ff07ff7812 */ /* 0x000fe400078cc0ff */
[----:B------:R-:W-:Y:S02]  /*c6a0*/  LOP3.LUT P2, RZ, R46, 0xff, RZ, 0xc0, !PT ;  /* 0x000000ff2eff7812 */ /* 0x000fe4000784c0ff */
[----:B------:R-:W-:Y:S02]  /*c6b0*/  PLOP3.LUT P4, PT, P6, P5, P4, 0xfe, 0x0 ;  /* 0x000000000000781c */ /* 0x000fe4000378bf46 */
[----:B------:R-:W-:Y:S02]  /*c6c0*/  FSETP.NEU.FTZ.AND P5, PT, R23, RZ, PT ;  /* 0x000000ff1700720b */ /* 0x000fe40003fbd000 */
[----:B------:R-:W-:Y:S02]  /*c6d0*/  FSETP.NEU.FTZ.AND P6, PT, R22, RZ, PT ;  /* 0x000000ff1600720b */ /* 0x000fe40003fdd000 */
[----:B------:R-:W-:-:S02]  /*c6e0*/  SEL R6, RZ, 0x1, !P1 ;  /* 0x00000001ff067807 */ /* 0x000fc40004800000 */
[----:B------:R-:W-:Y:S02]  /*c6f0*/  PLOP3.LUT P2, PT, P2, P6, P5, 0xfe, 0x0 ;  /* 0x000000000000781c */ /* 0x000fe4000174df56 */
        /* <DEDUP_REMOVED lines=70> */
.L_x_1191:
[----:B------:R-:W-:Y:S05]  /*cb60*/  BSYNC B0 ;  /* 0x0000000000007941 */ /* 0x000fea0003800000 */
.L_x_1190:
        /* <DEDUP_REMOVED lines=13> */
.L_x_1168:
[----:B------:R-:W0:Y:S01]  /*cc40*/  LDC R0, c[0x0][0x220] ;  /* 0x00008800ff007b82 */ /* 0x000e220000000800 */
[----:B------:R-:W-:Y:S01]  /*cc50*/  ULDC.U8 UR4, c[0x0][0x211] ;  /* 0x0000844000047ab9 */ /* 0x000fe20000000000 */
[--C-:B------:R-:W-:Y:S01]  /*cc60*/  IMAD.MOV.U32 R56, RZ, RZ, R3.reuse ;  /* 0x000000ffff387224 */ /* 0x100fe200078e0003 */
[----:B------:R-:W-:Y:S01]  /*cc70*/  MOV R54, UR4 ;  /* 0x0000000400367c02 */ /* 0x000fe20008000f00 */
[----:B------:R-:W-:Y:S01]  /*cc80*/  IMAD.U32 R57, RZ, RZ, UR4 ;  /* 0x00000004ff397e24 */ /* 0x000fe2000f8e00ff */
[----:B------:R-:W-:Y:S01]  /*cc90*/  MOV R48, UR4 ;  /* 0x0000000400307c02 */ /* 0x000fe20008000f00 */
[----:B------:R-:W-:Y:S01]  /*cca0*/  IMAD.U32 R55, RZ, RZ, UR4 ;  /* 0x00000004ff377e24 */ /* 0x000fe2000f8e00ff */
[----:B------:R-:W-:Y:S01]  /*ccb0*/  BSSY B0, `(.L_x_1192) ;  /* 0x00000c9000007945 */ /* 0x000fe20003800000 */
[----:B------:R-:W-:Y:S01]  /*ccc0*/  IMAD.U32 R53, RZ, RZ, UR4 ;  /* 0x00000004ff357e24 */ /* 0x000fe2000f8e00ff */
[----:B------:R-:W-:Y:S01]  /*ccd0*/  CS2R R42, SRZ ;  /* 0x00000000002a7805 */ /* 0x000fe2000001ff00 */
        /* <DEDUP_REMOVED lines=14> */
[----:B0-----:R-:W-:Y:S01]  /*cdc0*/  IMAD R4, R0, 0x3, R3 ;  /* 0x0000000300047824 */ /* 0x001fe200078e0203 */
[----:B------:R-:W-:Y:S01]  /*cdd0*/  CS2R R26, SRZ ;  /* 0x00000000001a7805 */ /* 0x000fe2000001ff00 */
[----:B------:R-:W-:Y:S01]  /*cde0*/  IMAD.U32 R7, RZ, RZ, UR4 ;  /* 0x00000004ff077e24 */ /* 0x000fe2000f8e00ff */
[----:B------:R-:W-:Y:S01]  /*cdf0*/  CS2R R24, SRZ ;  /* 0x0000000000187805 */ /* 0x000fe2000001ff00 */
[----:B------:R-:W-:Y:S01]  /*ce00*/  IMAD.U32 R6, RZ, RZ, UR4 ;  /* 0x00000004ff067e24 */ /* 0x000fe2000f8e00ff */
[----:B------:R-:W-:Y:S01]  /*ce10*/  ISETP.GE.U32.AND P0, PT, R4, R5, PT ;  /* 0x000000050400720c */ /* 0x000fe20003f06070 */
[----:B------:R-:W-:Y:S01]  /*ce20*/  IMAD.U32 R3, RZ, RZ, UR4 ;  /* 0x00000004ff037e24 */ /* 0x000fe2000f8e00ff */
[----:B------:R-:W-:-:S02]  /*ce30*/  MOV R4, UR4 ;  /* 0x0000000400047c02 */ /* 0x000fc40008000f00 */
[----:B------:R-:W-:Y:S02]  /*ce40*/  CS2R R22, SRZ ;  /* 0x0000000000167805 */ /* 0x000fe4000001ff00 */
[----:B------:R-:W-:Y:S02]  /*ce50*/  CS2R R20, SRZ ;  /* 0x0000000000147805 */ /* 0x000fe4000001ff00 */
[----:B------:R-:W-:Y:S02]  /*ce60*/  CS2R R14, SRZ ;  /* 0x00000000000e7805 */ /* 0x000fe4000001ff00 */
[----:B------:R-:W-:Y:S02]  /*ce70*/  CS2R R12, SRZ ;  /* 0x00000000000c7805 */ /* 0x000fe4000001ff00 */
        /* <DEDUP_REMOVED lines=19> */
.L_x_1194:
[----:B------:R-:W-:-:S05]  /*cfb0*/  SHF.R.U32.HI R27, RZ, 0x2, R56 ;  /* 0x00000002ff1b7819 */ /* 0x000fca0000011638 */
[----:B------:R-:W-:-:S05]  /*cfc0*/  IMAD.WIDE.U32 R26, R27, 0x20, R44 ;  /* 0x000000201b1a7825 */ /* 0x000fca00078e002c */
[----:B------:R-:W2:Y:S01]  /*cfd0*/  LDG.E.128 R8, desc[UR58][R26.64] ;  /* 0x0000003a1a087981 */ /* 0x000ea2000c1e1d00 */
[----:B------:R-:W-:-:S03]  /*cfe0*/  IMAD.IADD R29, R56, 0x1, R0 ;  /* 0x00000001381d7824 */ /* 0x000fc600078e0200 */
        /* <DEDUP_REMOVED lines=9> */
[----:B------:R-:W-:Y:S01]  /*d080*/  IMAD.IADD R3, R29, 0x1, R0 ;  /* 0x000000011d037824 */ /* 0x000fe200078e0200 */
[----:B--2---:R-:W-:-:S02]  /*d090*/  FSETP.NEU.FTZ.AND P1, PT, R10, RZ, PT ;  /* 0x000000ff0a00720b */ /* 0x004fc40003f3d000 */
[----:B------:R-:W-:Y:S02]  /*d0a0*/  FSETP.NEU.FTZ.AND P5, PT, R11, RZ, PT ;  /* 0x000000ff0b00720b */ /* 0x000fe40003fbd000 */
[----:B------:R-:W-:Y:S02]  /*d0b0*/  FSETP.NEU.FTZ.AND P3, PT, R8, RZ, PT ;  /* 0x000000ff0800720b */ /* 0x000fe40003f7d000 */
[----:B------:R-:W-:Y:S02]  /*d0c0*/  PLOP3.LUT P5, PT, P0, P1, P5, 0xfe, 0x0 ;  /* 0x000000000000781c */ /* 0x000fe400007a3f56 */
[----:B------:R-:W-:Y:S02]  /*d0d0*/  LOP3.LUT P0, RZ, R7, 0xff, RZ, 0xc0, !PT ;  /* 0x000000ff07ff7812 */ /* 0x000fe4000780c0ff */
[----:B------:R-:W-:Y:S02]  /*d0e0*/  SHF.R.U32.HI R7, RZ, 0x2, R3 ;  /* 0x00000002ff077819 */ /* 0x000fe40000011603 */
[----:B------:R-:W-:-:S02]  /*d0f0*/  FSETP.NEU.FTZ.AND P4, PT, R9, RZ, PT ;  /* 0x000000ff0900720b */ /* 0x000fc40003f9d000 */
[----:B---3--:R-:W-:Y:S01]  /*d100*/  FSETP.NEU.FTZ.AND P1, PT, R14, RZ, PT ;  /* 0x000000ff0e00720b */ /* 0x008fe20003f3d000 */
[----:B------:R-:W-:Y:S01]  /*d110*/  IMAD.WIDE.U32 R6, R7, 0x20, R44 ;  /* 0x0000002007067825 */ /* 0x000fe200078e002c */
[----:B------:R-:W-:Y:S02]  /*d120*/  PLOP3.LUT P6, PT, P6, P3, P4, 0xfe, 0x0 ;  /* 0x000000000000781c */ /* 0x000fe400037c7f46 */
[----:B------:R-:W-:Y:S02]  /*d130*/  FSETP.NEU.FTZ.AND P3, PT, R12, RZ, PT ;  /* 0x000000ff0c00720b */ /* 0x000fe40003f7d000 */
[----:B------:R-:W2:Y:S01]  /*d140*/  LDG.E.128 R28, desc[UR58][R6.64] ;  /* 0x0000003a061c7981 */ /* 0x000ea2000c1e1d00 */
[----:B------:R-:W-:-:S03]  /*d150*/  FSETP.NEU.FTZ.AND P4, PT, R13, RZ, PT ;  /* 0x000000ff0d00720b */ /* 0x000fc60003f9d000 */
[----:B------:R0:W3:Y:S01]  /*d160*/  LDG.E.128 R32, desc[UR58][R6.64+0x10] ;  /* 0x0000103a06207981 */ /* 0x0000e2000c1e1d00 */
[----:B------:R-:W-:Y:S01]  /*d170*/  IMAD.IADD R3, R3, 0x1, R0 ;  /* 0x0000000103037824 */ /* 0x000fe200078e0200 */
[----:B------:R-:W-:Y:S02]  /*d180*/  PLOP3.LUT P4, PT, P2, P3, P4, 0xfe, 0x0 ;  /* 0x000000000000781c */ /* 0x000fe40001787f46 */
[----:B------:R-:W-:Y:S02]  /*d190*/  LOP3.LUT P2, RZ, R17, 0xff, RZ, 0xc0, !PT ;  /* 0x000000ff11ff7812 */ /* 0x000fe4000784c0ff */
[----:B------:R-:W-:Y:S02]  /*d1a0*/  SHF.R.U32.HI R17, RZ, 0x2, R3 ;  /* 0x00000002ff117819 */ /* 0x000fe40000011603 */
[----:B------:R-:W-:Y:S02]  /*d1b0*/  @P6 LOP3.LUT R59, R59, 0x200, RZ, 0xfc, !PT ;  /* 0x000002003b3b6812 */ /* 0x000fe400078efcff */
[----:B------:R-:W-:Y:S01]  /*d1c0*/  FSETP.NEU.FTZ.AND P3, PT, R15, RZ, PT ;  /* 0x000000ff0f00720b */ /* 0x000fe20003f7d000 */
[----:B0-----:R-:W-:Y:S01]  /*d1d0*/  IMAD.WIDE.U32 R6, R17, 0x20, R44 ;  /* 0x0000002011067825 */ /* 0x001fe200078e002c */
[----:B------:R-:W-:-:S02]  /*d1e0*/  LOP3.LUT R59, R59, 0xfffffeff, RZ, 0xc0, !PT ;  /* 0xfffffeff3b3b7812 */ /* 0x000fc400078ec0ff */
[----:B------:R-:W-:Y:S02]  /*d1f0*/  PLOP3.LUT P3, PT, P0, P1, P3, 0xfe, 0x0 ;  /* 0x000000000000781c */ /* 0x000fe40000763f36 */
[----:B------:R-:W3:Y:S01]  /*d200*/  LDG.E.128 R36, desc[UR58][R6.64] ;  /* 0x0000003a06247981 */ /* 0x000ee2000c1e1d00 */
[----:B------:R-:W-:Y:S02]  /*d210*/  @P5 LOP3.LUT R59, R59, 0x100, RZ, 0xfc, !PT ;  /* 0x000001003b3b5812 */ /* 0x000fe400078efcff */
[----:B----4-:R-:W-:Y:S01]  /*d220*/  FSETP.NEU.FTZ.AND P0, PT, R20, RZ, PT ;  /* 0x000000ff1400720b */ /* 0x010fe20003f1d000 */
[----:B------:R-:W4:Y:S01]  /*d230*/  LDG.E.128 R40, desc[UR58][R6.64+0x10] ;  /* 0x0000103a06287981 */ /* 0x000f22000c1e1d00 */
[----:B------:R-:W-:Y:S02]  /*d240*/  LOP3.LUT R59, R59, 0xffffff7f, RZ, 0xc0, !PT ;  /* 0xffffff7f3b3b7812 */ /* 0x000fe400078ec0ff */
        /* <DEDUP_REMOVED lines=23> */
[----:B------:R-:W-:-:S11]  /*d3c0*/  LOP3.LUT R59, R59, 0xfffffffb, RZ, 0xc0, !PT ;  /* 0xfffffffb3b3b7812 */ /* 0x000fd600078ec0ff */
[----:B------:R-:W-:Y:S02]  /*d3d0*/  @P0 LOP3.LUT R59, R59, 0x4, RZ, 0xfc, !PT ;  /* 0x000000043b3b0812 */ /* 0x000fe400078efcff */
[----:B------:R-:W-:Y:S02]  /*d3e0*/  LOP3.LUT P0, RZ, R49, 0xff, RZ, 0xc0, !PT ;  /* 0x000000ff31ff7812 */ /* 0x000fe4000780c0ff */
[----:B------:R-:W-:Y:S02]  /*d3f0*/  LOP3.LUT R59, R59, 0xfffffffd, RZ, 0xc0, !PT ;  /* 0xfffffffd3b3b7812 */ /* 0x000fe400078ec0ff */
[----:B--2---:R-:W-:Y:S02]  /*d400*/  FSETP.NEU.FTZ.AND P1, PT, R28, RZ, PT ;  /* 0x000000ff1c00720b */ /* 0x004fe40003f3d000 */
[----:B------:R-:W-:-:S04]  /*d410*/  FSETP.NEU.FTZ.AND P2, PT, R29, RZ, PT ;  /* 0x000000ff1d00720b */ /* 0x000fc80003f5d000 */
[----:B------:R-:W-:Y:S02]  /*d420*/  PLOP3.LUT P2, PT, P0, P1, P2, 0xfe, 0x0 ;  /* 0x000000000000781c */ /* 0x000fe40000743f26 */
[----:B------:R-:W-:Y:S02]  /*d430*/  LOP3.LUT P0, RZ, R50, 0xff, RZ, 0xc0, !PT ;  /* 0x000000ff32ff7812 */ /* 0x000fe4000780c0ff */
[----:B------:R-:W-:-:S09]  /*d440*/  FSETP.NEU.FTZ.AND P1, PT, R30, RZ, PT ;  /* 0x000000ff1e00720b */ /* 0x000fd20003f3d000 */
[----:B------:R-:W-:Y:S02]  /*d450*/  @P2 LOP3.LUT R59, R59, 0x2, RZ, 0xfc, !PT ;  /* 0x000000023b3b2812 */ /* 0x000fe400078efcff */
[----:B------:R-:W-:-:S04]  /*d460*/  FSETP.NEU.FTZ.AND P2, PT, R31, RZ, PT ;  /* 0x000000ff1f00720b */ /* 0x000fc80003f5d000 */
[----:B------:R-:W-:Y:S02]  /*d470*/  PLOP3.LUT P1, PT, P0, P1, P2, 0xfe, 0x0 ;  /* 0x000000000000781c */ /* 0x000fe40000723f26 */
[----:B------:R-:W-:Y:S02]  /*d480*/  LOP3.LUT R59, R59, 0xfffffffe, RZ, 0xc0, !PT ;  /* 0xfffffffe3b3b7812 */ /* 0x000fe400078ec0ff */
[----:B------:R-:W-:Y:S02]  /*d490*/  LOP3.LUT P0, RZ, R51, 0xff, RZ, 0xc0, !PT ;  /* 0x000000ff33ff7812 */ /* 0x000fe4000780c0ff */
[----:B---3--:R-:W-:-:S07]  /*d4a0*/  FSETP.NEU.FTZ.AND P2, PT, R33, RZ, PT ;  /* 0x000000ff2100720b */ /* 0x008fce0003f5d000 */
        /* <DEDUP_REMOVED lines=18> */
[----:B------:R-:W-:Y:S02]  /*d5d0*/  FSETP.NEU.FTZ.AND P2, PT, R34, RZ, PT ;  /* 0x000000ff2200720b */ /* 0x000fe40003f5d000 */
[----:B------:R-:W-:Y:S02]  /*d5e0*/  FSETP.NEU.FTZ.AND P3, PT, R35, RZ, PT ;  /* 0x000000ff2300720b */ /* 0x000fe40003f7d000 */
[----:B------:R-:W-:-:S02]  /*d5f0*/  P2R R4, PR, RZ, 0x1 ;  /* 0x00000001ff047803 */ /* 0x000fc40000000000 */
[----:B------:R-:W-:Y:S02]  /*d600*/  LOP3.LUT P0, RZ, R59, 0x200, RZ, 0xc0, !PT ;  /* 0x000002003bff7812 */ /* 0x000fe4000780c0ff */
[----:B------:R-:W-:Y:S02]  /*d610*/  PLOP3.LUT P1, PT, P1, P2, P3, 0xfe, 0x0 ;  /* 0x000000000000781c */ /* 0x000fe40000f25f36 */
[----:B------:R-:W-:Y:S02]  /*d620*/  LOP3.LUT P2, RZ, R53, 0xff, RZ, 0xc0, !PT ;  /* 0x000000ff35ff7812 */ /* 0x000fe4000784c0ff */
[----:B------:R-:W-:Y:S02]  /*d630*/  SEL R53, RZ, 0x1, !P0 ;  /* 0x00000001ff357807 */ /* 0x000fe40004000000 */
[----:B------:R-:W-:-:S04]  /*d640*/  ISETP.NE.AND P0, PT, R4, RZ, PT ;  /* 0x000000ff0400720c */ /* 0x000fc80003f05270 */
        /* <DEDUP_REMOVED lines=14> */
[----:B------:R-:W-:Y:S01]  /*d730*/  PLOP3.LUT P3, PT, P3, P4, P5, 0xfe, 0x0 ;  /* 0x000000000000781c */ /* 0x000fe20001f69f56 */
[----:B------:R-:W-:Y:S01]  /*d740*/  IMAD.IADD R56, R3, 0x1, R0 ;  /* 0x0000000103387824 */ /* 0x000fe200078e0200 */
[----:B------:R-:W-:Y:S02]  /*d750*/  LOP3.LUT P4, RZ, R55, 0xff, RZ, 0xc0, !PT ;  /* 0x000000ff37ff7812 */ /* 0x000fe4000788c0ff */
[----:B----4-:R-:W-:Y:S02]  /*d760*/  FSETP.NEU.FTZ.AND P5, PT, R40, RZ, PT ;  /* 0x000000ff2800720b */ /* 0x010fe40003fbd000 */
        /* <DEDUP_REMOVED lines=22> */
[----:B------:R-:W-:Y:S02]  /*d8d0*/  PRMT R3, R53, 0x7610, R3 ;  /* 0x0000761035037816 */ /* 0x000fe40000000003 */
[----:B------:R-:W-:Y:S02]  /*d8e0*/  SEL R53, RZ, 0x1, !P2 ;  /* 0x00000001ff357807 */ /* 0x000fe40005000000 */
[----:B------:R-:W-:Y:S02]  /*d8f0*/  SEL R54, RZ, 0x1, !P3 ;  /* 0x00000001ff367807 */ /* 0x000fe40005800000 */
[----:B------:R-:W-:Y:S02]  /*d900*/  SEL R55, RZ, 0x1, !P4 ;  /* 0x00000001ff377807 */ /* 0x000fe40006000000 */
[----:B------:R-:W-:Y:S01]  /*d910*/  SEL R57, RZ, 0x1, !P0 ;  /* 0x00000001ff397807 */ /* 0x000fe20004000000 */
[----:B------:R-:W-:Y:S06]  /*d920*/  @!P6 BRA `(.L_x_1194) ;  /* 0xfffffff400a0e947 */ /* 0x000fec000383ffff */
[----:B------:R-:W-:Y:S05]  /*d930*/  BSYNC B1 ;  /* 0x0000000000017941 */ /* 0x000fea0003800000 */
.L_x_1193:
[----:B------:R-:W-:Y:S05]  /*d940*/  BSYNC B0 ;  /* 0x0000000000007941 */ /* 0x000fea0003800000 */
.L_x_1192:
[----:B------:R-:W-:Y:S01]  /*d950*/  ISETP.GE.U32.AND P1, PT, R56, R5, PT ;  /* 0x000000053800720c */ /* 0x000fe20003f26070 */
[----:B------:R-:W-:-:S12]  /*d960*/  BSSY B0, `(.L_x_1195) ;  /* 0x000001a000007945 */ /* 0x000fd80003800000 */
[----:B------:R-:W-:Y:S05]  /*d970*/  @P1 BRA `(.L_x_1196) ;  /* 0x0000000000601947 */ /* 0x000fea0003800000 */
[----:B------:R-:W-:-:S05]  /*d980*/  SHF.R.U32.HI R13, RZ, 0x2, R56 ;  /* 0x00000002ff0d7819 */ /* 0x000fca0000011638 */
[----:B------:R-:W-:-:S05]  /*d990*/  IMAD.WIDE.U32 R12, R13, 0x20, R44 ;  /* 0x000000200d0c7825 */ /* 0x000fca00078e002c */
[----:B------:R0:W5:Y:S04]  /*d9a0*/  LDG.E.128 R8, desc[UR58][R12.64] ;  /* 0x0000003a0c087981 */ /* 0x000168000c1e1d00 */
[----:B------:R-:W5:Y:S01]  /*d9b0*/  LDG.E.128 R12, desc[UR58][R12.64+0x10] ;  /* 0x0000103a0c0c7981 */ /* 0x000f62000c1e1d00 */
[----:B------:R-:W-:-:S04]  /*d9c0*/  IADD3 R58, R56, R0, RZ ;  /* 0x00000000383a7210 */ /* 0x000fc80007ffe0ff */
[----:B------:R-:W-:-:S13]  /*d9d0*/  ISETP.GE.U32.AND P0, PT, R58, R5, PT ;  /* 0x000000053a00720c */ /* 0x000fda0003f06070 */
[----:B0-----:R-:W-:Y:S05]  /*d9e0*/  @P0 BRA `(.L_x_1196) ;  /* 0x0000000000440947 */ /* 0x001fea0003800000 */
[----:B------:R-:W-:-:S05]  /*d9f0*/  SHF.R.U32.HI R25, RZ, 0x2, R58 ;  /* 0x00000002ff197819 */ /* 0x000fca000001163a */
[----:B------:R-:W-:-:S05]  /*da00*/  IMAD.WIDE.U32 R24, R25, 0x20, R44 ;  /* 0x0000002019187825 */ /* 0x000fca00078e002c */
[----:B------:R0:W5:Y:S04]  /*da10*/  LDG.E.128 R20, desc[UR58][R24.64] ;  /* 0x0000003a18147981 */ /* 0x000168000c1e1d00 */
[----:B------:R-:W5:Y:S01]  /*da20*/  LDG.E.128 R24, desc[UR58][R24.64+0x10] ;  /* 0x0000103a18187981 */ /* 0x000f62000c1e1d00 */
[----:B------:R-:W-:-:S05]  /*da30*/  IMAD.IADD R58, R58, 0x1, R0 ;  /* 0x000000013a3a7824 */ /* 0x000fca00078e0200 */
[----:B------:R-:W-:-:S13]  /*da40*/  ISETP.GE.U32.AND P0, PT, R58, R5, PT ;  /* 0x000000053a00720c */ /* 0x000fda0003f06070 */
[----:B0-----:R-:W-:Y:S05]  /*da50*/  @P0 BRA `(.L_x_1196) ;  /* 0x0000000000280947 */ /* 0x001fea0003800000 */
[----:B------:R-:W-:Y:S01]  /*da60*/  IMAD.IADD R28, R58, 0x1, R0 ;  /* 0x000000013a1c7824 */ /* 0x000fe200078e0200 */
[----:B------:R-:W-:-:S04]  /*da70*/  SHF.R.U32.HI R33, RZ, 0x2, R58 ;  /* 0x00000002ff217819 */ /* 0x000fc8000001163a */
[----:B------:R-:W-:Y:S01]  /*da80*/  ISETP.GE.U32.AND P0, PT, R28, R5, PT ;  /* 0x000000051c00720c */ /* 0x000fe20003f06070 */
[----:B------:R-:W-:-:S12]  /*da90*/  IMAD.WIDE.U32 R32, R33, 0x20, R44 ;  /* 0x0000002021207825 */ /* 0x000fd800078e002c */
[----:B------:R-:W-:-:S05]  /*daa0*/  @!P0 SHF.R.U32.HI R29, RZ, 0x2, R28 ;  /* 0x00000002ff1d8819 */ /* 0x000fca000001161c */
[----:B------:R-:W-:Y:S02]  /*dab0*/  @!P0 IMAD.WIDE.U32 R44, R29, 0x20, R44 ;  /* 0x000000201d2c8825 */ /* 0x000fe400078e002c */
[----:B------:R0:W5:Y:S04]  /*dac0*/  LDG.E.128 R28, desc[UR58][R32.64] ;  /* 0x0000003a201c7981 */ /* 0x000168000c1e1d00 */
[----:B------:R0:W5:Y:S04]  /*dad0*/  @!P0 LDG.E.128 R36, desc[UR58][R44.64] ;  /* 0x0000003a2c248981 */ /* 0x000168000c1e1d00 */
[----:B------:R0:W5:Y:S04]  /*dae0*/  @!P0 LDG.E.128 R40, desc[UR58][R44.64+0x10] ;  /* 0x0000103a2c288981 */ /* 0x000168000c1e1d00 */
[----:B------:R-:W5:Y:S02]  /*daf0*/  LDG.E.128 R32, desc[UR58][R32.64+0x10] ;  /* 0x0000103a20207981 */ /* 0x000f64000c1e1d00 */
.L_x_1196:
[----:B------:R-:W-:Y:S05]  /*db00*/  BSYNC B0 ;  /* 0x0000000000007941 */ /* 0x000fea0003800000 */
.L_x_1195:
[----:B------:R-:W-:Y:S04]  /*db10*/  BSSY B0, `(.L_x_1197) ;  /* 0x000005b000007945 */ /* 0x000fe80003800000 */
[----:B------:R-:W-:Y:S05]  /*db20*/  @P1 BRA `(.L_x_1198) ;  /* 0x0000000400641947 */ /* 0x000fea0003800000 */
[----:B------:R-:W-:Y:S02]  /*db30*/  LOP3.LUT P1, RZ, R3, 0xff, RZ, 0xc0, !PT ;  /* 0x000000ff03ff7812 */ /* 0x000fe4000782c0ff */
[----:B-----5:R-:W-:Y:S02]  /*db40*/  FSETP.NEU.FTZ.AND P2, PT, R9, RZ, PT ;  /* 0x000000ff0900720b */ /* 0x020fe40003f5d000 */
[----:B------:R-:W-:Y:S01]  /*db50*/  FSETP.NEU.FTZ.AND P3, PT, R8, RZ, PT ;  /* 0x000000ff0800720b */ /* 0x000fe20003f7d000 */
[----:B------:R-:W-:Y:S01]  /*db60*/  IMAD.IADD R8, R56, 0x1, R0 ;  /* 0x0000000138087824 */ /* 0x000fe200078e0200 */
        /* <DEDUP_REMOVED lines=85> */
.L_x_1198:
[----:B------:R-:W-:Y:S05]  /*e0c0*/  BSYNC B0 ;  /* 0x0000000000007941 */ /* 0x000fea0003800000 */
.L_x_1197:
        /* <DEDUP_REMOVED lines=11> */
[----:B------:R-:W-:-:S07]  /*e180*/  SEL R26, RZ, 0x1, !P0 ;  /* 0x00000001ff1a7807 */ /* 0x000fce0004000000 */
.L_x_1152:
[----:B------:R-:W-:Y:S05]  /*e190*/  BSYNC B6 ;  /* 0x0000000000067941 */ /* 0x000fea0003800000 */
.L_x_1151:
        /* <DEDUP_REMOVED lines=18> */
.L_x_1202:
[--C-:B-1----:R-:W-:Y:S01]  /*e2c0*/  IMAD.IADD R5, R2, 0x1, R4.reuse ;  /* 0x0000000102057824 */ /* 0x102fe200078e0204 */
        /* <DEDUP_REMOVED lines=10> */
[----:B------:R-:W1:Y:S02]  /*e370*/  LDS R4, [R4] ;  /* 0x0000000004047984 */ /* 0x000e640000000800 */
[C---:B-1----:R-:W-:Y:S02]  /*e380*/  PRMT R5, R4.reuse, 0x7770, RZ ;  /* 0x0000777004057816 */ /* 0x042fe400000000ff */
        /* <DEDUP_REMOVED lines=15> */
.L_x_1201:
[----:B------:R-:W-:Y:S05]  /*e480*/  BSYNC B0 ;  /* 0x0000000000007941 */ /* 0x000fea0003800000 */
.L_x_1200:
[----:B------:R-:W-:Y:S01]  /*e490*/  IMAD.MOV.U32 R4, RZ, RZ, R8 ;  /* 0x000000ffff047224 */ /* 0x000fe200078e0008 */
[----:B------:R-:W-:Y:S06]  /*e4a0*/  @P3 BRA `(.L_x_1202) ;  /* 0xfffffffc00843947 */ /* 0x000fec000383ffff */
.L_x_1199:
[----:B------:R-:W-:Y:S02]  /*e4b0*/  ULDC UR4, c[0x0][0x22c] ;  /* 0x00008b0000047ab9 */ /* 0x000fe40000000800 */
[----:B------:R-:W-:-:S13]  /*e4c0*/  ISETP.NE.AND P0, PT, RZ, UR4, PT ;  /* 0x00000004ff007c0c */ /* 0x000fda000bf05270 */
[----:B------:R-:W-:Y:S05]  /*e4d0*/  @!P0 BRA `(.L_x_1203) ;  /* 0x0000000400488947 */ /* 0x000fea0003800000 */
[----:B------:R-:W2:Y:S02]  /*e4e0*/  LDC R9, c[0x0][RZ] ;  /* 0x00000000ff097b82 */ /* 0x000ea40000000800 */
[----:B--2---:R-:W-:Y:S01]  /*e4f0*/  ISETP.GT.AND P0, PT, R9, 0x20, PT ;  /* 0x000000200900780c */ /* 0x004fe20003f04270 */
[----:B-1----:R-:W-:-:S12]  /*e500*/  IMAD.MOV.U32 R0, RZ, RZ, R9 ;  /* 0x000000ffff007224 */ /* 0x002fd800078e0009 */
        /* <DEDUP_REMOVED lines=13> */
[----:B------:R-:W-:-:S03]  /*e5e0*/  HFMA2.MMA R0, -RZ, RZ, 0, 1.9073486328125e-06 ;  /* 0x00000020ff007435 */ /* 0x000fc600000001ff */
[----:B------:R-:W-:-:S13]  /*e5f0*/  ISETP.GE.AND P0, PT, R4, 0x20, PT ;  /* 0x000000200400780c */ /* 0x000fda0003f06270 */
[----:B-1----:R-:W-:Y:S05]  /*e600*/  @!P0 BRA `(.L_x_1204) ;  /* 0x0000000000788947 */ /* 0x002fea0003800000 */
.L_x_1207:
[----:B-1----:R-:W-:Y:S01]  /*e610*/  IMAD.IADD R0, R16, 0x1, R4 ;  /* 0x0000000110007824 */ /* 0x002fe200078e0204 */
[----:B------:R-:W-:Y:S05]  /*e620*/  WARPSYNC.ALL ;  /* 0x0000000000007948 */ /* 0x000fea0003800000 */
[----:B------:R-:W-:Y:S01]  /*e630*/  BAR.SYNC.DEFER_BLOCKING 0x0 ;  /* 0x0000000000007b1d */ /* 0x000fe20000010000 */
[----:B------:R-:W-:-:S04]  /*e640*/  ISETP.GE.U32.AND P0, PT, R0, R9, PT ;  /* 0x000000090000720c */ /* 0x000fc80003f06070 */
[----:B------:R-:W-:Y:S01]  /*e650*/  ISETP.GE.U32.OR P0, PT, R16, R4, P0 ;  /* 0x000000041000720c */ /* 0x000fe20000706470 */
[----:B------:R-:W-:-:S12]  /*e660*/  BSSY B0, `(.L_x_1205) ;  /* 0x0000014000007945 */ /* 0x000fd80003800000 */
[----:B------:R-:W-:Y:S05]  /*e670*/  @P0 BRA `(.L_x_1206) ;  /* 0x0000000000480947 */ /* 0x000fea0003800000 */
        /* <DEDUP_REMOVED lines=18> */
.L_x_1206:
[----:B------:R-:W-:Y:S05]  /*e7a0*/  BSYNC B0 ;  /* 0x0000000000007941 */ /* 0x000fea0003800000 */
.L_x_1205:
[----:B------:R-:W-:-:S04]  /*e7b0*/  SHF.R.S32.HI R4, RZ, 0x1, R4 ;  /* 0x00000001ff047819 */ /* 0x000fc80000011404 */
[----:B------:R-:W-:-:S13]  /*e7c0*/  ISETP.GE.AND P0, PT, R4, 0x20, PT ;  /* 0x000000200400780c */ /* 0x000fda0003f06270 */
[----:B------:R-:W-:Y:S05]  /*e7d0*/  @P0 BRA `(.L_x_1207) ;  /* 0xfffffffc008c0947 */ /* 0x000fea000383ffff */
[----:B-1----:R-:W-:-:S07]  /*e7e0*/  IMAD.MOV.U32 R0, RZ, RZ, 0x20 ;  /* 0x00000020ff007424 */ /* 0x002fce00078e00ff */
.L_x_1204:
[----:B------:R-:W-:Y:S01]  /*e7f0*/  ISETP.GE.AND P0, PT, R0, 0x2, PT ;  /* 0x000000020000780c */ /* 0x000fe20003f06270 */
[----:B------:R-:W-:Y:S05]  /*e800*/  WARPSYNC.ALL ;  /* 0x0000000000007948 */ /* 0x000fea0003800000 */
[----:B------:R-:W-:Y:S07]  /*e810*/  BAR.SYNC.DEFER_BLOCKING 0x0 ;  /* 0x0000000000007b1d */ /* 0x000fee0000010000 */
[----:B------:R-:W-:Y:S05]  /*e820*/  @!P0 BRA `(.L_x_1203) ;  /* 0x0000000000748947 */ /* 0x000fea0003800000 */
[----:B------:R-:W-:-:S07]  /*e830*/  IMAD.MOV.U32 R3, RZ, RZ, 0x1 ;  /* 0x00000001ff037424 */ /* 0x000fce00078e00ff */
.L_x_1208:
[----:B------:R-:W-:Y:S02]  /*e840*/  LOP3.LUT R5, R25, 0xffff, RZ, 0xc0, !PT ;  /* 0x0000ffff19057812 */ /* 0x000fe400078ec0ff */
[----:B------:R-:W-:Y:S02]  /*e850*/  LOP3.LUT R6, R22, 0xffff, RZ, 0xc0, !PT ;  /* 0x0000ffff16067812 */ /* 0x000fe400078ec0ff */
[----:B------:R-:W-:Y:S02]  /*e860*/  PRMT R5, R5, 0x8880, RZ ;  /* 0x0000888005057816 */ /* 0x000fe400000000ff */
[----:B------:R-:W-:Y:S02]  /*e870*/  LOP3.LUT R4, R26, 0xffff, RZ, 0xc0, !PT ;  /* 0x0000ffff1a047812 */ /* 0x000fe400078ec0ff */
[----:B------:R-:W-:Y:S02]  /*e880*/  LOP3.LUT R7, R17, 0xffff, RZ, 0xc0, !PT ;  /* 0x0000ffff11077812 */ /* 0x000fe400078ec0ff */
[----:B------:R-:W-:Y:S01]  /*e890*/  PRMT R8, R6, 0x8880, RZ ;  /* 0x0000888006087816 */ /* 0x000fe200000000ff */
[----:B------:R-:W-:Y:S01]  /*e8a0*/  IMAD.MOV.U32 R6, RZ, RZ, R5 ;  /* 0x000000ffff067224 */ /* 0x000fe200078e0005 */
[----:B------:R-:W-:-:S02]  /*e8b0*/  PRMT R4, R4, 0x8880, RZ ;  /* 0x0000888004047816 */ /* 0x000fc400000000ff */
[----:B------:R-:W-:Y:S02]  /*e8c0*/  PRMT R10, R7, 0x8880, RZ ;  /* 0x00008880070a7816 */ /* 0x000fe400000000ff */
[----:B------:R-:W1:Y:S01]  /*e8d0*/  SHFL.DOWN PT, R8, R8, R3, 0x1f ;  /* 0x08001f0308087589 */ /* 0x000e6200000e0000 */
[----:B------:R-:W-:Y:S02]  /*e8e0*/  LOP3.LUT P0, RZ, R26, 0xff, RZ, 0xc0, !PT ;  /* 0x000000ff1aff7812 */ /* 0x000fe4000780c0ff */
[----:B------:R-:W-:Y:S01]  /*e8f0*/  LOP3.LUT P1, RZ, R25, 0xff, RZ, 0xc0, !PT ;  /* 0x000000ff19ff7812 */ /* 0x000fe2000782c0ff */
[----:B------:R-:W2:Y:S01]  /*e900*/  SHFL.DOWN PT, R4, R4, R3, 0x1f ;  /* 0x08001f0304047589 */ /* 0x000ea200000e0000 */
[----:B------:R-:W-:Y:S02]  /*e910*/  LOP3.LUT P2, RZ, R22, 0xff, RZ, 0xc0, !PT ;  /* 0x000000ff16ff7812 */ /* 0x000fe4000784c0ff */
[----:B------:R-:W-:Y:S01]  /*e920*/  LOP3.LUT P3, RZ, R17, 0xff, RZ, 0xc0, !PT ;  /* 0x000000ff11ff7812 */ /* 0x000fe2000786c0ff */
[----:B------:R-:W3:Y:S04]  /*e930*/  SHFL.DOWN PT, R6, R6, R3, 0x1f ;  /* 0x08001f0306067589 */ /* 0x000ee800000e0000 */
[----:B------:R4:W5:Y:S02]  /*e940*/  SHFL.DOWN PT, R10, R10, R3, 0x1f ;  /* 0x08001f030a0a7589 */ /* 0x00096400000e0000 */
[----:B----4-:R-:W-:-:S02]  /*e950*/  SHF.L.U32 R3, R3, 0x1, RZ ;  /* 0x0000000103037819 */ /* 0x010fc400000006ff */
[----:B-1----:R-:W-:Y:S02]  /*e960*/  ISETP.NE.OR P2, PT, R8, RZ, P2 ;  /* 0x000000ff0800720c */ /* 0x002fe40001745670 */
[----:B------:R-:W-:Y:S02]  /*e970*/  ISETP.GE.AND P4, PT, R3, R0, PT ;  /* 0x000000000300720c */ /* 0x000fe40003f86270 */
[----:B--2---:R-:W-:Y:S02]  /*e980*/  ISETP.NE.OR P0, PT, R4, RZ, P0 ;  /* 0x000000ff0400720c */ /* 0x004fe40000705670 */
[----:B------:R-:W-:Y:S02]  /*e990*/  SEL R22, RZ, 0x1, !P2 ;  /* 0x00000001ff167807 */ /* 0x000fe40005000000 */
[----:B---3--:R-:W-:Y:S02]  /*e9a0*/  ISETP.NE.OR P1, PT, R6, RZ, P1 ;  /* 0x000000ff0600720c */ /* 0x008fe40000f25670 */
[----:B------:R-:W-:-:S02]  /*e9b0*/  SEL R26, RZ, 0x1, !P0 ;  /* 0x00000001ff1a7807 */ /* 0x000fc40004000000 */
[----:B-----5:R-:W-:Y:S02]  /*e9c0*/  ISETP.NE.OR P3, PT, R10, RZ, P3 ;  /* 0x000000ff0a00720c */ /* 0x020fe40001f65670 */
[----:B------:R-:W-:Y:S02]  /*e9d0*/  SEL R25, RZ, 0x1, !P1 ;  /* 0x00000001ff197807 */ /* 0x000fe40004800000 */
[----:B------:R-:W-:Y:S01]  /*e9e0*/  SEL R17, RZ, 0x1, !P3 ;  /* 0x00000001ff117807 */ /* 0x000fe20005800000 */
[----:B------:R-:W-:Y:S08]  /*e9f0*/  @!P4 BRA `(.L_x_1208) ;  /* 0xfffffffc0090c947 */ /* 0x000ff0000383ffff */
.L_x_1203:
[----:B------:R-:W2:Y:S01]  /*ea00*/  LDC R3, c[0x0][0x3e8] ;  /* 0x0000fa00ff037b82 */ /* 0x000ea20000000800 */
[----:B------:R-:W-:Y:S02]  /*ea10*/  IMAD.MOV.U32 R27, RZ, RZ, RZ ;  /* 0x000000ffff1b7224 */ /* 0x000fe400078e00ff */
[----:B0-----:R-:W-:Y:S01]  /*ea20*/  IMAD.MOV.U32 R28, RZ, RZ, RZ ;  /* 0x000000ffff1c7224 */ /* 0x001fe200078e00ff */
[----:B--2---:R-:W-:-:S13]  /*ea30*/  ISETP.NE.AND P1, PT, R3, RZ, PT ;  /* 0x000000ff0300720c */ /* 0x004fda0003f25270 */
[----:B------:R-:W-:Y:S05]  /*ea40*/  @!P1 BRA `(.L_x_1209) ;  /* 0x0000001000489947 */ /* 0x000fea0003800000 */
[----:B------:R-:W-:Y:S01]  /*ea50*/  IMAD.MOV.U32 R4, RZ, RZ, RZ ;  /* 0x000000ffff047224 */ /* 0x000fe200078e00ff */
[----:B------:R-:W-:Y:S01]  /*ea60*/  ULDC.64 UR4, c[0x0][0x3f0] ;  /* 0x0000fc0000047ab9 */ /* 0x000fe20000000a00 */
[----:B-1----:R-:W-:Y:S01]  /*ea70*/  IMAD.MOV.U32 R5, RZ, RZ, R19 ;  /* 0x000000ffff057224 */ /* 0x002fe200078e0013 */
        /* <DEDUP_REMOVED lines=271> */
.L_x_1209:
[----:B------:R-:W-:Y:S05]  /*fb70*/  @!P1 BRA `(.L_x_1210) ;  /* 0x0000001000489947 */ /* 0x000fea0003800000 */
[----:B-1----:R-:W-:Y:S01]  /*fb80*/  IADD3 R5, R19, 0x1, RZ ;  /* 0x0000000113057810 */ /* 0x002fe20007ffe0ff */
        /* <DEDUP_REMOVED lines=273> */
.L_x_1210:
[----:B------:R-:W-:Y:S02]  /*10ca0*/  IMAD.MOV.U32 R23, RZ, RZ, RZ ;  /* 0x000000ffff177224 */ /* 0x000fe400078e00ff */
[----:B------:R-:W-:Y:S01]  /*10cb0*/  IMAD.MOV.U32 R24, RZ, RZ, RZ ;  /* 0x000000ffff187224 */ /* 0x000fe200078e00ff */
[----:B------:R-:W-:Y:S06]  /*10cc0*/  @!P1 BRA `(.L_x_1211) ;  /* 0x0000001000489947 */ /* 0x000fec0003800000 */
[----:B------:R-:W-:Y:S01]  /*10cd0*/  MOV R4, RZ ;  /* 0x000000ff00047202 */ /* 0x000fe20000000f00 */
[----:B-1----:R-:W-:Y:S01]  /*10ce0*/  VIADD R5, R19, 0x2 ;  /* 0x0000000213057836 */ /* 0x002fe20000000000 */
        /* <DEDUP_REMOVED lines=272> */
.L_x_1211:
[----:B------:R-:W-:Y:S05]  /*11df0*/  @!P1 BRA `(.L_x_1212) ;  /* 0x0000001000489947 */ /* 0x000fea0003800000 */
[----:B-1----:R-:W-:Y:S01]  /*11e00*/  VIADD R5, R19, 0x3 ;  /* 0x0000000313057836 */ /* 0x002fe20000000000 */
        /* <DEDUP_REMOVED lines=273> */
.L_x_1212:
        /* <DEDUP_REMOVED lines=294> */
.L_x_1214:
        /* <DEDUP_REMOVED lines=275> */
.L_x_1215:
[----:B------:R-:W-:Y:S01]  /*152b0*/  CS2R R18, SRZ ;  /* 0x0000000000127805 */ /* 0x000fe2000001ff00 */
        /* <DEDUP_REMOVED lines=275> */
.L_x_1216:
        /* <DEDUP_REMOVED lines=275> */
.L_x_1217:
        /* <DEDUP_REMOVED lines=14> */
.L_x_1219:
[----:B------:R-:W-:Y:S05]  /*17600*/  BSYNC B0 ;  /* 0x0000000000007941 */ /* 0x000fea0003800000 */
.L_x_1218:
        /* <DEDUP_REMOVED lines=17> */
.L_x_1221:
[----:B------:R-:W-:Y:S05]  /*17720*/  BSYNC B0 ;  /* 0x0000000000007941 */ /* 0x000fea0003800000 */
.L_x_1220:
        /* <DEDUP_REMOVED lines=35> */
.L_x_1223:
[----:B------:R-:W-:Y:S05]  /*17960*/  BSYNC B0 ;  /* 0x0000000000007941 */ /* 0x000fea0003800000 */
.L_x_1222:
        /* <DEDUP_REMOVED lines=19> */
[----:B0-----:R-:W-:-:S03]  /*17aa0*/  MOV R26, UR6 ;  /* 0x00000006001a7c02 */ /* 0x001fc60008000f00 */
        /* <DEDUP_REMOVED lines=18> */
.L_x_1228:
[----:B------:R-:W-:-:S04]  /*17bd0*/  IMAD.IADD R7, R0, 0x1, R3 ;  /* 0x0000000100077824 */ /* 0x000fc800078e0203 */
[----:B-1----:R-:W-:-:S05]  /*17be0*/  IMAD.WIDE.U32 R6, R7, 0x4, R8 ;  /* 0x0000000407067825 */ /* 0x002fca00078e0008 */
[----:B------:R-:W2:Y:S04]  /*17bf0*/  LDG.E.U8 R11, desc[UR58][R6.64] ;  /* 0x0000003a060b7981 */ /* 0x000ea8000c1e1100 */
[----:B------:R-:W3:Y:S04]  /*17c00*/  LDG.E.U8 R14, desc[UR58][R6.64+0x1] ;  /* 0x0000013a060e7981 */ /* 0x000ee8000c1e1100 */
[----:B------:R-:W4:Y:S04]  /*17c10*/  LDG.E.U8 R13, desc[UR58][R6.64+0x2] ;  /* 0x0000023a060d7981 */ /* 0x000f28000c1e1100 */
[----:B------:R-:W5:Y:S01]  /*17c20*/  LDG.E.U8 R20, desc[UR58][R6.64+0x3] ;  /* 0x0000033a06147981 */ /* 0x000f62000c1e1100 */
[----:B------:R-:W-:-:S05]  /*17c30*/  IMAD.IADD R3, R10, 0x1, R3 ;  /* 0x000000010a037824 */ /* 0x000fca00078e0203 */
        /* <DEDUP_REMOVED lines=11> */
.L_x_1227:
[----:B------:R-:W-:Y:S05]  /*17cf0*/  BRA `(.L_x_1226) ;  /* 0x0000000000847947 */ /* 0x000fea0003800000 */
.L_x_1225:
[----:B------:R-:W-:Y:S01]  /*17d00*/  ULDC UR7, c[0x0][0x228] ;  /* 0x00008a0000077ab9 */ /* 0x000fe20000000800 */
[----:B------:R-:W-:Y:S02]  /*17d10*/  PRMT R25, R26, 0x7610, R25 ;  /* 0x000076101a197816 */ /* 0x000fe40000000019 */
        /* <DEDUP_REMOVED lines=13> */
.L_x_1229:
        /* <DEDUP_REMOVED lines=18> */
.L_x_1226:
[----:B------:R-:W-:Y:S05]  /*17f10*/  BSYNC B0 ;  /* 0x0000000000007941 */ /* 0x000fea0003800000 */
.L_x_1224:
        /* <DEDUP_REMOVED lines=13> */
[----:B0-----:R-:W-:-:S07]  /*17ff0*/  MOV R3, UR5 ;  /* 0x0000000500037c02 */ /* 0x001fce0008000f00 */
.L_x_1233:
[--C-:B------:R-:W-:Y:S01]  /*18000*/  IMAD.IADD R6, R2, 0x1, R3.reuse ;  /* 0x0000000102067824 */ /* 0x100fe200078e0203 */
        /* <DEDUP_REMOVED lines=26> */
.L_x_1232:
[----:B------:R-:W-:Y:S05]  /*181b0*/  BSYNC B0 ;  /* 0x0000000000007941 */ /* 0x000fea0003800000 */
.L_x_1231:
[----:B0-----:R-:W-:Y:S01]  /*181c0*/  IMAD.MOV.U32 R3, RZ, RZ, R8 ;  /* 0x000000ffff037224 */ /* 0x001fe200078e0008 */
[----:B------:R-:W-:Y:S06]  /*181d0*/  @P4 BRA `(.L_x_1233) ;  /* 0xfffffffc00884947 */ /* 0x000fec000383ffff */
.L_x_1230:
[----:B------:R-:W-:Y:S02]  /*181e0*/  ULDC UR4, c[0x0][0x22c] ;  /* 0x00008b0000047ab9 */ /* 0x000fe40000000800 */
[----:B------:R-:W-:-:S13]  /*181f0*/  ISETP.NE.AND P0, PT, RZ, UR4, PT ;  /* 0x00000004ff007c0c */ /* 0x000fda000bf05270 */
[----:B------:R-:W-:Y:S05]  /*18200*/  @!P0 BRA `(.L_x_1234) ;  /* 0x0000000400248947 */ /* 0x000fea0003800000 */
[----:B------:R-:W-:Y:S01]  /*18210*/  ISETP.GT.AND P0, PT, R11, 0x20, PT ;  /* 0x000000200b00780c */ /* 0x000fe20003f04270 */
[----:B------:R-:W-:-:S12]  /*18220*/  IMAD.MOV.U32 R2, RZ, RZ, R11 ;  /* 0x000000ffff027224 */ /* 0x000fd800078e000b */
[----:B------:R-:W-:Y:S05]  /*18230*/  @!P0 BRA `(.L_x_1235) ;  /* 0x0000000000988947 */ /* 0x000fea0003800000 */
[----:B0-----:R-:W-:-:S04]  /*18240*/  PRMT R3, R25, 0x7604, R26 ;  /* 0x0000760419037816 */ /* 0x001fc8000000001a */
[----:B------:R-:W-:-:S04]  /*18250*/  PRMT R2, R22, 0x7054, R3 ;  /* 0x0000705416027816 */ /* 0x000fc80000000003 */
[----:B------:R-:W-:Y:S02]  /*18260*/  PRMT R7, R17, 0x654, R2 ;  /* 0x0000065411077816 */ /* 0x000fe40000000002 */
[----:B------:R-:W-:-:S03]  /*18270*/  LEA.HI R2, R11, R11, RZ, 0x1 ;  /* 0x0000000b0b027211 */ /* 0x000fc600078f08ff */
[----:B------:R1:W-:Y:S01]  /*18280*/  STS [R0], R7 ;  /* 0x0000000700007388 */ /* 0x0003e20000000800 */
[----:B------:R-:W-:Y:S01]  /*18290*/  SHF.R.S32.HI R3, RZ, 0x1, R2 ;  /* 0x00000001ff037819 */ /* 0x000fe20000011402 */
[----:B------:R-:W-:-:S03]  /*182a0*/  IMAD.MOV.U32 R2, RZ, RZ, 0x20 ;  /* 0x00000020ff027424 */ /* 0x000fc600078e00ff */
[----:B------:R-:W-:-:S13]  /*182b0*/  ISETP.GE.AND P0, PT, R3, 0x20, PT ;  /* 0x000000200300780c */ /* 0x000fda0003f06270 */
[----:B-1----:R-:W-:Y:S05]  /*182c0*/  @!P0 BRA `(.L_x_1235) ;  /* 0x0000000000748947 */ /* 0x002fea0003800000 */
.L_x_1238:
[----:B------:R-:W-:Y:S01]  /*182d0*/  IMAD.IADD R2, R16, 0x1, R3 ;  /* 0x0000000110027824 */ /* 0x000fe200078e0203 */
[----:B------:R-:W-:Y:S04]  /*182e0*/  BAR.SYNC.DEFER_BLOCKING 0x0 ;  /* 0x0000000000007b1d */ /* 0x000fe80000010000 */
[----:B------:R-:W-:Y:S02]  /*182f0*/  ISETP.GE.U32.AND P0, PT, R2, R11, PT ;  /* 0x0000000b0200720c */ /* 0x000fe40003f06070 */
[----:B------:R-:W-:Y:S02]  /*18300*/  BSSY B0, `(.L_x_1236) ;  /* 0x0000015000007945 */ /* 0x000fe40003800000 */
[----:B------:R-:W-:-:S13]  /*18310*/  ISETP.GE.U32.OR P0, PT, R16, R3, P0 ;  /* 0x000000031000720c */ /* 0x000fda0000706470 */
[----:B0-----:R-:W-:Y:S05]  /*18320*/  @P0 BRA `(.L_x_1237) ;  /* 0x0000000000480947 */ /* 0x001fea0003800000 */
        /* <DEDUP_REMOVED lines=18> */
.L_x_1237:
[----:B------:R-:W-:Y:S05]  /*18450*/  BSYNC B0 ;  /* 0x0000000000007941 */ /* 0x000fea0003800000 */
.L_x_1236:
[----:B------:R-:W-:-:S04]  /*18460*/  SHF.R.S32.HI R3, RZ, 0x1, R3 ;  /* 0x00000001ff037819 */ /* 0x000fc80000011403 */
[----:B------:R-:W-:-:S13]  /*18470*/  ISETP.GE.AND P0, PT, R3, 0x20, PT ;  /* 0x000000200300780c */ /* 0x000fda0003f06270 */
[----:B------:R-:W-:Y:S05]  /*18480*/  @P0 BRA `(.L_x_1238) ;  /* 0xfffffffc00900947 */ /* 0x000fea000383ffff */
[----:B------:R-:W-:-:S07]  /*18490*/  IMAD.MOV.U32 R2, RZ, RZ, 0x20 ;  /* 0x00000020ff027424 */ /* 0x000fce00078e00ff */
.L_x_1235:
[----:B------:R-:W-:Y:S01]  /*184a0*/  BAR.SYNC.DEFER_BLOCKING 0x0 ;  /* 0x0000000000007b1d */ /* 0x000fe20000010000 */
[----:B------:R-:W-:-:S13]  /*184b0*/  ISETP.GE.AND P0, PT, R2, 0x2, PT ;  /* 0x000000020200780c */ /* 0x000fda0003f06270 */
[----:B------:R-:W-:Y:S05]  /*184c0*/  @!P0 BRA `(.L_x_1234) ;  /* 0x0000000000748947 */ /* 0x000fea0003800000 */
[----:B0-----:R-:W-:-:S07]  /*184d0*/  IMAD.MOV.U32 R3, RZ, RZ, 0x1 ;  /* 0x00000001ff037424 */ /* 0x001fce00078e00ff */
.L_x_1239:
        /* <DEDUP_REMOVED lines=9> */
[----:B------:R-:W0:Y:S01]  /*18570*/  SHFL.DOWN PT, R10, R10, R3, 0x1f ;  /* 0x08001f030a0a7589 */ /* 0x000e2200000e0000 */
[----:B------:R-:W-:Y:S02]  /*18580*/  LOP3.LUT P1, RZ, R26, 0xff, RZ, 0xc0, !PT ;  /* 0x000000ff1aff7812 */ /* 0x000fe4000782c0ff */
[----:B------:R-:W-:Y:S01]  /*18590*/  LOP3.LUT P2, RZ, R25, 0xff, RZ, 0xc0, !PT ;  /* 0x000000ff19ff7812 */ /* 0x000fe2000784c0ff */
[----:B------:R-:W1:Y:S01]  /*185a0*/  SHFL.DOWN PT, R0, R0, R3, 0x1f ;  /* 0x08001f0300007589 */ /* 0x000e6200000e0000 */
[----:B------:R-:W-:Y:S02]  /*185b0*/  LOP3.LUT P4, RZ, R22, 0xff, RZ, 0xc0, !PT ;  /* 0x000000ff16ff7812 */ /* 0x000fe4000788c0ff */
[----:B------:R-:W-:Y:S01]  /*185c0*/  LOP3.LUT P0, RZ, R17, 0xff, RZ, 0xc0, !PT ;  /* 0x000000ff11ff7812 */ /* 0x000fe2000780c0ff */
[----:B------:R-:W2:Y:S04]  /*185d0*/  SHFL.DOWN PT, R6, R6, R3, 0x1f ;  /* 0x08001f0306067589 */ /* 0x000ea800000e0000 */
[----:B------:R3:W4:Y:S02]  /*185e0*/  SHFL.DOWN PT, R8, R8, R3, 0x1f ;  /* 0x08001f0308087589 */ /* 0x00072400000e0000 */
[----:B---3--:R-:W-:Y:S01]  /*185f0*/  IMAD.SHL.U32 R3, R3, 0x2, RZ ;  /* 0x0000000203037824 */ /* 0x008fe200078e00ff */
[----:B0-----:R-:W-:-:S04]  /*18600*/  ISETP.NE.OR P0, PT, R10, RZ, P0 ;  /* 0x000000ff0a00720c */ /* 0x001fc80000705670 */
[----:B------:R-:W-:Y:S02]  /*18610*/  ISETP.GE.AND P5, PT, R3, R2, PT ;  /* 0x000000020300720c */ /* 0x000fe40003fa6270 */
[----:B-1----:R-:W-:Y:S02]  /*18620*/  ISETP.NE.OR P1, PT, R0, RZ, P1 ;  /* 0x000000ff0000720c */ /* 0x002fe40000f25670 */
[----:B------:R-:W-:Y:S02]  /*18630*/  SEL R17, RZ, 0x1, !P0 ;  /* 0x00000001ff117807 */ /* 0x000fe40004000000 */
[----:B--2---:R-:W-:Y:S02]  /*18640*/  ISETP.NE.OR P2, PT, R6, RZ, P2 ;  /* 0x000000ff0600720c */ /* 0x004fe40001745670 */
[----:B------:R-:W-:Y:S02]  /*18650*/  SEL R26, RZ, 0x1, !P1 ;  /* 0x00000001ff1a7807 */ /* 0x000fe40004800000 */
[----:B----4-:R-:W-:-:S02]  /*18660*/  ISETP.NE.OR P4, PT, R8, RZ, P4 ;  /* 0x000000ff0800720c */ /* 0x010fc40002785670 */
[----:B------:R-:W-:Y:S02]  /*18670*/  SEL R25, RZ, 0x1, !P2 ;  /* 0x00000001ff197807 */ /* 0x000fe40005000000 */
[----:B------:R-:W-:Y:S01]  /*18680*/  SEL R22, RZ, 0x1, !P4 ;  /* 0x00000001ff167807 */ /* 0x000fe20006000000 */
[----:B------:R-:W-:Y:S08]  /*18690*/  @!P5 BRA `(.L_x_1239) ;  /* 0xfffffffc0090d947 */ /* 0x000ff0000383ffff */
.L_x_1234:
        /* <DEDUP_REMOVED lines=9> */
[----:B0-----:R-:W2:Y:S04]  /*18730*/  LDG.E.U8 R3, desc[UR58][R4.64] ;  /* 0x0000003a04037981 */ /* 0x001ea8000c1e1100 */
        /* <DEDUP_REMOVED lines=11> */
.L_x_1241:
        /* <DEDUP_REMOVED lines=21> */
.L_x_1243:
        /* <DEDUP_REMOVED lines=24> */
.L_x_1244:
        /* <DEDUP_REMOVED lines=24> */
.L_x_1245:
        /* <DEDUP_REMOVED lines=24> */
.L_x_1246:
[----:B------:R-:W-:Y:S01]  /*18dc0*/  ULDC.64 UR4, c[0x0][0x5e8] ;  /* 0x00017a0000047ab9 */ /* 0x000fe20000000a00 */
[----:B------:R-:W-:Y:S02]  /*18dd0*/  LOP3.LUT P0, RZ, R17, 0xff, RZ, 0xc0, !PT ;  /* 0x000000ff11ff7812 */ /* 0x000fe4000780c0ff */
[----:B------:R-:W-:Y:S02]  /*18de0*/  IADD3 R18, P1, R18, UR4, RZ ;  /* 0x0000000412127c10 */ /* 0x000fe4000ff3e0ff */
[----:B0-----:R-:W-:-:S03]  /*18df0*/  SEL R3, RZ, 0x1, !P0 ;  /* 0x00000001ff037807 */ /* 0x001fc60004000000 */
[----:B------:R-:W-:-:S05]  /*18e00*/  IMAD.X R19, RZ, RZ, UR5, P1 ;  /* 0x00000005ff137e24 */ /* 0x000fca00088e06ff */
[----:B------:R-:W-:Y:S01]  /*18e10*/  STG.E.U8 desc[UR58][R18.64], R3 ;  /* 0x0000000312007986 */ /* 0x000fe2000c10113a */
[----:B------:R-:W-:Y:S05]  /*18e20*/  EXIT ;  /* 0x000000000000794d */ /* 0x000fea0003800000 */
.L_x_1242:
[----:B------:R-:W-:Y:S04]  /*18e30*/  STG.E.U8 desc[UR58][R4.64], R26 ;  /* 0x0000001a04007986 */ /* 0x000fe8000c10113a */
[----:B------:R-:W-:Y:S04]  /*18e40*/  STG.E.U8 desc[UR58][R4.64+0x1], R25 ;  /* 0x0000011904007986 */ /* 0x000fe8000c10113a */
[----:B------:R-:W-:Y:S04]  /*18e50*/  STG.E.U8 desc[UR58][R4.64+0x2], R22 ;  /* 0x0000021604007986 */ /* 0x000fe8000c10113a */
[----:B------:R-:W-:Y:S01]  /*18e60*/  STG.E.U8 desc[UR58][R4.64+0x3], R17 ;  /* 0x0000031104007986 */ /* 0x000fe2000c10113a */
[----:B------:R-:W-:Y:S05]  /*18e70*/  EXIT ;  /* 0x000000000000794d */ /* 0x000fea0003800000 */
.L_x_1240:
[----:B------:R-:W-:Y:S01]  /*18e80*/  ISETP.NE.AND P0, PT, RZ, UR36, PT ;  /* 0x00000024ff007c0c */ /* 0x000fe2000bf05270 */
[----:B------:R-:W-:Y:S02]  /*18e90*/  ULDC.64 UR4, c[0x0][0x5e8] ;  /* 0x00017a0000047ab9 */ /* 0x000fe40000000a00 */
[----:B------:R-:W-:Y:S02]  /*18ea0*/  IADD3 R2, P1, R24, UR4, RZ ;  /* 0x0000000418027c10 */ /* 0x000fe4000ff3e0ff */
[----:B------:R-:W-:Y:S02]  /*18eb0*/  IADD3 R4, P2, R23, UR4, RZ ;  /* 0x0000000417047c10 */ /* 0x000fe4000ff5e0ff */
[----:B------:R-:W-:Y:S01]  /*18ec0*/  IADD3 R6, P3, R19, UR4, RZ ;  /* 0x0000000413067c10 */ /* 0x000fe2000ff7e0ff */
[----:B0-----:R-:W-:Y:S01]  /*18ed0*/  IMAD.X R3, RZ, RZ, UR5, P1 ;  /* 0x00000005ff037e24 */ /* 0x001fe200088e06ff */
        /* <DEDUP_REMOVED lines=14> */
[----:B------:R-:W-:-:S02]  /*18fc0*/  @P0 PRMT R26, R0, 0x7610, R26 ;  /* 0x00007610001a0816 */ /* 0x000fc4000000001a */
[----:B-----5:R-:W-:Y:S02]  /*18fd0*/  @P0 LOP3.LUT P4, RZ, R17, 0xff, R10, 0xc8, !PT ;  /* 0x000000ff11ff0812 */ /* 0x020fe4000788c80a */
[----:B------:R-:W-:Y:S02]  /*18fe0*/  @P0 SEL R10, RZ, 0x1, !P2 ;  /* 0x00000001ff0a0807 */ /* 0x000fe40005000000 */
[----:B------:R-:W-:Y:S02]  /*18ff0*/  @P0 SEL R11, RZ, 0x1, !P3 ;  /* 0x00000001ff0b0807 */ /* 0x000fe40005800000 */
[----:B------:R-:W-:Y:S02]  /*19000*/  @P0 SEL R12, RZ, 0x1, !P4 ;  /* 0x00000001ff0c0807 */ /* 0x000fe40006000000 */
        /* <DEDUP_REMOVED lines=24> */
.L_x_1248:
        /* <DEDUP_REMOVED lines=24> */
.L_x_1249:
        /* <DEDUP_REMOVED lines=24> */
.L_x_1250:
        /* <DEDUP_REMOVED lines=24> */
.L_x_1251:
[----:B------:R-:W-:Y:S01]  /*19610*/  ULDC.64 UR4, c[0x0][0x5e8] ;  /* 0x00017a0000047ab9 */ /* 0x000fe20000000a00 */
[----:B------:R-:W-:Y:S02]  /*19620*/  LOP3.LUT P0, RZ, R17, 0xff, RZ, 0xc0, !PT ;  /* 0x000000ff11ff7812 */ /* 0x000fe4000780c0ff */
[----:B------:R-:W-:Y:S02]  /*19630*/  IADD3 R18, P1, R18, UR4, RZ ;  /* 0x0000000412127c10 */ /* 0x000fe4000ff3e0ff */
[----:B0-----:R-:W-:-:S03]  /*19640*/  SEL R3, RZ, 0x1, !P0 ;  /* 0x00000001ff037807 */ /* 0x001fc60004000000 */
[----:B------:R-:W-:-:S05]  /*19650*/  IMAD.X R19, RZ, RZ, UR5, P1 ;  /* 0x00000005ff137e24 */ /* 0x000fca00088e06ff */
[----:B------:R-:W-:Y:S01]  /*19660*/  STG.E.U8 desc[UR58][R18.64], R3 ;  /* 0x0000000312007986 */ /* 0x000fe2000c10113a */
[----:B------:R-:W-:Y:S05]  /*19670*/  EXIT ;  /* 0x000000000000794d */ /* 0x000fea0003800000 */
.L_x_1247:
        /* <DEDUP_REMOVED lines=13> */
.L_x_1213:
        /* <DEDUP_REMOVED lines=31> */
.L_x_1253:
        /* <DEDUP_REMOVED lines=21> */
.L_x_1255:
        /* <DEDUP_REMOVED lines=24> */
.L_x_1256:
        /* <DEDUP_REMOVED lines=24> */
.L_x_1257:
        /* <DEDUP_REMOVED lines=24> */
.L_x_1258:
[----:B------:R-:W-:Y:S01]  /*19f10*/  ULDC.64 UR4, c[0x0][0x5e8] ;  /* 0x00017a0000047ab9 */ /* 0x000fe20000000a00 */
[----:B------:R-:W-:Y:S02]  /*19f20*/  LOP3.LUT P0, RZ, R17, 0xff, RZ, 0xc0, !PT ;  /* 0x000000ff11ff7812 */ /* 0x000fe4000780c0ff */
[----:B------:R-:W-:Y:S02]  /*19f30*/  IADD3 R2, P1, R23, UR4, RZ ;  /* 0x0000000417027c10 */ /* 0x000fe4000ff3e0ff */
[----:B------:R-:W-:-:S03]  /*19f40*/  SEL R5, RZ, 0x1, !P0 ;  /* 0x00000001ff057807 */ /* 0x000fc60004000000 */
[----:B0-----:R-:W-:-:S05]  /*19f50*/  IMAD.X R3, RZ, RZ, UR5, P1 ;  /* 0x00000005ff037e24 */ /* 0x001fca00088e06ff */
[----:B------:R-:W-:Y:S01]  /*19f60*/  STG.E.U8 desc[UR58][R2.64], R5 ;  /* 0x0000000502007986 */ /* 0x000fe2000c10113a */
[----:B------:R-:W-:Y:S05]  /*19f70*/  EXIT ;  /* 0x000000000000794d */ /* 0x000fea0003800000 */
.L_x_1254:
[----:B------:R-:W-:Y:S04]  /*19f80*/  STG.E.U8 desc[UR58][R4.64], R26 ;  /* 0x0000001a04007986 */ /* 0x000fe8000c10113a */
[----:B------:R-:W-:Y:S04]  /*19f90*/  STG.E.U8 desc[UR58][R4.64+0x1], R25 ;  /* 0x0000011904007986 */ /* 0x000fe8000c10113a */
[----:B------:R-:W-:Y:S04]  /*19fa0*/  STG.E.U8 desc[UR58][R4.64+0x2], R22 ;  /* 0x0000021604007986 */ /* 0x000fe8000c10113a */
[----:B------:R-:W-:Y:S01]  /*19fb0*/  STG.E.U8 desc[UR58][R4.64+0x3], R17 ;  /* 0x0000031104007986 */ /* 0x000fe2000c10113a */
[----:B------:R-:W-:Y:S05]  /*19fc0*/  EXIT ;  /* 0x000000000000794d */ /* 0x000fea0003800000 */
.L_x_1252:
        /* <DEDUP_REMOVED lines=49> */
.L_x_1260:
        /* <DEDUP_REMOVED lines=24> */
.L_x_1261:
        /* <DEDUP_REMOVED lines=24> */
.L_x_1262:
        /* <DEDUP_REMOVED lines=24> */
.L_x_1263:
[----:B------:R-:W-:Y:S01]  /*1a760*/  ULDC.64 UR4, c[0x0][0x5e8] ;  /* 0x00017a0000047ab9 */ /* 0x000fe20000000a00 */
[----:B------:R-:W-:Y:S02]  /*1a770*/  LOP3.LUT P0, RZ, R17, 0xff, RZ, 0xc0, !PT ;  /* 0x000000ff11ff7812 */ /* 0x000fe4000780c0ff */
[----:B------:R-:W-:Y:S02]  /*1a780*/  IADD3 R2, P1, R23, UR4, RZ ;  /* 0x0000000417027c10 */ /* 0x000fe4000ff3e0ff */
[----:B------:R-:W-:-:S03]  /*1a790*/  SEL R5, RZ, 0x1, !P0 ;  /* 0x00000001ff057807 */ /* 0x000fc60004000000 */
[----:B0-----:R-:W-:-:S05]  /*1a7a0*/  IMAD.X R3, RZ, RZ, UR5, P1 ;  /* 0x00000005ff037e24 */ /* 0x001fca00088e06ff */
[----:B------:R-:W-:Y:S01]  /*1a7b0*/  STG.E.U8 desc[UR58][R2.64], R5 ;  /* 0x0000000502007986 */ /* 0x000fe2000c10113a */
[----:B------:R-:W-:Y:S05]  /*1a7c0*/  EXIT ;  /* 0x000000000000794d */ /* 0x000fea0003800000 */
.L_x_1259:
        /* <DEDUP_REMOVED lines=13> */
.L_x_1264:
        /* <DEDUP_REMOVED lines=14> */
.L_x_7547:


//--------------------- .text._ZN2at6native13reduce_kernelILi256ELi1ENS0_8ReduceOpIN3c107complexIdEENS0_14func_wrapper_tIbZZZNS0_14or_kernel_cudaERNS_14TensorIteratorEENKUlvE_clEvENKUlvE6_clEvEUlbS5_E_EEjbLi4ELi4EEEEEvT1_ --------------------------
	.section	.text._ZN2at6native13reduce_kernelILi256ELi1ENS0_8ReduceOpIN3c107complexIdEENS0_14func_wrapper_tIbZZZNS0_14or_kernel_cudaERNS_14TensorIteratorEENKUlvE_clEvENKUlvE6_clEvEUlbS5_E_EEjbLi4ELi4EEEEEvT1_,"ax",@progbits
	.align	128
        .global         _ZN2at6native13reduce_kernelILi256ELi1ENS0_8ReduceOpIN3c107complexIdEENS0_14func_wrapper_tIbZZZNS0_14or_kernel_cudaERNS_14TensorIteratorEENKUlvE_clEvENKUlvE6_clEvEUlbS5_E_EEjbLi4ELi4EEEEEvT1_
        .type           _ZN2at6native13reduce_kernelILi256ELi1ENS0_8ReduceOpIN3c107complexIdEENS0_14func_wrapper_tIbZZZNS0_14or_kernel_cudaERNS_14TensorIteratorEENKUlvE_clEvENKUlvE6_clEvEUlbS5_E_EEjbLi4ELi4EEEEEvT1_,@function
        .size           _ZN2at6native13reduce_kernelILi256ELi1ENS0_8ReduceOpIN3c107complexIdEENS0_14func_wrapper_tIbZZZNS0_14or_kernel_cudaERNS_14TensorIteratorEENKUlvE_clEvENKUlvE6_clEvEUlbS5_E_EEjbLi4ELi4EEEEEvT1_,(.L_x_7548 - _ZN2at6native13reduce_kernelILi256ELi1ENS0_8ReduceOpIN3c107complexIdEENS0_14func_wrapper_tIbZZZNS0_14or_kernel_cudaERNS_14TensorIteratorEENKUlvE_clEvENKUlvE6_clEvEUlbS5_E_EEjbLi4ELi4EEEEEvT1_)
        .other          _ZN2at6native13reduce_kernelILi256ELi1ENS0_8ReduceOpIN3c107complexIdEENS0_14func_wrapper_tIbZZZNS0_14or_kernel_cudaERNS_14TensorIteratorEENKUlvE_clEvENKUlvE6_clEvEUlbS5_E_EEjbLi4ELi4EEEEEvT1_,@"STO_CUDA_ENTRY STV_DEFAULT"
_ZN2at6native13reduce_kernelILi256ELi1ENS0_8ReduceOpIN3c107complexIdEENS0_14func_wrapper_tIbZZZNS0_14or_kernel_cudaERNS_14TensorIteratorEENKUlvE_clEvENKUlvE6_clEvEUlbS5_E_EEjbLi4ELi4EEEEEvT1_:
.text._ZN2at6native13reduce_kernelILi256ELi1ENS0_8ReduceOpIN3c107complexIdEENS0_14func_wrapper_tIbZZZNS0_14or_kernel_cudaERNS_14TensorIteratorEENKUlvE_clEvENKUlvE6_clEvEUlbS5_E_EEjbLi4ELi4EEEEEvT1_:
        /* <DEDUP_REMOVED lines=286> */
.L_x_1265:
        /* <DEDUP_REMOVED lines=49> */
.L_x_1274:
[----:B------:R-:W-:Y:S05]  /*14f0*/  BSYNC B3 ;  /* 0x0000000000037941 */ /* 0x000fea0003800000 */
.L_x_1273:
        /* <DEDUP_REMOVED lines=11> */
[----:B------:R-:W2:Y:S02]  /*15b0*/  LDG.E.128 R8, desc[UR36][R8.64] ;  /* 0x0000002408087981 */ /* 0x000ea4000c1e1d00 */
[----:B--2---:R-:W-:-:S06]  /*15c0*/  DSETP.NEU.AND P0, PT, R10, RZ, PT ;  /* 0x000000ff0a00722a */ /* 0x004fcc0003f0d000 */
[----:B------:R-:W-:-:S06]  /*15d0*/  DSETP.NEU.OR P0, PT, R8, RZ, P0 ;  /* 0x000000ff0800722a */ /* 0x000fcc000070d400 */
[----:B------:R-:W-:-:S08]  /*15e0*/  SEL R6, RZ, 0x1, !P0 ;  /* 0x00000001ff067807 */ /* 0x000fd00004000000 */
.L_x_1272:
[----:B------:R-:W-:Y:S05]  /*15f0*/  BSYNC B2 ;  /* 0x0000000000027941 */ /* 0x000fea0003800000 */
.L_x_1271:
[C---:B------:R-:W-:Y:S02]  /*1600*/  IADD3 R5, P0, -R13.reuse, 0x4, RZ ;  /* 0x000000040d057810 */ /* 0x040fe40007f1e1ff */
[----:B------:R-:W-:Y:S02]  /*1610*/  IADD3 R28, R13, -0x4, R2 ;  /* 0xfffffffc0d1c7810 */ /* 0x000fe40007ffe002 */
[----:B------:R-:W-:Y:S01]  /*1620*/  LEA R26, P1, R5, R26, 0x4 ;  /* 0x0000001a051a7211 */ /* 0x000fe200078220ff */
[----:B------:R-:W-:-:S05]  /*1630*/  IMAD.X R8, RZ, RZ, -0x1, P0 ;  /* 0xffffffffff087424 */ /* 0x000fca00000e06ff */
[----:B------:R-:W-:-:S07]  /*1640*/  LEA.HI.X R27, R5, R27, R8, 0x4, P1 ;  /* 0x0000001b051b7211 */ /* 0x000fce00008f2408 */
.L_x_1270:
[----:B------:R-:W-:Y:S05]  /*1650*/  BSYNC B1 ;  /* 0x0000000000017941 */ /* 0x000fea0003800000 */
.L_x_1269:
[----:B------:R-:W-:Y:S01]  /*1660*/  LEA R5, R29, 0x3, 0x2 ;  /* 0x000000031d057811 */ /* 0x000fe200078e10ff */
[----:B------:R-:W-:Y:S01]  /*1670*/  BSSY B1, `(.L_x_1275) ;  /* 0x0000027000017945 */ /* 0x000fe20003800000 */
[----:B------:R-:W-:Y:S02]  /*1680*/  ISETP.NE.AND P5, PT, RZ, UR28, PT ;  /* 0x0000001cff007c0c */ /* 0x000fe4000bfa5270 */
[----:B------:R-:W-:Y:S02]  /*1690*/  ISETP.GE.U32.AND P0, PT, R5, R28, PT ;  /* 0x0000001c0500720c */ /* 0x000fe40003f06070 */
[----:B------:R-:W-:Y:S02]  /*16a0*/  ISETP.NE.AND P6, PT, R3, RZ, PT ;  /* 0x000000ff0300720c */ /* 0x000fe40003fc5270 */
[C---:B------:R-:W-:Y:S02]  /*16b0*/  PRMT R2, R7.reuse, 0x7610, R2 ;  /* 0x0000761007027816 */ /* 0x040fe40000000002 */
[----:B------:R-:W-:-:S07]  /*16c0*/  PRMT R5, R7, 0x7610, R5 ;  /* 0x0000761007057816 */ /* 0x000fce0000000005 */
[----:B------:R-:W-:Y:S05]  /*16d0*/  @P0 BRA `(.L_x_1276) ;  /* 0x0000000000800947 */ /* 0x000fea0003800000 */
[C---:B------:R-:W-:Y:S02]  /*16e0*/  PRMT R5, R2.reuse, 0x7610, R5 ;  /* 0x0000761002057816 */ /* 0x040fe40000000005 */
[----:B------:R-:W-:-:S07]  /*16f0*/  PRMT R7, R2, 0x7610, R7 ;  /* 0x0000761002077816 */ /* 0x000fce0000000007 */
.L_x_1277:
[----:B------:R-:W-:Y:S01]  /*1700*/  IMAD.WIDE.U32 R30, R29, 0x40, R26 ;  /* 0x000000401d1e7825 */ /* 0x000fe200078e001a */
[----:B------:R-:W-:-:S04]  /*1710*/  ULDC UR4, c[0x0][0x220] ;  /* 0x0000880000047ab9 */ /* 0x000fc80000000800 */
[----:B------:R-:W2:Y:S04]  /*1720*/  LDG.E.128 R8, desc[UR36][R30.64+0x10] ;  /* 0x000010241e087981 */ /* 0x000ea8000c1e1d00 */
[----:B------:R-:W3:Y:S04]  /*1730*/  LDG.E.128 R20, desc[UR36][R30.64] ;  /* 0x000000241e147981 */ /* 0x000ee8000c1e1d00 */
[----:B------:R-:W4:Y:S04]  /*1740*/  LDG.E.128 R12, desc[UR36][R30.64+0x20] ;  /* 0x000020241e0c7981 */ /* 0x000f28000c1e1d00 */
[----:B------:R-:W5:Y:S01]  /*1750*/  LDG.E.128 R16, desc[UR36][R30.64+0x30] ;  /* 0x000030241e107981 */ /* 0x000f62000c1e1d00 */
[----:B------:R-:W-:Y:S01]  /*1760*/  LOP3.LUT P4, RZ, R7, 0xff, RZ, 0xc0, !PT ;  /* 0x000000ff07ff7812 */ /* 0x000fe2000788c0ff */
[----:B------:R-:W-:Y:S01]  /*1770*/  VIADD R29, R29, UR4 ;  /* 0x000000041d1d7c36 */ /* 0x000fe20008000000 */
[----:B------:R-:W-:Y:S01]  /*1780*/  LOP3.LUT P2, RZ, R6, 0xff, RZ, 0xc0, !PT ;  /* 0x000000ff06ff7812 */ /* 0x000fe2000784c0ff */
[----:B--2---:R-:W-:-:S02]  /*1790*/  DSETP.NEU.AND P3, PT, R10, RZ, PT ;  /* 0x000000ff0a00722a */ /* 0x004fc40003f6d000 */
[----:B---3--:R-:W-:-:S04]  /*17a0*/  DSETP.NEU.AND P0, PT, R22, RZ, PT ;  /* 0x000000ff1600722a */ /* 0x008fc80003f0d000 */
[----:B------:R-:W-:Y:S02]  /*17b0*/  DSETP.NEU.OR P3, PT, R8, RZ, P3 ;  /* 0x000000ff0800722a */ /* 0x000fe40001f6d400 */
[----:B------:R-:W-:Y:S02]  /*17c0*/  DSETP.NEU.OR P0, PT, R20, RZ, P0 ;  /* 0x000000ff1400722a */ /* 0x000fe4000070d400 */
[----:B----4-:R-:W-:Y:S02]  /*17d0*/  DSETP.NEU.AND P1, PT, R14, RZ, PT ;  /* 0x000000ff0e00722a */ /* 0x010fe40003f2d000 */
[----:B------:R-:W-:Y:S02]  /*17e0*/  PLOP3.LUT P3, PT, P4, P3, PT, 0xa8, 0x0 ;  /* 0x000000000000781c */ /* 0x000fe40002767570 */
[----:B------:R-:W-:Y:S02]  /*17f0*/  LOP3.LUT P4, RZ, R5, 0xff, RZ, 0xc0, !PT ;  /* 0x000000ff05ff7812 */ /* 0x000fe4000788c0ff */
[----:B------:R-:W-:-:S02]  /*1800*/  PLOP3.LUT P0, PT, P2, P0, PT, 0xa8, 0x0 ;  /* 0x000000000000781c */ /* 0x000fc40001701570 */
[----:B------:R-:W-:Y:S01]  /*1810*/  LEA R5, R29, 0x3, 0x2 ;  /* 0x000000031d057811 */ /* 0x000fe200078e10ff */
[----:B-----5:R-:W-:Y:S01]  /*1820*/  DSETP.NEU.AND P2, PT, R18, RZ, PT ;  /* 0x000000ff1200722a */ /* 0x020fe20003f4d000 */
[----:B------:R-:W-:Y:S01]  /*1830*/  SEL R6, RZ, 0x1, !P0 ;  /* 0x00000001ff067807 */ /* 0x000fe20004000000 */
[----:B------:R-:W-:Y:S01]  /*1840*/  DSETP.NEU.OR P1, PT, R12, RZ, P1 ;  /* 0x000000ff0c00722a */ /* 0x000fe20000f2d400 */
[----:B------:R-:W-:-:S03]  /*1850*/  ISETP.GE.U32.AND P0, PT, R5, R28, PT ;  /* 0x0000001c0500720c */ /* 0x000fc60003f06070 */
[----:B------:R-:W-:Y:S02]  /*1860*/  DSETP.NEU.OR P2, PT, R16, RZ, P2 ;  /* 0x000000ff1000722a */ /* 0x000fe4000174d400 */
[----:B------:R-:W-:Y:S02]  /*1870*/  PLOP3.LUT P1, PT, P4, P1, PT, 0xa8, 0x0 ;  /* 0x000000000000781c */ /* 0x000fe40002723570 */
[----:B------:R-:W-:-:S04]  /*1880*/  LOP3.LUT P4, RZ, R2, 0xff, RZ, 0xc0, !PT ;  /* 0x000000ff02ff7812 */ /* 0x000fc8000788c0ff */
[----:B------:R-:W-:Y:S02]  /*1890*/  PLOP3.LUT P2, PT, P4, P2, PT, 0xa8, 0x0 ;  /* 0x000000000000781c */ /* 0x000fe40002745570 */
[----:B------:R-:W-:Y:S02]  /*18a0*/  SEL R7, RZ, 0x1, !P3 ;  /* 0x00000001ff077807 */ /* 0x000fe40005800000 */
[----:B------:R-:W-:Y:S02]  /*18b0*/  SEL R5, RZ, 0x1, !P1 ;  /* 0x00000001ff057807 */ /* 0x000fe40004800000 */
[----:B------:R-:W-:Y:S01]  /*18c0*/  SEL R2, RZ, 0x1, !P2 ;  /* 0x00000001ff027807 */ /* 0x000fe20005000000 */
[----:B------:R-:W-:Y:S06]  /*18d0*/  @!P0 BRA `(.L_x_1277) ;  /* 0xfffffffc00888947 */ /* 0x000fec000383ffff */
.L_x_1276:
[----:B------:R-:W-:Y:S05]  /*18e0*/  BSYNC B1 ;  /* 0x0000000000017941 */ /* 0x000fea0003800000 */
.L_x_1275:
[----:B------:R-:W-:Y:S01]  /*18f0*/  BSSY B1, `(.L_x_1278) ;  /* 0x0000008000017945 */ /* 0x000fe20003800000 */
[----:B------:R-:W-:-:S03]  /*1900*/  PRMT R8, RZ, 0x7610, R8 ;  /* 0x00007610ff087816 */ /* 0x000fc60000000008 */
[----:B------:R-:W-:Y:S05]  /*1910*/  @P5 BRA P6, `(.L_x_1279) ;  /* 0x0000000000145947 */ /* 0x000fea0003000000 */
[----:B------:R-:W-:Y:S02]  /*1920*/  ISETP.NE.AND P0, PT, RZ, UR29, PT ;  /* 0x0000001dff007c0c */ /* 0x000fe4000bf05270 */
[----:B------:R-:W-:-:S11]  /*1930*/  MOV R8, 0x1 ;  /* 0x0000000100087802 */ /* 0x000fd60000000f00 */
[----:B------:R-:W-:-:S04]  /*1940*/  @P0 ISETP.NE.AND P1, PT, R0, RZ, PT ;  /* 0x000000ff0000020c */ /* 0x000fc80003f25270 */
[----:B------:R-:W-:-:S04]  /*1950*/  @P0 SEL R0, RZ, 0x1, P1 ;  /* 0x00000001ff000807 */ /* 0x000fc80000800000 */
[----:B------:R-:W-:-:S07]  /*1960*/  @P0 PRMT R8, R0, 0x7610, R8 ;  /* 0x0000761000080816 */ /* 0x000fce0000000008 */
.L_x_1279:
[----:B------:R-:W-:Y:S05]  /*1970*/  BSYNC B1 ;  /* 0x0000000000017941 */ /* 0x000fea0003800000 */
.L_x_1278:
        /* <DEDUP_REMOVED lines=8> */
[----:B------:R-:W-:-:S05]  /*1a00*/  IMAD.WIDE R26, R9, 0x10, R26 ;  /* 0x00000010091a7825 */ /* 0x000fca00078e021a */
[----:B------:R-:W2:Y:S01]  /*1a10*/  LDG.E.128 R8, desc[UR36][R26.64] ;  /* 0x000000241a087981 */ /* 0x000ea2000c1e1d00 */
[----:B------:R-:W-:Y:S01]  /*1a20*/  LOP3.LUT P1, RZ, R6, 0xff, RZ, 0xc0, !PT ;  /* 0x000000ff06ff7812 */ /* 0x000fe2000782c0ff */
[----:B--2---:R-:W-:-:S06]  /*1a30*/  DSETP.NEU.AND P0, PT, R10, RZ, PT ;  /* 0x000000ff0a00722a */ /* 0x004fcc0003f0d000 */
[----:B------:R-:W-:-:S06]  /*1a40*/  DSETP.NEU.OR P0, PT, R8, RZ, P0 ;  /* 0x000000ff0800722a */ /* 0x000fcc000070d400 */
[----:B------:R-:W-:-:S04]  /*1a50*/  PLOP3.LUT P0, PT, P1, P0, PT, 0xa8, 0x0 ;  /* 0x000000000000781c */ /* 0x000fc80000f01570 */
[----:B------:R-:W-:-:S09]  /*1a60*/  SEL R6, RZ, 0x1, !P0 ;  /* 0x00000001ff067807 */ /* 0x000fd20004000000 */
.L_x_1281:
[----:B------:R-:W-:Y:S05]  /*1a70*/  BSYNC B1 ;  /* 0x0000000000017941 */ /* 0x000fea0003800000 */
.L_x_1280:
[----:B------:R-:W-:-:S04]  /*1a80*/  LOP3.LUT R5, R5, R7, R6, 0xfe, !PT ;  /* 0x0000000705057212 */ /* 0x000fc800078efe06 */
[----:B------:R-:W-:-:S04]  /*1a90*/  LOP3.LUT P0, RZ, R2, 0xff, R5, 0xc8, !PT ;  /* 0x000000ff02ff7812 */ /* 0x000fc8000780c805 */
[----:B------:R-:W-:Y:S01]  /*1aa0*/  SEL R17, RZ, 0x1, !P0 ;  /* 0x00000001ff117807 */ /* 0x000fe20004000000 */
[----:B------:R-:W-:Y:S08]  /*1ab0*/  BRA `(.L_x_1267) ;  /* 0x0000009c00347947 */ /* 0x000ff00003800000 */
.L_x_1268:
        /* <DEDUP_REMOVED lines=22> */
[----:B------:R-:W-:Y:S02]  /*1c20*/  CS2R R16, SRZ ;  /* 0x0000000000107805 */ /* 0x000fe4000001ff00 */
[----:B------:R-:W-:Y:S02]  /*1c30*/  CS2R R14, SRZ ;  /* 0x00000000000e7805 */ /* 0x000fe4000001ff00 */
[----:B------:R-:W-:Y:S02]  /*1c40*/  CS2R R12, SRZ ;  /* 0x00000000000c7805 */ /* 0x000fe4000001ff00 */
[----:B------:R-:W-:Y:S02]  /*1c50*/  CS2R R10, SRZ ;  /* 0x00000000000a7805 */ /* 0x000fe4000001ff00 */
[----:B------:R-:W-:Y:S01]  /*1c60*/  CS2R R8, SRZ ;  /* 0x0000000000087805 */ /* 0x000fe2000001ff00 */
[----:B------:R-:W-:Y:S06]  /*1c70*/  @P0 BRA `(.L_x_1285) ;  /* 0x0000004000ec0947 */ /* 0x000fec0003800000 */
[----:B------:R-:W0:Y:S01]  /*1c80*/  LDC R30, c[0x0][0x254] ;  /* 0x00009500ff1e7b82 */ /* 0x000e220000000800 */
[----:B------:R-:W-:Y:S01]  /*1c90*/  BSSY B2, `(.L_x_1285) ;  /* 0x0000439000027945 */ /* 0x000fe20003800000 */
[----:B------:R-:W-:Y:S02]  /*1ca0*/  ISETP.NE.AND P6, PT, R31, RZ, PT ;  /* 0x000000ff1f00720c */ /* 0x000fe40003fc5270 */
[C---:B------:R-:W-:Y:S02]  /*1cb0*/  PRMT R7, R6.reuse, 0x7610, R7 ;  /* 0x0000761006077816 */ /* 0x040fe40000000007 */
[C---:B------:R-:W-:Y:S02]  /*1cc0*/  PRMT R28, R6.reuse, 0x7610, R28 ;  /* 0x00007610061c7816 */ /* 0x040fe4000000001c */
[----:B------:R-:W-:-:S07]  /*1cd0*/  PRMT R29, R6, 0x7610, R29 ;  /* 0x00007610061d7816 */ /* 0x000fce000000001d */
.L_x_1290:
        /* <DEDUP_REMOVED lines=58> */
[----:B------:R-:W-:-:S05]  /*2080*/  MOV R8, RZ ;  /* 0x000000ff00087202 */ /* 0x000fca0000000f00 */
        /* <DEDUP_REMOVED lines=236> */
.L_x_1286:
[----:B------:R-:W-:Y:S01]  /*2f50*/  LOP3.LUT R9, R0, 0xfffffff0, RZ, 0xc0, !PT ;  /* 0xfffffff000097812 */ /* 0x000fe200078ec0ff */
[----:B------:R-:W-:-:S03]  /*2f60*/  ULDC UR38, c[0x0][0x220] ;  /* 0x0000880000267ab9 */ /* 0x000fc60000000800 */
[----:B------:R-:W-:-:S05]  /*2f70*/  IADD3 R8, P0, R26, R9, RZ ;  /* 0x000000091a087210 */ /* 0x000fca0007f1e0ff */
[----:B------:R-:W-:-:S06]  /*2f80*/  IMAD.X R9, RZ, RZ, R27, P0 ;  /* 0x000000ffff097224 */ /* 0x000fcc00000e061b */
[----:B------:R-:W5:Y:S01]  /*2f90*/  LDG.E.128 R8, desc[UR36][R8.64] ;  /* 0x0000002408087981 */ /* 0x000f62000c1e1d00 */
[----:B------:R-:W-:-:S05]  /*2fa0*/  MOV R0, UR38 ;  /* 0x0000002600007c02 */ /* 0x000fca0008000f00 */
[----:B------:R-:W-:Y:S01]  /*2fb0*/  IMAD.IADD R5, R5, 0x1, R0 ;  /* 0x0000000105057824 */ /* 0x000fe200078e0200 */
[----:B------:R-:W-:Y:S06]  /*2fc0*/  @!P6 BRA `(.L_x_1287) ;  /* 0x0000000c00cce947 */ /* 0x000fec0003800000 */
[----:B------:R-:W-:Y:S01]  /*2fd0*/  HFMA2.MMA R12, -RZ, RZ, 0, 0 ;  /* 0x00000000ff0c7435 */ /* 0x000fe200000001ff */
[----:B------:R-:W-:Y:S01]  /*2fe0*/  IMAD.MOV.U32 R13, RZ, RZ, R5 ;  /* 0x000000ffff0d7224 */ /* 0x000fe200078e0005 */
[----:B------:R-:W-:Y:S01]  /*2ff0*/  ULDC.64 UR38, c[0x0][0x260] ;  /* 0x0000980000267ab9 */ /* 0x000fe20000000a00 */
[----:B0-----:R-:W-:-:S07]  /*3000*/  ISETP.NE.AND P0, PT, R30, 0x2, PT ;  /* 0x000000021e00780c */ /* 0x001fce0003f05270 */
[----:B------:R-:W-:-:S05]  /*3010*/  IMAD.HI.U32 R12, R5, UR31, R12 ;  /* 0x0000001f050c7c27 */ /* 0x000fca000f8e000c */
[----:B------:R-:W-:Y:S02]  /*3020*/  SHF.R.U32.HI R13, RZ, UR38, R12 ;  /* 0x00000026ff0d7c19 */ /* 0x000fe4000801160c */
[----:B------:R-:W-:-:S05]  /*3030*/  MOV R12, RZ ;  /* 0x000000ff000c7202 */ /* 0x000fca0000000f00 */
        /* <DEDUP_REMOVED lines=226> */
[----:B------:R-:W1:Y:S01]  /*3e60*/  @P0 LDC R18, c[0x0][0x380] ;  /* 0x0000e000ff120b82 */ /* 0x000e620000000800 */
[----:B------:R-:W-:-:S07]  /*3e70*/  IMAD.MOV R16, RZ, RZ, -R15 ;  /* 0x000000ffff107224 */ /* 0x000fce00078e0a0f */
        /* <DEDUP_REMOVED lines=8> */
.L_x_1287:
[----:B------:R-:W-:-:S04]  /*3f00*/  LOP3.LUT R13, R2, 0xfffffff0, RZ, 0xc0, !PT ;  /* 0xfffffff0020d7812 */ /* 0x000fc800078ec0ff */
[----:B------:R-:W-:-:S05]  /*3f10*/  IADD3 R12, P0, R26, R13, RZ ;  /* 0x0000000d1a0c7210 */ /* 0x000fca0007f1e0ff */
[----:B------:R-:W-:-:S06]  /*3f20*/  IMAD.X R13, RZ, RZ, R27, P0 ;  /* 0x000000ffff0d7224 */ /* 0x000fcc00000e061b */
[----:B------:R-:W5:Y:S01]  /*3f30*/  LDG.E.128 R12, desc[UR36][R12.64] ;  /* 0x000000240c0c7981 */ /* 0x000f62000c1e1d00 */
[----:B------:R-:W-:Y:S01]  /*3f40*/  IADD3 R5, R5, R0, RZ ;  /* 0x0000000005057210 */ /* 0x000fe20007ffe0ff */
[----:B------:R-:W-:Y:S01]  /*3f50*/  IMAD.MOV.U32 R2, RZ, RZ, RZ ;  /* 0x000000ffff027224 */ /* 0x000fe200078e00ff */
[----:B------:R-:W-:Y:S01]  /*3f60*/  MOV R20, RZ ;  /* 0x000000ff00147202 */ /* 0x000fe20000000f00 */
[----:B------:R-:W-:Y:S06]  /*3f70*/  @!P6 BRA `(.L_x_1288) ;  /* 0x0000000c00cce947 */ /* 0x000fec0003800000 */
[----:B------:R-:W-:Y:S01]  /*3f80*/  MOV R17, R5 ;  /* 0x0000000500117202 */ /* 0x000fe20000000f00 */
        /* <DEDUP_REMOVED lines=242> */
.L_x_1288:
[----:B------:R-:W-:-:S04]  /*4eb0*/  LOP3.LUT R17, R20, 0xfffffff0, RZ, 0xc0, !PT ;  /* 0xfffffff014117812 */ /* 0x000fc800078ec0ff */
[----:B------:R-:W-:-:S04]  /*4ec0*/  IADD3 R16, P0, R26, R17, RZ ;  /* 0x000000111a107210 */ /* 0x000fc80007f1e0ff */
[----:B------:R-:W-:-:S06]  /*4ed0*/  IADD3.X R17, RZ, R27, RZ, P0, !PT ;  /* 0x0000001bff117210 */ /* 0x000fcc00007fe4ff */
[----:B------:R-:W5:Y:S01]  /*4ee0*/  LDG.E.128 R16, desc[UR36][R16.64] ;  /* 0x0000002410107981 */ /* 0x000f62000c1e1d00 */
[----:B------:R-:W-:Y:S01]  /*4ef0*/  IMAD.IADD R5, R5, 0x1, R0 ;  /* 0x0000000105057824 */ /* 0x000fe200078e0200 */
[----:B------:R-:W-:Y:S06]  /*4f00*/  @!P6 BRA `(.L_x_1289) ;  /* 0x0000000c00cce947 */ /* 0x000fec0003800000 */
[----:B------:R-:W-:Y:S01]  /*4f10*/  MOV R20, RZ ;  /* 0x000000ff00147202 */ /* 0x000fe20000000f00 */
[----:B------:R-:W-:Y:S01]  /*4f20*/  IMAD.MOV.U32 R21, RZ, RZ, R5 ;  /* 0x000000ffff157224 */ /* 0x000fe200078e0005 */
        /* <DEDUP_REMOVED lines=241> */
.L_x_1289:
[----:B------:R-:W-:Y:S01]  /*5e40*/  LOP3.LUT R21, R2, 0xfffffff0, RZ, 0xc0, !PT ;  /* 0xfffffff002157812 */ /* 0x000fe200078ec0ff */
[----:B-----5:R-:W-:Y:S01]  /*5e50*/  DSETP.NEU.AND P1, PT, R18, RZ, PT ;  /* 0x000000ff1200722a */ /* 0x020fe20003f2d000 */
[----:B------:R-:W-:Y:S01]  /*5e60*/  LOP3.LUT P2, RZ, R6, 0xff, RZ, 0xc0, !PT ;  /* 0x000000ff06ff7812 */ /* 0x000fe2000784c0ff */
[----:B------:R-:W-:Y:S01]  /*5e70*/  ULDC UR4, c[0x0][0x218] ;  /* 0x0000860000047ab9 */ /* 0x000fe20000000800 */
[----:B------:R-:W-:-:S05]  /*5e80*/  IADD3 R20, P0, R26, R21, RZ ;  /* 0x000000151a147210 */ /* 0x000fca0007f1e0ff */
[----:B------:R-:W-:-:S06]  /*5e90*/  IMAD.X R21, RZ, RZ, R27, P0 ;  /* 0x000000ffff157224 */ /* 0x000fcc00000e061b */
[----:B------:R-:W2:Y:S01]  /*5ea0*/  LDG.E.128 R20, desc[UR36][R20.64] ;  /* 0x0000002414147981 */ /* 0x000ea2000c1e1d00 */
[----:B------:R-:W-:Y:S01]  /*5eb0*/  DSETP.NEU.AND P0, PT, R10, RZ, PT ;  /* 0x000000ff0a00722a */ /* 0x000fe20003f0d000 */
[----:B------:R-:W-:Y:S01]  /*5ec0*/  IADD3 R5, R5, R0, RZ ;  /* 0x0000000005057210 */ /* 0x000fe20007ffe0ff */
[----:B------:R-:W-:Y:S01]  /*5ed0*/  DSETP.NEU.OR P1, PT, R16, RZ, P1 ;  /* 0x000000ff1000722a */ /* 0x000fe20000f2d400 */
[----:B------:R-:W-:Y:S01]  /*5ee0*/  LOP3.LUT P3, RZ, R7, 0xff, RZ, 0xc0, !PT ;  /* 0x000000ff07ff7812 */ /* 0x000fe2000786c0ff */
[----:B------:R-:W-:Y:S01]  /*5ef0*/  DSETP.NEU.AND P4, PT, R14, RZ, PT ;  /* 0x000000ff0e00722a */ /* 0x000fe20003f8d000 */
[----:B------:R-:W-:Y:S01]  /*5f00*/  IMAD.U32 R2, RZ, RZ, UR4 ;  /* 0x00000004ff027e24 */ /* 0x000fe2000f8e00ff */
[----:B------:R-:W-:Y:S01]  /*5f10*/  DSETP.NEU.OR P0, PT, R8, RZ, P0 ;  /* 0x000000ff0800722a */ /* 0x000fe2000070d400 */
[----:B------:R-:W-:-:S03]  /*5f20*/  IMAD R7, R0, 0x3, R5 ;  /* 0x0000000300077824 */ /* 0x000fc600078e0205 */
[----:B------:R-:W-:Y:S02]  /*5f30*/  DSETP.NEU.OR P4, PT, R12, RZ, P4 ;  /* 0x000000ff0c00722a */ /* 0x000fe4000278d400 */
[----:B------:R-:W-:Y:S02]  /*5f40*/  PLOP3.LUT P0, PT, P2, P0, PT, 0xa8, 0x0 ;  /* 0x000000000000781c */ /* 0x000fe40001701570 */
[----:B------:R-:W-:Y:S02]  /*5f50*/  LOP3.LUT P2, RZ, R28, 0xff, RZ, 0xc0, !PT ;  /* 0x000000ff1cff7812 */ /* 0x000fe4000784c0ff */
[----:B------:R-:W-:Y:S02]  /*5f60*/  PLOP3.LUT P3, PT, P3, P4, PT, 0xa8, 0x0 ;  /* 0x000000000000781c */ /* 0x000fe40001f69570 */
[----:B------:R-:W-:Y:S02]  /*5f70*/  PLOP3.LUT P1, PT, P2, P1, PT, 0xa8, 0x0 ;  /* 0x000000000000781c */ /* 0x000fe40001723570 */
[----:B------:R-:W-:-:S02]  /*5f80*/  ISETP.GE.U32.AND P2, PT, R7, R2, PT ;  /* 0x000000020700720c */ /* 0x000fc40003f46070 */
[----:B------:R-:W-:Y:S02]  /*5f90*/  LOP3.LUT P4, RZ, R29, 0xff, RZ, 0xc0, !PT ;  /* 0x000000ff1dff7812 */ /* 0x000fe4000788c0ff */
[----:B------:R-:W-:Y:S02]  /*5fa0*/  SEL R6, RZ, 0x1, !P0 ;  /* 0x00000001ff067807 */ /* 0x000fe40004000000 */
[----:B------:R-:W-:Y:S02]  /*5fb0*/  SEL R7, RZ, 0x1, !P3 ;  /* 0x00000001ff077807 */ /* 0x000fe40005800000 */
[----:B------:R-:W-:Y:S01]  /*5fc0*/  SEL R28, RZ, 0x1, !P1 ;  /* 0x00000001ff1c7807 */ /* 0x000fe20004800000 */
[----:B--2---:R-:W-:-:S06]  /*5fd0*/  DSETP.NEU.AND P5, PT, R22, RZ, PT ;  /* 0x000000ff1600722a */ /* 0x004fcc0003fad000 */
[----:B------:R-:W-:-:S06]  /*5fe0*/  DSETP.NEU.OR P5, PT, R20, RZ, P5 ;  /* 0x000000ff1400722a */ /* 0x000fcc0002fad400 */
[----:B------:R-:W-:-:S04]  /*5ff0*/  PLOP3.LUT P4, PT, P4, P5, PT, 0xa8, 0x0 ;  /* 0x000000000000781c */ /* 0x000fc8000278b570 */
[----:B------:R-:W-:Y:S01]  /*6000*/  SEL R29, RZ, 0x1, !P4 ;  /* 0x00000001ff1d7807 */ /* 0x000fe20006000000 */
[----:B------:R-:W-:Y:S08]  /*6010*/  @!P2 BRA `(.L_x_1290) ;  /* 0xffffffbc0030a947 */ /* 0x000ff0000383ffff */
[----:B------:R-:W-:Y:S05]  /*6020*/  BSYNC B2 ;  /* 0x0000000000027941 */ /* 0x000fea0003800000 */
.L_x_1285:
[----:B------:R-:W-:Y:S05]  /*6030*/  BSYNC B1 ;  /* 0x0000000000017941 */ /* 0x000fea0003800000 */
.L_x_1284:
[----:B------:R-:W-:Y:S01]  /*6040*/  ISETP.GE.U32.AND P0, PT, R5, R2, PT ;  /* 0x000000020500720c */ /* 0x000fe20003f06070 */
[----:B------:R-:W-:-:S12]  /*6050*/  BSSY B1, `(.L_x_1291) ;  /* 0x0000466000017945 */ /* 0x000fd80003800000 */
[----:B------:R-:W-:Y:S05]  /*6060*/  @P0 BRA `(.L_x_1292) ;  /* 0x0000004400900947 */ /* 0x000fea0003800000 */
[----:B0-----:R-:W0:Y:S01]  /*6070*/  LDC R30, c[0x0][0x254] ;  /* 0x00009500ff1e7b82 */ /* 0x001e220000000800 */
[----:B------:R-:W-:Y:S02]  /*6080*/  MOV R31, RZ ;  /* 0x000000ff001f7202 */ /* 0x000fe40000000f00 */
[----:B0-----:R-:W-:-:S13]  /*6090*/  ISETP.NE.AND P1, PT, R30, RZ, PT ;  /* 0x000000ff1e00720c */ /* 0x001fda0003f25270 */
[----:B------:R-:W-:Y:S05]  /*60a0*/  @!P1 BRA `(.L_x_1293) ;  /* 0x0000001000449947 */ /* 0x000fea0003800000 */
[----:B------:R-:W-:Y:S01]  /*60b0*/  MOV R9, R5 ;  /* 0x0000000500097202 */ /* 0x000fe20000000f00 */
        /* <DEDUP_REMOVED lines=272> */
.L_x_1293:
[----:B------:R-:W-:-:S04]  /*71c0*/  LOP3.LUT R9, R31, 0xfffffff0, RZ, 0xc0, !PT ;  /* 0xfffffff01f097812 */ /* 0x000fc800078ec0ff */
[----:B------:R-:W-:-:S04]  /*71d0*/  IADD3 R8, P2, R26, R9, RZ ;  /* 0x000000091a087210 */ /* 0x000fc80007f5e0ff */
[----:B------:R-:W-:-:S06]  /*71e0*/  IADD3.X R9, RZ, R27, RZ, P2, !PT ;  /* 0x0000001bff097210 */ /* 0x000fcc00017fe4ff */
[----:B------:R-:W5:Y:S01]  /*71f0*/  LDG.E.128 R8, desc[UR36][R8.64] ;  /* 0x0000002408087981 */ /* 0x000f62000c1e1d00 */
[----:B------:R-:W-:-:S05]  /*7200*/  IMAD.IADD R33, R5, 0x1, R0 ;  /* 0x0000000105217824 */ /* 0x000fca00078e0200 */
        /* <DEDUP_REMOVED lines=276> */
.L_x_1294:
        /* <DEDUP_REMOVED lines=281> */
.L_x_1295:
[----:B------:R-:W-:-:S04]  /*94e0*/  LOP3.LUT R17, R31, 0xfffffff0, RZ, 0xc0, !PT ;  /* 0xfffffff01f117812 */ /* 0x000fc800078ec0ff */
[----:B------:R-:W-:-:S04]  /*94f0*/  IADD3 R16, P2, R26, R17, RZ ;  /* 0x000000111a107210 */ /* 0x000fc80007f5e0ff */
[----:B------:R-:W-:-:S06]  /*9500*/  IADD3.X R17, RZ, R27, RZ, P2, !PT ;  /* 0x0000001bff117210 */ /* 0x000fcc00017fe4ff */
[----:B------:R-:W5:Y:S01]  /*9510*/  LDG.E.128 R16, desc[UR36][R16.64] ;  /* 0x0000002410107981 */ /* 0x000f62000c1e1d00 */
        /* <DEDUP_REMOVED lines=277> */
.L_x_1296:
[----:B------:R-:W-:-:S04]  /*a670*/  LOP3.LUT R21, R31, 0xfffffff0, RZ, 0xc0, !PT ;  /* 0xfffffff01f157812 */ /* 0x000fc800078ec0ff */
[----:B------:R-:W-:-:S05]  /*a680*/  IADD3 R20, P1, R26, R21, RZ ;  /* 0x000000151a147210 */ /* 0x000fca0007f3e0ff */
[----:B------:R-:W-:-:S06]  /*a690*/  IMAD.X R21, RZ, RZ, R27, P1 ;  /* 0x000000ffff157224 */ /* 0x000fcc00008e061b */
[----:B------:R-:W5:Y:S02]  /*a6a0*/  LDG.E.128 R20, desc[UR36][R20.64] ;  /* 0x0000002414147981 */ /* 0x000f64000c1e1d00 */
.L_x_1292:
[----:B------:R-:W-:Y:S05]  /*a6b0*/  BSYNC B1 ;  /* 0x0000000000017941 */ /* 0x000fea0003800000 */
.L_x_1291:
[----:B------:R-:W-:Y:S04]  /*a6c0*/  BSSY B1, `(.L_x_1297) ;  /* 0x000001f000017945 */ /* 0x000fe80003800000 */
[----:B------:R-:W-:Y:S05]  /*a6d0*/  @P0 BRA `(.L_x_1298) ;  /* 0x0000000000740947 */ /* 0x000fea0003800000 */
[----:B-----5:R-:W-:Y:S01]  /*a6e0*/  DSETP.NEU.AND P0, PT, R10, RZ, PT ;  /* 0x000000ff0a00722a */ /* 0x020fe20003f0d000 */
[----:B------:R-:W-:-:S05]  /*a6f0*/  IADD3 R5, R5, R0, RZ ;  /* 0x0000000005057210 */ /* 0x000fca0007ffe0ff */
[----:B------:R-:W-:Y:S01]  /*a700*/  DSETP.NEU.OR P1, PT, R8, RZ, P0 ;  /* 0x000000ff0800722a */ /* 0x000fe2000072d400 */
[----:B------:R-:W-:-:S05]  /*a710*/  LOP3.LUT P0, RZ, R6, 0xff, RZ, 0xc0, !PT ;  /* 0x000000ff06ff7812 */ /* 0x000fca000780c0ff */
[----:B------:R-:W-:Y:S02]  /*a720*/  PLOP3.LUT P0, PT, P0, P1, PT, 0xa8, 0x0 ;  /* 0x000000000000781c */ /* 0x000fe40000703570 */
[----:B------:R-:W-:Y:S02]  /*a730*/  ISETP.GE.U32.AND P1, PT, R5, R2, PT ;  /* 0x000000020500720c */ /* 0x000fe40003f26070 */
[----:B------:R-:W-:-:S11]  /*a740*/  SEL R6, RZ, 0x1, !P0 ;  /* 0x00000001ff067807 */ /* 0x000fd60004000000 */
[----:B------:R-:W-:Y:S05]  /*a750*/  @P1 BRA `(.L_x_1298) ;  /* 0x0000000000541947 */ /* 0x000fea0003800000 */
[----:B------:R-:W-:Y:S01]  /*a760*/  DSETP.NEU.AND P0, PT, R14, RZ, PT ;  /* 0x000000ff0e00722a */ /* 0x000fe20003f0d000 */
[----:B------:R-:W-:-:S05]  /*a770*/  IMAD.IADD R5, R5, 0x1, R0 ;  /* 0x0000000105057824 */ /* 0x000fca00078e0200 */
[----:B------:R-:W-:Y:S01]  /*a780*/  DSETP.NEU.OR P1, PT, R12, RZ, P0 ;  /* 0x000000ff0c00722a */ /* 0x000fe2000072d400 */
[----:B------:R-:W-:-:S05]  /*a790*/  LOP3.LUT P0, RZ, R7, 0xff, RZ, 0xc0, !PT ;  /* 0x000000ff07ff7812 */ /* 0x000fca000780c0ff */
[----:B------:R-:W-:Y:S02]  /*a7a0*/  PLOP3.LUT P0, PT, P0, P1, PT, 0xa8, 0x0 ;  /* 0x000000000000781c */ /* 0x000fe40000703570 */
[----:B------:R-:W-:Y:S02]  /*a7b0*/  ISETP.GE.U32.AND P1, PT, R5, R2, PT ;  /* 0x000000020500720c */ /* 0x000fe40003f26070 */
[----:B------:R-:W-:-:S11]  /*a7c0*/  SEL R7, RZ, 0x1, !P0 ;  /* 0x00000001ff077807 */ /* 0x000fd60004000000 */
[----:B------:R-:W-:Y:S05]  /*a7d0*/  @P1 BRA `(.L_x_1298) ;  /* 0x0000000000341947 */ /* 0x000fea0003800000 */
[----:B------:R-:W-:Y:S01]  /*a7e0*/  IADD3 R5, R5, R0, RZ ;  /* 0x0000000005057210 */ /* 0x000fe20007ffe0ff */
[----:B------:R-:W-:-:S03]  /*a7f0*/  DSETP.NEU.AND P0, PT, R18, RZ, PT ;  /* 0x000000ff1200722a */ /* 0x000fc60003f0d000 */
[----:B------:R-:W-:-:S03]  /*a800*/  ISETP.GE.U32.AND P3, PT, R5, R2, PT ;  /* 0x000000020500720c */ /* 0x000fc60003f66070 */
[----:B------:R-:W-:Y:S01]  /*a810*/  DSETP.NEU.OR P1, PT, R16, RZ, P0 ;  /* 0x000000ff1000722a */ /* 0x000fe2000072d400 */
[----:B------:R-:W-:-:S05]  /*a820*/  LOP3.LUT P0, RZ, R28, 0xff, RZ, 0xc0, !PT ;  /* 0x000000ff1cff7812 */ /* 0x000fca000780c0ff */
[----:B------:R-:W-:-:S04]  /*a830*/  PLOP3.LUT P0, PT, P0, P1, PT, 0xa8, 0x0 ;  /* 0x000000000000781c */ /* 0x000fc80000703570 */
[----:B------:R-:W-:Y:S01]  /*a840*/  @!P3 DSETP.NEU.AND P2, PT, R22, RZ, PT ;  /* 0x000000ff1600b22a */ /* 0x000fe20003f4d000 */
[----:B------:R-:W-:-:S05]  /*a850*/  SEL R28, RZ, 0x1, !P0 ;  /* 0x00000001ff1c7807 */ /* 0x000fca0004000000 */
[----:B------:R-:W-:Y:S01]  /*a860*/  @!P3 DSETP.NEU.OR P4, PT, R20, RZ, P2 ;  /* 0x000000ff1400b22a */ /* 0x000fe2000178d400 */
[----:B------:R-:W-:-:S05]  /*a870*/  @!P3 LOP3.LUT P2, RZ, R29, 0xff, RZ, 0xc0, !PT ;  /* 0x000000ff1dffb812 */ /* 0x000fca000784c0ff */
[----:B------:R-:W-:-:S04]  /*a880*/  @!P3 PLOP3.LUT P2, PT, P2, P4, PT, 0xa8, 0x0 ;  /* 0x000000000000b81c */ /* 0x000fc80001749570 */
[----:B------:R-:W-:-:S04]  /*a890*/  @!P3 SEL R0, RZ, 0x1, !P2 ;  /* 0x00000001ff00b807 */ /* 0x000fc80005000000 */
[----:B------:R-:W-:-:S07]  /*a8a0*/  @!P3 PRMT R29, R0, 0x7610, R29 ;  /* 0x00007610001db816 */ /* 0x000fce000000001d */
.L_x_1298:
[----:B------:R-:W-:Y:S05]  /*a8b0*/  BSYNC B1 ;  /* 0x0000000000017941 */ /* 0x000fea0003800000 */
.L_x_1297:
[----:B------:R-:W-:-:S04]  /*a8c0*/  LOP3.LUT R6, R28, R7, R6, 0xfe, !PT ;  /* 0x000000071c067212 */ /* 0x000fc800078efe06 */
[----:B------:R-:W-:-:S04]  /*a8d0*/  LOP3.LUT P0, RZ, R29, 0xff, R6, 0xc8, !PT ;  /* 0x000000ff1dff7812 */ /* 0x000fc8000780c806 */
[----:B-----5:R-:W-:Y:S01]  /*a8e0*/  SEL R17, RZ, 0x1, !P0 ;  /* 0x00000001ff117807 */ /* 0x020fe20004000000 */
[----:B------:R-:W-:Y:S08]  /*a8f0*/  BRA `(.L_x_1267) ;  /* 0x0000000c00a47947 */ /* 0x000ff00003800000 */
.L_x_1283:
        /* <DEDUP_REMOVED lines=17> */
[----:B------:R-:W-:-:S07]  /*aa10*/  PRMT R7, R6, 0x7610, R7 ;  /* 0x0000761006077816 */ /* 0x000fce0000000007 */
.L_x_1301:
[----:B------:R-:W-:Y:S02]  /*aa20*/  IMAD.IADD R9, R0, 0x1, R5 ;  /* 0x0000000100097824 */ /* 0x000fe400078e0205 */
[----:B------:R-:W-:-:S03]  /*aa30*/  IMAD R13, R30, R5, RZ ;  /* 0x000000051e0d7224 */ /* 0x000fc600078e02ff */
[----:B------:R-:W-:Y:S01]  /*aa40*/  IADD3 R11, R9, R0, RZ ;  /* 0x00000000090b7210 */ /* 0x000fe20007ffe0ff */
[----:B------:R-:W-:Y:S02]  /*aa50*/  IMAD R9, R30, R9, RZ ;  /* 0x000000091e097224 */ /* 0x000fe400078e02ff */
[----:B------:R-:W-:-:S04]  /*aa60*/  IMAD.WIDE.U32 R12, R13, 0x10, R26 ;  /* 0x000000100d0c7825 */ /* 0x000fc800078e001a */
[----:B------:R-:W-:Y:S02]  /*aa70*/  IMAD.WIDE.U32 R8, R9, 0x10, R26 ;  /* 0x0000001009087825 */ /* 0x000fe400078e001a */
[----:B------:R-:W2:Y:S02]  /*aa80*/  LDG.E.128 R12, desc[UR36][R12.64] ;  /* 0x000000240c0c7981 */ /* 0x000ea4000c1e1d00 */
[----:B------:R-:W-:Y:S02]  /*aa90*/  IMAD.IADD R5, R11, 0x1, R0 ;  /* 0x000000010b057824 */ /* 0x000fe400078e0200 */
[C---:B------:R-:W-:Y:S02]  /*aaa0*/  IMAD R21, R30.reuse, R11, RZ ;  /* 0x0000000b1e157224 */ /* 0x040fe400078e02ff */
[----:B------:R-:W3:Y:S01]  /*aab0*/  LDG.E.128 R8, desc[UR36][R8.64] ;  /* 0x0000002408087981 */ /* 0x000ee2000c1e1d00 */
[----:B------:R-:W-:Y:S02]  /*aac0*/  IMAD R17, R30, R5, RZ ;  /* 0x000000051e117224 */ /* 0x000fe400078e02ff */
[----:B------:R-:W-:-:S04]  /*aad0*/  IMAD.WIDE.U32 R20, R21, 0x10, R26 ;  /* 0x0000001015147825 */ /* 0x000fc800078e001a */
[----:B------:R-:W-:Y:S02]  /*aae0*/  IMAD.WIDE.U32 R16, R17, 0x10, R26 ;  /* 0x0000001011107825 */ /* 0x000fe400078e001a */
[----:B------:R-:W4:Y:S04]  /*aaf0*/  LDG.E.128 R20, desc[UR36][R20.64] ;  /* 0x0000002414147981 */ /* 0x000f28000c1e1d00 */
[----:B------:R-:W5:Y:S01]  /*ab00*/  LDG.E.128 R16, desc[UR36][R16.64] ;  /* 0x0000002410107981 */ /* 0x000f62000c1e1d00 */
[----:B------:R-:W-:Y:S02]  /*ab10*/  IADD3 R5, R5, R0, RZ ;  /* 0x0000000005057210 */ /* 0x000fe40007ffe0ff */
[----:B------:R-:W-:Y:S02]  /*ab20*/  LOP3.LUT P4, RZ, R29, 0xff, RZ, 0xc0, !PT ;  /* 0x000000ff1dff7812 */ /* 0x000fe4000788c0ff */
[----:B------:R-:W-:Y:S01]  /*ab30*/  LOP3.LUT P2, RZ, R28, 0xff, RZ, 0xc0, !PT ;  /* 0x000000ff1cff7812 */ /* 0x000fe2000784c0ff */
[----:B------:R-:W-:Y:S01]  /*ab40*/  IMAD R29, R0, 0x3, R5 ;  /* 0x00000003001d7824 */ /* 0x000fe200078e0205 */
[----:B------:R-:W-:Y:S01]  /*ab50*/  LOP3.LUT P1, RZ, R6, 0xff, RZ, 0xc0, !PT ;  /* 0x000000ff06ff7812 */ /* 0x000fe2000782c0ff */
[----:B---3--:R-:W-:-:S02]  /*ab60*/  DSETP.NEU.AND P3, PT, R10, RZ, PT ;  /* 0x000000ff0a00722a */ /* 0x008fc40003f6d000 */
[----:B--2---:R-:W-:-:S04]  /*ab70*/  DSETP.NEU.AND P0, PT, R14, RZ, PT ;  /* 0x000000ff0e00722a */ /* 0x004fc80003f0d000 */
[----:B------:R-:W-:Y:S02]  /*ab80*/  DSETP.NEU.OR P3, PT, R8, RZ, P3 ;  /* 0x000000ff0800722a */ /* 0x000fe40001f6d400 */
[----:B------:R-:W-:Y:S02]  /*ab90*/  DSETP.NEU.OR P0, PT, R12, RZ, P0 ;  /* 0x000000ff0c00722a */ /* 0x000fe4000070d400 */
[----:B----4-:R-:W-:Y:S02]  /*aba0*/  DSETP.NEU.AND P5, PT, R22, RZ, PT ;  /* 0x000000ff1600722a */ /* 0x010fe40003fad000 */
[----:B------:R-:W-:Y:S01]  /*abb0*/  PLOP3.LUT P2, PT, P2, P3, PT, 0xa8, 0x0 ;  /* 0x000000000000781c */ /* 0x000fe20001747570 */
[----:B-----5:R-:W-:Y:S01]  /*abc0*/  DSETP.NEU.AND P6, PT, R18, RZ, PT ;  /* 0x000000ff1200722a */ /* 0x020fe20003fcd000 */
[----:B------:R-:W-:Y:S02]  /*abd0*/  ISETP.GE.U32.AND P3, PT, R29, R2, PT ;  /* 0x000000021d00720c */ /* 0x000fe40003f66070 */
[----:B------:R-:W-:Y:S01]  /*abe0*/  DSETP.NEU.OR P5, PT, R20, RZ, P5 ;  /* 0x000000ff1400722a */ /* 0x000fe20002fad400 */
[----:B------:R-:W-:-:S02]  /*abf0*/  PLOP3.LUT P0, PT, P1, P0, PT, 0xa8, 0x0 ;  /* 0x000000000000781c */ /* 0x000fc40000f01570 */
[----:B------:R-:W-:Y:S01]  /*ac00*/  DSETP.NEU.OR P6, PT, R16, RZ, P6 ;  /* 0x000000ff1000722a */ /* 0x000fe200037cd400 */
[----:B------:R-:W-:Y:S02]  /*ac10*/  LOP3.LUT P1, RZ, R7, 0xff, RZ, 0xc0, !PT ;  /* 0x000000ff07ff7812 */ /* 0x000fe4000782c0ff */
[----:B------:R-:W-:-:S03]  /*ac20*/  PLOP3.LUT P4, PT, P4, P5, PT, 0xa8, 0x0 ;  /* 0x000000000000781c */ /* 0x000fc6000278b570 */
[----:B------:R-:W-:Y:S02]  /*ac30*/  PLOP3.LUT P1, PT, P1, P6, PT, 0xa8, 0x0 ;  /* 0x000000000000781c */ /* 0x000fe40000f2d570 */
[----:B------:R-:W-:Y:S02]  /*ac40*/  SEL R6, RZ, 0x1, !P0 ;  /* 0x00000001ff067807 */ /* 0x000fe40004000000 */
[----:B------:R-:W-:Y:S02]  /*ac50*/  SEL R28, RZ, 0x1, !P2 ;  /* 0x00000001ff1c7807 */ /* 0x000fe40005000000 */
[----:B------:R-:W-:Y:S02]  /*ac60*/  SEL R29, RZ, 0x1, !P4 ;  /* 0x00000001ff1d7807 */ /* 0x000fe40006000000 */
[----:B------:R-:W-:Y:S01]  /*ac70*/  SEL R7, RZ, 0x1, !P1 ;  /* 0x00000001ff077807 */ /* 0x000fe20004800000 */
[----:B------:R-:W-:Y:S06]  /*ac80*/  @!P3 BRA `(.L_x_1301) ;  /* 0xfffffffc0064b947 */ /* 0x000fec000383ffff */
[----:B------:R-:W-:Y:S05]  /*ac90*/  BSYNC B2 ;  /* 0x0000000000027941 */ /* 0x000fea0003800000 */
.L_x_1300:
[----:B------:R-:W-:Y:S05]  /*aca0*/  BSYNC B1 ;  /* 0x0000000000017941 */ /* 0x000fea0003800000 */
.L_x_1299:
[----:B------:R-:W-:Y:S01]  /*acb0*/  ISETP.GE.U32.AND P1, PT, R5, R2, PT ;  /* 0x000000020500720c */ /* 0x000fe20003f26070 */
[----:B------:R-:W-:-:S12]  /*acc0*/  BSSY B1, `(.L_x_1302) ;  /* 0x0000016000017945 */ /* 0x000fd80003800000 */
[----:B------:R-:W-:Y:S05]  /*acd0*/  @P1 BRA `(.L_x_1303) ;  /* 0x0000000000501947 */ /* 0x000fea0003800000 */
[----:B------:R-:W-:-:S04]  /*ace0*/  IMAD R13, R30, R5, RZ ;  /* 0x000000051e0d7224 */ /* 0x000fc800078e02ff */
[----:B------:R-:W-:-:S06]  /*acf0*/  IMAD.WIDE.U32 R12, R13, 0x10, R26 ;  /* 0x000000100d0c7825 */ /* 0x000fcc00078e001a */
[----:B------:R-:W5:Y:S01]  /*ad00*/  LDG.E.128 R12, desc[UR36][R12.64] ;  /* 0x000000240c0c7981 */ /* 0x000f62000c1e1d00 */
[----:B------:R-:W-:-:S05]  /*ad10*/  IMAD.IADD R31, R5, 0x1, R0 ;  /* 0x00000001051f7824 */ /* 0x000fca00078e0200 */
[----:B------:R-:W-:-:S13]  /*ad20*/  ISETP.GE.U32.AND P0, PT, R31, R2, PT ;  /* 0x000000021f00720c */ /* 0x000fda0003f06070 */
[----:B------:R-:W-:Y:S05]  /*ad30*/  @P0 BRA `(.L_x_1303) ;  /* 0x0000000000380947 */ /* 0x000fea0003800000 */
[----:B------:R-:W-:-:S04]  /*ad40*/  IMAD R9, R30, R31, RZ ;  /* 0x0000001f1e097224 */ /* 0x000fc800078e02ff */
[----:B------:R-:W-:-:S06]  /*ad50*/  IMAD.WIDE.U32 R8, R9, 0x10, R26 ;  /* 0x0000001009087825 */ /* 0x000fcc00078e001a */
[----:B------:R-:W5:Y:S01]  /*ad60*/  LDG.E.128 R8, desc[UR36][R8.64] ;  /* 0x0000002408087981 */ /* 0x000f62000c1e1d00 */
[----:B------:R-:W-:-:S04]  /*ad70*/  IADD3 R31, R31, R0, RZ ;  /* 0x000000001f1f7210 */ /* 0x000fc80007ffe0ff */
[----:B------:R-:W-:-:S13]  /*ad80*/  ISETP.GE.U32.AND P0, PT, R31, R2, PT ;  /* 0x000000021f00720c */ /* 0x000fda0003f06070 */
[----:B------:R-:W-:Y:S05]  /*ad90*/  @P0 BRA `(.L_x_1303) ;  /* 0x0000000000200947 */ /* 0x000fea0003800000 */
[----:B------:R-:W-:Y:S02]  /*ada0*/  IMAD.IADD R23, R31, 0x1, R0 ;  /* 0x000000011f177824 */ /* 0x000fe400078e0200 */
[----:B------:R-:W-:-:S03]  /*adb0*/  IMAD R21, R30, R31, RZ ;  /* 0x0000001f1e157224 */ /* 0x000fc600078e02ff */
[----:B------:R-:W-:Y:S01]  /*adc0*/  ISETP.GE.U32.AND P0, PT, R23, R2, PT ;  /* 0x000000021700720c */ /* 0x000fe20003f06070 */
[----:B------:R-:W-:-:S12]  /*add0*/  IMAD.WIDE.U32 R20, R21, 0x10, R26 ;  /* 0x0000001015147825 */ /* 0x000fd800078e001a */
[----:B------:R-:W-:-:S04]  /*ade0*/  @!P0 IMAD R23, R30, R23, RZ ;  /* 0x000000171e178224 */ /* 0x000fc800078e02ff */
[----:B------:R-:W-:Y:S02]  /*adf0*/  @!P0 IMAD.WIDE.U32 R26, R23, 0x10, R26 ;  /* 0x00000010171a8825 */ /* 0x000fe400078e001a */
[----:B------:R-:W5:Y:S04]  /*ae00*/  LDG.E.128 R20, desc[UR36][R20.64] ;  /* 0x0000002414147981 */ /* 0x000f68000c1e1d00 */
[----:B------:R0:W5:Y:S02]  /*ae10*/  @!P0 LDG.E.128 R16, desc[UR36][R26.64] ;  /* 0x000000241a108981 */ /* 0x000164000c1e1d00 */
.L_x_1303:
[----:B------:R-:W-:Y:S05]  /*ae20*/  BSYNC B1 ;  /* 0x0000000000017941 */ /* 0x000fea0003800000 */
.L_x_1302:
[----:B------:R-:W-:Y:S04]  /*ae30*/  BSSY B1, `(.L_x_1304) ;  /* 0x000001f000017945 */ /* 0x000fe80003800000 */
[----:B------:R-:W-:Y:S05]  /*ae40*/  @P1 BRA `(.L_x_1305) ;  /* 0x0000000000741947 */ /* 0x000fea0003800000 */
[----:B-----5:R-:W-:Y:S01]  /*ae50*/  DSETP.NEU.AND P0, PT, R14, RZ, PT ;  /* 0x000000ff0e00722a */ /* 0x020fe20003f0d000 */
[----:B------:R-:W-:Y:S02]  /*ae60*/  LOP3.LUT P1, RZ, R6, 0xff, RZ, 0xc0, !PT ;  /* 0x000000ff06ff7812 */ /* 0x000fe4000782c0ff */
[----:B------:R-:W-:-:S03]  /*ae70*/  IADD3 R5, R5, R0, RZ ;  /* 0x0000000005057210 */ /* 0x000fc60007ffe0ff */
[----:B------:R-:W-:-:S06]  /*ae80*/  DSETP.NEU.OR P0, PT, R12, RZ, P0 ;  /* 0x000000ff0c00722a */ /* 0x000fcc000070d400 */
        /* <DEDUP_REMOVED lines=25> */
.L_x_1305:
[----:B------:R-:W-:Y:S05]  /*b020*/  BSYNC B1 ;  /* 0x0000000000017941 */ /* 0x000fea0003800000 */
.L_x_1304:
[----:B------:R-:W-:-:S04]  /*b030*/  LOP3.LUT R6, R29, R28, R6, 0xfe, !PT ;  /* 0x0000001c1d067212 */ /* 0x000fc800078efe06 */
[----:B------:R-:W-:-:S04]  /*b040*/  LOP3.LUT P0, RZ, R7, 0xff, R6, 0xc8, !PT ;  /* 0x000000ff07ff7812 */ /* 0x000fc8000780c806 */
[----:B-----5:R-:W-:Y:S01]  /*b050*/  SEL R17, RZ, 0x1, !P0 ;  /* 0x00000001ff117807 */ /* 0x020fe20004000000 */
[----:B------:R-:W-:Y:S08]  /*b060*/  BRA `(.L_x_1267) ;  /* 0x0000000400c87947 */ /* 0x000ff00003800000 */
.L_x_1282:
        /* <DEDUP_REMOVED lines=9> */
[----:B------:R-:W-:Y:S02]  /*b100*/  CS2R R20, SRZ ;  /* 0x0000000000147805 */ /* 0x000fe4000001ff00 */
[----:B------:R-:W-:Y:S02]  /*b110*/  CS2R R10, SRZ ;  /* 0x00000000000a7805 */ /* 0x000fe4000001ff00 */
[----:B------:R-:W-:Y:S02]  /*b120*/  CS2R R8, SRZ ;  /* 0x0000000000087805 */ /* 0x000fe4000001ff00 */
[----:B------:R-:W-:Y:S02]  /*b130*/  CS2R R14, SRZ ;  /* 0x00000000000e7805 */ /* 0x000fe4000001ff00 */
        /* <DEDUP_REMOVED lines=9> */
.L_x_1308:
[C---:B------:R-:W-:Y:S02]  /*b1d0*/  IMAD.IADD R9, R29.reuse, 0x1, R0 ;  /* 0x000000011d097824 */ /* 0x040fe400078e0200 */
[----:B------:R-:W-:-:S03]  /*b1e0*/  IMAD.WIDE.U32 R12, R29, 0x10, R26 ;  /* 0x000000101d0c7825 */ /* 0x000fc600078e001a */
[C---:B------:R-:W-:Y:S01]  /*b1f0*/  IADD3 R21, R9.reuse, R0, RZ ;  /* 0x0000000009157210 */ /* 0x040fe20007ffe0ff */
[----:B------:R-:W-:Y:S02]  /*b200*/  IMAD.WIDE.U32 R8, R9, 0x10, R26 ;  /* 0x0000001009087825 */ /* 0x000fe400078e001a */
[----:B------:R-:W2:Y:S02]  /*b210*/  LDG.E.128 R12, desc[UR36][R12.64] ;  /* 0x000000240c0c7981 */ /* 0x000ea4000c1e1d00 */
[C---:B------:R-:W-:Y:S02]  /*b220*/  IMAD.IADD R29, R21.reuse, 0x1, R0 ;  /* 0x00000001151d7824 */ /* 0x040fe400078e0200 */
[----:B------:R-:W3:Y:S01]  /*b230*/  LDG.E.128 R8, desc[UR36][R8.64] ;  /* 0x0000002408087981 */ /* 0x000ee2000c1e1d00 */
[----:B------:R-:W-:-:S04]  /*b240*/  IMAD.WIDE.U32 R20, R21, 0x10, R26 ;  /* 0x0000001015147825 */ /* 0x000fc800078e001a */
[C---:B------:R-:W-:Y:S02]  /*b250*/  IMAD.WIDE.U32 R16, R29.reuse, 0x10, R26 ;  /* 0x000000101d107825 */ /* 0x040fe400078e001a */
[----:B------:R-:W4:Y:S04]  /*b260*/  LDG.E.128 R20, desc[UR36][R20.64] ;  /* 0x0000002414147981 */ /* 0x000f28000c1e1d00 */
[----:B------:R-:W5:Y:S01]  /*b270*/  LDG.E.128 R16, desc[UR36][R16.64] ;  /* 0x0000002410107981 */ /* 0x000f62000c1e1d00 */
[----:B------:R-:W-:Y:S02]  /*b280*/  IADD3 R29, R29, R0, RZ ;  /* 0x000000001d1d7210 */ /* 0x000fe40007ffe0ff */
[----:B------:R-:W-:-:S03]  /*b290*/  LOP3.LUT P2, RZ, R7, 0xff, RZ, 0xc0, !PT ;  /* 0x000000ff07ff7812 */ /* 0x000fc6000784c0ff */
[----:B------:R-:W-:Y:S01]  /*b2a0*/  IMAD R7, R0, 0x3, R29 ;  /* 0x0000000300077824 */ /* 0x000fe200078e021d */
[----:B------:R-:W-:Y:S02]  /*b2b0*/  LOP3.LUT P1, RZ, R28, 0xff, RZ, 0xc0, !PT ;  /* 0x000000ff1cff7812 */ /* 0x000fe4000782c0ff */
[----:B------:R-:W-:Y:S01]  /*b2c0*/  LOP3.LUT P4, RZ, R6, 0xff, RZ, 0xc0, !PT ;  /* 0x000000ff06ff7812 */ /* 0x000fe2000788c0ff */
[----:B---3--:R-:W-:Y:S02]  /*b2d0*/  DSETP.NEU.AND P3, PT, R10, RZ, PT ;  /* 0x000000ff0a00722a */ /* 0x008fe40003f6d000 */
[----:B--2---:R-:W-:-:S04]  /*b2e0*/  DSETP.NEU.AND P0, PT, R14, RZ, PT ;  /* 0x000000ff0e00722a */ /* 0x004fc80003f0d000 */
[----:B------:R-:W-:Y:S02]  /*b2f0*/  DSETP.NEU.OR P3, PT, R8, RZ, P3 ;  /* 0x000000ff0800722a */ /* 0x000fe40001f6d400 */
[----:B----4-:R-:W-:Y:S02]  /*b300*/  DSETP.NEU.AND P5, PT, R22, RZ, PT ;  /* 0x000000ff1600722a */ /* 0x010fe40003fad000 */
[----:B------:R-:W-:Y:S02]  /*b310*/  DSETP.NEU.OR P0, PT, R12, RZ, P0 ;  /* 0x000000ff0c00722a */ /* 0x000fe4000070d400 */
[----:B-----5:R-:W-:Y:S01]  /*b320*/  DSETP.NEU.AND P6, PT, R18, RZ, PT ;  /* 0x000000ff1200722a */ /* 0x020fe20003fcd000 */
[----:B------:R-:W-:Y:S02]  /*b330*/  PLOP3.LUT P2, PT, P2, P3, PT, 0xa8, 0x0 ;  /* 0x000000000000781c */ /* 0x000fe40001747570 */
[----:B------:R-:W-:Y:S01]  /*b340*/  ISETP.GE.U32.AND P3, PT, R7, R2, PT ;  /* 0x000000020700720c */ /* 0x000fe20003f66070 */
[----:B------:R-:W-:Y:S01]  /*b350*/  DSETP.NEU.OR P5, PT, R20, RZ, P5 ;  /* 0x000000ff1400722a */ /* 0x000fe20002fad400 */
[----:B------:R-:W-:Y:S01]  /*b360*/  PLOP3.LUT P0, PT, P1, P0, PT, 0xa8, 0x0 ;  /* 0x000000000000781c */ /* 0x000fe20000f01570 */
[----:B------:R-:W-:Y:S01]  /*b370*/  DSETP.NEU.OR P6, PT, R16, RZ, P6 ;  /* 0x000000ff1000722a */ /* 0x000fe200037cd400 */
[----:B------:R-:W-:-:S03]  /*b380*/  LOP3.LUT P1, RZ, R5, 0xff, RZ, 0xc0, !PT ;  /* 0x000000ff05ff7812 */ /* 0x000fc6000782c0ff */
[----:B------:R-:W-:Y:S02]  /*b390*/  PLOP3.LUT P4, PT, P4, P5, PT, 0xa8, 0x0 ;  /* 0x000000000000781c */ /* 0x000fe4000278b570 */
[----:B------:R-:W-:Y:S02]  /*b3a0*/  PLOP3.LUT P1, PT, P1, P6, PT, 0xa8, 0x0 ;  /* 0x000000000000781c */ /* 0x000fe40000f2d570 */
[----:B------:R-:W-:Y:S02]  /*b3b0*/  SEL R28, RZ, 0x1, !P0 ;  /* 0x00000001ff1c7807 */ /* 0x000fe40004000000 */
[----:B------:R-:W-:Y:S02]  /*b3c0*/  SEL R7, RZ, 0x1, !P2 ;  /* 0x00000001ff077807 */ /* 0x000fe40005000000 */
[----:B------:R-:W-:Y:S02]  /*b3d0*/  SEL R6, RZ, 0x1, !P4 ;  /* 0x00000001ff067807 */ /* 0x000fe40006000000 */
[----:B------:R-:W-:Y:S01]  /*b3e0*/  SEL R5, RZ, 0x1, !P1 ;  /* 0x00000001ff057807 */ /* 0x000fe20004800000 */
[----:B------:R-:W-:Y:S06]  /*b3f0*/  @!P3 BRA `(.L_x_1308) ;  /* 0xfffffffc0074b947 */ /* 0x000fec000383ffff */
[----:B------:R-:W-:Y:S05]  /*b400*/  BSYNC B2 ;  /* 0x0000000000027941 */ /* 0x000fea0003800000 */
.L_x_1307:
[----:B------:R-:W-:Y:S05]  /*b410*/  BSYNC B1 ;  /* 0x0000000000017941 */ /* 0x000fea0003800000 */
.L_x_1306:
[----:B------:R-:W-:Y:S01]  /*b420*/  ISETP.GE.U32.AND P1, PT, R29, R2, PT ;  /* 0x000000021d00720c */ /* 0x000fe20003f26070 */
[----:B------:R-:W-:-:S12]  /*b430*/  BSSY B1, `(.L_x_1309) ;  /* 0x0000012000017945 */ /* 0x000fd80003800000 */
[----:B------:R-:W-:Y:S05]  /*b440*/  @P1 BRA `(.L_x_1310) ;  /* 0x0000000000401947 */ /* 0x000fea0003800000 */
[----:B------:R-:W-:-:S06]  /*b450*/  IMAD.WIDE.U32 R12, R29, 0x10, R26 ;  /* 0x000000101d0c7825 */ /* 0x000fcc00078e001a */
[----:B------:R-:W5:Y:S01]  /*b460*/  LDG.E.128 R12, desc[UR36][R12.64] ;  /* 0x000000240c0c7981 */ /* 0x000f62000c1e1d00 */
[----:B------:R-:W-:-:S05]  /*b470*/  IMAD.IADD R31, R29, 0x1, R0 ;  /* 0x000000011d1f7824 */ /* 0x000fca00078e0200 */
[----:B------:R-:W-:-:S13]  /*b480*/  ISETP.GE.U32.AND P0, PT, R31, R2, PT ;  /* 0x000000021f00720c */ /* 0x000fda0003f06070 */
[----:B------:R-:W-:Y:S05]  /*b490*/  @P0 BRA `(.L_x_1310) ;  /* 0x00000000002c0947 */ /* 0x000fea0003800000 */
[----:B------:R-:W-:-:S06]  /*b4a0*/  IMAD.WIDE.U32 R8, R31, 0x10, R26 ;  /* 0x000000101f087825 */ /* 0x000fcc00078e001a */
[----:B------:R-:W5:Y:S01]  /*b4b0*/  LDG.E.128 R8, desc[UR36][R8.64] ;  /* 0x0000002408087981 */ /* 0x000f62000c1e1d00 */
[----:B------:R-:W-:-:S04]  /*b4c0*/  IADD3 R31, R31, R0, RZ ;  /* 0x000000001f1f7210 */ /* 0x000fc80007ffe0ff */
[----:B------:R-:W-:-:S13]  /*b4d0*/  ISETP.GE.U32.AND P0, PT, R31, R2, PT ;  /* 0x000000021f00720c */ /* 0x000fda0003f06070 */
[----:B------:R-:W-:Y:S05]  /*b4e0*/  @P0 BRA `(.L_x_1310) ;  /* 0x0000000000180947 */ /* 0x000fea0003800000 */
[C---:B------:R-:W-:Y:S02]  /*b4f0*/  IMAD.IADD R23, R31.reuse, 0x1, R0 ;  /* 0x000000011f177824 */ /* 0x040fe400078e0200 */
[----:B------:R-:W-:-:S03]  /*b500*/  IMAD.WIDE.U32 R20, R31, 0x10, R26 ;  /* 0x000000101f147825 */ /* 0x000fc600078e001a */
[----:B------:R-:W-:-:S13]  /*b510*/  ISETP.GE.U32.AND P0, PT, R23, R2, PT ;  /* 0x000000021700720c */ /* 0x000fda0003f06070 */
[----:B------:R-:W-:Y:S02]  /*b520*/  @!P0 IMAD.WIDE.U32 R26, R23, 0x10, R26 ;  /* 0x00000010171a8825 */ /* 0x000fe400078e001a */
[----:B------:R-:W5:Y:S04]  /*b530*/  LDG.E.128 R20, desc[UR36][R20.64] ;  /* 0x0000002414147981 */ /* 0x000f68000c1e1d00 */
[----:B------:R0:W5:Y:S02]  /*b540*/  @!P0 LDG.E.128 R16, desc[UR36][R26.64] ;  /* 0x000000241a108981 */ /* 0x000164000c1e1d00 */
.L_x_1310:
[----:B------:R-:W-:Y:S05]  /*b550*/  BSYNC B1 ;  /* 0x0000000000017941 */ /* 0x000fea0003800000 */
.L_x_1309:
        /* <DEDUP_REMOVED lines=10> */
[----:B------:R-:W-:-:S06]  /*b600*/  DSETP.NEU.AND P0, PT, R10, RZ, PT ;  /* 0x000000ff0a00722a */ /* 0x000fcc0003f0d000 */
[----:B------:R-:W-:Y:S01]  /*b610*/  DSETP.NEU.OR P1, PT, R8, RZ, P0 ;  /* 0x000000ff0800722a */ /* 0x000fe2000072d400 */
[----:B------:R-:W-:Y:S01]  /*b620*/  LOP3.LUT P0, RZ, R7, 0xff, RZ, 0xc0, !PT ;  /* 0x000000ff07ff7812 */ /* 0x000fe2000780c0ff */
[----:B------:R-:W-:-:S04]  /*b630*/  IMAD.IADD R9, R29, 0x1, R0 ;  /* 0x000000011d097824 */ /* 0x000fc800078e0200 */
        /* <DEDUP_REMOVED lines=17> */
.L_x_1312:
[----:B------:R-:W-:Y:S05]  /*b750*/  BSYNC B1 ;  /* 0x0000000000017941 */ /* 0x000fea0003800000 */
.L_x_1311:
[----:B------:R-:W-:-:S04]  /*b760*/  LOP3.LUT R6, R6, R7, R28, 0xfe, !PT ;  /* 0x0000000706067212 */ /* 0x000fc800078efe1c */
[----:B------:R-:W-:-:S04]  /*b770*/  LOP3.LUT P0, RZ, R5, 0xff, R6, 0xc8, !PT ;  /* 0x000000ff05ff7812 */ /* 0x000fc8000780c806 */
[----:B-----5:R-:W-:-:S09]  /*b780*/  SEL R17, RZ, 0x1, !P0 ;  /* 0x00000001ff117807 */ /* 0x020fd20004000000 */
.L_x_1267:
[----:B------:R-:W-:Y:S05]  /*b790*/  BSYNC B0 ;  /* 0x0000000000007941 */ /* 0x000fea0003800000 */
.L_x_1266:
        /* <DEDUP_REMOVED lines=14> */
[----:B------:R-:W-:-:S07]  /*b880*/  IMAD.U32 R2, RZ, RZ, UR5 ;  /* 0x00000005ff027e24 */ /* 0x000fce000f8e00ff */
.L_x_1314:
[----:B------:R-:W-:Y:S01]  /*b890*/  IADD3 R5, R3, R2, RZ ;  /* 0x0000000203057210 */ /* 0x000fe20007ffe0ff */
[----:B------:R-:W-:Y:S03]  /*b8a0*/  BAR.SYNC.DEFER_BLOCKING 0x0 ;  /* 0x0000000000007b1d */ /* 0x000fe60000010000 */
        /* <DEDUP_REMOVED lines=11> */
.L_x_1313:
        /* <DEDUP_REMOVED lines=8> */
[-C--:B------:R-:W-:Y:S01]  /*b9e0*/  LEA.HI R0, R9, R9.reuse, RZ, 0x1 ;  /* 0x0000000909007211 */ /* 0x080fe200078f08ff */
[----:B------:R-:W-:Y:S01]  /*b9f0*/  UMOV UR4, 0x400 ;  /* 0x0000040000047882 */ /* 0x000fe20000000000 */
[----:B------:R-:W-:Y:S01]  /*ba00*/  IMAD R2, R3, R9, R4 ;  /* 0x0000000903027224 */ /* 0x000fe200078e0204 */
[----:B------:R-:W-:Y:S01]  /*ba10*/  UIADD3 UR4, UR4, 0x10, URZ ;  /* 0x0000001004047890 */ /* 0x000fe2000fffe03f */
[----:B------:R-:W-:Y:S02]  /*ba20*/  SHF.R.S32.HI R6, RZ, 0x1, R0 ;  /* 0x00000001ff067819 */ /* 0x000fe40000011400 */
[----:B------:R-:W-:Y:S02]  /*ba30*/  MOV R0, 0x20 ;  /* 0x0000002000007802 */ /* 0x000fe40000000f00 */
[----:B------:R-:W-:Y:S01]  /*ba40*/  ISETP.GE.AND P0, PT, R6, 0x20, PT ;  /* 0x000000200600780c */ /* 0x000fe20003f06270 */
[----:B-1----:R-:W-:-:S06]  /*ba50*/  ULEA UR4, UR5, UR4, 0x18 ;  /* 0x0000000405047291 */ /* 0x002fcc000f8ec03f */
[----:B------:R-:W-:-:S03]  /*ba60*/  VIADD R5, R2, UR4 ;  /* 0x0000000402057c36 */ /* 0x000fc60008000000 */
[----:B------:R1:W-:Y:S03]  /*ba70*/  STS.U8 [R2+UR4], R17 ;  /* 0x0000001102007988 */ /* 0x0003e60008000004 */
[----:B------:R-:W-:Y:S05]  /*ba80*/  @!P0 BRA `(.L_x_1316) ;  /* 0x0000000000388947 */ /* 0x000fea0003800000 */
.L_x_1317:
        /* <DEDUP_REMOVED lines=14> */
.L_x_1316:
[----:B------:R-:W-:Y:S01]  /*bb70*/  BAR.SYNC.DEFER_BLOCKING 0x0 ;  /* 0x0000000000007b1d */ /* 0x000fe20000010000 */
[----:B------:R-:W-:-:S13]  /*bb80*/  ISETP.GE.AND P0, PT, R0, 0x2, PT ;  /* 0x000000020000780c */ /* 0x000fda0003f06270 */
[----:B------:R-:W-:Y:S05]  /*bb90*/  @!P0 BRA `(.L_x_1315) ;  /* 0x0000000000288947 */ /* 0x000fea0003800000 */
[----:B------:R-:W-:-:S07]  /*bba0*/  IMAD.MOV.U32 R5, RZ, RZ, 0x1 ;  /* 0x00000001ff057424 */ /* 0x000fce00078e00ff */
.L_x_1318:
        /* <DEDUP_REMOVED lines=9> */
.L_x_1315:
[----:B-1----:R-:W1:Y:S01]  /*bc40*/  LDC R2, c[0x0][0x3e8] ;  /* 0x0000fa00ff027b82 */ /* 0x002e620000000800 */
        /* <DEDUP_REMOVED lines=276> */
.L_x_1319:
[----:B------:R-:W-:Y:S01]  /*cd90*/  ULDC.64 UR4, c[0x0][0x5f8] ;  /* 0x00017e0000047ab9 */ /* 0x000fe20000000a00 */
[----:B------:R-:W-:Y:S01]  /*cda0*/  ULDC UR6, c[0x0][0x234] ;  /* 0x00008d0000067ab9 */ /* 0x000fe20000000800 */
[----:B------:R-:W-:Y:S02]  /*cdb0*/  ISETP.NE.U32.AND P0, PT, RZ, UR4, PT ;  /* 0x00000004ff007c0c */ /* 0x000fe4000bf05070 */
[----:B------:R-:W-:Y:S02]  /*cdc0*/  CS2R R6, SRZ ;  /* 0x0000000000067805 */ /* 0x000fe4000001ff00 */
[----:B------:R-:W-:Y:S02]  /*cdd0*/  ISETP.NE.AND P3, PT, RZ, UR6, PT ;  /* 0x00000006ff007c0c */ /* 0x000fe4000bf65270 */
[----:B------:R-:W-:Y:S02]  /*cde0*/  ISETP.NE.AND.EX P0, PT, RZ, UR5, PT, P0 ;  /* 0x00000005ff007c0c */ /* 0x000fe4000bf05300 */
[----:B------:R-:W-:-:S11]  /*cdf0*/  MOV R5, RZ ;  /* 0x000000ff00057202 */ /* 0x000fd60000000f00 */
[----:B------:R-:W-:-:S05]  /*ce00*/  @P0 IADD3 R6, P2, R16, UR4, RZ ;  /* 0x0000000410060c10 */ /* 0x000fca000ff5e0ff */
[----:B------:R-:W-:-:S05]  /*ce10*/  @P0 IMAD.X R7, RZ, RZ, UR5, P2 ;  /* 0x00000005ff070e24 */ /* 0x000fca00090e06ff */
[----:B------:R-:W-:Y:S01]  /*ce20*/  @P0 MOV R5, R7 ;  /* 0x0000000700050202 */ /* 0x000fe20000000f00 */
[----:B------:R-:W-:Y:S06]  /*ce30*/  @!P3 BRA `(.L_x_1320) ;  /* 0x0000002000acb947 */ /* 0x000fec0003800000 */
[----:B------:R-:W1:Y:S01]  /*ce40*/  S2R R0, SR_CTAID.X ;  /* 0x0000000000007919 */ /* 0x000e620000002500 */
[----:B------:R-:W-:Y:S01]  /*ce50*/  ULDC.64 UR4, c[0x0][0x238] ;  /* 0x00008e0000047ab9 */ /* 0x000fe20000000a00 */
[----:B------:R-:W-:Y:S02]  /*ce60*/  IMAD.MOV.U32 R16, RZ, RZ, RZ ;  /* 0x000000ffff107224 */ /* 0x000fe400078e00ff */
[----:B------:R-:W-:Y:S01]  /*ce70*/  IMAD R8, R4, UR4, RZ ;  /* 0x0000000404087c24 */ /* 0x000fe2000f8e02ff */
[----:B------:R-:W-:-:S03]  /*ce80*/  ULDC UR4, c[0x0][0x224] ;  /* 0x0000890000047ab9 */ /* 0x000fc60000000800 */
[----:B------:R-:W-:-:S04]  /*ce90*/  IMAD R9, R3, UR5, R8 ;  /* 0x0000000503097c24 */ /* 0x000fc8000f8e0208 */
[----:B-1----:R-:W-:Y:S01]  /*cea0*/  IMAD R9, R0, UR4, R9 ;  /* 0x0000000400097c24 */ /* 0x002fe2000f8e0209 */
        /* <DEDUP_REMOVED lines=274> */
.L_x_1321:
        /* <DEDUP_REMOVED lines=15> */
.L_x_1323:
[----:B-1----:R-:W-:Y:S05]  /*e0c0*/  BSYNC B0 ;  /* 0x0000000000007941 */ /* 0x002fea0003800000 */
.L_x_1322:
        /* <DEDUP_REMOVED lines=12> */
[----:B------:R-:W-:-:S05]  /*e190*/  IADD3 R8, P2, R9, UR4, RZ ;  /* 0x0000000409087c10 */ /* 0x000fca000ff5e0ff */
[----:B------:R-:W-:-:S05]  /*e1a0*/  IMAD.X R9, RZ, RZ, UR5, P2 ;  /* 0x00000005ff097e24 */ /* 0x000fca00090e06ff */
[----:B------:R1:W-:Y:S03]  /*e1b0*/  STG.E.U8 desc[UR36][R8.64], R17 ;  /* 0x0000001108007986 */ /* 0x0003e6000c101124 */
.L_x_1325:
[----:B------:R-:W-:Y:S05]  /*e1c0*/  BSYNC B0 ;  /* 0x0000000000007941 */ /* 0x000fea0003800000 */
.L_x_1324:
        /* <DEDUP_REMOVED lines=28> */
[----:B------:R-:W-:Y:S01]  /*e390*/  UIADD3 UR4, UR4, -0x1, URZ ;  /* 0xffffffff04047890 */ /* 0x000fe2000fffe03f */
[----:B------:R-:W1:Y:S01]  /*e3a0*/  POPC R13, R12 ;  /* 0x0000000c000d7309 */ /* 0x000e620000000000 */
[----:B--2---:R-:W1:Y:S02]  /*e3b0*/  SHFL.IDX PT, R2, R9, R10, 0x1f ;  /* 0x00001f0a09027589 */ /* 0x004e6400000e0000 */
[----:B-1----:R-:W-:-:S04]  /*e3c0*/  IADD3 R2, R2, R13, RZ ;  /* 0x0000000d02027210 */ /* 0x002fc80007ffe0ff */
[----:B------:R-:W-:-:S04]  /*e3d0*/  ISETP.NE.AND P0, PT, R2, UR4, PT ;  /* 0x0000000402007c0c */ /* 0x000fc8000bf05270 */
[----:B------:R-:W-:-:S05]  /*e3e0*/  SEL R2, RZ, 0x1, P0 ;  /* 0x00000001ff027807 */ /* 0x000fca0000000000 */
[----:B------:R2:W-:Y:S04]  /*e3f0*/  STS.U8 [UR5], R2 ;  /* 0x00000002ff007988 */ /* 0x0005e80008000005 */
.L_x_1327:
[----:B------:R-:W-:Y:S05]  /*e400*/  BSYNC B0 ;  /* 0x0000000000007941 */ /* 0x000fea0003800000 */
.L_x_1326:
[----:B------:R-:W-:Y:S01]  /*e410*/  BAR.SYNC.DEFER_BLOCKING 0x0 ;  /* 0x0000000000007b1d */ /* 0x000fe20000010000 */
[----:B------:R-:W-:-:S09]  /*e420*/  ULEA UR4, UR8, UR7, 0x18 ;  /* 0x0000000708047291 */ /* 0x000fd2000f8ec03f */
[----:B--2---:R-:W2:Y:S02]  /*e430*/  LDS.U8 R2, [UR4] ;  /* 0x00000004ff027984 */ /* 0x004ea40008000000 */
[----:B--2---:R-:W-:-:S13]  /*e440*/  ISETP.NE.AND P0, PT, R2, RZ, PT ;  /* 0x000000ff0200720c */ /* 0x004fda0003f05270 */
[----:B------:R-:W-:Y:S05]  /*e450*/  @!P0 EXIT ;  /* 0x000000000000894d */ /* 0x000fea0003800000 */
[----:B------:R-:W-:Y:S01]  /*e460*/  ISETP.NE.AND P0, PT, RZ, UR9, PT ;  /* 0x00000009ff007c0c */ /* 0x000fe2000bf05270 */
        /* <DEDUP_REMOVED lines=22> */
[----:B------:R-:W-:Y:S02]  /*e5d0*/  IMAD R11, R0, UR5, RZ ;  /* 0x00000005000b7c24 */ /* 0x000fe4000f8e02ff */
[----:B-1----:R-:W-:-:S07]  /*e5e0*/  IMAD R13, R13, UR4, RZ ;  /* 0x000000040d0d7c24 */ /* 0x002fce000f8e02ff */
.L_x_1332:
        /* <DEDUP_REMOVED lines=10> */
.L_x_1331:
[----:B------:R-:W-:Y:S05]  /*e690*/  BRA `(.L_x_1330) ;  /* 0x00000000004c7947 */ /* 0x000fea0003800000 */
.L_x_1329:
        /* <DEDUP_REMOVED lines=9> */
.L_x_1333:
        /* <DEDUP_REMOVED lines=10> */
.L_x_1330:
[----:B------:R-:W-:Y:S05]  /*e7d0*/  BSYNC B0 ;  /* 0x0000000000007941 */ /* 0x000fea0003800000 */
.L_x_1328:
        /* <DEDUP_REMOVED lines=12> */
.L_x_1335:
        /* <DEDUP_REMOVED lines=13> */
.L_x_1334:
        /* <DEDUP_REMOVED lines=11> */
.L_x_1338:
[----:B------:R-:W-:Y:S01]  /*ea20*/  IADD3 R3, R4, R8, RZ ;  /* 0x0000000804037210 */ /* 0x000fe20007ffe0ff */
[----:B------:R-:W-:Y:S03]  /*ea30*/  BAR.SYNC.DEFER_BLOCKING 0x0 ;  /* 0x0000000000007b1d */ /* 0x000fe60000010000 */
[----:B------:R-:W-:-:S04]  /*ea40*/  ISETP.GE.U32.AND P0, PT, R3, R11, PT ;  /* 0x0000000b0300720c */ /* 0x000fc80003f06070 */
[----:B------:R-:W-:-:S13]  /*ea50*/  ISETP.GE.U32.OR P0, PT, R4, R8, P0 ;  /* 0x000000080400720c */ /* 0x000fda0000706470 */
[--C-:B------:R-:W-:Y:S01]  /*ea60*/  @!P0 IMAD.IADD R3, R2, 0x1, R8.reuse ;  /* 0x0000000102038824 */ /* 0x100fe200078e0208 */
        /* <DEDUP_REMOVED lines=9> */
.L_x_1337:
[----:B------:R-:W-:Y:S01]  /*eb00*/  BAR.SYNC.DEFER_BLOCKING 0x0 ;  /* 0x0000000000007b1d */ /* 0x000fe20000010000 */
[----:B------:R-:W-:-:S13]  /*eb10*/  ISETP.GE.AND P0, PT, R3, 0x2, PT ;  /* 0x000000020300780c */ /* 0x000fda0003f06270 */
[----:B------:R-:W-:Y:S05]  /*eb20*/  @!P0 BRA `(.L_x_1336) ;  /* 0x0000000000288947 */ /* 0x000fea0003800000 */
[----:B-1----:R-:W-:-:S07]  /*eb30*/  IMAD.MOV.U32 R0, RZ, RZ, 0x1 ;  /* 0x00000001ff007424 */ /* 0x002fce00078e00ff */
.L_x_1339:
[C---:B------:R-:W-:Y:S02]  /*eb40*/  LOP3.LUT R2, R17.reuse, 0xffff, RZ, 0xc0, !PT ;  /* 0x0000ffff11027812 */ /* 0x040fe400078ec0ff */
        /* <DEDUP_REMOVED lines=8> */
.L_x_1336:
        /* <DEDUP_REMOVED lines=12> */
.L_x_1341:
        /* <DEDUP_REMOVED lines=20> */
.L_x_1343:
[----:B------:R-:W-:Y:S01]  /*edd0*/  ULDC.64 UR4, c[0x0][0x5e8] ;  /* 0x00017a0000047ab9 */ /* 0x000fe20000000a00 */
[----:B------:R-:W-:Y:S02]  /*ede0*/  LOP3.LUT P0, RZ, R17, 0xff, RZ, 0xc0, !PT ;  /* 0x000000ff11ff7812 */ /* 0x000fe4000780c0ff */
[----:B------:R-:W-:Y:S02]  /*edf0*/  IADD3 R16, P1, R16, UR4, RZ ;  /* 0x0000000410107c10 */ /* 0x000fe4000ff3e0ff */
[----:B------:R-:W-:Y:S02]  /*ee00*/  SEL R3, RZ, 0x1, !P0 ;  /* 0x00000001ff037807 */ /* 0x000fe40004000000 */
[----:B------:R-:W-:-:S05]  /*ee10*/  IADD3.X R17, RZ, UR5, RZ, P1, !PT ;  /* 0x00000005ff117c10 */ /* 0x000fca0008ffe4ff */
[----:B------:R-:W-:Y:S01]  /*ee20*/  STG.E.U8 desc[UR36][R16.64], R3 ;  /* 0x0000000310007986 */ /* 0x000fe2000c101124 */
[----:B------:R-:W-:Y:S05]  /*ee30*/  EXIT ;  /* 0x000000000000794d */ /* 0x000fea0003800000 */
.L_x_1342:
[----:B------:R-:W-:Y:S01]  /*ee40*/  STG.E.U8 desc[UR36][R6.64], R17 ;  /* 0x0000001106007986 */ /* 0x000fe2000c101124 */
[----:B------:R-:W-:Y:S05]  /*ee50*/  EXIT ;  /* 0x000000000000794d */ /* 0x000fea0003800000 */
.L_x_1340:
        /* <DEDUP_REMOVED lines=10> */
.L_x_1344:
        /* <DEDUP_REMOVED lines=12> */
[----:B------:R-:W-:Y:S01]  /*efc0*/  MOV R6, UR4 ;  /* 0x0000000400067c02 */ /* 0x000fe20008000f00 */
[----:B------:R-:W-:Y:S01]  /*efd0*/  IMAD.U32 R7, RZ, RZ, UR5 ;  /* 0x00000005ff077e24 */ /* 0x000fe2000f8e00ff */
[----:B------:R-:W-:Y:S01]  /*efe0*/  MOV R10, UR6 ;  /* 0x00000006000a7c02 */ /* 0x000fe20008000f00 */
[----:B------:R-:W-:Y:S01]  /*eff0*/  IMAD.U32 R11, RZ, RZ, UR7 ;  /* 0x00000007ff0b7e24 */ /* 0x000fe2000f8e00ff */
[----:B------:R-:W-:Y:S01]  /*f000*/  MOV R13, RZ ;  /* 0x000000ff000d7202 */ /* 0x000fe20000000f00 */
[----:B-1----:R-:W-:-:S07]  /*f010*/  IMAD.MOV.U32 R12, RZ, RZ, 0x1 ;  /* 0x00000001ff0c7424 */ /* 0x002fce00078e00ff */
[----:B------:R-:W-:-:S07]  /*f020*/  LEPC R20, `(.L_x_1346) ;  /* 0x000000001014794e */ /* 0x000fce0000000000 */
[----:B0-2---:R-:W-:Y:S05]  /*f030*/  CALL.ABS.NOINC R2 ;  /* 0x0000000002007343 */ /* 0x005fea0003c00000 */
.L_x_1346:
[----:B------:R-:W-:Y:S01]  /*f040*/  ULDC.64 UR4, c[0x0][0x5e8] ;  /* 0x00017a0000047ab9 */ /* 0x000fe20000000a00 */
[----:B------:R-:W-:Y:S02]  /*f050*/  LOP3.LUT P0, RZ, R17, 0xff, RZ, 0xc0, !PT ;  /* 0x000000ff11ff7812 */ /* 0x000fe4000780c0ff */
[----:B------:R-:W-:Y:S02]  /*f060*/  IADD3 R16, P1, R16, UR4, RZ ;  /* 0x0000000410107c10 */ /* 0x000fe4000ff3e0ff */
[----:B------:R-:W-:-:S03]  /*f070*/  SEL R3, RZ, 0x1, !P0 ;  /* 0x00000001ff037807 */ /* 0x000fc60004000000 */
[----:B------:R-:W-:-:S05]  /*f080*/  IMAD.X R17, RZ, RZ, UR5, P1 ;  /* 0x00000005ff117e24 */ /* 0x000fca00088e06ff */
[----:B------:R-:W-:Y:S01]  /*f090*/  STG.E.U8 desc[UR36][R16.64], R3 ;  /* 0x0000000310007986 */ /* 0x000fe2000c101124 */
[----:B------:R-:W-:Y:S05]  /*f0a0*/  EXIT ;  /* 0x000000000000794d */ /* 0x000fea0003800000 */
.L_x_1345:
[----:B------:R-:W-:-:S04]  /*f0b0*/  LOP3.LUT P0, RZ, R17, 0xff, RZ, 0xc0, !PT ;  /* 0x000000ff11ff7812 */ /* 0x000fc8000780c0ff */
[----:B------:R-:W-:-:S05]  /*f0c0*/  SEL R5, RZ, 0x1, !P0 ;  /* 0x00000001ff057807 */ /* 0x000fca0004000000 */
[----:B------:R-:W-:Y:S01]  /*f0d0*/  STG.E.U8 desc[UR36][R2.64], R5 ;  /* 0x0000000502007986 */ /* 0x000fe2000c101124 */
[----:B------:R-:W-:Y:S05]  /*f0e0*/  EXIT ;  /* 0x000000000000794d */ /* 0x000fea0003800000 */
.L_x_1320:
        /* <DEDUP_REMOVED lines=22> */
.L_x_1348:
        /* <DEDUP_REMOVED lines=20> */
.L_x_1350:
[----:B------:R-:W-:Y:S01]  /*f390*/  ULDC.64 UR4, c[0x0][0x5e8] ;  /* 0x00017a0000047ab9 */ /* 0x000fe20000000a00 */
[----:B------:R-:W-:Y:S02]  /*f3a0*/  LOP3.LUT P0, RZ, R17, 0xff, RZ, 0xc0, !PT ;  /* 0x000000ff11ff7812 */ /* 0x000fe4000780c0ff */
[----:B------:R-:W-:Y:S02]  /*f3b0*/  IADD3 R16, P1, R16, UR4, RZ ;  /* 0x0000000410107c10 */ /* 0x000fe4000ff3e0ff */
[----:B------:R-:W-:-:S03]  /*f3c0*/  SEL R3, RZ, 0x1, !P0 ;  /* 0x00000001ff037807 */ /* 0x000fc60004000000 */
[----:B------:R-:W-:-:S05]  /*f3d0*/  IMAD.X R17, RZ, RZ, UR5, P1 ;  /* 0x00000005ff117e24 */ /* 0x000fca00088e06ff */
[----:B------:R-:W-:Y:S01]  /*f3e0*/  STG.E.U8 desc[UR36][R16.64], R3 ;  /* 0x0000000310007986 */ /* 0x000fe2000c101124 */
[----:B------:R-:W-:Y:S05]  /*f3f0*/  EXIT ;  /* 0x000000000000794d */ /* 0x000fea0003800000 */
.L_x_1349:
[----:B------:R-:W-:Y:S01]  /*f400*/  STG.E.U8 desc[UR36][R6.64], R17 ;  /* 0x0000001106007986 */ /* 0x000fe2000c101124 */
[----:B------:R-:W-:Y:S05]  /*f410*/  EXIT ;  /* 0x000000000000794d */ /* 0x000fea0003800000 */
.L_x_1347:
        /* <DEDUP_REMOVED lines=10> */
.L_x_1351:
        /* <DEDUP_REMOVED lines=22> */
.L_x_1353:
[----:B------:R-:W-:Y:S02]  /*f620*/  ULDC.64 UR4, c[0x0][0x5e8] ;  /* 0x00017a0000047ab9 */ /* 0x000fe40000000a00 */
[----:B------:R-:W-:-:S04]  /*f630*/  IADD3 R16, P0, R16, UR4, RZ ;  /* 0x0000000410107c10 */ /* 0x000fc8000ff1e0ff */
[----:B------:R-:W-:-:S05]  /*f640*/  IADD3.X R17, RZ, UR5, RZ, P0, !PT ;  /* 0x00000005ff117c10 */ /* 0x000fca00087fe4ff */
[----:B------:R-:W-:Y:S01]  /*f650*/  STG.E.U8 desc[UR36][R16.64], R19 ;  /* 0x0000001310007986 */ /* 0x000fe2000c101124 */
[----:B------:R-:W-:Y:S05]  /*f660*/  EXIT ;  /* 0x000000000000794d */ /* 0x000fea0003800000 */
.L_x_1352:
[----:B------:R-:W-:Y:S01]  /*f670*/  STG.E.U8 desc[UR36][R2.64], R19 ;  /* 0x0000001302007986 */ /* 0x000fe2000c101124 */
[----:B------:R-:W-:Y:S05]  /*f680*/  EXIT ;  /* 0x000000000000794d */ /* 0x000fea0003800000 */
.L_x_1354:
        /* <DEDUP_REMOVED lines=15> */
.L_x_7548:


//--------------------- .text._ZN2at6native13reduce_kernelILi128ELi2ENS0_8ReduceOpIN3c107complexIdEENS0_14func_wrapper_tIbZZZNS0_14or_kernel_cudaERNS_14TensorIteratorEENKUlvE_clEvENKUlvE6_clEvEUlbS5_E_EEjbLi4ELi4EEEEEvT1_ --------------------------
	.section	.text._ZN2at6native13reduce_kernelILi128ELi2ENS0_8ReduceOpIN3c107complexIdEENS0_14func_wrapper_tIbZZZNS0_14or_kernel_cudaERNS_14TensorIteratorEENKUlvE_clEvENKUlvE6_clEvEUlbS5_E_EEjbLi4ELi4EEEEEvT1_,"ax",@progbits
	.align	128
        .global         _ZN2at6native13reduce_kernelILi128ELi2ENS0_8ReduceOpIN3c107complexIdEENS0_14func_wrapper_tIbZZZNS0_14or_kernel_cudaERNS_14TensorIteratorEENKUlvE_clEvENKUlvE6_clEvEUlbS5_E_EEjbLi4ELi4EEEEEvT1_
        .type           _ZN2at6native13reduce_kernelILi128ELi2ENS0_8ReduceOpIN3c107complexIdEENS0_14func_wrapper_tIbZZZNS0_14or_kernel_cudaERNS_14TensorIteratorEENKUlvE_clEvENKUlvE6_clEvEUlbS5_E_EEjbLi4ELi4EEEEEvT1_,@function
        .size           _ZN2at6native13reduce_kernelILi128ELi2ENS0_8ReduceOpIN3c107complexIdEENS0_14func_wrapper_tIbZZZNS0_14or_kernel_cudaERNS_14TensorIteratorEENKUlvE_clEvENKUlvE6_clEvEUlbS5_E_EEjbLi4ELi4EEEEEvT1_,(.L_x_7549 - _ZN2at6native13reduce_kernelILi128ELi2ENS0_8ReduceOpIN3c107complexIdEENS0_14func_wrapper_tIbZZZNS0_14or_kernel_cudaERNS_14TensorIteratorEENKUlvE_clEvENKUlvE6_clEvEUlbS5_E_EEjbLi4ELi4EEEEEvT1_)
        .other          _ZN2at6native13reduce_kernelILi128ELi2ENS0_8ReduceOpIN3c107complexIdEENS0_14func_wrapper_tIbZZZNS0_14or_kernel_cudaERNS_14TensorIteratorEENKUlvE_clEvENKUlvE6_clEvEUlbS5_E_EEjbLi4ELi4EEEEEvT1_,@"STO_CUDA_ENTRY STV_DEFAULT"
_ZN2at6native13reduce_kernelILi128ELi2ENS0_8ReduceOpIN3c107complexIdEENS0_14func_wrapper_tIbZZZNS0_14or_kernel_cudaERNS_14TensorIteratorEENKUlvE_clEvENKUlvE6_clEvEUlbS5_E_EEjbLi4ELi4EEEEEvT1_:
.text._ZN2at6native13reduce_kernelILi128ELi2ENS0_8ReduceOpIN3c107complexIdEENS0_14func_wrapper_tIbZZZNS0_14or_kernel_cudaERNS_14TensorIteratorEENKUlvE_clEvENKUlvE6_clEvEUlbS5_E_EEjbLi4ELi4EEEEEvT1_:
        /* <DEDUP_REMOVED lines=293> */
.L_x_1355:
        /* <DEDUP_REMOVED lines=29> */
.L_x_1359:
        /* <DEDUP_REMOVED lines=25> */
.L_x_1365:
[----:B------:R-:W-:Y:S05]  /*15b0*/  BSYNC B2 ;  /* 0x0000000000027941 */ /* 0x000fea0003800000 */
.L_x_1364:
[----:B------:R-:W-:-:S04]  /*15c0*/  PRMT R3, R3, 0x9910, RZ ;  /* 0x0000991003037816 */ /* 0x000fc800000000ff */
[----:B------:R-:W-:-:S13]  /*15d0*/  ISETP.NE.AND P0, PT, R3, RZ, PT ;  /* 0x000000ff0300720c */ /* 0x000fda0003f05270 */
[----:B------:R-:W-:Y:S05]  /*15e0*/  @!P0 BRA `(.L_x_1363) ;  /* 0x0000000000308947 */ /* 0x000fea0003800000 */
[----:B------:R-:W-:-:S04]  /*15f0*/  PRMT R0, R0, 0x9910, RZ ;  /* 0x0000991000007816 */ /* 0x000fc800000000ff */
[----:B------:R-:W-:Y:S01]  /*1600*/  ISETP.NE.AND P0, PT, R0, RZ, PT ;  /* 0x000000ff0000720c */ /* 0x000fe20003f05270 */
[----:B------:R-:W-:-:S12]  /*1610*/  HFMA2.MMA R0, -RZ, RZ, 0, 5.9604644775390625e-08 ;  /* 0x00000001ff007435 */ /* 0x000fd800000001ff */
[----:B------:R-:W-:Y:S05]  /*1620*/  @P0 BRA `(.L_x_1363) ;  /* 0x0000000000200947 */ /* 0x000fea0003800000 */
[----:B------:R-:W-:-:S05]  /*1630*/  IADD3 R3, P0, R16, -R9, RZ ;  /* 0x8000000910037210 */ /* 0x000fca0007f1e0ff */
[----:B------:R-:W-:Y:S01]  /*1640*/  IMAD.X R0, RZ, RZ, -0x1, P0 ;  /* 0xffffffffff007424 */ /* 0x000fe200000e06ff */
[----:B------:R-:W-:-:S04]  /*1650*/  LEA R4, P0, R3, R42, 0x4 ;  /* 0x0000002a03047211 */ /* 0x000fc800078020ff */
[----:B------:R-:W-:-:S06]  /*1660*/  LEA.HI.X R5, R3, R43, R0, 0x4, P0 ;  /* 0x0000002b03057211 */ /* 0x000fcc00000f2400 */
[----:B------:R-:W2:Y:S02]  /*1670*/  LDG.E.128 R4, desc[UR58][R4.64] ;  /* 0x0000003a04047981 */ /* 0x000ea4000c1e1d00 */
[----:B--2---:R-:W-:-:S06]  /*1680*/  DSETP.NEU.AND P0, PT, R6, RZ, PT ;  /* 0x000000ff0600722a */ /* 0x004fcc0003f0d000 */
[----:B------:R-:W-:-:S06]  /*1690*/  DSETP.NEU.OR P0, PT, R4, RZ, P0 ;  /* 0x000000ff0400722a */ /* 0x000fcc000070d400 */
[----:B------:R-:W-:-:S08]  /*16a0*/  SEL R0, RZ, 0x1, !P0 ;  /* 0x00000001ff007807 */ /* 0x000fd00004000000 */
.L_x_1363:
[----:B------:R-:W-:Y:S05]  /*16b0*/  BSYNC B1 ;  /* 0x0000000000017941 */ /* 0x000fea0003800000 */
.L_x_1362:
[----:B------:R-:W0:Y:S01]  /*16c0*/  LDC R6, c[0x0][0x218] ;  /* 0x00008600ff067b82 */ /* 0x000e220000000800 */
[----:B------:R-:W-:-:S04]  /*16d0*/  IADD3 R5, P0, -R9, 0x4, RZ ;  /* 0x0000000409057810 */ /* 0x000fc80007f1e1ff */
[----:B------:R-:W-:Y:S01]  /*16e0*/  LEA R42, P1, R5, R42, 0x4 ;  /* 0x0000002a052a7211 */ /* 0x000fe200078220ff */
[----:B------:R-:W-:-:S05]  /*16f0*/  IMAD.X R4, RZ, RZ, -0x1, P0 ;  /* 0xffffffffff047424 */ /* 0x000fca00000e06ff */
[----:B------:R-:W-:Y:S02]  /*1700*/  LEA.HI.X R43, R5, R43, R4, 0x4, P1 ;  /* 0x0000002b052b7211 */ /* 0x000fe400008f2404 */
[----:B0-----:R-:W-:-:S07]  /*1710*/  IADD3 R3, R9, -0x4, R6 ;  /* 0xfffffffc09037810 */ /* 0x001fce0007ffe006 */
.L_x_1361:
[----:B------:R-:W-:Y:S05]  /*1720*/  BSYNC B0 ;  /* 0x0000000000007941 */ /* 0x000fea0003800000 */
.L_x_1360:
        /* <DEDUP_REMOVED lines=8> */
[----:B------:R-:W-:-:S02]  /*17b0*/  ISETP.NE.AND P6, PT, R20, RZ, PT ;  /* 0x000000ff1400720c */ /* 0x000fc40003fc5270 */
[----:B------:R-:W-:Y:S01]  /*17c0*/  PRMT R20, R8, 0x7610, R20 ;  /* 0x0000761008147816 */ /* 0x000fe20000000014 */
[----:B------:R-:W-:-:S05]  /*17d0*/  IMAD R19, R18, R21, R5 ;  /* 0x0000001512137224 */ /* 0x000fca00078e0205 */
[----:B------:R-:W-:-:S04]  /*17e0*/  LEA R4, R19, 0x3, 0x2 ;  /* 0x0000000313047811 */ /* 0x000fc800078e10ff */
[----:B------:R-:W-:-:S13]  /*17f0*/  ISETP.GE.U32.AND P0, PT, R4, R3, PT ;  /* 0x000000030400720c */ /* 0x000fda0003f06070 */
[----:B------:R-:W-:Y:S05]  /*1800*/  @P0 BRA `(.L_x_1367) ;  /* 0x0000000000800947 */ /* 0x000fea0003800000 */
[C---:B------:R-:W-:Y:S02]  /*1810*/  PRMT R29, R17.reuse, 0x7610, R29 ;  /* 0x00007610111d7816 */ /* 0x040fe4000000001d */
[----:B------:R-:W-:-:S07]  /*1820*/  PRMT R20, R17, 0x7610, R20 ;  /* 0x0000761011147816 */ /* 0x000fce0000000014 */
.L_x_1368:
[----:B------:R-:W-:Y:S01]  /*1830*/  IMAD.WIDE.U32 R22, R19, 0x40, R42 ;  /* 0x0000004013167825 */ /* 0x000fe200078e002a */
[----:B------:R-:W-:-:S04]  /*1840*/  ULDC UR4, c[0x0][0x220] ;  /* 0x0000880000047ab9 */ /* 0x000fc80000000800 */
[----:B------:R-:W2:Y:S04]  /*1850*/  LDG.E.128 R24, desc[UR58][R22.64] ;  /* 0x0000003a16187981 */ /* 0x000ea8000c1e1d00 */
[----:B------:R-:W3:Y:S04]  /*1860*/  LDG.E.128 R4, desc[UR58][R22.64+0x10] ;  /* 0x0000103a16047981 */ /* 0x000ee8000c1e1d00 */
[----:B------:R-:W4:Y:S04]  /*1870*/  LDG.E.128 R8, desc[UR58][R22.64+0x20] ;  /* 0x0000203a16087981 */ /* 0x000f28000c1e1d00 */
[----:B------:R-:W5:Y:S01]  /*1880*/  LDG.E.128 R12, desc[UR58][R22.64+0x30] ;  /* 0x0000303a160c7981 */ /* 0x000f62000c1e1d00 */
[----:B------:R-:W-:-:S02]  /*1890*/  LOP3.LUT P2, RZ, R0, 0xff, RZ, 0xc0, !PT ;  /* 0x000000ff00ff7812 */ /* 0x000fc4000784c0ff */
[----:B------:R-:W-:Y:S02]  /*18a0*/  IADD3 R19, R19, UR4, RZ ;  /* 0x0000000413137c10 */ /* 0x000fe4000fffe0ff */
[----:B------:R-:W-:Y:S01]  /*18b0*/  LOP3.LUT P4, RZ, R20, 0xff, RZ, 0xc0, !PT ;  /* 0x000000ff14ff7812 */ /* 0x000fe2000788c0ff */
[----:B--2---:R-:W-:Y:S02]  /*18c0*/  DSETP.NEU.AND P0, PT, R26, RZ, PT ;  /* 0x000000ff1a00722a */ /* 0x004fe40003f0d000 */
[----:B---3--:R-:W-:-:S04]  /*18d0*/  DSETP.NEU.AND P3, PT, R6, RZ, PT ;  /* 0x000000ff0600722a */ /* 0x008fc80003f6d000 */
[----:B------:R-:W-:Y:S02]  /*18e0*/  DSETP.NEU.OR P0, PT, R24, RZ, P0 ;  /* 0x000000ff1800722a */ /* 0x000fe4000070d400 */
[----:B----4-:R-:W-:Y:S02]  /*18f0*/  DSETP.NEU.AND P1, PT, R10, RZ, PT ;  /* 0x000000ff0a00722a */ /* 0x010fe40003f2d000 */
[----:B------:R-:W-:Y:S02]  /*1900*/  DSETP.NEU.OR P3, PT, R4, RZ, P3 ;  /* 0x000000ff0400722a */ /* 0x000fe40001f6d400 */
[----:B------:R-:W-:Y:S01]  /*1910*/  PLOP3.LUT P0, PT, P2, P0, PT, 0xa8, 0x0 ;  /* 0x000000000000781c */ /* 0x000fe20001701570 */
[----:B-----5:R-:W-:Y:S01]  /*1920*/  DSETP.NEU.AND P2, PT, R14, RZ, PT ;  /* 0x000000ff0e00722a */ /* 0x020fe20003f4d000 */
[----:B------:R-:W-:Y:S01]  /*1930*/  LEA R4, R19, 0x3, 0x2 ;  /* 0x0000000313047811 */ /* 0x000fe200078e10ff */
[----:B------:R-:W-:Y:S01]  /*1940*/  DSETP.NEU.OR P1, PT, R8, RZ, P1 ;  /* 0x000000ff0800722a */ /* 0x000fe20000f2d400 */
[----:B------:R-:W-:-:S02]  /*1950*/  SEL R0, RZ, 0x1, !P0 ;  /* 0x00000001ff007807 */ /* 0x000fc40004000000 */
[----:B------:R-:W-:Y:S01]  /*1960*/  ISETP.GE.U32.AND P0, PT, R4, R3, PT ;  /* 0x000000030400720c */ /* 0x000fe20003f06070 */
[----:B------:R-:W-:Y:S01]  /*1970*/  DSETP.NEU.OR P2, PT, R12, RZ, P2 ;  /* 0x000000ff0c00722a */ /* 0x000fe2000174d400 */
[----:B------:R-:W-:Y:S02]  /*1980*/  PLOP3.LUT P3, PT, P4, P3, PT, 0xa8, 0x0 ;  /* 0x000000000000781c */ /* 0x000fe40002767570 */
[----:B------:R-:W-:Y:S02]  /*1990*/  LOP3.LUT P4, RZ, R29, 0xff, RZ, 0xc0, !PT ;  /* 0x000000ff1dff7812 */ /* 0x000fe4000788c0ff */
[----:B------:R-:W-:Y:S02]  /*19a0*/  SEL R20, RZ, 0x1, !P3 ;  /* 0x00000001ff147807 */ /* 0x000fe40005800000 */
[----:B------:R-:W-:Y:S02]  /*19b0*/  PLOP3.LUT P1, PT, P4, P1, PT, 0xa8, 0x0 ;  /* 0x000000000000781c */ /* 0x000fe40002723570 */
[----:B------:R-:W-:-:S02]  /*19c0*/  LOP3.LUT P4, RZ, R17, 0xff, RZ, 0xc0, !PT ;  /* 0x000000ff11ff7812 */ /* 0x000fc4000788c0ff */
[----:B------:R-:W-:Y:S02]  /*19d0*/  SEL R29, RZ, 0x1, !P1 ;  /* 0x00000001ff1d7807 */ /* 0x000fe40004800000 */
[----:B------:R-:W-:-:S04]  /*19e0*/  PLOP3.LUT P2, PT, P4, P2, PT, 0xa8, 0x0 ;  /* 0x000000000000781c */ /* 0x000fc80002745570 */
[----:B------:R-:W-:Y:S01]  /*19f0*/  SEL R17, RZ, 0x1, !P2 ;  /* 0x00000001ff117807 */ /* 0x000fe20005000000 */
[----:B------:R-:W-:Y:S08]  /*1a00*/  @!P0 BRA `(.L_x_1368) ;  /* 0xfffffffc00888947 */ /* 0x000ff0000383ffff */
.L_x_1367:
[----:B------:R-:W-:Y:S05]  /*1a10*/  BSYNC B0 ;  /* 0x0000000000007941 */ /* 0x000fea0003800000 */
.L_x_1366:
        /* <DEDUP_REMOVED lines=8> */
.L_x_1370:
[----:B------:R-:W-:Y:S05]  /*1aa0*/  BSYNC B0 ;  /* 0x0000000000007941 */ /* 0x000fea0003800000 */
.L_x_1369:
        /* <DEDUP_REMOVED lines=15> */
.L_x_1372:
[----:B------:R-:W-:Y:S05]  /*1ba0*/  BSYNC B0 ;  /* 0x0000000000007941 */ /* 0x000fea0003800000 */
.L_x_1371:
[----:B------:R-:W-:Y:S02]  /*1bb0*/  LOP3.LUT R0, R29, R20, R0, 0xfe, !PT ;  /* 0x000000141d007212 */ /* 0x000fe400078efe00 */
[----:B------:R-:W-:Y:S02]  /*1bc0*/  PRMT R18, RZ, 0x7610, R18 ;  /* 0x00007610ff127816 */ /* 0x000fe40000000012 */
[----:B------:R-:W-:-:S04]  /*1bd0*/  LOP3.LUT P0, RZ, R17, 0xff, R0, 0xc8, !PT ;  /* 0x000000ff11ff7812 */ /* 0x000fc8000780c800 */
[----:B------:R-:W-:Y:S01]  /*1be0*/  SEL R23, RZ, 0x1, !P0 ;  /* 0x00000001ff177807 */ /* 0x000fe20004000000 */
[----:B------:R-:W-:Y:S08]  /*1bf0*/  BRA `(.L_x_1357) ;  /* 0x000000a800487947 */ /* 0x000ff00003800000 */
.L_x_1358:
        /* <DEDUP_REMOVED lines=29> */
[----:B------:R-:W-:Y:S02]  /*1dd0*/  CS2R R12, SRZ ;  /* 0x00000000000c7805 */ /* 0x000fe4000001ff00 */
[----:B------:R-:W-:Y:S02]  /*1de0*/  CS2R R22, SRZ ;  /* 0x0000000000167805 */ /* 0x000fe4000001ff00 */
[----:B------:R-:W-:-:S02]  /*1df0*/  CS2R R20, SRZ ;  /* 0x0000000000147805 */ /* 0x000fc4000001ff00 */
        /* <DEDUP_REMOVED lines=17> */
.L_x_1381:
        /* <DEDUP_REMOVED lines=295> */
.L_x_1377:
        /* <DEDUP_REMOVED lines=9> */
[----:B-1----:R-:W-:Y:S01]  /*3210*/  MOV R5, R17 ;  /* 0x0000001100057202 */ /* 0x002fe20000000f00 */
        /* <DEDUP_REMOVED lines=232> */
.L_x_1378:
[----:B------:R-:W-:-:S04]  /*40a0*/  LOP3.LUT R3, R3, 0xffffffe0, RZ, 0xc0, !PT ;  /* 0xffffffe003037812 */ /* 0x000fc800078ec0ff */
[----:B-1----:R-:W-:-:S05]  /*40b0*/  IADD3 R4, P0, R42, R3, RZ ;  /* 0x000000032a047210 */ /* 0x002fca0007f1e0ff */
[----:B------:R-:W-:-:S05]  /*40c0*/  IMAD.X R5, RZ, RZ, R43, P0 ;  /* 0x000000ffff057224 */ /* 0x000fca00000e062b */
[----:B------:R1:W5:Y:S04]  /*40d0*/  LDG.E.128 R24, desc[UR58][R4.64] ;  /* 0x0000003a04187981 */ /* 0x000368000c1e1d00 */
[----:B------:R1:W5:Y:S01]  /*40e0*/  LDG.E.128 R20, desc[UR58][R4.64+0x10] ;  /* 0x0000103a04147981 */ /* 0x000362000c1e1d00 */
[----:B------:R-:W-:Y:S01]  /*40f0*/  IADD3 R17, R17, R0, RZ ;  /* 0x0000000011117210 */ /* 0x000fe20007ffe0ff */
[----:B------:R-:W-:Y:S02]  /*4100*/  IMAD.MOV.U32 R3, RZ, RZ, RZ ;  /* 0x000000ffff037224 */ /* 0x000fe400078e00ff */
[----:B------:R-:W-:Y:S01]  /*4110*/  IMAD.MOV.U32 R8, RZ, RZ, RZ ;  /* 0x000000ffff087224 */ /* 0x000fe200078e00ff */
[----:B------:R-:W-:Y:S06]  /*4120*/  @!P6 BRA `(.L_x_1379) ;  /* 0x0000000c00cce947 */ /* 0x000fec0003800000 */
[----:B-1----:R-:W-:Y:S01]  /*4130*/  MOV R4, RZ ;  /* 0x000000ff00047202 */ /* 0x002fe20000000f00 */
[----:B------:R-:W-:Y:S01]  /*4140*/  IMAD.MOV.U32 R5, RZ, RZ, R17 ;  /* 0x000000ffff057224 */ /* 0x000fe200078e0011 */
        /* <DEDUP_REMOVED lines=241> */
.L_x_1379:
[----:B-1----:R-:W-:-:S04]  /*5060*/  LOP3.LUT R5, R8, 0xffffffe0, RZ, 0xc0, !PT ;  /* 0xffffffe008057812 */ /* 0x002fc800078ec0ff */
[----:B------:R-:W-:-:S05]  /*5070*/  IADD3 R4, P0, R42, R5, RZ ;  /* 0x000000052a047210 */ /* 0x000fca0007f1e0ff */
[----:B------:R-:W-:-:S05]  /*5080*/  IMAD.X R5, RZ, RZ, R43, P0 ;  /* 0x000000ffff057224 */ /* 0x000fca00000e062b */
[----:B------:R1:W5:Y:S04]  /*5090*/  LDG.E.128 R12, desc[UR58][R4.64] ;  /* 0x0000003a040c7981 */ /* 0x000368000c1e1d00 */
[----:B------:R1:W5:Y:S01]  /*50a0*/  LDG.E.128 R8, desc[UR58][R4.64+0x10] ;  /* 0x0000103a04087981 */ /* 0x000362000c1e1d00 */
        /* <DEDUP_REMOVED lines=235> */
.L_x_1380:
[----:B------:R-:W-:Y:S01]  /*5f60*/  LOP3.LUT R3, R3, 0xffffffe0, RZ, 0xc0, !PT ;  /* 0xffffffe003037812 */ /* 0x000fe200078ec0ff */
[----:B-----5:R-:W-:Y:S01]  /*5f70*/  DSETP.NEU.AND P4, PT, R26, RZ, PT ;  /* 0x000000ff1a00722a */ /* 0x020fe20003f8d000 */
[----:B------:R-:W-:Y:S01]  /*5f80*/  LOP3.LUT P2, RZ, R19, 0xff, RZ, 0xc0, !PT ;  /* 0x000000ff13ff7812 */ /* 0x000fe2000784c0ff */
[----:B------:R-:W-:Y:S01]  /*5f90*/  DSETP.NEU.AND P3, PT, R30, RZ, PT ;  /* 0x000000ff1e00722a */ /* 0x000fe20003f6d000 */
[----:B------:R-:W-:Y:S02]  /*5fa0*/  IADD3 R36, P0, R42, R3, RZ ;  /* 0x000000032a247210 */ /* 0x000fe40007f1e0ff */
[----:B------:R-:W-:Y:S02]  /*5fb0*/  LOP3.LUT P5, RZ, R47, 0xff, RZ, 0xc0, !PT ;  /* 0x000000ff2fff7812 */ /* 0x000fe400078ac0ff */
[----:B------:R-:W-:Y:S01]  /*5fc0*/  LOP3.LUT P1, RZ, R46, 0xff, RZ, 0xc0, !PT ;  /* 0x000000ff2eff7812 */ /* 0x000fe2000782c0ff */
[----:B------:R-:W-:Y:S01]  /*5fd0*/  IMAD.IADD R17, R17, 0x1, R0 ;  /* 0x0000000111117824 */ /* 0x000fe200078e0200 */
[----:B------:R-:W-:Y:S01]  /*5fe0*/  IADD3.X R37, RZ, R43, RZ, P0, !PT ;  /* 0x0000002bff257210 */ /* 0x000fe200007fe4ff */
[----:B------:R-:W-:-:S04]  /*5ff0*/  ULDC UR4, c[0x0][0x218] ;  /* 0x0000860000047ab9 */ /* 0x000fc80000000800 */
[----:B-1----:R-:W2:Y:S04]  /*6000*/  LDG.E.128 R4, desc[UR58][R36.64] ;  /* 0x0000003a24047981 */ /* 0x002ea8000c1e1d00 */
[----:B------:R-:W3:Y:S01]  /*6010*/  LDG.E.128 R36, desc[UR58][R36.64+0x10] ;  /* 0x0000103a24247981 */ /* 0x000ee2000c1e1d00 */
[----:B------:R-:W-:Y:S01]  /*6020*/  DSETP.NEU.AND P0, PT, R34, RZ, PT ;  /* 0x000000ff2200722a */ /* 0x000fe20003f0d000 */
[----:B------:R-:W-:Y:S01]  /*6030*/  IMAD.U32 R3, RZ, RZ, UR4 ;  /* 0x00000004ff037e24 */ /* 0x000fe2000f8e00ff */
[----:B------:R-:W-:Y:S02]  /*6040*/  DSETP.NEU.OR P4, PT, R24, RZ, P4 ;  /* 0x000000ff1800722a */ /* 0x000fe4000278d400 */
[----:B------:R-:W-:Y:S02]  /*6050*/  DSETP.NEU.OR P3, PT, R28, RZ, P3 ;  /* 0x000000ff1c00722a */ /* 0x000fe40001f6d400 */
[----:B------:R-:W-:-:S02]  /*6060*/  DSETP.NEU.OR P0, PT, R32, RZ, P0 ;  /* 0x000000ff2000722a */ /* 0x000fc4000070d400 */
[----:B------:R-:W-:Y:S01]  /*6070*/  PLOP3.LUT P5, PT, P5, P4, PT, 0xa8, 0x0 ;  /* 0x000000000000781c */ /* 0x000fe20002fa9570 */
[----:B------:R-:W-:Y:S01]  /*6080*/  DSETP.NEU.AND P4, PT, R14, RZ, PT ;  /* 0x000000ff0e00722a */ /* 0x000fe20003f8d000 */
[----:B------:R-:W-:Y:S02]  /*6090*/  PLOP3.LUT P3, PT, P1, P3, PT, 0xa8, 0x0 ;  /* 0x000000000000781c */ /* 0x000fe40000f67570 */
[----:B------:R-:W-:Y:S01]  /*60a0*/  PLOP3.LUT P0, PT, P2, P0, PT, 0xa8, 0x0 ;  /* 0x000000000000781c */ /* 0x000fe20001701570 */
[----:B------:R-:W-:Y:S01]  /*60b0*/  DSETP.NEU.AND P2, PT, R22, RZ, PT ;  /* 0x000000ff1600722a */ /* 0x000fe20003f4d000 */
[----:B------:R-:W-:Y:S01]  /*60c0*/  SEL R47, RZ, 0x1, !P5 ;  /* 0x00000001ff2f7807 */ /* 0x000fe20006800000 */
[----:B------:R-:W-:Y:S01]  /*60d0*/  DSETP.NEU.AND P5, PT, R10, RZ, PT ;  /* 0x000000ff0a00722a */ /* 0x000fe20003fad000 */
[----:B------:R-:W-:Y:S01]  /*60e0*/  SEL R19, RZ, 0x1, !P0 ;  /* 0x00000001ff137807 */ /* 0x000fe20004000000 */
[----:B------:R-:W-:Y:S01]  /*60f0*/  DSETP.NEU.OR P4, PT, R12, RZ, P4 ;  /* 0x000000ff0c00722a */ /* 0x000fe2000278d400 */
[----:B------:R-:W-:Y:S01]  /*6100*/  LOP3.LUT P0, RZ, R48, 0xff, RZ, 0xc0, !PT ;  /* 0x000000ff30ff7812 */ /* 0x000fe2000780c0ff */
[----:B------:R-:W-:Y:S01]  /*6110*/  DSETP.NEU.OR P2, PT, R20, RZ, P2 ;  /* 0x000000ff1400722a */ /* 0x000fe2000174d400 */
[----:B------:R-:W-:Y:S01]  /*6120*/  LOP3.LUT P1, RZ, R49, 0xff, RZ, 0xc0, !PT ;  /* 0x000000ff31ff7812 */ /* 0x000fe2000782c0ff */
[----:B------:R-:W-:Y:S01]  /*6130*/  DSETP.NEU.OR P5, PT, R8, RZ, P5 ;  /* 0x000000ff0800722a */ /* 0x000fe20002fad400 */
[----:B------:R-:W-:-:S02]  /*6140*/  SEL R46, RZ, 0x1, !P3 ;  /* 0x00000001ff2e7807 */ /* 0x000fc40005800000 */
[----:B------:R-:W-:Y:S01]  /*6150*/  LOP3.LUT P3, RZ, R18, 0xff, RZ, 0xc0, !PT ;  /* 0x000000ff12ff7812 */ /* 0x000fe2000786c0ff */
[----:B------:R-:W-:Y:S01]  /*6160*/  IMAD R18, R0, 0x3, R17 ;  /* 0x0000000300127824 */ /* 0x000fe200078e0211 */
[----:B------:R-:W-:Y:S02]  /*6170*/  PLOP3.LUT P2, PT, P0, P2, PT, 0xa8, 0x0 ;  /* 0x000000000000781c */ /* 0x000fe40000745570 */
[----:B------:R-:W-:Y:S02]  /*6180*/  PLOP3.LUT P4, PT, P1, P4, PT, 0xa8, 0x0 ;  /* 0x000000000000781c */ /* 0x000fe40000f89570 */
[----:B------:R-:W-:Y:S02]  /*6190*/  SEL R48, RZ, 0x1, !P2 ;  /* 0x00000001ff307807 */ /* 0x000fe40005000000 */
[----:B------:R-:W-:Y:S02]  /*61a0*/  PLOP3.LUT P3, PT, P3, P5, PT, 0xa8, 0x0 ;  /* 0x000000000000781c */ /* 0x000fe40001f6b570 */
[----:B------:R-:W-:-:S02]  /*61b0*/  ISETP.GE.U32.AND P5, PT, R18, R3, PT ;  /* 0x000000031200720c */ /* 0x000fc40003fa6070 */
[----:B------:R-:W-:Y:S02]  /*61c0*/  SEL R49, RZ, 0x1, !P4 ;  /* 0x00000001ff317807 */ /* 0x000fe40006000000 */
[----:B------:R-:W-:Y:S02]  /*61d0*/  LOP3.LUT P0, RZ, R44, 0xff, RZ, 0xc0, !PT ;  /* 0x000000ff2cff7812 */ /* 0x000fe4000780c0ff */
[----:B------:R-:W-:Y:S01]  /*61e0*/  SEL R18, RZ, 0x1, !P3 ;  /* 0x00000001ff127807 */ /* 0x000fe20005800000 */
[----:B--2---:R-:W-:-:S06]  /*61f0*/  DSETP.NEU.AND P2, PT, R6, RZ, PT ;  /* 0x000000ff0600722a */ /* 0x004fcc0003f4d000 */
[----:B------:R-:W-:Y:S01]  /*6200*/  DSETP.NEU.OR P4, PT, R4, RZ, P2 ;  /* 0x000000ff0400722a */ /* 0x000fe2000178d400 */
[----:B------:R-:W-:Y:S01]  /*6210*/  LOP3.LUT P2, RZ, R45, 0xff, RZ, 0xc0, !PT ;  /* 0x000000ff2dff7812 */ /* 0x000fe2000784c0ff */
[----:B---3--:R-:W-:-:S04]  /*6220*/  DSETP.NEU.AND P1, PT, R38, RZ, PT ;  /* 0x000000ff2600722a */ /* 0x008fc80003f2d000 */
[----:B------:R-:W-:Y:S02]  /*6230*/  PLOP3.LUT P0, PT, P0, P4, PT, 0xa8, 0x0 ;  /* 0x000000000000781c */ /* 0x000fe40000709570 */
[----:B------:R-:W-:Y:S02]  /*6240*/  DSETP.NEU.OR P1, PT, R36, RZ, P1 ;  /* 0x000000ff2400722a */ /* 0x000fe40000f2d400 */
[----:B------:R-:W-:-:S04]  /*6250*/  SEL R44, RZ, 0x1, !P0 ;  /* 0x00000001ff2c7807 */ /* 0x000fc80004000000 */
[----:B------:R-:W-:-:S04]  /*6260*/  PLOP3.LUT P1, PT, P2, P1, PT, 0xa8, 0x0 ;  /* 0x000000000000781c */ /* 0x000fc80001723570 */
[----:B------:R-:W-:Y:S01]  /*6270*/  SEL R45, RZ, 0x1, !P1 ;  /* 0x00000001ff2d7807 */ /* 0x000fe20004800000 */
[----:B------:R-:W-:Y:S08]  /*6280*/  @!P5 BRA `(.L_x_1381) ;  /* 0xffffffbc0020d947 */ /* 0x000ff0000383ffff */
[----:B------:R-:W-:Y:S05]  /*6290*/  BSYNC B1 ;  /* 0x0000000000017941 */ /* 0x000fea0003800000 */
.L_x_1376:
[----:B------:R-:W-:Y:S05]  /*62a0*/  BSYNC B0 ;  /* 0x0000000000007941 */ /* 0x000fea0003800000 */
.L_x_1375:
[----:B------:R-:W-:Y:S01]  /*62b0*/  ISETP.GE.U32.AND P0, PT, R17, R3, PT ;  /* 0x000000031100720c */ /* 0x000fe20003f06070 */
[----:B------:R-:W-:-:S12]  /*62c0*/  BSSY B0, `(.L_x_1382) ;  /* 0x000046a000007945 */ /* 0x000fd80003800000 */
[----:B------:R-:W-:Y:S05]  /*62d0*/  @P0 BRA `(.L_x_1383) ;  /* 0x0000004400a00947 */ /* 0x000fea0003800000 */
[----:B0-----:R-:W0:Y:S01]  /*62e0*/  LDC R50, c[0x0][0x254] ;  /* 0x00009500ff327b82 */ /* 0x001e220000000800 */
        /* <DEDUP_REMOVED lines=276> */
.L_x_1384:
        /* <DEDUP_REMOVED lines=282> */
.L_x_1385:
[----:B------:R-:W-:-:S04]  /*85d0*/  LOP3.LUT R21, R24, 0xffffffe0, RZ, 0xc0, !PT ;  /* 0xffffffe018157812 */ /* 0x000fc800078ec0ff */
[----:B------:R-:W-:-:S04]  /*85e0*/  IADD3 R20, P2, R42, R21, RZ ;  /* 0x000000152a147210 */ /* 0x000fc80007f5e0ff */
[----:B------:R-:W-:-:S05]  /*85f0*/  IADD3.X R21, RZ, R43, RZ, P2, !PT ;  /* 0x0000002bff157210 */ /* 0x000fca00017fe4ff */
[----:B------:R1:W5:Y:S04]  /*8600*/  LDG.E.128 R24, desc[UR58][R20.64] ;  /* 0x0000003a14187981 */ /* 0x000368000c1e1d00 */
[----:B------:R-:W5:Y:S01]  /*8610*/  LDG.E.128 R20, desc[UR58][R20.64+0x10] ;  /* 0x0000103a14147981 */ /* 0x000f62000c1e1d00 */
[----:B------:R-:W-:-:S05]  /*8620*/  IMAD.IADD R53, R53, 0x1, R0 ;  /* 0x0000000135357824 */ /* 0x000fca00078e0200 */
[----:B------:R-:W-:-:S13]  /*8630*/  ISETP.GE.U32.AND P2, PT, R53, R3, PT ;  /* 0x000000033500720c */ /* 0x000fda0003f46070 */
[----:B-1----:R-:W-:Y:S05]  /*8640*/  @P2 BRA `(.L_x_1383) ;  /* 0x0000002000c42947 */ /* 0x002fea0003800000 */
        /* <DEDUP_REMOVED lines=274> */
.L_x_1386:
[----:B------:R-:W-:-:S04]  /*9770*/  LOP3.LUT R9, R12, 0xffffffe0, RZ, 0xc0, !PT ;  /* 0xffffffe00c097812 */ /* 0x000fc800078ec0ff */
[----:B------:R-:W-:-:S05]  /*9780*/  IADD3 R8, P2, R42, R9, RZ ;  /* 0x000000092a087210 */ /* 0x000fca0007f5e0ff */
[----:B------:R-:W-:-:S05]  /*9790*/  IMAD.X R9, RZ, RZ, R43, P2 ;  /* 0x000000ffff097224 */ /* 0x000fca00010e062b */
[----:B------:R1:W5:Y:S04]  /*97a0*/  LDG.E.128 R12, desc[UR58][R8.64] ;  /* 0x0000003a080c7981 */ /* 0x000368000c1e1d00 */
[----:B------:R-:W5:Y:S01]  /*97b0*/  LDG.E.128 R8, desc[UR58][R8.64+0x10] ;  /* 0x0000103a08087981 */ /* 0x000f62000c1e1d00 */
[----:B------:R-:W-:-:S04]  /*97c0*/  IADD3 R53, R53, R0, RZ ;  /* 0x0000000035357210 */ /* 0x000fc80007ffe0ff */
        /* <DEDUP_REMOVED lines=276> */
.L_x_1387:
[----:B------:R-:W-:-:S04]  /*a910*/  LOP3.LUT R37, R36, 0xffffffe0, RZ, 0xc0, !PT ;  /* 0xffffffe024257812 */ /* 0x000fc800078ec0ff */
[----:B------:R-:W-:-:S05]  /*a920*/  IADD3 R36, P1, R42, R37, RZ ;  /* 0x000000252a247210 */ /* 0x000fca0007f3e0ff */
[----:B------:R-:W-:-:S05]  /*a930*/  IMAD.X R37, RZ, RZ, R43, P1 ;  /* 0x000000ffff257224 */ /* 0x000fca00008e062b */
[----:B------:R1:W5:Y:S04]  /*a940*/  LDG.E.128 R4, desc[UR58][R36.64] ;  /* 0x0000003a24047981 */ /* 0x000368000c1e1d00 */
[----:B-1----:R-:W5:Y:S02]  /*a950*/  LDG.E.128 R36, desc[UR58][R36.64+0x10] ;  /* 0x0000103a24247981 */ /* 0x002f64000c1e1d00 */
.L_x_1383:
[----:B------:R-:W-:Y:S05]  /*a960*/  BSYNC B0 ;  /* 0x0000000000007941 */ /* 0x000fea0003800000 */
.L_x_1382:
[----:B------:R-:W-:Y:S04]  /*a970*/  BSSY B0, `(.L_x_1388) ;  /* 0x0000033000007945 */ /* 0x000fe80003800000 */
[----:B------:R-:W-:Y:S05]  /*a980*/  @P0 BRA `(.L_x_1389) ;  /* 0x0000000000c40947 */ /* 0x000fea0003800000 */
[----:B-----5:R-:W-:Y:S01]  /*a990*/  DSETP.NEU.AND P0, PT, R34, RZ, PT ;  /* 0x000000ff2200722a */ /* 0x020fe20003f0d000 */
[----:B------:R-:W-:Y:S01]  /*a9a0*/  IMAD.IADD R17, R17, 0x1, R0 ;  /* 0x0000000111117824 */ /* 0x000fe200078e0200 */
[----:B------:R-:W-:Y:S01]  /*a9b0*/  DSETP.NEU.AND P2, PT, R30, RZ, PT ;  /* 0x000000ff1e00722a */ /* 0x000fe20003f4d000 */
[----:B------:R-:W-:-:S03]  /*a9c0*/  LOP3.LUT P3, RZ, R46, 0xff, RZ, 0xc0, !PT ;  /* 0x000000ff2eff7812 */ /* 0x000fc6000786c0ff */
[----:B------:R-:W-:Y:S01]  /*a9d0*/  DSETP.NEU.OR P1, PT, R32, RZ, P0 ;  /* 0x000000ff2000722a */ /* 0x000fe2000072d400 */
[----:B------:R-:W-:Y:S01]  /*a9e0*/  LOP3.LUT P0, RZ, R19, 0xff, RZ, 0xc0, !PT ;  /* 0x000000ff13ff7812 */ /* 0x000fe2000780c0ff */
[----:B------:R-:W-:-:S04]  /*a9f0*/  DSETP.NEU.OR P2, PT, R28, RZ, P2 ;  /* 0x000000ff1c00722a */ /* 0x000fc8000174d400 */
[----:B------:R-:W-:Y:S02]  /*aa00*/  PLOP3.LUT P0, PT, P0, P1, PT, 0xa8, 0x0 ;  /* 0x000000000000781c */ /* 0x000fe40000703570 */
[----:B------:R-:W-:Y:S02]  /*aa10*/  ISETP.GE.U32.AND P1, PT, R17, R3, PT ;  /* 0x000000031100720c */ /* 0x000fe40003f26070 */
[----:B------:R-:W-:Y:S02]  /*aa20*/  PLOP3.LUT P2, PT, P3, P2, PT, 0xa8, 0x0 ;  /* 0x000000000000781c */ /* 0x000fe40001f45570 */
[----:B------:R-:W-:Y:S02]  /*aa30*/  SEL R19, RZ, 0x1, !P0 ;  /* 0x00000001ff137807 */ /* 0x000fe40004000000 */
[----:B------:R-:W-:-:S07]  /*aa40*/  SEL R46, RZ, 0x1, !P2 ;  /* 0x00000001ff2e7807 */ /* 0x000fce0005000000 */
[----:B------:R-:W-:Y:S05]  /*aa50*/  @P1 BRA `(.L_x_1389) ;  /* 0x0000000000901947 */ /* 0x000fea0003800000 */
[----:B------:R-:W-:Y:S01]  /*aa60*/  DSETP.NEU.AND P0, PT, R26, RZ, PT ;  /* 0x000000ff1a00722a */ /* 0x000fe20003f0d000 */
[----:B------:R-:W-:Y:S01]  /*aa70*/  IADD3 R17, R17, R0, RZ ;  /* 0x0000000011117210 */ /* 0x000fe20007ffe0ff */
        /* <DEDUP_REMOVED lines=25> */
[----:B------:R-:W-:Y:S01]  /*ac10*/  LOP3.LUT P3, RZ, R45, 0xff, RZ, 0xc0, !PT ;  /* 0x000000ff2dff7812 */ /* 0x000fe2000786c0ff */
[----:B------:R-:W-:-:S04]  /*ac20*/  DSETP.NEU.AND P2, PT, R38, RZ, PT ;  /* 0x000000ff2600722a */ /* 0x000fc80003f4d000 */
[----:B------:R-:W-:Y:S01]  /*ac30*/  DSETP.NEU.OR P1, PT, R4, RZ, P0 ;  /* 0x000000ff0400722a */ /* 0x000fe2000072d400 */
[----:B------:R-:W-:Y:S01]  /*ac40*/  LOP3.LUT P0, RZ, R44, 0xff, RZ, 0xc0, !PT ;  /* 0x000000ff2cff7812 */ /* 0x000fe2000780c0ff */
[----:B------:R-:W-:-:S04]  /*ac50*/  DSETP.NEU.OR P2, PT, R36, RZ, P2 ;  /* 0x000000ff2400722a */ /* 0x000fc8000174d400 */
[----:B------:R-:W-:Y:S02]  /*ac60*/  PLOP3.LUT P0, PT, P0, P1, PT, 0xa8, 0x0 ;  /* 0x000000000000781c */ /* 0x000fe40000703570 */
[----:B------:R-:W-:Y:S02]  /*ac70*/  PLOP3.LUT P2, PT, P3, P2, PT, 0xa8, 0x0 ;  /* 0x000000000000781c */ /* 0x000fe40001f45570 */
[----:B------:R-:W-:Y:S02]  /*ac80*/  SEL R44, RZ, 0x1, !P0 ;  /* 0x00000001ff2c7807 */ /* 0x000fe40004000000 */
[----:B------:R-:W-:-:S09]  /*ac90*/  SEL R45, RZ, 0x1, !P2 ;  /* 0x00000001ff2d7807 */ /* 0x000fd20005000000 */
.L_x_1389:
[----:B------:R-:W-:Y:S05]  /*aca0*/  BSYNC B0 ;  /* 0x0000000000007941 */ /* 0x000fea0003800000 */
.L_x_1388:
[----:B------:R-:W-:Y:S02]  /*acb0*/  LOP3.LUT R18, R18, R48, R46, 0xfe, !PT ;  /* 0x0000003012127212 */ /* 0x000fe400078efe2e */
[----:B------:R-:W-:Y:S02]  /*acc0*/  LOP3.LUT R19, R49, R47, R19, 0xfe, !PT ;  /* 0x0000002f31137212 */ /* 0x000fe400078efe13 */
[----:B------:R-:W-:Y:S02]  /*acd0*/  LOP3.LUT P1, RZ, R45, 0xff, R18, 0xc8, !PT ;  /* 0x000000ff2dff7812 */ /* 0x000fe4000782c812 */
[----:B------:R-:W-:Y:S02]  /*ace0*/  LOP3.LUT P0, RZ, R44, 0xff, R19, 0xc8, !PT ;  /* 0x000000ff2cff7812 */ /* 0x000fe4000780c813 */
[----:B------:R-:W-:Y:S02]  /*acf0*/  SEL R18, RZ, 0x1, !P1 ;  /* 0x00000001ff127807 */ /* 0x000fe40004800000 */
[----:B-----5:R-:W-:Y:S01]  /*ad00*/  SEL R23, RZ, 0x1, !P0 ;  /* 0x00000001ff177807 */ /* 0x020fe20004000000 */
[----:B------:R-:W-:Y:S08]  /*ad10*/  BRA `(.L_x_1357) ;  /* 0x0000001800007947 */ /* 0x000ff00003800000 */
.L_x_1374:
        /* <DEDUP_REMOVED lines=34> */
.L_x_1392:
[----:B------:R-:W-:Y:S02]  /*af40*/  IMAD R4, R50, R17, RZ ;  /* 0x0000001132047224 */ /* 0x000fe400078e02ff */
[----:B------:R-:W-:-:S03]  /*af50*/  IMAD.IADD R17, R0, 0x1, R17 ;  /* 0x0000000100117824 */ /* 0x000fc600078e0211 */
[----:B------:R-:W-:Y:S01]  /*af60*/  SHF.R.U32.HI R25, RZ, 0x1, R4 ;  /* 0x00000001ff197819 */ /* 0x000fe20000011604 */
[----:B------:R-:W-:Y:S01]  /*af70*/  IMAD R4, R50, R17, RZ ;  /* 0x0000001132047224 */ /* 0x000fe200078e02ff */
[----:B------:R-:W-:-:S03]  /*af80*/  IADD3 R17, R17, R0, RZ ;  /* 0x0000000011117210 */ /* 0x000fc60007ffe0ff */
[----:B------:R-:W-:Y:S01]  /*af90*/  IMAD.WIDE.U32 R24, R25, 0x20, R42 ;  /* 0x0000002019187825 */ /* 0x000fe200078e002a */
[----:B------:R-:W-:-:S04]  /*afa0*/  SHF.R.U32.HI R5, RZ, 0x1, R4 ;  /* 0x00000001ff057819 */ /* 0x000fc80000011604 */
[----:B------:R-:W2:Y:S01]  /*afb0*/  LDG.E.128 R12, desc[UR58][R24.64+0x10] ;  /* 0x0000103a180c7981 */ /* 0x000ea2000c1e1d00 */
[----:B------:R-:W-:-:S03]  /*afc0*/  IMAD.WIDE.U32 R4, R5, 0x20, R42 ;  /* 0x0000002005047825 */ /* 0x000fc600078e002a */
[----:B------:R-:W3:Y:S01]  /*afd0*/  LDG.E.128 R20, desc[UR58][R24.64] ;  /* 0x0000003a18147981 */ /* 0x000ee2000c1e1d00 */
[----:B------:R-:W-:-:S03]  /*afe0*/  IMAD R6, R50, R17, RZ ;  /* 0x0000001132067224 */ /* 0x000fc600078e02ff */
[----:B------:R-:W4:Y:S01]  /*aff0*/  LDG.E.128 R8, desc[UR58][R4.64] ;  /* 0x0000003a04087981 */ /* 0x000f22000c1e1d00 */
[----:B------:R-:W-:Y:S01]  /*b000*/  IMAD.IADD R17, R17, 0x1, R0 ;  /* 0x0000000111117824 */ /* 0x000fe200078e0200 */
[----:B------:R-:W-:-:S03]  /*b010*/  SHF.R.U32.HI R53, RZ, 0x1, R6 ;  /* 0x00000001ff357819 */ /* 0x000fc60000011606 */
[----:B------:R-:W-:Y:S02]  /*b020*/  IMAD R26, R50, R17, RZ ;  /* 0x00000011321a7224 */ /* 0x000fe400078e02ff */
[----:B------:R-:W-:Y:S01]  /*b030*/  IMAD.WIDE.U32 R52, R53, 0x20, R42 ;  /* 0x0000002035347825 */ /* 0x000fe200078e002a */
[----:B------:R-:W5:Y:S02]  /*b040*/  LDG.E.128 R4, desc[UR58][R4.64+0x10] ;  /* 0x0000103a04047981 */ /* 0x000f64000c1e1d00 */
[----:B------:R-:W-:Y:S02]  /*b050*/  SHF.R.U32.HI R33, RZ, 0x1, R26 ;  /* 0x00000001ff217819 */ /* 0x000fe4000001161a */
[----:B------:R-:W5:Y:S03]  /*b060*/  LDG.E.128 R24, desc[UR58][R52.64+0x10] ;  /* 0x0000103a34187981 */ /* 0x000f66000c1e1d00 */
[----:B------:R-:W-:Y:S01]  /*b070*/  IMAD.WIDE.U32 R32, R33, 0x20, R42 ;  /* 0x0000002021207825 */ /* 0x000fe200078e002a */
[----:B------:R-:W5:Y:S04]  /*b080*/  LDG.E.128 R36, desc[UR58][R52.64] ;  /* 0x0000003a34247981 */ /* 0x000f68000c1e1d00 */
[----:B------:R-:W5:Y:S04]  /*b090*/  LDG.E.128 R28, desc[UR58][R32.64] ;  /* 0x0000003a201c7981 */ /* 0x000f68000c1e1d00 */
[----:B------:R-:W5:Y:S01]  /*b0a0*/  LDG.E.128 R32, desc[UR58][R32.64+0x10] ;  /* 0x0000103a20207981 */ /* 0x000f62000c1e1d00 */
[----:B------:R-:W-:-:S02]  /*b0b0*/  LOP3.LUT P6, RZ, R46, 0xff, RZ, 0xc0, !PT ;  /* 0x000000ff2eff7812 */ /* 0x000fc400078cc0ff */
[----:B------:R-:W-:Y:S02]  /*b0c0*/  LOP3.LUT P3, RZ, R47, 0xff, RZ, 0xc0, !PT ;  /* 0x000000ff2fff7812 */ /* 0x000fe4000786c0ff */
[----:B------:R-:W-:Y:S01]  /*b0d0*/  LOP3.LUT P1, RZ, R45, 0xff, RZ, 0xc0, !PT ;  /* 0x000000ff2dff7812 */ /* 0x000fe2000782c0ff */
[----:B------:R-:W-:Y:S01]  /*b0e0*/  IMAD.IADD R17, R17, 0x1, R0 ;  /* 0x0000000111117824 */ /* 0x000fe200078e0200 */
[----:B--2---:R-:W-:Y:S02]  /*b0f0*/  DSETP.NEU.AND P5, PT, R14, RZ, PT ;  /* 0x000000ff0e00722a */ /* 0x004fe40003fad000 */
[----:B---3--:R-:W-:-:S04]  /*b100*/  DSETP.NEU.AND P2, PT, R22, RZ, PT ;  /* 0x000000ff1600722a */ /* 0x008fc80003f4d000 */
[----:B------:R-:W-:Y:S02]  /*b110*/  DSETP.NEU.OR P5, PT, R12, RZ, P5 ;  /* 0x000000ff0c00722a */ /* 0x000fe40002fad400 */
[----:B----4-:R-:W-:Y:S02]  /*b120*/  DSETP.NEU.AND P4, PT, R10, RZ, PT ;  /* 0x000000ff0a00722a */ /* 0x010fe40003f8d000 */
[----:B------:R-:W-:Y:S02]  /*b130*/  DSETP.NEU.OR P2, PT, R20, RZ, P2 ;  /* 0x000000ff1400722a */ /* 0x000fe4000174d400 */
[----:B------:R-:W-:Y:S02]  /*b140*/  PLOP3.LUT P5, PT, P6, P5, PT, 0xa8, 0x0 ;  /* 0x000000000000781c */ /* 0x000fe400037ab570 */
[----:B------:R-:W-:Y:S02]  /*b150*/  DSETP.NEU.OR P4, PT, R8, RZ, P4 ;  /* 0x000000ff0800722a */ /* 0x000fe4000278d400 */
[----:B-----5:R-:W-:Y:S01]  /*b160*/  DSETP.NEU.AND P0, PT, R6, RZ, PT ;  /* 0x000000ff0600722a */ /* 0x020fe20003f0d000 */
[----:B------:R-:W-:-:S03]  /*b170*/  SEL R46, RZ, 0x1, !P5 ;  /* 0x00000001ff2e7807 */ /* 0x000fc60006800000 */
[----:B------:R-:W-:Y:S01]  /*b180*/  PLOP3.LUT P5, PT, P3, P4, PT, 0xa8, 0x0 ;  /* 0x000000000000781c */ /* 0x000fe20001fa9570 */
[----:B------:R-:W-:Y:S01]  /*b190*/  DSETP.NEU.AND P4, PT, R26, RZ, PT ;  /* 0x000000ff1a00722a */ /* 0x000fe20003f8d000 */
[----:B------:R-:W-:Y:S01]  /*b1a0*/  PLOP3.LUT P2, PT, P1, P2, PT, 0xa8, 0x0 ;  /* 0x000000000000781c */ /* 0x000fe20000f45570 */
[----:B------:R-:W-:Y:S01]  /*b1b0*/  DSETP.NEU.OR P0, PT, R4, RZ, P0 ;  /* 0x000000ff0400722a */ /* 0x000fe2000070d400 */
[----:B------:R-:W-:Y:S01]  /*b1c0*/  LOP3.LUT P1, RZ, R48, 0xff, RZ, 0xc0, !PT ;  /* 0x000000ff30ff7812 */ /* 0x000fe2000782c0ff */
[----:B------:R-:W-:Y:S01]  /*b1d0*/  DSETP.NEU.AND P6, PT, R38, RZ, PT ;  /* 0x000000ff2600722a */ /* 0x000fe20003fcd000 */
[----:B------:R-:W-:Y:S01]  /*b1e0*/  LOP3.LUT P3, RZ, R18, 0xff, RZ, 0xc0, !PT ;  /* 0x000000ff12ff7812 */ /* 0x000fe2000786c0ff */
[----:B------:R-:W-:Y:S02]  /*b1f0*/  DSETP.NEU.OR P4, PT, R24, RZ, P4 ;  /* 0x000000ff1800722a */ /* 0x000fe4000278d400 */
[----:B------:R-:W-:Y:S01]  /*b200*/  PLOP3.LUT P0, PT, P1, P0, PT, 0xa8, 0x0 ;  /* 0x000000000000781c */ /* 0x000fe20000f01570 */
[----:B------:R-:W-:Y:S01]  /*b210*/  IMAD R18, R0, 0x3, R17 ;  /* 0x0000000300127824 */ /* 0x000fe200078e0211 */
[----:B------:R-:W-:-:S02]  /*b220*/  DSETP.NEU.AND P1, PT, R30, RZ, PT ;  /* 0x000000ff1e00722a */ /* 0x000fc40003f2d000 */
[----:B------:R-:W-:Y:S01]  /*b230*/  SEL R48, RZ, 0x1, !P0 ;  /* 0x00000001ff307807 */ /* 0x000fe20004000000 */
[----:B------:R-:W-:Y:S01]  /*b240*/  DSETP.NEU.OR P6, PT, R36, RZ, P6 ;  /* 0x000000ff2400722a */ /* 0x000fe200037cd400 */
[----:B------:R-:W-:Y:S02]  /*b250*/  PLOP3.LUT P3, PT, P3, P4, PT, 0xa8, 0x0 ;  /* 0x000000000000781c */ /* 0x000fe40001f69570 */
[----:B------:R-:W-:Y:S01]  /*b260*/  ISETP.GE.U32.AND P4, PT, R18, R3, PT ;  /* 0x000000031200720c */ /* 0x000fe20003f86070 */
[----:B------:R-:W-:Y:S01]  /*b270*/  DSETP.NEU.AND P0, PT, R34, RZ, PT ;  /* 0x000000ff2200722a */ /* 0x000fe20003f0d000 */
[----:B------:R-:W-:Y:S02]  /*b280*/  SEL R45, RZ, 0x1, !P2 ;  /* 0x00000001ff2d7807 */ /* 0x000fe40005000000 */
[----:B------:R-:W-:Y:S01]  /*b290*/  LOP3.LUT P2, RZ, R49, 0xff, RZ, 0xc0, !PT ;  /* 0x000000ff31ff7812 */ /* 0x000fe2000784c0ff */
[----:B------:R-:W-:Y:S01]  /*b2a0*/  DSETP.NEU.OR P1, PT, R28, RZ, P1 ;  /* 0x000000ff1c00722a */ /* 0x000fe20000f2d400 */
[----:B------:R-:W-:Y:S01]  /*b2b0*/  SEL R47, RZ, 0x1, !P5 ;  /* 0x00000001ff2f7807 */ /* 0x000fe20006800000 */
[----:B------:R-:W-:Y:S01]  /*b2c0*/  DSETP.NEU.OR P0, PT, R32, RZ, P0 ;  /* 0x000000ff2000722a */ /* 0x000fe2000070d400 */
[----:B------:R-:W-:-:S02]  /*b2d0*/  PLOP3.LUT P2, PT, P2, P6, PT, 0xa8, 0x0 ;  /* 0x000000000000781c */ /* 0x000fc4000174d570 */
[----:B------:R-:W-:Y:S02]  /*b2e0*/  LOP3.LUT P5, RZ, R44, 0xff, RZ, 0xc0, !PT ;  /* 0x000000ff2cff7812 */ /* 0x000fe400078ac0ff */
[----:B------:R-:W-:Y:S02]  /*b2f0*/  LOP3.LUT P6, RZ, R19, 0xff, RZ, 0xc0, !PT ;  /* 0x000000ff13ff7812 */ /* 0x000fe400078cc0ff */
[----:B------:R-:W-:Y:S02]  /*b300*/  PLOP3.LUT P1, PT, P5, P1, PT, 0xa8, 0x0 ;  /* 0x000000000000781c */ /* 0x000fe40002f23570 */
[----:B------:R-:W-:Y:S02]  /*b310*/  PLOP3.LUT P0, PT, P6, P0, PT, 0xa8, 0x0 ;  /* 0x000000000000781c */ /* 0x000fe40003701570 */
[----:B------:R-:W-:Y:S02]  /*b320*/  SEL R49, RZ, 0x1, !P2 ;  /* 0x00000001ff317807 */ /* 0x000fe40005000000 */
[----:B------:R-:W-:-:S02]  /*b330*/  SEL R18, RZ, 0x1, !P3 ;  /* 0x00000001ff127807 */ /* 0x000fc40005800000 */
[----:B------:R-:W-:Y:S02]  /*b340*/  SEL R44, RZ, 0x1, !P1 ;  /* 0x00000001ff2c7807 */ /* 0x000fe40004800000 */
[----:B------:R-:W-:Y:S01]  /*b350*/  SEL R19, RZ, 0x1, !P0 ;  /* 0x00000001ff137807 */ /* 0x000fe20004000000 */
[----:B------:R-:W-:Y:S06]  /*b360*/  @!P4 BRA `(.L_x_1392) ;  /* 0xfffffff800f4c947 */ /* 0x000fec000383ffff */
[----:B------:R-:W-:Y:S05]  /*b370*/  BSYNC B1 ;  /* 0x0000000000017941 */ /* 0x000fea0003800000 */
.L_x_1391:
[----:B------:R-:W-:Y:S05]  /*b380*/  BSYNC B0 ;  /* 0x0000000000007941 */ /* 0x000fea0003800000 */
.L_x_1390:
        /* <DEDUP_REMOVED lines=8> */
[----:B------:R-:W-:-:S04]  /*b410*/  IADD3 R51, R17, R0, RZ ;  /* 0x0000000011337210 */ /* 0x000fc80007ffe0ff */
        /* <DEDUP_REMOVED lines=22> */
.L_x_1394:
[----:B------:R-:W-:Y:S05]  /*b580*/  BSYNC B0 ;  /* 0x0000000000007941 */ /* 0x000fea0003800000 */
.L_x_1393:
[----:B------:R-:W-:Y:S04]  /*b590*/  BSSY B0, `(.L_x_1395) ;  /* 0x0000033000007945 */ /* 0x000fe80003800000 */
[----:B------:R-:W-:Y:S05]  /*b5a0*/  @P1 BRA `(.L_x_1396) ;  /* 0x0000000000c41947 */ /* 0x000fea0003800000 */
[----:B-----5:R-:W-:Y:S01]  /*b5b0*/  DSETP.NEU.AND P0, PT, R22, RZ, PT ;  /* 0x000000ff1600722a */ /* 0x020fe20003f0d000 */
        /* <DEDUP_REMOVED lines=17> */
[----:B------:R-:W-:Y:S01]  /*b6d0*/  DSETP.NEU.OR P2, PT, R4, RZ, P2 ;  /* 0x000000ff0400722a */ /* 0x000fe2000174d400 */
[----:B------:R-:W-:-:S03]  /*b6e0*/  IMAD.IADD R4, R17, 0x1, R0 ;  /* 0x0000000111047824 */ /* 0x000fc600078e0200 */
[----:B------:R-:W-:Y:S02]  /*b6f0*/  PLOP3.LUT P0, PT, P0, P1, PT, 0xa8, 0x0 ;  /* 0x000000000000781c */ /* 0x000fe40000703570 */
[----:B------:R-:W-:Y:S02]  /*b700*/  PLOP3.LUT P2, PT, P3, P2, PT, 0xa8, 0x0 ;  /* 0x000000000000781c */ /* 0x000fe40001f45570 */
[----:B------:R-:W-:Y:S02]  /*b710*/  ISETP.GE.U32.AND P1, PT, R4, R3, PT ;  /* 0x000000030400720c */ /* 0x000fe40003f26070 */
[----:B------:R-:W-:Y:S02]  /*b720*/  SEL R47, RZ, 0x1, !P0 ;  /* 0x00000001ff2f7807 */ /* 0x000fe40004000000 */
[----:B------:R-:W-:-:S09]  /*b730*/  SEL R48, RZ, 0x1, !P2 ;  /* 0x00000001ff307807 */ /* 0x000fd20005000000 */
        /* <DEDUP_REMOVED lines=24> */
.L_x_1396:
[----:B------:R-:W-:Y:S05]  /*b8c0*/  BSYNC B0 ;  /* 0x0000000000007941 */ /* 0x000fea0003800000 */
.L_x_1395:
[----:B------:R-:W-:Y:S02]  /*b8d0*/  LOP3.LUT R18, R18, R48, R46, 0xfe, !PT ;  /* 0x0000003012127212 */ /* 0x000fe400078efe2e */
[----:B------:R-:W-:Y:S02]  /*b8e0*/  LOP3.LUT R45, R49, R47, R45, 0xfe, !PT ;  /* 0x0000002f312d7212 */ /* 0x000fe400078efe2d */
[----:B------:R-:W-:Y:S02]  /*b8f0*/  LOP3.LUT P1, RZ, R19, 0xff, R18, 0xc8, !PT ;  /* 0x000000ff13ff7812 */ /* 0x000fe4000782c812 */
[----:B------:R-:W-:Y:S02]  /*b900*/  LOP3.LUT P0, RZ, R44, 0xff, R45, 0xc8, !PT ;  /* 0x000000ff2cff7812 */ /* 0x000fe4000780c82d */
[----:B------:R-:W-:Y:S02]  /*b910*/  SEL R18, RZ, 0x1, !P1 ;  /* 0x00000001ff127807 */ /* 0x000fe40004800000 */
[----:B-----5:R-:W-:Y:S01]  /*b920*/  SEL R23, RZ, 0x1, !P0 ;  /* 0x00000001ff177807 */ /* 0x020fe20004000000 */
[----:B------:R-:W-:Y:S08]  /*b930*/  BRA `(.L_x_1357) ;  /* 0x0000000800f87947 */ /* 0x000ff00003800000 */
.L_x_1373:
        /* <DEDUP_REMOVED lines=24> */
[----:B0-----:R-:W-:Y:S01]  /*bac0*/  IMAD R4, R0, 0x3, R17 ;  /* 0x0000000300047824 */ /* 0x001fe200078e0211 */
[----:B------:R-:W-:Y:S01]  /*bad0*/  CS2R R22, SRZ ;  /* 0x0000000000167805 */ /* 0x000fe2000001ff00 */
[----:B------:R-:W-:Y:S01]  /*bae0*/  IMAD.U32 R17, RZ, RZ, UR4 ;  /* 0x00000004ff117e24 */ /* 0x000fe2000f8e00ff */
[----:B------:R-:W-:-:S02]  /*baf0*/  CS2R R20, SRZ ;  /* 0x0000000000147805 */ /* 0x000fc4000001ff00 */
[----:B------:R-:W-:Y:S02]  /*bb00*/  ISETP.GE.U32.AND P0, PT, R4, R3, PT ;  /* 0x000000030400720c */ /* 0x000fe40003f06070 */
[----:B------:R-:W-:-:S11]  /*bb10*/  CS2R R4, SRZ ;  /* 0x0000000000047805 */ /* 0x000fd6000001ff00 */
        /* <DEDUP_REMOVED lines=9> */
.L_x_1399:
[----:B------:R-:W-:Y:S02]  /*bbb0*/  SHF.R.U32.HI R29, RZ, 0x1, R48 ;  /* 0x00000001ff1d7819 */ /* 0x000fe40000011630 */
[----:B------:R-:W-:-:S03]  /*bbc0*/  IADD3 R7, R48, R0, RZ ;  /* 0x0000000030077210 */ /* 0x000fc60007ffe0ff */
[----:B------:R-:W-:Y:S01]  /*bbd0*/  IMAD.WIDE.U32 R28, R29, 0x20, R42 ;  /* 0x000000201d1c7825 */ /* 0x000fe200078e002a */
[----:B------:R-:W-:-:S04]  /*bbe0*/  SHF.R.U32.HI R5, RZ, 0x1, R7 ;  /* 0x00000001ff057819 */ /* 0x000fc80000011607 */
[----:B------:R-:W2:Y:S01]  /*bbf0*/  LDG.E.128 R12, desc[UR58][R28.64+0x10] ;  /* 0x0000103a1c0c7981 */ /* 0x000ea2000c1e1d00 */
[----:B------:R-:W-:-:S03]  /*bc00*/  IMAD.WIDE.U32 R4, R5, 0x20, R42 ;  /* 0x0000002005047825 */ /* 0x000fc600078e002a */
[----:B------:R-:W3:Y:S01]  /*bc10*/  LDG.E.128 R20, desc[UR58][R28.64] ;  /* 0x0000003a1c147981 */ /* 0x000ee2000c1e1d00 */
[----:B------:R-:W-:-:S03]  /*bc20*/  IMAD.IADD R53, R7, 0x1, R0 ;  /* 0x0000000107357824 */ /* 0x000fc600078e0200 */
[----:B------:R-:W4:Y:S02]  /*bc30*/  LDG.E.128 R8, desc[UR58][R4.64] ;  /* 0x0000003a04087981 */ /* 0x000f24000c1e1d00 */
[----:B------:R-:W-:Y:S01]  /*bc40*/  SHF.R.U32.HI R51, RZ, 0x1, R53 ;  /* 0x00000001ff337819 */ /* 0x000fe20000011635 */
[----:B------:R-:W-:-:S04]  /*bc50*/  IMAD.IADD R53, R53, 0x1, R0 ;  /* 0x0000000135357824 */ /* 0x000fc800078e0200 */
[----:B------:R-:W-:Y:S01]  /*bc60*/  IMAD.WIDE.U32 R50, R51, 0x20, R42 ;  /* 0x0000002033327825 */ /* 0x000fe200078e002a */
[----:B------:R-:W5:Y:S01]  /*bc70*/  LDG.E.128 R4, desc[UR58][R4.64+0x10] ;  /* 0x0000103a04047981 */ /* 0x000f62000c1e1d00 */
[----:B------:R-:W-:-:S03]  /*bc80*/  SHF.R.U32.HI R33, RZ, 0x1, R53 ;  /* 0x00000001ff217819 */ /* 0x000fc60000011635 */
[----:B------:R-:W5:Y:S02]  /*bc90*/  LDG.E.128 R24, desc[UR58][R50.64+0x10] ;  /* 0x0000103a32187981 */ /* 0x000f64000c1e1d00 */
[----:B------:R-:W-:Y:S02]  /*bca0*/  IMAD.WIDE.U32 R32, R33, 0x20, R42 ;  /* 0x0000002021207825 */ /* 0x000fe400078e002a */
[----:B------:R-:W5:Y:S04]  /*bcb0*/  LDG.E.128 R36, desc[UR58][R50.64] ;  /* 0x0000003a32247981 */ /* 0x000f68000c1e1d00 */
[----:B------:R-:W5:Y:S04]  /*bcc0*/  LDG.E.128 R28, desc[UR58][R32.64] ;  /* 0x0000003a201c7981 */ /* 0x000f68000c1e1d00 */
[----:B------:R-:W5:Y:S01]  /*bcd0*/  LDG.E.128 R32, desc[UR58][R32.64+0x10] ;  /* 0x0000103a20207981 */ /* 0x000f62000c1e1d00 */
[----:B------:R-:W-:-:S02]  /*bce0*/  LOP3.LUT P6, RZ, R44, 0xff, RZ, 0xc0, !PT ;  /* 0x000000ff2cff7812 */ /* 0x000fc400078cc0ff */
[----:B------:R-:W-:Y:S02]  /*bcf0*/  LOP3.LUT P3, RZ, R45, 0xff, RZ, 0xc0, !PT ;  /* 0x000000ff2dff7812 */ /* 0x000fe4000786c0ff */
[----:B------:R-:W-:Y:S02]  /*bd00*/  LOP3.LUT P1, RZ, R19, 0xff, RZ, 0xc0, !PT ;  /* 0x000000ff13ff7812 */ /* 0x000fe4000782c0ff */
[----:B------:R-:W-:Y:S01]  /*bd10*/  IADD3 R48, R53, R0, RZ ;  /* 0x0000000035307210 */ /* 0x000fe20007ffe0ff */
        /* <DEDUP_REMOVED lines=15> */
[----:B------:R-:W-:Y:S01]  /*be10*/  SEL R45, RZ, 0x1, !P5 ;  /* 0x00000001ff2d7807 */ /* 0x000fe20006800000 */
[----:B------:R-:W-:Y:S02]  /*be20*/  DSETP.NEU.OR P4, PT, R24, RZ, P4 ;  /* 0x000000ff1800722a */ /* 0x000fe4000278d400 */
[----:B------:R-:W-:Y:S02]  /*be30*/  PLOP3.LUT P0, PT, P1, P0, PT, 0xa8, 0x0 ;  /* 0x000000000000781c */ /* 0x000fe40000f01570 */
[----:B------:R-:W-:Y:S01]  /*be40*/  LOP3.LUT P5, RZ, R18, 0xff, RZ, 0xc0, !PT ;  /* 0x000000ff12ff7812 */ /* 0x000fe200078ac0ff */
[----:B------:R-:W-:Y:S01]  /*be50*/  IMAD R18, R0, 0x3, R48 ;  /* 0x0000000300127824 */ /* 0x000fe200078e0230 */
[----:B------:R-:W-:Y:S01]  /*be60*/  LOP3.LUT P3, RZ, R49, 0xff, RZ, 0xc0, !PT ;  /* 0x000000ff31ff7812 */ /* 0x000fe2000786c0ff */
[----:B------:R-:W-:Y:S01]  /*be70*/  DSETP.NEU.AND P1, PT, R30, RZ, PT ;  /* 0x000000ff1e00722a */ /* 0x000fe20003f2d000 */
[----:B------:R-:W-:Y:S01]  /*be80*/  SEL R46, RZ, 0x1, !P0 ;  /* 0x00000001ff2e7807 */ /* 0x000fe20004000000 */
[----:B------:R-:W-:Y:S01]  /*be90*/  DSETP.NEU.OR P6, PT, R36, RZ, P6 ;  /* 0x000000ff2400722a */ /* 0x000fe200037cd400 */
[----:B------:R-:W-:Y:S01]  /*bea0*/  PLOP3.LUT P3, PT, P3, P4, PT, 0xa8, 0x0 ;  /* 0x000000000000781c */ /* 0x000fe20001f69570 */
[----:B------:R-:W-:Y:S01]  /*beb0*/  DSETP.NEU.AND P0, PT, R34, RZ, PT ;  /* 0x000000ff2200722a */ /* 0x000fe20003f0d000 */
[----:B------:R-:W-:-:S02]  /*bec0*/  ISETP.GE.U32.AND P4, PT, R18, R3, PT ;  /* 0x000000031200720c */ /* 0x000fc40003f86070 */
[----:B------:R-:W-:Y:S02]  /*bed0*/  SEL R19, RZ, 0x1, !P2 ;  /* 0x00000001ff137807 */ /* 0x000fe40005000000 */
[----:B------:R-:W-:Y:S01]  /*bee0*/  LOP3.LUT P2, RZ, R47, 0xff, RZ, 0xc0, !PT ;  /* 0x000000ff2fff7812 */ /* 0x000fe2000784c0ff */
[----:B------:R-:W-:Y:S02]  /*bef0*/  DSETP.NEU.OR P1, PT, R28, RZ, P1 ;  /* 0x000000ff1c00722a */ /* 0x000fe40000f2d400 */
[----:B------:R-:W-:Y:S01]  /*bf00*/  DSETP.NEU.OR P0, PT, R32, RZ, P0 ;  /* 0x000000ff2000722a */ /* 0x000fe2000070d400 */
[----:B------:R-:W-:Y:S02]  /*bf10*/  PLOP3.LUT P2, PT, P2, P6, PT, 0xa8, 0x0 ;  /* 0x000000000000781c */ /* 0x000fe4000174d570 */
[----:B------:R-:W-:Y:S02]  /*bf20*/  LOP3.LUT P6, RZ, R17, 0xff, RZ, 0xc0, !PT ;  /* 0x000000ff11ff7812 */ /* 0x000fe400078cc0ff */
[----:B------:R-:W-:-:S02]  /*bf30*/  PLOP3.LUT P1, PT, P5, P1, PT, 0xa8, 0x0 ;  /* 0x000000000000781c */ /* 0x000fc40002f23570 */
[----:B------:R-:W-:Y:S02]  /*bf40*/  PLOP3.LUT P0, PT, P6, P0, PT, 0xa8, 0x0 ;  /* 0x000000000000781c */ /* 0x000fe40003701570 */
[----:B------:R-:W-:Y:S02]  /*bf50*/  SEL R47, RZ, 0x1, !P2 ;  /* 0x00000001ff2f7807 */ /* 0x000fe40005000000 */
[----:B------:R-:W-:Y:S02]  /*bf60*/  SEL R49, RZ, 0x1, !P3 ;  /* 0x00000001ff317807 */ /* 0x000fe40005800000 */
[----:B------:R-:W-:Y:S02]  /*bf70*/  SEL R18, RZ, 0x1, !P1 ;  /* 0x00000001ff127807 */ /* 0x000fe40004800000 */
[----:B------:R-:W-:Y:S01]  /*bf80*/  SEL R17, RZ, 0x1, !P0 ;  /* 0x00000001ff117807 */ /* 0x000fe20004000000 */
[----:B------:R-:W-:Y:S06]  /*bf90*/  @!P4 BRA `(.L_x_1399) ;  /* 0xfffffffc0004c947 */ /* 0x000fec000383ffff */
[----:B------:R-:W-:Y:S05]  /*bfa0*/  BSYNC B1 ;  /* 0x0000000000017941 */ /* 0x000fea0003800000 */
.L_x_1398:
[----:B------:R-:W-:Y:S05]  /*bfb0*/  BSYNC B0 ;  /* 0x0000000000007941 */ /* 0x000fea0003800000 */
.L_x_1397:
[----:B------:R-:W-:Y:S01]  /*bfc0*/  ISETP.GE.U32.AND P1, PT, R48, R3, PT ;  /* 0x000000033000720c */ /* 0x000fe20003f26070 */
[----:B------:R-:W-:-:S12]  /*bfd0*/  BSSY B0, `(.L_x_1400) ;  /* 0x000001a000007945 */ /* 0x000fd80003800000 */
[----:B------:R-:W-:Y:S05]  /*bfe0*/  @P1 BRA `(.L_x_1401) ;  /* 0x0000000000601947 */ /* 0x000fea0003800000 */
[----:B------:R-:W-:-:S05]  /*bff0*/  SHF.R.U32.HI R13, RZ, 0x1, R48 ;  /* 0x00000001ff0d7819 */ /* 0x000fca0000011630 */
[----:B------:R-:W-:-:S05]  /*c000*/  IMAD.WIDE.U32 R12, R13, 0x20, R42 ;  /* 0x000000200d0c7825 */ /* 0x000fca00078e002a */
[----:B------:R0:W5:Y:S04]  /*c010*/  LDG.E.128 R20, desc[UR58][R12.64] ;  /* 0x0000003a0c147981 */ /* 0x000168000c1e1d00 */
[----:B------:R-:W5:Y:S01]  /*c020*/  LDG.E.128 R12, desc[UR58][R12.64+0x10] ;  /* 0x0000103a0c0c7981 */ /* 0x000f62000c1e1d00 */
[----:B------:R-:W-:-:S05]  /*c030*/  IMAD.IADD R50, R48, 0x1, R0 ;  /* 0x0000000130327824 */ /* 0x000fca00078e0200 */
        /* <DEDUP_REMOVED lines=9> */
[----:B------:R-:W-:Y:S02]  /*c0d0*/  IADD3 R24, R50, R0, RZ ;  /* 0x0000000032187210 */ /* 0x000fe40007ffe0ff */
[----:B------:R-:W-:Y:S02]  /*c0e0*/  SHF.R.U32.HI R25, RZ, 0x1, R50 ;  /* 0x00000001ff197819 */ /* 0x000fe40000011632 */
[----:B------:R-:W-:-:S13]  /*c0f0*/  ISETP.GE.U32.AND P0, PT, R24, R3, PT ;  /* 0x000000031800720c */ /* 0x000fda0003f06070 */
[----:B------:R-:W-:Y:S01]  /*c100*/  @!P0 SHF.R.U32.HI R27, RZ, 0x1, R24 ;  /* 0x00000001ff1b8819 */ /* 0x000fe20000011618 */
[----:B------:R-:W-:-:S04]  /*c110*/  IMAD.WIDE.U32 R24, R25, 0x20, R42 ;  /* 0x0000002019187825 */ /* 0x000fc800078e002a */
[----:B------:R-:W-:Y:S01]  /*c120*/  @!P0 IMAD.WIDE.U32 R42, R27, 0x20, R42 ;  /* 0x000000201b2a8825 */ /* 0x000fe200078e002a */
[----:B------:R0:W5:Y:S04]  /*c130*/  LDG.E.128 R36, desc[UR58][R24.64] ;  /* 0x0000003a18247981 */ /* 0x000168000c1e1d00 */
[----:B------:R0:W5:Y:S04]  /*c140*/  @!P0 LDG.E.128 R28, desc[UR58][R42.64] ;  /* 0x0000003a2a1c8981 */ /* 0x000168000c1e1d00 */
[----:B------:R0:W5:Y:S04]  /*c150*/  @!P0 LDG.E.128 R32, desc[UR58][R42.64+0x10] ;  /* 0x0000103a2a208981 */ /* 0x000168000c1e1d00 */
[----:B------:R-:W5:Y:S02]  /*c160*/  LDG.E.128 R24, desc[UR58][R24.64+0x10] ;  /* 0x0000103a18187981 */ /* 0x000f64000c1e1d00 */
.L_x_1401:
[----:B------:R-:W-:Y:S05]  /*c170*/  BSYNC B0 ;  /* 0x0000000000007941 */ /* 0x000fea0003800000 */
.L_x_1400:
        /* <DEDUP_REMOVED lines=51> */
.L_x_1403:
[----:B------:R-:W-:Y:S05]  /*c4b0*/  BSYNC B0 ;  /* 0x0000000000007941 */ /* 0x000fea0003800000 */
.L_x_1402:
[----:B------:R-:W-:Y:S02]  /*c4c0*/  LOP3.LUT R44, R49, R46, R44, 0xfe, !PT ;  /* 0x0000002e312c7212 */ /* 0x000fe400078efe2c */
[----:B------:R-:W-:Y:S02]  /*c4d0*/  LOP3.LUT R19, R47, R45, R19, 0xfe, !PT ;  /* 0x0000002d2f137212 */ /* 0x000fe400078efe13 */
[----:B------:R-:W-:Y:S02]  /*c4e0*/  LOP3.LUT P1, RZ, R17, 0xff, R44, 0xc8, !PT ;  /* 0x000000ff11ff7812 */ /* 0x000fe4000782c82c */
[----:B------:R-:W-:Y:S02]  /*c4f0*/  LOP3.LUT P0, RZ, R18, 0xff, R19, 0xc8, !PT ;  /* 0x000000ff12ff7812 */ /* 0x000fe4000780c813 */
[----:B------:R-:W-:Y:S02]  /*c500*/  SEL R18, RZ, 0x1, !P1 ;  /* 0x00000001ff127807 */ /* 0x000fe40004800000 */
[----:B-----5:R-:W-:-:S09]  /*c510*/  SEL R23, RZ, 0x1, !P0 ;  /* 0x00000001ff177807 */ /* 0x020fd20004000000 */
.L_x_1357:
[----:B------:R-:W-:Y:S05]  /*c520*/  BSYNC B6 ;  /* 0x0000000000067941 */ /* 0x000fea0003800000 */
.L_x_1356:
        /* <DEDUP_REMOVED lines=16> */
.L_x_1407:
        /* <DEDUP_REMOVED lines=20> */
.L_x_1406:
[----:B------:R-:W-:Y:S05]  /*c770*/  BSYNC B0 ;  /* 0x0000000000007941 */ /* 0x000fea0003800000 */
.L_x_1405:
[----:B------:R-:W-:Y:S01]  /*c780*/  IMAD.MOV.U32 R4, RZ, RZ, R7 ;  /* 0x000000ffff047224 */ /* 0x000fe200078e0007 */
[----:B------:R-:W-:Y:S06]  /*c790*/  @P2 BRA `(.L_x_1407) ;  /* 0xfffffffc00a42947 */ /* 0x000fec000383ffff */
.L_x_1404:
        /* <DEDUP_REMOVED lines=20> */
.L_x_1412:
        /* <DEDUP_REMOVED lines=17> */
.L_x_1411:
[----:B------:R-:W-:Y:S05]  /*c9f0*/  BSYNC B0 ;  /* 0x0000000000007941 */ /* 0x000fea0003800000 */
.L_x_1410:
[----:B------:R-:W-:-:S04]  /*ca00*/  SHF.R.S32.HI R4, RZ, 0x1, R4 ;  /* 0x00000001ff047819 */ /* 0x000fc80000011404 */
[----:B------:R-:W-:-:S13]  /*ca10*/  ISETP.GE.AND P0, PT, R4, 0x20, PT ;  /* 0x000000200400780c */ /* 0x000fda0003f06270 */
[----:B------:R-:W-:Y:S05]  /*ca20*/  @P0 BRA `(.L_x_1412) ;  /* 0xfffffffc00ac0947 */ /* 0x000fea000383ffff */
[----:B------:R-:W-:-:S07]  /*ca30*/  IMAD.MOV.U32 R0, RZ, RZ, 0x20 ;  /* 0x00000020ff007424 */ /* 0x000fce00078e00ff */
.L_x_1409:
[----:B------:R-:W-:Y:S01]  /*ca40*/  ISETP.GE.AND P0, PT, R0, 0x2, PT ;  /* 0x000000020000780c */ /* 0x000fe20003f06270 */
[----:B------:R-:W-:Y:S05]  /*ca50*/  WARPSYNC.ALL ;  /* 0x0000000000007948 */ /* 0x000fea0003800000 */
[----:B------:R-:W-:Y:S07]  /*ca60*/  BAR.SYNC.DEFER_BLOCKING 0x0 ;  /* 0x0000000000007b1d */ /* 0x000fee0000010000 */
[----:B------:R-:W-:Y:S05]  /*ca70*/  @!P0 BRA `(.L_x_1408) ;  /* 0x0000000000408947 */ /* 0x000fea0003800000 */
[----:B-1----:R-:W-:-:S07]  /*ca80*/  IMAD.MOV.U32 R3, RZ, RZ, 0x1 ;  /* 0x00000001ff037424 */ /* 0x002fce00078e00ff */
.L_x_1413:
        /* <DEDUP_REMOVED lines=15> */
.L_x_1408:
[----:B-1----:R-:W1:Y:S01]  /*cb80*/  LDC R3, c[0x0][0x3e8] ;  /* 0x0000fa00ff037b82 */ /* 0x002e620000000800 */
[----:B------:R-:W-:Y:S02]  /*cb90*/  IMAD.MOV.U32 R17, RZ, RZ, RZ ;  /* 0x000000ffff117224 */ /* 0x000fe400078e00ff */
[----:B------:R-:W-:Y:S01]  /*cba0*/  IMAD.MOV.U32 R19, RZ, RZ, RZ ;  /* 0x000000ffff137224 */ /* 0x000fe200078e00ff */
[----:B-1----:R-:W-:-:S13]  /*cbb0*/  ISETP.NE.AND P1, PT, R3, RZ, PT ;  /* 0x000000ff0300720c */ /* 0x002fda0003f25270 */
[----:B------:R-:W-:Y:S05]  /*cbc0*/  @!P1 BRA `(.L_x_1414) ;  /* 0x0000001000489947 */ /* 0x000fea0003800000 */
[----:B------:R-:W-:Y:S01]  /*cbd0*/  HFMA2.MMA R4, -RZ, RZ, 0, 0 ;  /* 0x00000000ff047435 */ /* 0x000fe200000001ff */
[----:B------:R-:W-:Y:S01]  /*cbe0*/  IMAD.MOV.U32 R5, RZ, RZ, R41 ;  /* 0x000000ffff057224 */ /* 0x000fe200078e0029 */
        /* <DEDUP_REMOVED lines=272> */
.L_x_1414:
        /* <DEDUP_REMOVED lines=275> */
.L_x_1415:
        /* <DEDUP_REMOVED lines=13> */
[----:B------:R-:W-:Y:S01]  /*eef0*/  IMAD.MOV.U32 R17, RZ, RZ, RZ ;  /* 0x000000ffff117224 */ /* 0x000fe200078e00ff */
[----:B------:R-:W-:Y:S01]  /*ef00*/  MOV R19, RZ ;  /* 0x000000ff00137202 */ /* 0x000fe20000000f00 */
        /* <DEDUP_REMOVED lines=279> */
.L_x_1417:
[----:B------:R-:W-:Y:S05]  /*10080*/  @!P1 BRA `(.L_x_1418) ;  /* 0x0000001000489947 */ /* 0x000fea0003800000 */
[----:B------:R-:W-:Y:S01]  /*10090*/  IADD3 R9, R7, 0x1, RZ ;  /* 0x0000000107097810 */ /* 0x000fe20007ffe0ff */
        /* <DEDUP_REMOVED lines=273> */
.L_x_1418:
        /* <DEDUP_REMOVED lines=14> */
.L_x_1420:
[----:B------:R-:W-:Y:S05]  /*11290*/  BSYNC B0 ;  /* 0x0000000000007941 */ /* 0x000fea0003800000 */
.L_x_1419:
        /* <DEDUP_REMOVED lines=15> */
.L_x_1422:
[----:B------:R-:W-:Y:S05]  /*11390*/  BSYNC B0 ;  /* 0x0000000000007941 */ /* 0x000fea0003800000 */
.L_x_1421:
        /* <DEDUP_REMOVED lines=35> */
.L_x_1424:
[----:B------:R-:W-:Y:S05]  /*115d0*/  BSYNC B0 ;  /* 0x0000000000007941 */ /* 0x000fea0003800000 */
.L_x_1423:
        /* <DEDUP_REMOVED lines=34> */
.L_x_1429:
[----:B------:R-:W-:-:S05]  /*11800*/  IADD3 R7, R0, R3, RZ ;  /* 0x0000000300077210 */ /* 0x000fca0007ffe0ff */
[----:B--2---:R-:W-:-:S05]  /*11810*/  IMAD.WIDE.U32 R6, R7, 0x2, R8 ;  /* 0x0000000207067825 */ /* 0x004fca00078e0008 */
[----:B------:R-:W2:Y:S04]  /*11820*/  LDG.E.U8 R14, desc[UR58][R6.64] ;  /* 0x0000003a060e7981 */ /* 0x000ea8000c1e1100 */
[----:B------:R-:W3:Y:S01]  /*11830*/  LDG.E.U8 R11, desc[UR58][R6.64+0x1] ;  /* 0x0000013a060b7981 */ /* 0x000ee2000c1e1100 */
[----:B------:R-:W-:-:S05]  /*11840*/  IMAD.IADD R3, R10, 0x1, R3 ;  /* 0x000000010a037824 */ /* 0x000fca00078e0203 */
[----:B------:R-:W-:Y:S02]  /*11850*/  ISETP.GE.U32.AND P3, PT, R3, UR8, PT ;  /* 0x0000000803007c0c */ /* 0x000fe4000bf66070 */
[----:B--2---:R-:W-:Y:S02]  /*11860*/  LOP3.LUT P0, RZ, R14, 0xff, R23, 0xc8, !PT ;  /* 0x000000ff0eff7812 */ /* 0x004fe4000780c817 */
[----:B---3--:R-:W-:Y:S02]  /*11870*/  LOP3.LUT P2, RZ, R11, 0xff, R18, 0xc8, !PT ;  /* 0x000000ff0bff7812 */ /* 0x008fe4000784c812 */
[----:B------:R-:W-:Y:S02]  /*11880*/  SEL R23, RZ, 0x1, !P0 ;  /* 0x00000001ff177807 */ /* 0x000fe40004000000 */
[----:B------:R-:W-:-:S05]  /*11890*/  SEL R18, RZ, 0x1, !P2 ;  /* 0x00000001ff127807 */ /* 0x000fca0005000000 */
[----:B------:R-:W-:Y:S05]  /*118a0*/  @!P3 BRA `(.L_x_1429) ;  /* 0xfffffffc00d4b947 */ /* 0x000fea000383ffff */
[----:B------:R-:W-:Y:S05]  /*118b0*/  BSYNC B1 ;  /* 0x0000000000017941 */ /* 0x000fea0003800000 */
.L_x_1428:
[----:B------:R-:W-:Y:S05]  /*118c0*/  BRA `(.L_x_1427) ;  /* 0x00000000005c7947 */ /* 0x000fea0003800000 */
.L_x_1426:
[----:B------:R-:W-:Y:S01]  /*118d0*/  ULDC UR7, c[0x0][0x228] ;  /* 0x00008a0000077ab9 */ /* 0x000fe20000000800 */
[----:B------:R-:W-:Y:S02]  /*118e0*/  PRMT R18, R23, 0x7610, R18 ;  /* 0x0000761017127816 */ /* 0x000fe40000000012 */
[----:B------:R-:W-:-:S13]  /*118f0*/  ISETP.GE.U32.AND P0, PT, R2, UR7, PT ;  /* 0x0000000702007c0c */ /* 0x000fda000bf06070 */
[----:B------:R-:W-:Y:S05]  /*11900*/  @P0 BRA `(.L_x_1427) ;  /* 0x00000000004c0947 */ /* 0x000fea0003800000 */
[----:B------:R-:W-:Y:S01]  /*11910*/  ULDC UR6, c[0x0][0x10] ;  /* 0x0000040000067ab9 */ /* 0x000fe20000000800 */
[----:B------:R-:W1:Y:S01]  /*11920*/  LDC R13, c[0x0][RZ] ;  /* 0x00000000ff0d7b82 */ /* 0x000e620000000800 */
[----:B------:R-:W-:Y:S01]  /*11930*/  PRMT R18, R23, 0x7610, R18 ;  /* 0x0000761017127816 */ /* 0x000fe20000000012 */
[----:B------:R-:W-:Y:S01]  /*11940*/  IMAD R0, R0, UR6, RZ ;  /* 0x0000000600007c24 */ /* 0x000fe2000f8e02ff */
[----:B------:R-:W-:-:S05]  /*11950*/  MOV R3, R2 ;  /* 0x0000000200037202 */ /* 0x000fca0000000f00 */
[----:B------:R-:W2:Y:S08]  /*11960*/  LDC.64 R8, c[0x0][0x600] ;  /* 0x00018000ff087b82 */ /* 0x000eb00000000a00 */
[----:B------:R-:W3:Y:S02]  /*11970*/  LDC R14, c[0x0][0x4] ;  /* 0x00000100ff0e7b82 */ /* 0x000ee40000000800 */
.L_x_1430:
        /* <DEDUP_REMOVED lines=12> */
.L_x_1427:
[----:B------:R-:W-:Y:S05]  /*11a40*/  BSYNC B0 ;  /* 0x0000000000007941 */ /* 0x000fea0003800000 */
.L_x_1425:
        /* <DEDUP_REMOVED lines=11> */
[----:B-1----:R-:W-:-:S07]  /*11b00*/  IMAD.U32 R3, RZ, RZ, UR5 ;  /* 0x00000005ff037e24 */ /* 0x002fce000f8e00ff */
.L_x_1434:
[-C--:B------:R-:W-:Y:S01]  /*11b10*/  IADD3 R6, R2, R3.reuse, RZ ;  /* 0x0000000302067210 */ /* 0x080fe20007ffe0ff */
[----:B------:R-:W-:Y:S01]  /*11b20*/  BAR.SYNC.DEFER_BLOCKING 0x0 ;  /* 0x0000000000007b1d */ /* 0x000fe20000010000 */
[----:B------:R-:W-:Y:S02]  /*11b30*/  ISETP.GT.AND P3, PT, R3, 0x1, PT ;  /* 0x000000010300780c */ /* 0x000fe40003f64270 */
[----:B------:R-:W-:Y:S02]  /*11b40*/  ISETP.GE.U32.AND P0, PT, R6, UR6, PT ;  /* 0x0000000606007c0c */ /* 0x000fe4000bf06070 */
[----:B------:R-:W-:Y:S01]  /*11b50*/  SHF.R.S32.HI R8, RZ, 0x1, R3 ;  /* 0x00000001ff087819 */ /* 0x000fe20000011403 */
[----:B------:R-:W-:Y:S01]  /*11b60*/  BSSY B0, `(.L_x_1432) ;  /* 0x000000e000007945 */ /* 0x000fe20003800000 */
[----:B------:R-:W-:-:S13]  /*11b70*/  ISETP.GE.U32.OR P0, PT, R2, R3, P0 ;  /* 0x000000030200720c */ /* 0x000fda0000706470 */
[----:B-1----:R-:W-:Y:S05]  /*11b80*/  @P0 BRA `(.L_x_1433) ;  /* 0x00000000002c0947 */ /* 0x002fea0003800000 */
        /* <DEDUP_REMOVED lines=11> */
.L_x_1433:
[----:B------:R-:W-:Y:S05]  /*11c40*/  BSYNC B0 ;  /* 0x0000000000007941 */ /* 0x000fea0003800000 */
.L_x_1432:
[----:B------:R-:W-:Y:S01]  /*11c50*/  IMAD.MOV.U32 R3, RZ, RZ, R8 ;  /* 0x000000ffff037224 */ /* 0x000fe200078e0008 */
[----:B------:R-:W-:Y:S06]  /*11c60*/  @P3 BRA `(.L_x_1434) ;  /* 0xfffffffc00a83947 */ /* 0x000fec000383ffff */
.L_x_1431:
[----:B------:R-:W-:Y:S02]  /*11c70*/  ULDC UR4, c[0x0][0x22c] ;  /* 0x00008b0000047ab9 */ /* 0x000fe40000000800 */
[----:B------:R-:W-:-:S13]  /*11c80*/  ISETP.NE.AND P0, PT, RZ, UR4, PT ;  /* 0x00000004ff007c0c */ /* 0x000fda000bf05270 */
[----:B------:R-:W-:Y:S05]  /*11c90*/  @!P0 BRA `(.L_x_1435) ;  /* 0x0000000000c88947 */ /* 0x000fea0003800000 */
[----:B------:R-:W-:Y:S02]  /*11ca0*/  ISETP.GT.AND P0, PT, R9, 0x20, PT ;  /* 0x000000200900780c */ /* 0x000fe40003f04270 */
[----:B------:R-:W-:-:S11]  /*11cb0*/  MOV R2, R9 ;  /* 0x0000000900027202 */ /* 0x000fd60000000f00 */
[----:B------:R-:W-:Y:S05]  /*11cc0*/  @!P0 BRA `(.L_x_1436) ;  /* 0x0000000000708947 */ /* 0x000fea0003800000 */
[----:B-1----:R-:W-:Y:S02]  /*11cd0*/  PRMT R7, R18, 0x7604, R23 ;  /* 0x0000760412077816 */ /* 0x002fe40000000017 */
[----:B------:R-:W-:-:S03]  /*11ce0*/  LEA.HI R2, R9, R9, RZ, 0x1 ;  /* 0x0000000909027211 */ /* 0x000fc600078f08ff */
[----:B------:R2:W-:Y:S01]  /*11cf0*/  STS.U16 [R0], R7 ;  /* 0x0000000700007388 */ /* 0x0005e20000000400 */
[----:B------:R-:W-:Y:S01]  /*11d00*/  SHF.R.S32.HI R3, RZ, 0x1, R2 ;  /* 0x00000001ff037819 */ /* 0x000fe20000011402 */
[----:B------:R-:W-:-:S03]  /*11d10*/  IMAD.MOV.U32 R2, RZ, RZ, 0x20 ;  /* 0x00000020ff027424 */ /* 0x000fc600078e00ff */
[----:B------:R-:W-:-:S13]  /*11d20*/  ISETP.GE.AND P0, PT, R3, 0x20, PT ;  /* 0x000000200300780c */ /* 0x000fda0003f06270 */
[----:B--2---:R-:W-:Y:S05]  /*11d30*/  @!P0 BRA `(.L_x_1436) ;  /* 0x0000000000548947 */ /* 0x004fea0003800000 */
.L_x_1439:
        /* <DEDUP_REMOVED lines=16> */
.L_x_1438:
[----:B------:R-:W-:Y:S05]  /*11e40*/  BSYNC B0 ;  /* 0x0000000000007941 */ /* 0x000fea0003800000 */
.L_x_1437:
[----:B------:R-:W-:-:S04]  /*11e50*/  SHF.R.S32.HI R3, RZ, 0x1, R3 ;  /* 0x00000001ff037819 */ /* 0x000fc80000011403 */
[----:B------:R-:W-:-:S13]  /*11e60*/  ISETP.GE.AND P0, PT, R3, 0x20, PT ;  /* 0x000000200300780c */ /* 0x000fda0003f06270 */
[----:B------:R-:W-:Y:S05]  /*11e70*/  @P0 BRA `(.L_x_1439) ;  /* 0xfffffffc00b00947 */ /* 0x000fea000383ffff */
[----:B------:R-:W-:-:S11]  /*11e80*/  HFMA2.MMA R2, -RZ, RZ, 0, 1.9073486328125e-06 ;  /* 0x00000020ff027435 */ /* 0x000fd600000001ff */
.L_x_1436:
[----:B------:R-:W-:Y:S01]  /*11e90*/  BAR.SYNC.DEFER_BLOCKING 0x0 ;  /* 0x0000000000007b1d */ /* 0x000fe20000010000 */
[----:B------:R-:W-:-:S13]  /*11ea0*/  ISETP.GE.AND P0, PT, R2, 0x2, PT ;  /* 0x000000020200780c */ /* 0x000fda0003f06270 */
[----:B------:R-:W-:Y:S05]  /*11eb0*/  @!P0 BRA `(.L_x_1435) ;  /* 0x0000000000408947 */ /* 0x000fea0003800000 */
[----:B-1----:R-:W-:-:S07]  /*11ec0*/  IMAD.MOV.U32 R3, RZ, RZ, 0x1 ;  /* 0x00000001ff037424 */ /* 0x002fce00078e00ff */
.L_x_1440:
        /* <DEDUP_REMOVED lines=15> */
.L_x_1435:
        /* <DEDUP_REMOVED lines=15> */
.L_x_1442:
        /* <DEDUP_REMOVED lines=21> */
.L_x_1444:
        /* <DEDUP_REMOVED lines=24> */
.L_x_1445:
[----:B------:R-:W-:Y:S01]  /*12380*/  ULDC.64 UR4, c[0x0][0x5e8] ;  /* 0x00017a0000047ab9 */ /* 0x000fe20000000a00 */
[----:B------:R-:W-:Y:S02]  /*12390*/  LOP3.LUT P0, RZ, R18, 0xff, RZ, 0xc0, !PT ;  /* 0x000000ff12ff7812 */ /* 0x000fe4000780c0ff */
[----:B-1----:R-:W-:Y:S02]  /*123a0*/  IADD3 R2, P1, R17, UR4, RZ ;  /* 0x0000000411027c10 */ /* 0x002fe4000ff3e0ff */
[----:B------:R-:W-:Y:S02]  /*123b0*/  SEL R5, RZ, 0x1, !P0 ;  /* 0x00000001ff057807 */ /* 0x000fe40004000000 */
[----:B------:R-:W-:-:S05]  /*123c0*/  IADD3.X R3, RZ, UR5, RZ, P1, !PT ;  /* 0x00000005ff037c10 */ /* 0x000fca0008ffe4ff */
[----:B------:R-:W-:Y:S01]  /*123d0*/  STG.E.U8 desc[UR58][R2.64], R5 ;  /* 0x0000000502007986 */ /* 0x000fe2000c10113a */
[----:B------:R-:W-:Y:S05]  /*123e0*/  EXIT ;  /* 0x000000000000794d */ /* 0x000fea0003800000 */
.L_x_1443:
[----:B------:R-:W-:Y:S04]  /*123f0*/  STG.E.U8 desc[UR58][R4.64], R23 ;  /* 0x0000001704007986 */ /* 0x000fe8000c10113a */
[----:B------:R-:W-:Y:S01]  /*12400*/  STG.E.U8 desc[UR58][R4.64+0x1], R18 ;  /* 0x0000011204007986 */ /* 0x000fe2000c10113a */
[----:B------:R-:W-:Y:S05]  /*12410*/  EXIT ;  /* 0x000000000000794d */ /* 0x000fea0003800000 */
.L_x_1441:
[----:B------:R-:W-:Y:S01]  /*12420*/  ISETP.NE.AND P2, PT, RZ, UR36, PT ;  /* 0x00000024ff007c0c */ /* 0x000fe2000bf45270 */
[----:B------:R-:W-:Y:S02]  /*12430*/  ULDC.64 UR4, c[0x0][0x5e8] ;  /* 0x00017a0000047ab9 */ /* 0x000fe40000000a00 */
[----:B------:R-:W-:Y:S02]  /*12440*/  IADD3 R2, P0, R19, UR4, RZ ;  /* 0x0000000413027c10 */ /* 0x000fe4000ff1e0ff */
[----:B------:R-:W-:-:S03]  /*12450*/  IADD3 R4, P1, R17, UR4, RZ ;  /* 0x0000000411047c10 */ /* 0x000fc6000ff3e0ff */
[----:B-1----:R-:W-:Y:S01]  /*12460*/  IMAD.X R3, RZ, RZ, UR5, P0 ;  /* 0x00000005ff037e24 */ /* 0x002fe200080e06ff */
        /* <DEDUP_REMOVED lines=32> */
.L_x_1447:
        /* <DEDUP_REMOVED lines=24> */
.L_x_1448:
[----:B------:R-:W-:Y:S01]  /*127f0*/  ULDC.64 UR4, c[0x0][0x5e8] ;  /* 0x00017a0000047ab9 */ /* 0x000fe20000000a00 */
[----:B------:R-:W-:Y:S02]  /*12800*/  LOP3.LUT P0, RZ, R18, 0xff, RZ, 0xc0, !PT ;  /* 0x000000ff12ff7812 */ /* 0x000fe4000780c0ff */
[----:B-1----:R-:W-:Y:S02]  /*12810*/  IADD3 R2, P1, R17, UR4, RZ ;  /* 0x0000000411027c10 */ /* 0x002fe4000ff3e0ff */
[----:B------:R-:W-:Y:S02]  /*12820*/  SEL R5, RZ, 0x1, !P0 ;  /* 0x00000001ff057807 */ /* 0x000fe40004000000 */
[----:B------:R-:W-:-:S05]  /*12830*/  IADD3.X R3, RZ, UR5, RZ, P1, !PT ;  /* 0x00000005ff037c10 */ /* 0x000fca0008ffe4ff */
[----:B------:R-:W-:Y:S01]  /*12840*/  STG.E.U8 desc[UR58][R2.64], R5 ;  /* 0x0000000502007986 */ /* 0x000fe2000c10113a */
[----:B------:R-:W-:Y:S05]  /*12850*/  EXIT ;  /* 0x000000000000794d */ /* 0x000fea0003800000 */
.L_x_1446:
[----:B------:R-:W-:Y:S02]  /*12860*/  LOP3.LUT P0, RZ, R23, 0xff, RZ, 0xc0, !PT ;  /* 0x000000ff17ff7812 */ /* 0x000fe4000780c0ff */
[----:B------:R-:W-:Y:S02]  /*12870*/  LOP3.LUT P1, RZ, R18, 0xff, RZ, 0xc0, !PT ;  /* 0x000000ff12ff7812 */ /* 0x000fe4000782c0ff */
[----:B------:R-:W-:Y:S02]  /*12880*/  SEL R7, RZ, 0x1, !P0 ;  /* 0x00000001ff077807 */ /* 0x000fe40004000000 */
[----:B------:R-:W-:-:S03]  /*12890*/  SEL R9, RZ, 0x1, !P1 ;  /* 0x00000001ff097807 */ /* 0x000fc60004800000 */
[----:B------:R-:W-:Y:S04]  /*128a0*/  STG.E.U8 desc[UR58][R2.64], R7 ;  /* 0x0000000702007986 */ /* 0x000fe8000c10113a */
[----:B------:R-:W-:Y:S01]  /*128b0*/  STG.E.U8 desc[UR58][R4.64], R9 ;  /* 0x0000000904007986 */ /* 0x000fe2000c10113a */
[----:B------:R-:W-:Y:S05]  /*128c0*/  EXIT ;  /* 0x000000000000794d */ /* 0x000fea0003800000 */
.L_x_1416:
        /* <DEDUP_REMOVED lines=25> */
.L_x_1450:
        /* <DEDUP_REMOVED lines=21> */
.L_x_1452:
        /* <DEDUP_REMOVED lines=24> */
.L_x_1453:
[----:B------:R-:W-:Y:S01]  /*12d30*/  ULDC.64 UR4, c[0x0][0x5e8] ;  /* 0x00017a0000047ab9 */ /* 0x000fe20000000a00 */
[----:B------:R-:W-:Y:S02]  /*12d40*/  LOP3.LUT P0, RZ, R18, 0xff, RZ, 0xc0, !PT ;  /* 0x000000ff12ff7812 */ /* 0x000fe4000780c0ff */
[----:B-1----:R-:W-:Y:S02]  /*12d50*/  IADD3 R2, P1, R17, UR4, RZ ;  /* 0x0000000411027c10 */ /* 0x002fe4000ff3e0ff */
[----:B------:R-:W-:Y:S02]  /*12d60*/  SEL R5, RZ, 0x1, !P0 ;  /* 0x00000001ff057807 */ /* 0x000fe40004000000 */
[----:B------:R-:W-:-:S05]  /*12d70*/  IADD3.X R3, RZ, UR5, RZ, P1, !PT ;  /* 0x00000005ff037c10 */ /* 0x000fca0008ffe4ff */
[----:B------:R-:W-:Y:S01]  /*12d80*/  STG.E.U8 desc[UR58][R2.64], R5 ;  /* 0x0000000502007986 */ /* 0x000fe2000c10113a */
[----:B------:R-:W-:Y:S05]  /*12d90*/  EXIT ;  /* 0x000000000000794d */ /* 0x000fea0003800000 */
.L_x_1451:
[----:B------:R-:W-:Y:S04]  /*12da0*/  STG.E.U8 desc[UR58][R4.64], R23 ;  /* 0x0000001704007986 */ /* 0x000fe8000c10113a */
[----:B------:R-:W-:Y:S01]  /*12db0*/  STG.E.U8 desc[UR58][R4.64+0x1], R18 ;  /* 0x0000011204007986 */ /* 0x000fe2000c10113a */
[----:B------:R-:W-:Y:S05]  /*12dc0*/  EXIT ;  /* 0x000000000000794d */ /* 0x000fea0003800000 */
.L_x_1449:
        /* <DEDUP_REMOVED lines=37> */
.L_x_1455:
        /* <DEDUP_REMOVED lines=24> */
.L_x_1456:
[----:B------:R-:W-:Y:S01]  /*131a0*/  ULDC.64 UR4, c[0x0][0x5e8] ;  /* 0x00017a0000047ab9 */ /* 0x000fe20000000a00 */
[----:B------:R-:W-:Y:S02]  /*131b0*/  LOP3.LUT P0, RZ, R18, 0xff, RZ, 0xc0, !PT ;  /* 0x000000ff12ff7812 */ /* 0x000fe4000780c0ff */
[----:B-1----:R-:W-:Y:S02]  /*131c0*/  IADD3 R2, P1, R17, UR4, RZ ;  /* 0x0000000411027c10 */ /* 0x002fe4000ff3e0ff */
[----:B------:R-:W-:Y:S02]  /*131d0*/  SEL R5, RZ, 0x1, !P0 ;  /* 0x00000001ff057807 */ /* 0x000fe40004000000 */
[----:B------:R-:W-:-:S05]  /*131e0*/  IADD3.X R3, RZ, UR5, RZ, P1, !PT ;  /* 0x00000005ff037c10 */ /* 0x000fca0008ffe4ff */
[----:B------:R-:W-:Y:S01]  /*131f0*/  STG.E.U8 desc[UR58][R2.64], R5 ;  /* 0x0000000502007986 */ /* 0x000fe2000c10113a */
[----:B------:R-:W-:Y:S05]  /*13200*/  EXIT ;  /* 0x000000000000794d */ /* 0x000fea0003800000 */
.L_x_1454:
[----:B------:R-:W-:Y:S02]  /*13210*/  LOP3.LUT P0, RZ, R23, 0xff, RZ, 0xc0, !PT ;  /* 0x000000ff17ff7812 */ /* 0x000fe4000780c0ff */
[----:B------:R-:W-:Y:S02]  /*13220*/  LOP3.LUT P1, RZ, R18, 0xff, RZ, 0xc0, !PT ;  /* 0x000000ff12ff7812 */ /* 0x000fe4000782c0ff */
[----:B------:R-:W-:Y:S02]  /*13230*/  SEL R7, RZ, 0x1, !P0 ;  /* 0x00000001ff077807 */ /* 0x000fe40004000000 */
[----:B------:R-:W-:-:S03]  /*13240*/  SEL R9, RZ, 0x1, !P1 ;  /* 0x00000001ff097807 */ /* 0x000fc60004800000 */
[----:B------:R-:W-:Y:S04]  /*13250*/  STG.E.U8 desc[UR58][R2.64], R7 ;  /* 0x0000000702007986 */ /* 0x000fe8000c10113a */
[----:B------:R-:W-:Y:S01]  /*13260*/  STG.E.U8 desc[UR58][R4.64], R9 ;  /* 0x0000000904007986 */ /* 0x000fe2000c10113a */
[----:B------:R-:W-:Y:S05]  /*13270*/  EXIT ;  /* 0x000000000000794d */ /* 0x000fea0003800000 */
.L_x_1457:
        /* <DEDUP_REMOVED lines=16> */
.L_x_7549:


//--------------------- .text._ZN2at6native13reduce_kernelILi64ELi4ENS0_8ReduceOpIN3c107complexIdEENS0_14func_wrapper_tIbZZZNS0_14or_kernel_cudaERNS_14TensorIteratorEENKUlvE_clEvENKUlvE6_clEvEUlbS5_E_EEjbLi4ELi4EEEEEvT1_ --------------------------
	.section	.text._ZN2at6native13reduce_kernelILi64ELi4ENS0_8ReduceOpIN3c107complexIdEENS0_14func_wrapper_tIbZZZNS0_14or_kernel_cudaERNS_14TensorIteratorEENKUlvE_clEvENKUlvE6_clEvEUlbS5_E_EEjbLi4ELi4EEEEEvT1_,"ax",@progbits
	.align	128
        .global         _ZN2at6native13reduce_kernelILi64ELi4ENS0_8ReduceOpIN3c107complexIdEENS0_14func_wrapper_tIbZZZNS0_14or_kernel_cudaERNS_14TensorIteratorEENKUlvE_clEvENKUlvE6_clEvEUlbS5_E_EEjbLi4ELi4EEEEEvT1_
        .type           _ZN2at6native13reduce_kernelILi64ELi4ENS0_8ReduceOpIN3c107complexIdEENS0_14func_wrapper_tIbZZZNS0_14or_kernel_cudaERNS_14TensorIteratorEENKUlvE_clEvENKUlvE6_clEvEUlbS5_E_EEjbLi4ELi4EEEEEvT1_,@function
        .size           _ZN2at6native13reduce_kernelILi64ELi4ENS0_8ReduceOpIN3c107complexIdEENS0_14func_wrapper_tIbZZZNS0_14or_kernel_cudaERNS_14TensorIteratorEENKUlvE_clEvENKUlvE6_clEvEUlbS5_E_EEjbLi4ELi4EEEEEvT1_,(.L_x_7550 - _ZN2at6native13reduce_kernelILi64ELi4ENS0_8ReduceOpIN3c107complexIdEENS0_14func_wrapper_tIbZZZNS0_14or_kernel_cudaERNS_14TensorIteratorEENKUlvE_clEvENKUlvE6_clEvEUlbS5_E_EEjbLi4ELi4EEEEEvT1_)
        .other          _ZN2at6native13reduce_kernelILi64ELi4ENS0_8ReduceOpIN3c107complexIdEENS0_14func_wrapper_tIbZZZNS0_14or_kernel_cudaERNS_14TensorIteratorEENKUlvE_clEvENKUlvE6_clEvEUlbS5_E_EEjbLi4ELi4EEEEEvT1_,@"STO_CUDA_ENTRY STV_DEFAULT"
_ZN2at6native13reduce_kernelILi64ELi4ENS0_8ReduceOpIN3c107complexIdEENS0_14func_wrapper_tIbZZZNS0_14or_kernel_cudaERNS_14TensorIteratorEENKUlvE_clEvENKUlvE6_clEvEUlbS5_E_EEjbLi4ELi4EEEEEvT1_:
.text._ZN2at6native13reduce_kernelILi64ELi4ENS0_8ReduceOpIN3c107complexIdEENS0_14func_wrapper_tIbZZZNS0_14or_kernel_cudaERNS_14TensorIteratorEENKUlvE_clEvENKUlvE6_clEvEUlbS5_E_EEjbLi4ELi4EEEEEvT1_:
        /* <DEDUP_REMOVED lines=293> */
.L_x_1458:
        /* <DEDUP_REMOVED lines=29> */
.L_x_1462:
[----:B------:R-:W0:Y:S01]  /*1420*/  LDC.U8 R19, c[0x0][0x211] ;  /* 0x00008440ff137b82 */ /* 0x000e220000000000 */
[----:B------:R-:W-:Y:S01]  /*1430*/  SHF.R.U64 R0, R90, 0x4, R91 ;  /* 0x000000045a007819 */ /* 0x000fe2000000125b */
[----:B------:R-:W-:Y:S01]  /*1440*/  ULDC UR4, c[0x0][0x218] ;  /* 0x0000860000047ab9 */ /* 0x000fe20000000800 */
[----:B------:R-:W-:Y:S02]  /*1450*/  BSSY B0, `(.L_x_1463) ;  /* 0x000002d000007945 */ /* 0x000fe40003800000 */
[----:B------:R-:W-:Y:S02]  /*1460*/  LOP3.LUT R9, R0, 0x3, RZ, 0xc0, !PT ;  /* 0x0000000300097812 */ /* 0x000fe400078ec0ff */
[----:B------:R-:W-:Y:S02]  /*1470*/  MOV R0, UR4 ;  /* 0x0000000400007c02 */ /* 0x000fe40008000f00 */
        /* <DEDUP_REMOVED lines=19> */
.L_x_1468:
[----:B------:R-:W-:Y:S05]  /*15b0*/  BSYNC B2 ;  /* 0x0000000000027941 */ /* 0x000fea0003800000 */
.L_x_1467:
        /* <DEDUP_REMOVED lines=15> */
.L_x_1466:
[----:B------:R-:W-:Y:S05]  /*16b0*/  BSYNC B1 ;  /* 0x0000000000017941 */ /* 0x000fea0003800000 */
.L_x_1465:
[----:B------:R-:W0:Y:S01]  /*16c0*/  LDC R0, c[0x0][0x218] ;  /* 0x00008600ff007b82 */ /* 0x000e220000000800 */
[----:B------:R-:W-:-:S04]  /*16d0*/  IADD3 R5, P0, -R9, 0x4, RZ ;  /* 0x0000000409057810 */ /* 0x000fc80007f1e1ff */
[----:B------:R-:W-:Y:S02]  /*16e0*/  LEA R90, P1, R5, R90, 0x4 ;  /* 0x0000005a055a7211 */ /* 0x000fe400078220ff */
[----:B------:R-:W-:-:S04]  /*16f0*/  IADD3.X R4, RZ, -0x1, RZ, P0, !PT ;  /* 0xffffffffff047810 */ /* 0x000fc800007fe4ff */
[----:B------:R-:W-:Y:S02]  /*1700*/  LEA.HI.X R91, R5, R91, R4, 0x4, P1 ;  /* 0x0000005b055b7211 */ /* 0x000fe400008f2404 */
[----:B0-----:R-:W-:-:S07]  /*1710*/  IADD3 R0, R9, -0x4, R0 ;  /* 0xfffffffc09007810 */ /* 0x001fce0007ffe000 */
.L_x_1464:
[----:B------:R-:W-:Y:S05]  /*1720*/  BSYNC B0 ;  /* 0x0000000000007941 */ /* 0x000fea0003800000 */
.L_x_1463:
[----:B------:R-:W0:Y:S01]  /*1730*/  LDC.64 R24, c[0x0][0x230] ;  /* 0x00008c00ff187b82 */ /* 0x000e220000000a00 */
[----:B------:R-:W-:Y:S01]  /*1740*/  ULDC UR4, c[0x0][0x22c] ;  /* 0x00008b0000047ab9 */ /* 0x000fe20000000800 */
[----:B------:R-:W-:Y:S01]  /*1750*/  BSSY B0, `(.L_x_1469) ;  /* 0x000002b000007945 */ /* 0x000fe20003800000 */
[----:B------:R-:W-:Y:S01]  /*1760*/  IMAD R4, R2, UR4, RZ ;  /* 0x0000000402047c24 */ /* 0x000fe2000f8e02ff */
[----:B------:R-:W-:Y:S02]  /*1770*/  ISETP.NE.AND P5, PT, R17, RZ, PT ;  /* 0x000000ff1100720c */ /* 0x000fe40003fa5270 */
[----:B------:R-:W-:Y:S01]  /*1780*/  PRMT R18, R19, 0x7610, R18 ;  /* 0x0000761013127816 */ /* 0x000fe20000000012 */
[----:B0-----:R-:W-:Y:S01]  /*1790*/  IMAD R4, R17, R24, R4 ;  /* 0x0000001811047224 */ /* 0x001fe200078e0204 */
[----:B------:R-:W-:Y:S02]  /*17a0*/  ISETP.NE.AND P6, PT, R24, RZ, PT ;  /* 0x000000ff1800720c */ /* 0x000fe40003fc5270 */
[----:B------:R-:W-:Y:S01]  /*17b0*/  PRMT R24, R19, 0x7610, R24 ;  /* 0x0000761013187816 */ /* 0x000fe20000000018 */
[----:B------:R-:W-:-:S05]  /*17c0*/  IMAD R7, R16, R25, R4 ;  /* 0x0000001910077224 */ /* 0x000fca00078e0204 */
[----:B------:R-:W-:-:S04]  /*17d0*/  LEA R5, R7, 0x3, 0x2 ;  /* 0x0000000307057811 */ /* 0x000fc800078e10ff */
[----:B------:R-:W-:-:S13]  /*17e0*/  ISETP.GE.U32.AND P0, PT, R5, R0, PT ;  /* 0x000000000500720c */ /* 0x000fda0003f06070 */
[----:B------:R-:W-:Y:S05]  /*17f0*/  @P0 BRA `(.L_x_1470) ;  /* 0x0000000000800947 */ /* 0x000fea0003800000 */
[C---:B------:R-:W-:Y:S02]  /*1800*/  PRMT R24, R18.reuse, 0x7610, R24 ;  /* 0x0000761012187816 */ /* 0x040fe40000000018 */
[----:B------:R-:W-:-:S07]  /*1810*/  PRMT R19, R18, 0x7610, R19 ;  /* 0x0000761012137816 */ /* 0x000fce0000000013 */
.L_x_1471:
[----:B------:R-:W-:Y:S01]  /*1820*/  IMAD.WIDE.U32 R4, R7, 0x40, R90 ;  /* 0x0000004007047825 */ /* 0x000fe200078e005a */
[----:B------:R-:W-:-:S04]  /*1830*/  ULDC UR4, c[0x0][0x220] ;  /* 0x0000880000047ab9 */ /* 0x000fc80000000800 */
[----:B------:R-:W2:Y:S04]  /*1840*/  LDG.E.128 R28, desc[UR58][R4.64] ;  /* 0x0000003a041c7981 */ /* 0x000ea8000c1e1d00 */
[----:B------:R-:W3:Y:S04]  /*1850*/  LDG.E.128 R8, desc[UR58][R4.64+0x10] ;  /* 0x0000103a04087981 */ /* 0x000ee8000c1e1d00 */
[----:B------:R-:W4:Y:S04]  /*1860*/  LDG.E.128 R12, desc[UR58][R4.64+0x20] ;  /* 0x0000203a040c7981 */ /* 0x000f28000c1e1d00 */
[----:B------:R0:W5:Y:S01]  /*1870*/  LDG.E.128 R20, desc[UR58][R4.64+0x30] ;  /* 0x0000303a04147981 */ /* 0x000162000c1e1d00 */
[----:B------:R-:W-:Y:S01]  /*1880*/  LOP3.LUT P2, RZ, R3, 0xff, RZ, 0xc0, !PT ;  /* 0x000000ff03ff7812 */ /* 0x000fe2000784c0ff */
[----:B------:R-:W-:Y:S01]  /*1890*/  VIADD R7, R7, UR4 ;  /* 0x0000000407077c36 */ /* 0x000fe20008000000 */
[----:B------:R-:W-:-:S04]  /*18a0*/  LOP3.LUT P4, RZ, R19, 0xff, RZ, 0xc0, !PT ;  /* 0x000000ff13ff7812 */ /* 0x000fc8000788c0ff */
[----:B0-----:R-:W-:Y:S01]  /*18b0*/  LEA R5, R7, 0x3, 0x2 ;  /* 0x0000000307057811 */ /* 0x001fe200078e10ff */
[----:B--2---:R-:W-:Y:S02]  /*18c0*/  DSETP.NEU.AND P0, PT, R30, RZ, PT ;  /* 0x000000ff1e00722a */ /* 0x004fe40003f0d000 */
[----:B---3--:R-:W-:-:S04]  /*18d0*/  DSETP.NEU.AND P3, PT, R10, RZ, PT ;  /* 0x000000ff0a00722a */ /* 0x008fc80003f6d000 */
[----:B------:R-:W-:Y:S02]  /*18e0*/  DSETP.NEU.OR P0, PT, R28, RZ, P0 ;  /* 0x000000ff1c00722a */ /* 0x000fe4000070d400 */
[----:B----4-:R-:W-:Y:S02]  /*18f0*/  DSETP.NEU.AND P1, PT, R14, RZ, PT ;  /* 0x000000ff0e00722a */ /* 0x010fe40003f2d000 */
[----:B------:R-:W-:Y:S02]  /*1900*/  DSETP.NEU.OR P3, PT, R8, RZ, P3 ;  /* 0x000000ff0800722a */ /* 0x000fe40001f6d400 */
[----:B------:R-:W-:Y:S01]  /*1910*/  PLOP3.LUT P0, PT, P2, P0, PT, 0xa8, 0x0 ;  /* 0x000000000000781c */ /* 0x000fe20001701570 */
[----:B-----5:R-:W-:Y:S02]  /*1920*/  DSETP.NEU.AND P2, PT, R22, RZ, PT ;  /* 0x000000ff1600722a */ /* 0x020fe40003f4d000 */
        /* <DEDUP_REMOVED lines=13> */
.L_x_1470:
[----:B------:R-:W-:Y:S05]  /*1a00*/  BSYNC B0 ;  /* 0x0000000000007941 */ /* 0x000fea0003800000 */
.L_x_1469:
        /* <DEDUP_REMOVED lines=8> */
.L_x_1473:
[----:B------:R-:W-:Y:S05]  /*1a90*/  BSYNC B0 ;  /* 0x0000000000007941 */ /* 0x000fea0003800000 */
.L_x_1472:
        /* <DEDUP_REMOVED lines=15> */
.L_x_1475:
[----:B------:R-:W-:Y:S05]  /*1b90*/  BSYNC B0 ;  /* 0x0000000000007941 */ /* 0x000fea0003800000 */
.L_x_1474:
[----:B------:R-:W-:Y:S02]  /*1ba0*/  LOP3.LUT R3, R24, R19, R3, 0xfe, !PT ;  /* 0x0000001318037212 */ /* 0x000fe400078efe03 */
[----:B------:R-:W-:Y:S02]  /*1bb0*/  PRMT R22, RZ, 0x7610, R22 ;  /* 0x00007610ff167816 */ /* 0x000fe40000000016 */
[----:B------:R-:W-:Y:S02]  /*1bc0*/  LOP3.LUT P0, RZ, R18, 0xff, R3, 0xc8, !PT ;  /* 0x000000ff12ff7812 */ /* 0x000fe4000780c803 */
[----:B------:R-:W-:Y:S02]  /*1bd0*/  PRMT R19, RZ, 0x7610, R19 ;  /* 0x00007610ff137816 */ /* 0x000fe40000000013 */
[----:B------:R-:W-:Y:S02]  /*1be0*/  SEL R23, RZ, 0x1, !P0 ;  /* 0x00000001ff177807 */ /* 0x000fe40004000000 */
[----:B------:R-:W-:Y:S01]  /*1bf0*/  PRMT R18, RZ, 0x7610, R18 ;  /* 0x00007610ff127816 */ /* 0x000fe20000000012 */
[----:B------:R-:W-:Y:S06]  /*1c00*/  BRA `(.L_x_1460) ;  /* 0x000000c000607947 */ /* 0x000fec0003800000 */
.L_x_1461:
        /* <DEDUP_REMOVED lines=81> */
.L_x_1484:
        /* <DEDUP_REMOVED lines=294> */
.L_x_1480:
[----:B------:R-:W-:Y:S01]  /*3380*/  LOP3.LUT R9, R4, 0xffffffc0, RZ, 0xc0, !PT ;  /* 0xffffffc004097812 */ /* 0x000fe200078ec0ff */
[----:B------:R-:W-:-:S03]  /*3390*/  ULDC UR36, c[0x0][0x220] ;  /* 0x0000880000247ab9 */ /* 0x000fc60000000800 */
[----:B------:R-:W-:-:S05]  /*33a0*/  IADD3 R8, P0, R90, R9, RZ ;  /* 0x000000095a087210 */ /* 0x000fca0007f1e0ff */
[----:B------:R-:W-:-:S05]  /*33b0*/  IMAD.X R9, RZ, RZ, R91, P0 ;  /* 0x000000ffff097224 */ /* 0x000fca00000e065b */
[----:B------:R1:W5:Y:S04]  /*33c0*/  LDG.E.128 R64, desc[UR58][R8.64] ;  /* 0x0000003a08407981 */ /* 0x000368000c1e1d00 */
[----:B------:R1:W5:Y:S04]  /*33d0*/  LDG.E.128 R60, desc[UR58][R8.64+0x10] ;  /* 0x0000103a083c7981 */ /* 0x000368000c1e1d00 */
        /* <DEDUP_REMOVED lines=238> */
.L_x_1481:
[----:B------:R-:W-:-:S04]  /*42c0*/  LOP3.LUT R5, R5, 0xffffffc0, RZ, 0xc0, !PT ;  /* 0xffffffc005057812 */ /* 0x000fc800078ec0ff */
[----:B------:R-:W-:-:S05]  /*42d0*/  IADD3 R10, P0, R90, R5, RZ ;  /* 0x000000055a0a7210 */ /* 0x000fca0007f1e0ff */
[----:B------:R-:W-:-:S05]  /*42e0*/  IMAD.X R11, RZ, RZ, R91, P0 ;  /* 0x000000ffff0b7224 */ /* 0x000fca00000e065b */
[----:B------:R2:W5:Y:S04]  /*42f0*/  LDG.E.128 R48, desc[UR58][R10.64] ;  /* 0x0000003a0a307981 */ /* 0x000568000c1e1d00 */
[----:B------:R2:W5:Y:S04]  /*4300*/  LDG.E.128 R44, desc[UR58][R10.64+0x10] ;  /* 0x0000103a0a2c7981 */ /* 0x000568000c1e1d00 */
[----:B------:R2:W5:Y:S04]  /*4310*/  LDG.E.128 R40, desc[UR58][R10.64+0x20] ;  /* 0x0000203a0a287981 */ /* 0x000568000c1e1d00 */
[----:B------:R2:W5:Y:S01]  /*4320*/  LDG.E.128 R36, desc[UR58][R10.64+0x30] ;  /* 0x0000303a0a247981 */ /* 0x000562000c1e1d00 */
[----:B------:R-:W-:Y:S01]  /*4330*/  IMAD.IADD R85, R85, 0x1, R4 ;  /* 0x0000000155557824 */ /* 0x000fe200078e0204 */
[----:B-1----:R-:W-:Y:S01]  /*4340*/  MOV R8, RZ ;  /* 0x000000ff00087202 */ /* 0x002fe20000000f00 */
        /* <DEDUP_REMOVED lines=9> */
[C---:B--2---:R-:W-:Y:S01]  /*43e0*/  IADD3 R10, -R9.reuse, RZ, RZ ;  /* 0x000000ff090a7210 */ /* 0x044fe20007ffe1ff */
        /* <DEDUP_REMOVED lines=225> */
.L_x_1482:
[----:B------:R-:W-:-:S04]  /*5200*/  LOP3.LUT R9, R8, 0xffffffc0, RZ, 0xc0, !PT ;  /* 0xffffffc008097812 */ /* 0x000fc800078ec0ff */
[----:B------:R-:W-:-:S04]  /*5210*/  IADD3 R8, P0, R90, R9, RZ ;  /* 0x000000095a087210 */ /* 0x000fc80007f1e0ff */
[----:B------:R-:W-:-:S05]  /*5220*/  IADD3.X R9, RZ, R91, RZ, P0, !PT ;  /* 0x0000005bff097210 */ /* 0x000fca00007fe4ff */
[----:B------:R1:W5:Y:S04]  /*5230*/  LDG.E.128 R32, desc[UR58][R8.64] ;  /* 0x0000003a08207981 */ /* 0x000368000c1e1d00 */
[----:B------:R1:W5:Y:S04]  /*5240*/  LDG.E.128 R28, desc[UR58][R8.64+0x10] ;  /* 0x0000103a081c7981 */ /* 0x000368000c1e1d00 */
[----:B------:R1:W5:Y:S04]  /*5250*/  LDG.E.128 R24, desc[UR58][R8.64+0x20] ;  /* 0x0000203a08187981 */ /* 0x000368000c1e1d00 */
[----:B------:R1:W5:Y:S01]  /*5260*/  LDG.E.128 R20, desc[UR58][R8.64+0x30] ;  /* 0x0000303a08147981 */ /* 0x000362000c1e1d00 */
[----:B------:R-:W-:Y:S01]  /*5270*/  IMAD.IADD R85, R85, 0x1, R4 ;  /* 0x0000000155557824 */ /* 0x000fe200078e0204 */
[----:B------:R-:W-:Y:S06]  /*5280*/  @!P6 BRA `(.L_x_1483) ;  /* 0x0000000c00a4e947 */ /* 0x000fec0003800000 */
[----:B-1----:R-:W-:Y:S01]  /*5290*/  IMAD.MOV.U32 R8, RZ, RZ, RZ ;  /* 0x000000ffff087224 */ /* 0x002fe200078e00ff */
        /* <DEDUP_REMOVED lines=8> */
[----:B--2---:R-:W-:-:S03]  /*5320*/  SHF.R.U32.HI R11, RZ, UR33, R5 ;  /* 0x00000021ff0b7c19 */ /* 0x004fc60008011605 */
        /* <DEDUP_REMOVED lines=223> */
.L_x_1483:
[----:B------:R-:W-:Y:S01]  /*6120*/  LOP3.LUT R5, R5, 0xffffffc0, RZ, 0xc0, !PT ;  /* 0xffffffc005057812 */ /* 0x000fe200078ec0ff */
[----:B-----5:R-:W-:Y:S02]  /*6130*/  DSETP.NEU.AND P3, PT, R66, RZ, PT ;  /* 0x000000ff4200722a */ /* 0x020fe40003f6d000 */
[----:B------:R-:W-:Y:S01]  /*6140*/  DSETP.NEU.AND P5, PT, R62, RZ, PT ;  /* 0x000000ff3e00722a */ /* 0x000fe20003fad000 */
[----:B------:R-:W-:Y:S01]  /*6150*/  IADD3 R92, P0, R90, R5, RZ ;  /* 0x000000055a5c7210 */ /* 0x000fe20007f1e0ff */
[----:B------:R-:W-:Y:S01]  /*6160*/  DSETP.NEU.AND P2, PT, R54, RZ, PT ;  /* 0x000000ff3600722a */ /* 0x000fe20003f4d000 */
[----:B------:R-:W-:Y:S02]  /*6170*/  LOP3.LUT P1, RZ, R6, 0xff, RZ, 0xc0, !PT ;  /* 0x000000ff06ff7812 */ /* 0x000fe4000782c0ff */
[----:B------:R-:W-:Y:S01]  /*6180*/  LOP3.LUT P4, RZ, R3, 0xff, RZ, 0xc0, !PT ;  /* 0x000000ff03ff7812 */ /* 0x000fe2000788c0ff */
[----:B------:R-:W-:Y:S01]  /*6190*/  IMAD.X R93, RZ, RZ, R91, P0 ;  /* 0x000000ffff5d7224 */ /* 0x000fe200000e065b */
[----:B------:R-:W-:-:S04]  /*61a0*/  ULDC UR4, c[0x0][0x218] ;  /* 0x0000860000047ab9 */ /* 0x000fc80000000800 */
[----:B------:R-:W3:Y:S04]  /*61b0*/  LDG.E.128 R72, desc[UR58][R92.64+0x20] ;  /* 0x0000203a5c487981 */ /* 0x000ee8000c1e1d00 */
[----:B-12---:R-:W2:Y:S04]  /*61c0*/  LDG.E.128 R8, desc[UR58][R92.64+0x10] ;  /* 0x0000103a5c087981 */ /* 0x006ea8000c1e1d00 */
[----:B------:R-:W4:Y:S04]  /*61d0*/  LDG.E.128 R12, desc[UR58][R92.64] ;  /* 0x0000003a5c0c7981 */ /* 0x000f28000c1e1d00 */
[----:B------:R-:W4:Y:S01]  /*61e0*/  LDG.E.128 R68, desc[UR58][R92.64+0x30] ;  /* 0x0000303a5c447981 */ /* 0x000f22000c1e1d00 */
[----:B------:R-:W-:-:S02]  /*61f0*/  DSETP.NEU.OR P3, PT, R64, RZ, P3 ;  /* 0x000000ff4000722a */ /* 0x000fc40001f6d400 */
[----:B------:R-:W-:Y:S02]  /*6200*/  DSETP.NEU.AND P0, PT, R58, RZ, PT ;  /* 0x000000ff3a00722a */ /* 0x000fe40003f0d000 */
[----:B------:R-:W-:Y:S02]  /*6210*/  DSETP.NEU.OR P5, PT, R60, RZ, P5 ;  /* 0x000000ff3c00722a */ /* 0x000fe40002fad400 */
[----:B------:R-:W-:Y:S01]  /*6220*/  PLOP3.LUT P3, PT, P1, P3, PT, 0xa8, 0x0 ;  /* 0x000000000000781c */ /* 0x000fe20000f67570 */
[----:B------:R-:W-:Y:S02]  /*6230*/  DSETP.NEU.OR P2, PT, R52, RZ, P2 ;  /* 0x000000ff3400722a */ /* 0x000fe4000174d400 */
[----:B------:R-:W-:Y:S01]  /*6240*/  DSETP.NEU.OR P0, PT, R56, RZ, P0 ;  /* 0x000000ff3800722a */ /* 0x000fe2000070d400 */
[----:B------:R-:W-:Y:S02]  /*6250*/  PLOP3.LUT P5, PT, P4, P5, PT, 0xa8, 0x0 ;  /* 0x000000000000781c */ /* 0x000fe400027ab570 */
[----:B------:R-:W-:-:S02]  /*6260*/  LOP3.LUT P4, RZ, R7, 0xff, RZ, 0xc0, !PT ;  /* 0x000000ff07ff7812 */ /* 0x000fc4000788c0ff */
[----:B------:R-:W-:Y:S02]  /*6270*/  LOP3.LUT P1, RZ, R0, 0xff, RZ, 0xc0, !PT ;  /* 0x000000ff00ff7812 */ /* 0x000fe4000782c0ff */
[----:B------:R-:W-:Y:S01]  /*6280*/  SEL R6, RZ, 0x1, !P3 ;  /* 0x00000001ff067807 */ /* 0x000fe20005800000 */
[----:B------:R-:W-:Y:S01]  /*6290*/  DSETP.NEU.AND P3, PT, R50, RZ, PT ;  /* 0x000000ff3200722a */ /* 0x000fe20003f6d000 */
[----:B------:R-:W-:Y:S02]  /*62a0*/  PLOP3.LUT P4, PT, P4, P2, PT, 0xa8, 0x0 ;  /* 0x000000000000781c */ /* 0x000fe40002785570 */
[----:B------:R-:W-:Y:S02]  /*62b0*/  PLOP3.LUT P1, PT, P1, P0, PT, 0xa8, 0x0 ;  /* 0x000000000000781c */ /* 0x000fe40000f21570 */
[----:B------:R-:W-:Y:S01]  /*62c0*/  SEL R3, RZ, 0x1, !P5 ;  /* 0x00000001ff037807 */ /* 0x000fe20006800000 */
[----:B------:R-:W-:Y:S02]  /*62d0*/  DSETP.NEU.AND P5, PT, R46, RZ, PT ;  /* 0x000000ff2e00722a */ /* 0x000fe40003fad000 */
[----:B------:R-:W-:Y:S01]  /*62e0*/  DSETP.NEU.OR P3, PT, R48, RZ, P3 ;  /* 0x000000ff3000722a */ /* 0x000fe20001f6d400 */
[----:B------:R-:W-:-:S02]  /*62f0*/  LOP3.LUT P0, RZ, R19, 0xff, RZ, 0xc0, !PT ;  /* 0x000000ff13ff7812 */ /* 0x000fc4000780c0ff */
[----:B------:R-:W-:Y:S01]  /*6300*/  SEL R7, RZ, 0x1, !P4 ;  /* 0x00000001ff077807 */ /* 0x000fe20006000000 */
[----:B------:R-:W-:Y:S01]  /*6310*/  DSETP.NEU.AND P4, PT, R38, RZ, PT ;  /* 0x000000ff2600722a */ /* 0x000fe20003f8d000 */
[----:B------:R-:W-:Y:S01]  /*6320*/  SEL R0, RZ, 0x1, !P1 ;  /* 0x00000001ff007807 */ /* 0x000fe20004800000 */
[----:B------:R-:W-:Y:S01]  /*6330*/  DSETP.NEU.AND P1, PT, R42, RZ, PT ;  /* 0x000000ff2a00722a */ /* 0x000fe20003f2d000 */
[----:B------:R-:W-:Y:S01]  /*6340*/  PLOP3.LUT P3, PT, P0, P3, PT, 0xa8, 0x0 ;  /* 0x000000000000781c */ /* 0x000fe20000767570 */
[----:B------:R-:W-:Y:S01]  /*6350*/  DSETP.NEU.OR P5, PT, R44, RZ, P5 ;  /* 0x000000ff2c00722a */ /* 0x000fe20002fad400 */
[----:B------:R-:W-:Y:S01]  /*6360*/  LOP3.LUT P2, RZ, R16, 0xff, RZ, 0xc0, !PT ;  /* 0x000000ff10ff7812 */ /* 0x000fe2000784c0ff */
[----:B------:R-:W-:Y:S01]  /*6370*/  DSETP.NEU.OR P4, PT, R36, RZ, P4 ;  /* 0x000000ff2400722a */ /* 0x000fe2000278d400 */
[----:B------:R-:W-:Y:S01]  /*6380*/  SEL R19, RZ, 0x1, !P3 ;  /* 0x00000001ff137807 */ /* 0x000fe20005800000 */
[----:B------:R-:W-:Y:S01]  /*6390*/  DSETP.NEU.OR P1, PT, R40, RZ, P1 ;  /* 0x000000ff2800722a */ /* 0x000fe20000f2d400 */
[----:B------:R-:W-:-:S02]  /*63a0*/  LOP3.LUT P3, RZ, R18, 0xff, RZ, 0xc0, !PT ;  /* 0x000000ff12ff7812 */ /* 0x000fc4000786c0ff */
[----:B------:R-:W-:Y:S02]  /*63b0*/  LOP3.LUT P0, RZ, R77, 0xff, RZ, 0xc0, !PT ;  /* 0x000000ff4dff7812 */ /* 0x000fe4000780c0ff */
[----:B------:R-:W-:Y:S01]  /*63c0*/  PLOP3.LUT P2, PT, P2, P5, PT, 0xa8, 0x0 ;  /* 0x000000000000781c */ /* 0x000fe2000174b570 */
[----:B------:R-:W-:Y:S01]  /*63d0*/  DSETP.NEU.AND P5, PT, R34, RZ, PT ;  /* 0x000000ff2200722a */ /* 0x000fe20003fad000 */
[----:B------:R-:W-:Y:S02]  /*63e0*/  PLOP3.LUT P3, PT, P3, P4, PT, 0xa8, 0x0 ;  /* 0x000000000000781c */ /* 0x000fe40001f69570 */
[----:B------:R-:W-:-:S03]  /*63f0*/  PLOP3.LUT P0, PT, P0, P1, PT, 0xa8, 0x0 ;  /* 0x000000000000781c */ /* 0x000fc60000703570 */
[----:B------:R-:W-:Y:S01]  /*6400*/  DSETP.NEU.OR P5, PT, R32, RZ, P5 ;  /* 0x000000ff2000722a */ /* 0x000fe20002fad400 */
[----:B------:R-:W-:Y:S02]  /*6410*/  LOP3.LUT P1, RZ, R76, 0xff, RZ, 0xc0, !PT ;  /* 0x000000ff4cff7812 */ /* 0x000fe4000782c0ff */
[----:B------:R-:W-:Y:S01]  /*6420*/  SEL R18, RZ, 0x1, !P3 ;  /* 0x00000001ff127807 */ /* 0x000fe20005800000 */
[----:B------:R-:W-:Y:S01]  /*6430*/  DSETP.NEU.AND P3, PT, R22, RZ, PT ;  /* 0x000000ff1600722a */ /* 0x000fe20003f6d000 */
[----:B------:R-:W-:Y:S01]  /*6440*/  SEL R77, RZ, 0x1, !P0 ;  /* 0x00000001ff4d7807 */ /* 0x000fe20004000000 */
[----:B------:R-:W-:Y:S01]  /*6450*/  DSETP.NEU.AND P0, PT, R26, RZ, PT ;  /* 0x000000ff1a00722a */ /* 0x000fe20003f0d000 */
[----:B------:R-:W-:Y:S01]  /*6460*/  SEL R16, RZ, 0x1, !P2 ;  /* 0x00000001ff107807 */ /* 0x000fe20005000000 */
[----:B------:R-:W-:Y:S01]  /*6470*/  DSETP.NEU.AND P2, PT, R30, RZ, PT ;  /* 0x000000ff1e00722a */ /* 0x000fe20003f4d000 */
[----:B------:R-:W-:Y:S01]  /*6480*/  PLOP3.LUT P1, PT, P1, P5, PT, 0xa8, 0x0 ;  /* 0x000000000000781c */ /* 0x000fe20000f2b570 */
[----:B------:R-:W-:-:S02]  /*6490*/  DSETP.NEU.OR P3, PT, R20, RZ, P3 ;  /* 0x000000ff1400722a */ /* 0x000fc40001f6d400 */
[----:B------:R-:W-:Y:S01]  /*64a0*/  DSETP.NEU.OR P0, PT, R24, RZ, P0 ;  /* 0x000000ff1800722a */ /* 0x000fe2000070d400 */
[----:B------:R-:W-:Y:S01]  /*64b0*/  SEL R76, RZ, 0x1, !P1 ;  /* 0x00000001ff4c7807 */ /* 0x000fe20004800000 */
[----:B------:R-:W-:Y:S01]  /*64c0*/  DSETP.NEU.OR P5, PT, R28, RZ, P2 ;  /* 0x000000ff1c00722a */ /* 0x000fe200017ad400 */
[----:B------:R-:W-:Y:S02]  /*64d0*/  LOP3.LUT P1, RZ, R80, 0xff, RZ, 0xc0, !PT ;  /* 0x000000ff50ff7812 */ /* 0x000fe4000782c0ff */
[----:B------:R-:W-:Y:S02]  /*64e0*/  LOP3.LUT P2, RZ, R79, 0xff, RZ, 0xc0, !PT ;  /* 0x000000ff4fff7812 */ /* 0x000fe4000784c0ff */
[----:B------:R-:W-:Y:S02]  /*64f0*/  PLOP3.LUT P1, PT, P1, P3, PT, 0xa8, 0x0 ;  /* 0x000000000000781c */ /* 0x000fe40000f27570 */
[----:B------:R-:W-:Y:S02]  /*6500*/  PLOP3.LUT P2, PT, P2, P0, PT, 0xa8, 0x0 ;  /* 0x000000000000781c */ /* 0x000fe40001741570 */
[----:B------:R-:W-:-:S02]  /*6510*/  LOP3.LUT P4, RZ, R78, 0xff, RZ, 0xc0, !PT ;  /* 0x000000ff4eff7812 */ /* 0x000fc4000788c0ff */
[----:B------:R-:W-:Y:S02]  /*6520*/  SEL R80, RZ, 0x1, !P1 ;  /* 0x00000001ff507807 */ /* 0x000fe40004800000 */
[----:B------:R-:W-:Y:S02]  /*6530*/  SEL R79, RZ, 0x1, !P2 ;  /* 0x00000001ff4f7807 */ /* 0x000fe40005000000 */
[----:B------:R-:W-:Y:S01]  /*6540*/  PLOP3.LUT P4, PT, P4, P5, PT, 0xa8, 0x0 ;  /* 0x000000000000781c */ /* 0x000fe2000278b570 */
[----:B------:R-:W-:-:S03]  /*6550*/  IMAD.IADD R85, R85, 0x1, R4 ;  /* 0x0000000155557824 */ /* 0x000fc600078e0204 */
[----:B------:R-:W-:Y:S02]  /*6560*/  SEL R78, RZ, 0x1, !P4 ;  /* 0x00000001ff4e7807 */ /* 0x000fe40006000000 */
[----:B------:R-:W-:Y:S01]  /*6570*/  LOP3.LUT P4, RZ, R83, 0xff, RZ, 0xc0, !PT ;  /* 0x000000ff53ff7812 */ /* 0x000fe2000788c0ff */
[----:B------:R-:W-:Y:S01]  /*6580*/  IMAD.U32 R5, RZ, RZ, UR4 ;  /* 0x00000004ff057e24 */ /* 0x000fe2000f8e00ff */
[----:B------:R-:W-:Y:S01]  /*6590*/  LOP3.LUT P0, RZ, R82, 0xff, RZ, 0xc0, !PT ;  /* 0x000000ff52ff7812 */ /* 0x000fe2000780c0ff */
[----:B------:R-:W-:Y:S01]  /*65a0*/  IMAD R82, R4, 0x3, R85 ;  /* 0x0000000304527824 */ /* 0x000fe200078e0255 */
[----:B------:R-:W-:Y:S01]  /*65b0*/  LOP3.LUT P5, RZ, R81, 0xff, RZ, 0xc0, !PT ;  /* 0x000000ff51ff7812 */ /* 0x000fe200078ac0ff */
[----:B---3--:R-:W-:Y:S02]  /*65c0*/  DSETP.NEU.AND P1, PT, R74, RZ, PT ;  /* 0x000000ff4a00722a */ /* 0x008fe40003f2d000 */
[----:B--2---:R-:W-:-:S04]  /*65d0*/  DSETP.NEU.AND P2, PT, R10, RZ, PT ;  /* 0x000000ff0a00722a */ /* 0x004fc80003f4d000 */
[----:B------:R-:W-:Y:S02]  /*65e0*/  DSETP.NEU.OR P1, PT, R72, RZ, P1 ;  /* 0x000000ff4800722a */ /* 0x000fe40000f2d400 */
[----:B----4-:R-:W-:Y:S02]  /*65f0*/  DSETP.NEU.AND P3, PT, R14, RZ, PT ;  /* 0x000000ff0e00722a */ /* 0x010fe40003f6d000 */
[----:B------:R-:W-:Y:S02]  /*6600*/  DSETP.NEU.OR P2, PT, R8, RZ, P2 ;  /* 0x000000ff0800722a */ /* 0x000fe4000174d400 */
[----:B------:R-:W-:Y:S01]  /*6610*/  PLOP3.LUT P1, PT, P4, P1, PT, 0xa8, 0x0 ;  /* 0x000000000000781c */ /* 0x000fe20002723570 */
[----:B------:R-:W-:Y:S02]  /*6620*/  DSETP.NEU.AND P4, PT, R70, RZ, PT ;  /* 0x000000ff4600722a */ /* 0x000fe40003f8d000 */
[----:B------:R-:W-:Y:S01]  /*6630*/  DSETP.NEU.OR P3, PT, R12, RZ, P3 ;  /* 0x000000ff0c00722a */ /* 0x000fe20001f6d400 */
[----:B------:R-:W-:-:S02]  /*6640*/  PLOP3.LUT P0, PT, P0, P2, PT, 0xa8, 0x0 ;  /* 0x000000000000781c */ /* 0x000fc40000705570 */
[----:B------:R-:W-:Y:S01]  /*6650*/  ISETP.GE.U32.AND P2, PT, R82, R5, PT ;  /* 0x000000055200720c */ /* 0x000fe20003f46070 */
[----:B------:R-:W-:Y:S02]  /*6660*/  DSETP.NEU.OR P4, PT, R68, RZ, P4 ;  /* 0x000000ff4400722a */ /* 0x000fe4000278d400 */
[----:B------:R-:W-:Y:S02]  /*6670*/  PLOP3.LUT P3, PT, P5, P3, PT, 0xa8, 0x0 ;  /* 0x000000000000781c */ /* 0x000fe40002f67570 */
[----:B------:R-:W-:-:S04]  /*6680*/  LOP3.LUT P5, RZ, R84, 0xff, RZ, 0xc0, !PT ;  /* 0x000000ff54ff7812 */ /* 0x000fc800078ac0ff */
[----:B------:R-:W-:Y:S02]  /*6690*/  PLOP3.LUT P4, PT, P5, P4, PT, 0xa8, 0x0 ;  /* 0x000000000000781c */ /* 0x000fe40002f89570 */
[----:B------:R-:W-:Y:S02]  /*66a0*/  SEL R81, RZ, 0x1, !P3 ;  /* 0x00000001ff517807 */ /* 0x000fe40005800000 */
[----:B------:R-:W-:Y:S02]  /*66b0*/  SEL R82, RZ, 0x1, !P0 ;  /* 0x00000001ff527807 */ /* 0x000fe40004000000 */
[----:B------:R-:W-:Y:S02]  /*66c0*/  SEL R83, RZ, 0x1, !P1 ;  /* 0x00000001ff537807 */ /* 0x000fe40004800000 */
[----:B------:R-:W-:Y:S01]  /*66d0*/  SEL R84, RZ, 0x1, !P4 ;  /* 0x00000001ff547807 */ /* 0x000fe20006000000 */
[----:B------:R-:W-:Y:S06]  /*66e0*/  @!P2 BRA `(.L_x_1484) ;  /* 0xffffffb8008ca947 */ /* 0x000fec000383ffff */
[----:B------:R-:W-:Y:S05]  /*66f0*/  BSYNC B1 ;  /* 0x0000000000017941 */ /* 0x000fea0003800000 */
.L_x_1479:
[----:B------:R-:W-:Y:S05]  /*6700*/  BSYNC B0 ;  /* 0x0000000000007941 */ /* 0x000fea0003800000 */
.L_x_1478:
        /* <DEDUP_REMOVED lines=280> */
.L_x_1487:
[----:B------:R-:W-:-:S04]  /*7890*/  LOP3.LUT R53, R58, 0xffffffc0, RZ, 0xc0, !PT ;  /* 0xffffffc03a357812 */ /* 0x000fc800078ec0ff */
[----:B------:R-:W-:-:S04]  /*78a0*/  IADD3 R52, P2, R90, R53, RZ ;  /* 0x000000355a347210 */ /* 0x000fc80007f5e0ff */
[----:B------:R-:W-:-:S05]  /*78b0*/  IADD3.X R53, RZ, R91, RZ, P2, !PT ;  /* 0x0000005bff357210 */ /* 0x000fca00017fe4ff */
[----:B------:R1:W5:Y:S04]  /*78c0*/  LDG.E.128 R64, desc[UR58][R52.64] ;  /* 0x0000003a34407981 */ /* 0x000368000c1e1d00 */
[----:B------:R1:W5:Y:S04]  /*78d0*/  LDG.E.128 R60, desc[UR58][R52.64+0x10] ;  /* 0x0000103a343c7981 */ /* 0x000368000c1e1d00 */
        /* <DEDUP_REMOVED lines=279> */
.L_x_1488:
[----:B------:R-:W-:-:S04]  /*8a50*/  LOP3.LUT R37, R42, 0xffffffc0, RZ, 0xc0, !PT ;  /* 0xffffffc02a257812 */ /* 0x000fc800078ec0ff */
[----:B------:R-:W-:-:S05]  /*8a60*/  IADD3 R36, P2, R90, R37, RZ ;  /* 0x000000255a247210 */ /* 0x000fca0007f5e0ff */
[----:B------:R-:W-:-:S05]  /*8a70*/  IMAD.X R37, RZ, RZ, R91, P2 ;  /* 0x000000ffff257224 */ /* 0x000fca00010e065b */
        /* <DEDUP_REMOVED lines=281> */
.L_x_1489:
        /* <DEDUP_REMOVED lines=284> */
.L_x_1490:
[----:B------:R-:W-:-:S04]  /*add0*/  LOP3.LUT R87, R12, 0xffffffc0, RZ, 0xc0, !PT ;  /* 0xffffffc00c577812 */ /* 0x000fc800078ec0ff */
[----:B------:R-:W-:-:S05]  /*ade0*/  IADD3 R86, P1, R90, R87, RZ ;  /* 0x000000575a567210 */ /* 0x000fca0007f3e0ff */
[----:B------:R-:W-:-:S05]  /*adf0*/  IMAD.X R87, RZ, RZ, R91, P1 ;  /* 0x000000ffff577224 */ /* 0x000fca00008e065b */
[----:B------:R1:W5:Y:S04]  /*ae00*/  LDG.E.128 R12, desc[UR58][R86.64] ;  /* 0x0000003a560c7981 */ /* 0x000368000c1e1d00 */
[----:B------:R1:W5:Y:S04]  /*ae10*/  LDG.E.128 R8, desc[UR58][R86.64+0x10] ;  /* 0x0000103a56087981 */ /* 0x000368000c1e1d00 */
[----:B------:R1:W5:Y:S04]  /*ae20*/  LDG.E.128 R72, desc[UR58][R86.64+0x20] ;  /* 0x0000203a56487981 */ /* 0x000368000c1e1d00 */
[----:B------:R1:W5:Y:S02]  /*ae30*/  LDG.E.128 R68, desc[UR58][R86.64+0x30] ;  /* 0x0000303a56447981 */ /* 0x000364000c1e1d00 */
.L_x_1486:
[----:B------:R-:W-:Y:S05]  /*ae40*/  BSYNC B0 ;  /* 0x0000000000007941 */ /* 0x000fea0003800000 */
.L_x_1485:
[----:B------:R-:W-:Y:S04]  /*ae50*/  BSSY B0, `(.L_x_1491) ;  /* 0x000005b000007945 */ /* 0x000fe80003800000 */
[----:B------:R-:W-:Y:S05]  /*ae60*/  @P0 BRA `(.L_x_1492) ;  /* 0x0000000400640947 */ /* 0x000fea0003800000 */
[----:B-----5:R-:W-:Y:S01]  /*ae70*/  DSETP.NEU.AND P2, PT, R62, RZ, PT ;  /* 0x000000ff3e00722a */ /* 0x020fe20003f4d000 */
[----:B------:R-:W-:Y:S01]  /*ae80*/  LOP3.LUT P3, RZ, R3, 0xff, RZ, 0xc0, !PT ;  /* 0x000000ff03ff7812 */ /* 0x000fe2000786c0ff */
[----:B------:R-:W-:Y:S01]  /*ae90*/  DSETP.NEU.AND P0, PT, R66, RZ, PT ;  /* 0x000000ff4200722a */ /* 0x000fe20003f0d000 */
[----:B------:R-:W-:Y:S01]  /*aea0*/  IADD3 R85, R85, R4, RZ ;  /* 0x0000000455557210 */ /* 0x000fe20007ffe0ff */
[----:B------:R-:W-:Y:S01]  /*aeb0*/  DSETP.NEU.AND P4, PT, R58, RZ, PT ;  /* 0x000000ff3a00722a */ /* 0x000fe20003f8d000 */
[----:B------:R-:W-:Y:S01]  /*aec0*/  LOP3.LUT P1, RZ, R6, 0xff, RZ, 0xc0, !PT ;  /* 0x000000ff06ff7812 */ /* 0x000fe2000782c0ff */
[----:B------:R-:W-:Y:S01]  /*aed0*/  DSETP.NEU.OR P2, PT, R60, RZ, P2 ;  /* 0x000000ff3c00722a */ /* 0x000fe2000174d400 */
[----:B------:R-:W-:Y:S01]  /*aee0*/  LOP3.LUT P5, RZ, R0, 0xff, RZ, 0xc0, !PT ;  /* 0x000000ff00ff7812 */ /* 0x000fe200078ac0ff */
[----:B------:R-:W-:Y:S02]  /*aef0*/  DSETP.NEU.AND P6, PT, R54, RZ, PT ;  /* 0x000000ff3600722a */ /* 0x000fe40003fcd000 */
[----:B------:R-:W-:-:S02]  /*af00*/  DSETP.NEU.OR P0, PT, R64, RZ, P0 ;  /* 0x000000ff4000722a */ /* 0x000fc4000070d400 */
[----:B------:R-:W-:Y:S01]  /*af10*/  PLOP3.LUT P2, PT, P3, P2, PT, 0xa8, 0x0 ;  /* 0x000000000000781c */ /* 0x000fe20001f45570 */
[----:B------:R-:W-:Y:S01]  /*af20*/  DSETP.NEU.OR P4, PT, R56, RZ, P4 ;  /* 0x000000ff3800722a */ /* 0x000fe2000278d400 */
[----:B------:R-:W-:Y:S01]  /*af30*/  ISETP.GE.U32.AND P3, PT, R85, R5, PT ;  /* 0x000000055500720c */ /* 0x000fe20003f66070 */
[----:B------:R-:W-:Y:S01]  /*af40*/  DSETP.NEU.OR P6, PT, R52, RZ, P6 ;  /* 0x000000ff3400722a */ /* 0x000fe200037cd400 */
[----:B------:R-:W-:Y:S02]  /*af50*/  PLOP3.LUT P0, PT, P1, P0, PT, 0xa8, 0x0 ;  /* 0x000000000000781c */ /* 0x000fe40000f01570 */
[----:B------:R-:W-:Y:S02]  /*af60*/  LOP3.LUT P1, RZ, R7, 0xff, RZ, 0xc0, !PT ;  /* 0x000000ff07ff7812 */ /* 0x000fe4000782c0ff */
[----:B------:R-:W-:Y:S02]  /*af70*/  PLOP3.LUT P4, PT, P5, P4, PT, 0xa8, 0x0 ;  /* 0x000000000000781c */ /* 0x000fe40002f89570 */
[----:B------:R-:W-:-:S02]  /*af80*/  PLOP3.LUT P1, PT, P1, P6, PT, 0xa8, 0x0 ;  /* 0x000000000000781c */ /* 0x000fc40000f2d570 */
[----:B------:R-:W-:Y:S02]  /*af90*/  SEL R6, RZ, 0x1, !P0 ;  /* 0x00000001ff067807 */ /* 0x000fe40004000000 */
[----:B------:R-:W-:Y:S02]  /*afa0*/  SEL R3, RZ, 0x1, !P2 ;  /* 0x00000001ff037807 */ /* 0x000fe40005000000 */
[----:B------:R-:W-:Y:S02]  /*afb0*/  SEL R0, RZ, 0x1, !P4 ;  /* 0x00000001ff007807 */ /* 0x000fe40006000000 */
[----:B------:R-:W-:Y:S01]  /*afc0*/  SEL R7, RZ, 0x1, !P1 ;  /* 0x00000001ff077807 */ /* 0x000fe20004800000 */
[----:B------:R-:W-:Y:S06]  /*afd0*/  @P3 BRA `(.L_x_1492) ;  /* 0x0000000400083947 */ /* 0x000fec0003800000 */
[----:B------:R-:W-:Y:S01]  /*afe0*/  DSETP.NEU.AND P2, PT, R46, RZ, PT ;  /* 0x000000ff2e00722a */ /* 0x000fe20003f4d000 */
[----:B------:R-:W-:Y:S01]  /*aff0*/  LOP3.LUT P3, RZ, R16, 0xff, RZ, 0xc0, !PT ;  /* 0x000000ff10ff7812 */ /* 0x000fe2000786c0ff */
[----:B------:R-:W-:Y:S01]  /*b000*/  DSETP.NEU.AND P6, PT, R38, RZ, PT ;  /* 0x000000ff2600722a */ /* 0x000fe20003fcd000 */
[----:B------:R-:W-:Y:S01]  /*b010*/  LOP3.LUT P1, RZ, R19, 0xff, RZ, 0xc0, !PT ;  /* 0x000000ff13ff7812 */ /* 0x000fe2000782c0ff */
[----:B------:R-:W-:Y:S01]  /*b020*/  DSETP.NEU.AND P0, PT, R50, RZ, PT ;  /* 0x000000ff3200722a */ /* 0x000fe20003f0d000 */
[----:B------:R-:W-:Y:S01]  /*b030*/  LOP3.LUT P5, RZ, R77, 0xff, RZ, 0xc0, !PT ;  /* 0x000000ff4dff7812 */ /* 0x000fe200078ac0ff */
[----:B------:R-:W-:Y:S02]  /*b040*/  DSETP.NEU.OR P2, PT, R44, RZ, P2 ;  /* 0x000000ff2c00722a */ /* 0x000fe4000174d400 */
[----:B------:R-:W-:Y:S01]  /*b050*/  DSETP.NEU.OR P6, PT, R36, RZ, P6 ;  /* 0x000000ff2400722a */ /* 0x000fe200037cd400 */
[----:B------:R-:W-:Y:S01]  /*b060*/  IMAD.IADD R36, R85, 0x1, R4 ;  /* 0x0000000155247824 */ /* 0x000fe200078e0204 */
[----:B------:R-:W-:-:S02]  /*b070*/  DSETP.NEU.AND P4, PT, R42, RZ, PT ;  /* 0x000000ff2a00722a */ /* 0x000fc40003f8d000 */
[----:B------:R-:W-:Y:S01]  /*b080*/  PLOP3.LUT P2, PT, P3, P2, PT, 0xa8, 0x0 ;  /* 0x000000000000781c */ /* 0x000fe20001f45570 */
[----:B------:R-:W-:Y:S01]  /*b090*/  DSETP.NEU.OR P0, PT, R48, RZ, P0 ;  /* 0x000000ff3000722a */ /* 0x000fe2000070d400 */
[----:B------:R-:W-:Y:S02]  /*b0a0*/  ISETP.GE.U32.AND P3, PT, R36, R5, PT ;  /* 0x000000052400720c */ /* 0x000fe40003f66070 */
[----:B------:R-:W-:Y:S01]  /*b0b0*/  DSETP.NEU.OR P4, PT, R40, RZ, P4 ;  /* 0x000000ff2800722a */ /* 0x000fe2000278d400 */
[----:B------:R-:W-:Y:S02]  /*b0c0*/  SEL R16, RZ, 0x1, !P2 ;  /* 0x00000001ff107807 */ /* 0x000fe40005000000 */
[----:B------:R-:W-:Y:S02]  /*b0d0*/  PLOP3.LUT P0, PT, P1, P0, PT, 0xa8, 0x0 ;  /* 0x000000000000781c */ /* 0x000fe40000f01570 */
[----:B------:R-:W-:Y:S02]  /*b0e0*/  LOP3.LUT P1, RZ, R18, 0xff, RZ, 0xc0, !PT ;  /* 0x000000ff12ff7812 */ /* 0x000fe4000782c0ff */
[----:B------:R-:W-:-:S02]  /*b0f0*/  PLOP3.LUT P4, PT, P5, P4, PT, 0xa8, 0x0 ;  /* 0x000000000000781c */ /* 0x000fc40002f89570 */
[----:B------:R-:W-:Y:S02]  /*b100*/  PLOP3.LUT P1, PT, P1, P6, PT, 0xa8, 0x0 ;  /* 0x000000000000781c */ /* 0x000fe40000f2d570 */
[----:B------:R-:W-:Y:S02]  /*b110*/  SEL R19, RZ, 0x1, !P0 ;  /* 0x00000001ff137807 */ /* 0x000fe40004000000 */
[----:B------:R-:W-:Y:S02]  /*b120*/  SEL R77, RZ, 0x1, !P4 ;  /* 0x00000001ff4d7807 */ /* 0x000fe40006000000 */
[----:B------:R-:W-:Y:S01]  /*b130*/  SEL R18, RZ, 0x1, !P1 ;  /* 0x00000001ff127807 */ /* 0x000fe20004800000 */
[----:B------:R-:W-:Y:S06]  /*b140*/  @P3 BRA `(.L_x_1492) ;  /* 0x0000000000ac3947 */ /* 0x000fec0003800000 */
[----:B------:R-:W-:Y:S01]  /*b150*/  DSETP.NEU.AND P3, PT, R30, RZ, PT ;  /* 0x000000ff1e00722a */ /* 0x000fe20003f6d000 */
[----:B------:R-:W-:Y:S01]  /*b160*/  LOP3.LUT P2, RZ, R78, 0xff, RZ, 0xc0, !PT ;  /* 0x000000ff4eff7812 */ /* 0x000fe2000784c0ff */
[----:B------:R-:W-:Y:S01]  /*b170*/  DSETP.NEU.AND P1, PT, R34, RZ, PT ;  /* 0x000000ff2200722a */ /* 0x000fe20003f2d000 */
[----:B------:R-:W-:Y:S01]  /*b180*/  IMAD.IADD R4, R36, 0x1, R4 ;  /* 0x0000000124047824 */ /* 0x000fe200078e0204 */
        /* <DEDUP_REMOVED lines=25> */
[----:B------:R-:W-:Y:S02]  /*b320*/  DSETP.NEU.AND P6, PT, R70, RZ, PT ;  /* 0x000000ff4600722a */ /* 0x000fe40003fcd000 */
[----:B------:R-:W-:Y:S02]  /*b330*/  DSETP.NEU.OR P0, PT, R12, RZ, P0 ;  /* 0x000000ff0c00722a */ /* 0x000fe4000070d400 */
[----:B------:R-:W-:-:S02]  /*b340*/  DSETP.NEU.OR P2, PT, R8, RZ, P2 ;  /* 0x000000ff0800722a */ /* 0x000fc4000174d400 */
[----:B------:R-:W-:Y:S02]  /*b350*/  DSETP.NEU.OR P4, PT, R72, RZ, P4 ;  /* 0x000000ff4800722a */ /* 0x000fe4000278d400 */
[----:B------:R-:W-:Y:S01]  /*b360*/  DSETP.NEU.OR P6, PT, R68, RZ, P6 ;  /* 0x000000ff4400722a */ /* 0x000fe200037cd400 */
[----:B------:R-:W-:Y:S02]  /*b370*/  PLOP3.LUT P0, PT, P1, P0, PT, 0xa8, 0x0 ;  /* 0x000000000000781c */ /* 0x000fe40000f01570 */
[----:B------:R-:W-:Y:S02]  /*b380*/  LOP3.LUT P1, RZ, R84, 0xff, RZ, 0xc0, !PT ;  /* 0x000000ff54ff7812 */ /* 0x000fe4000782c0ff */
[----:B------:R-:W-:Y:S02]  /*b390*/  PLOP3.LUT P2, PT, P3, P2, PT, 0xa8, 0x0 ;  /* 0x000000000000781c */ /* 0x000fe40001f45570 */
[----:B------:R-:W-:Y:S02]  /*b3a0*/  PLOP3.LUT P4, PT, P5, P4, PT, 0xa8, 0x0 ;  /* 0x000000000000781c */ /* 0x000fe40002f89570 */
[----:B------:R-:W-:-:S02]  /*b3b0*/  PLOP3.LUT P1, PT, P1, P6, PT, 0xa8, 0x0 ;  /* 0x000000000000781c */ /* 0x000fc40000f2d570 */
[----:B------:R-:W-:Y:S02]  /*b3c0*/  SEL R81, RZ, 0x1, !P0 ;  /* 0x00000001ff517807 */ /* 0x000fe40004000000 */
[----:B------:R-:W-:Y:S02]  /*b3d0*/  SEL R82, RZ, 0x1, !P2 ;  /* 0x00000001ff527807 */ /* 0x000fe40005000000 */
[----:B------:R-:W-:Y:S02]  /*b3e0*/  SEL R83, RZ, 0x1, !P4 ;  /* 0x00000001ff537807 */ /* 0x000fe40006000000 */
[----:B------:R-:W-:-:S07]  /*b3f0*/  SEL R84, RZ, 0x1, !P1 ;  /* 0x00000001ff547807 */ /* 0x000fce0004800000 */
.L_x_1492:
[----:B------:R-:W-:Y:S05]  /*b400*/  BSYNC B0 ;  /* 0x0000000000007941 */ /* 0x000fea0003800000 */
.L_x_1491:
        /* <DEDUP_REMOVED lines=9> */
[----:B------:R-:W-:Y:S02]  /*b4a0*/  SEL R19, RZ, 0x1, !P2 ;  /* 0x00000001ff137807 */ /* 0x000fe40005000000 */
[----:B-----5:R-:W-:Y:S02]  /*b4b0*/  SEL R22, RZ, 0x1, !P1 ;  /* 0x00000001ff167807 */ /* 0x020fe40004800000 */
[----:B------:R-:W-:Y:S01]  /*b4c0*/  SEL R23, RZ, 0x1, !P0 ;  /* 0x00000001ff177807 */ /* 0x000fe20004000000 */
[----:B------:R-:W-:Y:S06]  /*b4d0*/  BRA `(.L_x_1460) ;  /* 0x00000028002c7947 */ /* 0x000fec0003800000 */
.L_x_1477:
        /* <DEDUP_REMOVED lines=66> */
.L_x_1495:
[----:B------:R-:W-:Y:S02]  /*b900*/  IMAD R8, R86, R85, RZ ;  /* 0x0000005556087224 */ /* 0x000fe400078e02ff */
[----:B------:R-:W-:-:S03]  /*b910*/  IMAD.IADD R85, R4, 0x1, R85 ;  /* 0x0000000104557824 */ /* 0x000fc600078e0255 */
[----:B------:R-:W-:-:S05]  /*b920*/  SHF.R.U32.HI R45, RZ, 0x2, R8 ;  /* 0x00000002ff2d7819 */ /* 0x000fca0000011608 */
[----:B------:R-:W-:-:S05]  /*b930*/  IMAD.WIDE.U32 R44, R45, 0x40, R90 ;  /* 0x000000402d2c7825 */ /* 0x000fca00078e005a */
[----:B------:R-:W2:Y:S01]  /*b940*/  LDG.E.128 R40, desc[UR58][R44.64] ;  /* 0x0000003a2c287981 */ /* 0x000ea2000c1e1d00 */
[----:B------:R-:W-:-:S03]  /*b950*/  IMAD R8, R86, R85, RZ ;  /* 0x0000005556087224 */ /* 0x000fc600078e02ff */
[----:B------:R-:W3:Y:S02]  /*b960*/  LDG.E.128 R32, desc[UR58][R44.64+0x20] ;  /* 0x0000203a2c207981 */ /* 0x000ee4000c1e1d00 */
[----:B------:R-:W-:Y:S02]  /*b970*/  SHF.R.U32.HI R65, RZ, 0x2, R8 ;  /* 0x00000002ff417819 */ /* 0x000fe40000011608 */
[----:B------:R-:W4:Y:S03]  /*b980*/  LDG.E.128 R28, desc[UR58][R44.64+0x30] ;  /* 0x0000303a2c1c7981 */ /* 0x000f26000c1e1d00 */
[----:B------:R-:W-:Y:S01]  /*b990*/  IMAD.WIDE.U32 R64, R65, 0x40, R90 ;  /* 0x0000004041407825 */ /* 0x000fe200078e005a */
[----:B------:R-:W5:Y:S01]  /*b9a0*/  LDG.E.128 R36, desc[UR58][R44.64+0x10] ;  /* 0x0000103a2c247981 */ /* 0x000f62000c1e1d00 */
[----:B------:R-:W-:-:S03]  /*b9b0*/  IADD3 R85, R85, R4, RZ ;  /* 0x0000000455557210 */ /* 0x000fc60007ffe0ff */
[----:B------:R-:W5:Y:S02]  /*b9c0*/  LDG.E.128 R24, desc[UR58][R64.64] ;  /* 0x0000003a40187981 */ /* 0x000f64000c1e1d00 */
[----:B------:R-:W-:Y:S02]  /*b9d0*/  IMAD R8, R86, R85, RZ ;  /* 0x0000005556087224 */ /* 0x000fe400078e02ff */
[----:B------:R-:W5:Y:S04]  /*b9e0*/  LDG.E.128 R20, desc[UR58][R64.64+0x10] ;  /* 0x0000103a40147981 */ /* 0x000f68000c1e1d00 */
[----:B------:R-:W5:Y:S01]  /*b9f0*/  LDG.E.128 R12, desc[UR58][R64.64+0x20] ;  /* 0x0000203a400c7981 */ /* 0x000f62000c1e1d00 */
[----:B------:R-:W-:Y:S01]  /*ba00*/  SHF.R.U32.HI R53, RZ, 0x2, R8 ;  /* 0x00000002ff357819 */ /* 0x000fe20000011608 */
[----:B------:R-:W-:-:S02]  /*ba10*/  IMAD.IADD R85, R85, 0x1, R4 ;  /* 0x0000000155557824 */ /* 0x000fc400078e0204 */
[----:B------:R-:W5:Y:S02]  /*ba20*/  LDG.E.128 R8, desc[UR58][R64.64+0x30] ;  /* 0x0000303a40087981 */ /* 0x000f64000c1e1d00 */
[----:B------:R-:W-:-:S04]  /*ba30*/  IMAD.WIDE.U32 R52, R53, 0x40, R90 ;  /* 0x0000004035347825 */ /* 0x000fc800078e005a */
[----:B------:R-:W-:Y:S01]  /*ba40*/  IMAD R54, R86, R85, RZ ;  /* 0x0000005556367224 */ /* 0x000fe200078e02ff */
[----:B------:R-:W5:Y:S04]  /*ba50*/  LDG.E.128 R72, desc[UR58][R52.64] ;  /* 0x0000003a34487981 */ /* 0x000f68000c1e1d00 */
[----:B------:R-:W5:Y:S01]  /*ba60*/  LDG.E.128 R44, desc[UR58][R52.64+0x10] ;  /* 0x0000103a342c7981 */ /* 0x000f62000c1e1d00 */
[----:B------:R-:W-:-:S03]  /*ba70*/  SHF.R.U32.HI R93, RZ, 0x2, R54 ;  /* 0x00000002ff5d7819 */ /* 0x000fc60000011636 */
[----:B------:R-:W5:Y:S02]  /*ba80*/  LDG.E.128 R48, desc[UR58][R52.64+0x20] ;  /* 0x0000203a34307981 */ /* 0x000f64000c1e1d00 */
[----:B------:R-:W-:-:S05]  /*ba90*/  IMAD.WIDE.U32 R92, R93, 0x40, R90 ;  /* 0x000000405d5c7825 */ /* 0x000fca00078e005a */
[----:B------:R-:W5:Y:S04]  /*baa0*/  LDG.E.128 R56, desc[UR58][R92.64] ;  /* 0x0000003a5c387981 */ /* 0x000f68000c1e1d00 */
[----:B------:R-:W5:Y:S04]  /*bab0*/  LDG.E.128 R52, desc[UR58][R52.64+0x30] ;  /* 0x0000303a34347981 */ /* 0x000f68000c1e1d00 */
[----:B------:R-:W5:Y:S04]  /*bac0*/  LDG.E.128 R60, desc[UR58][R92.64+0x10] ;  /* 0x0000103a5c3c7981 */ /* 0x000f68000c1e1d00 */
[----:B------:R-:W5:Y:S04]  /*bad0*/  LDG.E.128 R64, desc[UR58][R92.64+0x20] ;  /* 0x0000203a5c407981 */ /* 0x000f68000c1e1d00 */
[----:B------:R-:W5:Y:S01]  /*bae0*/  LDG.E.128 R68, desc[UR58][R92.64+0x30] ;  /* 0x0000303a5c447981 */ /* 0x000f62000c1e1d00 */
[----:B------:R-:W-:-:S02]  /*baf0*/  LOP3.LUT P0, RZ, R0, 0xff, RZ, 0xc0, !PT ;  /* 0x000000ff00ff7812 */ /* 0x000fc4000780c0ff */
[----:B------:R-:W-:Y:S02]  /*bb00*/  LOP3.LUT P1, RZ, R6, 0xff, RZ, 0xc0, !PT ;  /* 0x000000ff06ff7812 */ /* 0x000fe4000782c0ff */
[----:B------:R-:W-:Y:S01]  /*bb10*/  LOP3.LUT P4, RZ, R3, 0xff, RZ, 0xc0, !PT ;  /* 0x000000ff03ff7812 */ /* 0x000fe2000788c0ff */
[----:B------:R-:W-:Y:S01]  /*bb20*/  IMAD.IADD R85, R85, 0x1, R4 ;  /* 0x0000000155557824 */ /* 0x000fe200078e0204 */
[----:B--2---:R-:W-:-:S06]  /*bb30*/  DSETP.NEU.AND P2, PT, R42, RZ, PT ;  /* 0x000000ff2a00722a */ /* 0x004fcc0003f4d000 */
[----:B------:R-:W-:Y:S02]  /*bb40*/  DSETP.NEU.OR P2, PT, R40, RZ, P2 ;  /* 0x000000ff2800722a */ /* 0x000fe4000174d400 */
[----:B---3--:R-:W-:Y:S02]  /*bb50*/  DSETP.NEU.AND P3, PT, R34, RZ, PT ;  /* 0x000000ff2200722a */ /* 0x008fe40003f6d000 */
[----:B----4-:R-:W-:Y:S02]  /*bb60*/  DSETP.NEU.AND P5, PT, R30, RZ, PT ;  /* 0x000000ff1e00722a */ /* 0x010fe40003fad000 */
[----:B------:R-:W-:Y:S01]  /*bb70*/  PLOP3.LUT P2, PT, P0, P2, PT, 0xa8, 0x0 ;  /* 0x000000000000781c */ /* 0x000fe20000745570 */
[----:B-----5:R-:W-:Y:S02]  /*bb80*/  DSETP.NEU.AND P6, PT, R38, RZ, PT ;  /* 0x000000ff2600722a */ /* 0x020fe40003fcd000 */
[----:B------:R-:W-:Y:S02]  /*bb90*/  DSETP.NEU.OR P3, PT, R32, RZ, P3 ;  /* 0x000000ff2000722a */ /* 0x000fe40001f6d400 */
[----:B------:R-:W-:Y:S01]  /*bba0*/  DSETP.NEU.OR P5, PT, R28, RZ, P5 ;  /* 0x000000ff1c00722a */ /* 0x000fe20002fad400 */
[----:B------:R-:W-:Y:S01]  /*bbb0*/  LOP3.LUT P0, RZ, R7, 0xff, RZ, 0xc0, !PT ;  /* 0x000000ff07ff7812 */ /* 0x000fe2000780c0ff */
[----:B------:R-:W-:Y:S01]  /*bbc0*/  DSETP.NEU.OR P6, PT, R36, RZ, P6 ;  /* 0x000000ff2400722a */ /* 0x000fe200037cd400 */
[----:B------:R-:W-:Y:S01]  /*bbd0*/  SEL R0, RZ, 0x1, !P2 ;  /* 0x00000001ff007807 */ /* 0x000fe20005000000 */
[----:B------:R-:W-:Y:S01]  /*bbe0*/  DSETP.NEU.AND P2, PT, R26, RZ, PT ;  /* 0x000000ff1a00722a */ /* 0x000fe20003f4d000 */
[----:B------:R-:W-:Y:S01]  /*bbf0*/  PLOP3.LUT P3, PT, P1, P3, PT, 0xa8, 0x0 ;  /* 0x000000000000781c */ /* 0x000fe20000f67570 */
[----:B------:R-:W-:Y:S01]  /*bc00*/  DSETP.NEU.AND P1, PT, R22, RZ, PT ;  /* 0x000000ff1600722a */ /* 0x000fe20003f2d000 */
[----:B------:R-:W-:Y:S01]  /*bc10*/  PLOP3.LUT P0, PT, P0, P5, PT, 0xa8, 0x0 ;  /* 0x000000000000781c */ /* 0x000fe2000070b570 */
[----:B------:R-:W-:Y:S01]  /*bc20*/  DSETP.NEU.AND P5, PT, R14, RZ, PT ;  /* 0x000000ff0e00722a */ /* 0x000fe20003fad000 */
[----:B------:R-:W-:Y:S01]  /*bc30*/  PLOP3.LUT P4, PT, P4, P6, PT, 0xa8, 0x0 ;  /* 0x000000000000781c */ /* 0x000fe2000278d570 */
[----:B------:R-:W-:Y:S01]  /*bc40*/  DSETP.NEU.OR P2, PT, R24, RZ, P2 ;  /* 0x000000ff1800722a */ /* 0x000fe2000174d400 */
[----:B------:R-:W-:Y:S01]  /*bc50*/  LOP3.LUT P6, RZ, R19, 0xff, RZ, 0xc0, !PT ;  /* 0x000000ff13ff7812 */ /* 0x000fe200078cc0ff */
[----:B------:R-:W-:Y:S01]  /*bc60*/  DSETP.NEU.OR P1, PT, R20, RZ, P1 ;  /* 0x000000ff1400722a */ /* 0x000fe20000f2d400 */
[----:B------:R-:W-:Y:S01]  /*bc70*/  SEL R3, RZ, 0x1, !P4 ;  /* 0x00000001ff037807 */ /* 0x000fe20006000000 */
[----:B------:R-:W-:Y:S01]  /*bc80*/  DSETP.NEU.OR P5, PT, R12, RZ, P5 ;  /* 0x000000ff0c00722a */ /* 0x000fe20002fad400 */
[----:B------:R-:W-:-:S02]  /*bc90*/  SEL R6, RZ, 0x1, !P3 ;  /* 0x00000001ff067807 */ /* 0x000fc40005800000 */
[----:B------:R-:W-:Y:S02]  /*bca0*/  LOP3.LUT P4, RZ, R16, 0xff, RZ, 0xc0, !PT ;  /* 0x000000ff10ff7812 */ /* 0x000fe4000788c0ff */
[----:B------:R-:W-:Y:S02]  /*bcb0*/  LOP3.LUT P3, RZ, R77, 0xff, RZ, 0xc0, !PT ;  /* 0x000000ff4dff7812 */ /* 0x000fe4000786c0ff */
[----:B------:R-:W-:Y:S02]  /*bcc0*/  PLOP3.LUT P6, PT, P6, P2, PT, 0xa8, 0x0 ;  /* 0x000000000000781c */ /* 0x000fe400037c5570 */
[----:B------:R-:W-:Y:S02]  /*bcd0*/  PLOP3.LUT P4, PT, P4, P1, PT, 0xa8, 0x0 ;  /* 0x000000000000781c */ /* 0x000fe40002783570 */
[----:B------:R-:W-:Y:S01]  /*bce0*/  PLOP3.LUT P3, PT, P3, P5, PT, 0xa8, 0x0 ;  /* 0x000000000000781c */ /* 0x000fe20001f6b570 */
[----:B------:R-:W-:Y:S01]  /*bcf0*/  DSETP.NEU.AND P2, PT, R10, RZ, PT ;  /* 0x000000ff0a00722a */ /* 0x000fe20003f4d000 */
[----:B------:R-:W-:Y:S01]  /*bd00*/  SEL R19, RZ, 0x1, !P6 ;  /* 0x00000001ff137807 */ /* 0x000fe20007000000 */
[----:B------:R-:W-:Y:S01]  /*bd10*/  DSETP.NEU.AND P6, PT, R74, RZ, PT ;  /* 0x000000ff4a00722a */ /* 0x000fe20003fcd000 */
[----:B------:R-:W-:Y:S01]  /*bd20*/  SEL R16, RZ, 0x1, !P4 ;  /* 0x00000001ff107807 */ /* 0x000fe20006000000 */
        /* <DEDUP_REMOVED lines=9> */
[----:B------:R-:W-:Y:S01]  /*bdc0*/  LOP3.LUT P5, RZ, R78, 0xff, RZ, 0xc0, !PT ;  /* 0x000000ff4eff7812 */ /* 0x000fe200078ac0ff */
[----:B------:R-:W-:Y:S01]  /*bdd0*/  DSETP.NEU.OR P3, PT, R48, RZ, P3 ;  /* 0x000000ff3000722a */ /* 0x000fe20001f6d400 */
[----:B------:R-:W-:-:S02]  /*bde0*/  PLOP3.LUT P0, PT, P0, P2, PT, 0xa8, 0x0 ;  /* 0x000000000000781c */ /* 0x000fc40000705570 */
[----:B------:R-:W-:Y:S02]  /*bdf0*/  LOP3.LUT P2, RZ, R79, 0xff, RZ, 0xc0, !PT ;  /* 0x000000ff4fff7812 */ /* 0x000fe4000784c0ff */
[----:B------:R-:W-:Y:S01]  /*be00*/  PLOP3.LUT P1, PT, P1, P6, PT, 0xa8, 0x0 ;  /* 0x000000000000781c */ /* 0x000fe20000f2d570 */
[----:B------:R-:W-:Y:S01]  /*be10*/  DSETP.NEU.AND P6, PT, R54, RZ, PT ;  /* 0x000000ff3600722a */ /* 0x000fe20003fcd000 */
[----:B------:R-:W-:Y:S01]  /*be20*/  PLOP3.LUT P4, PT, P5, P4, PT, 0xa8, 0x0 ;  /* 0x000000000000781c */ /* 0x000fe20002f89570 */
[----:B------:R-:W-:Y:S01]  /*be30*/  DSETP.NEU.AND P5, PT, R58, RZ, PT ;  /* 0x000000ff3a00722a */ /* 0x000fe20003fad000 */
[----:B------:R-:W-:Y:S01]  /*be40*/  PLOP3.LUT P2, PT, P2, P3, PT, 0xa8, 0x0 ;  /* 0x000000000000781c */ /* 0x000fe20001747570 */
[----:B------:R-:W-:Y:S01]  /*be50*/  DSETP.NEU.AND P3, PT, R62, RZ, PT ;  /* 0x000000ff3e00722a */ /* 0x000fe20003f6d000 */
[----:B------:R-:W-:Y:S01]  /*be60*/  SEL R18, RZ, 0x1, !P0 ;  /* 0x00000001ff127807 */ /* 0x000fe20004000000 */
[----:B------:R-:W-:Y:S01]  /*be70*/  DSETP.NEU.OR P6, PT, R52, RZ, P6 ;  /* 0x000000ff3400722a */ /* 0x000fe200037cd400 */
[----:B------:R-:W-:Y:S01]  /*be80*/  LOP3.LUT P0, RZ, R80, 0xff, RZ, 0xc0, !PT ;  /* 0x000000ff50ff7812 */ /* 0x000fe2000780c0ff */
[----:B------:R-:W-:Y:S01]  /*be90*/  DSETP.NEU.OR P5, PT, R56, RZ, P5 ;  /* 0x000000ff3800722a */ /* 0x000fe20002fad400 */
[----:B------:R-:W-:Y:S01]  /*bea0*/  SEL R78, RZ, 0x1, !P4 ;  /* 0x00000001ff4e7807 */ /* 0x000fe20006000000 */
[----:B------:R-:W-:Y:S01]  /*beb0*/  DSETP.NEU.OR P3, PT, R60, RZ, P3 ;  /* 0x000000ff3c00722a */ /* 0x000fe20001f6d400 */
[----:B------:R-:W-:-:S02]  /*bec0*/  LOP3.LUT P4, RZ, R82, 0xff, RZ, 0xc0, !PT ;  /* 0x000000ff52ff7812 */ /* 0x000fc4000788c0ff */
[----:B------:R-:W-:Y:S01]  /*bed0*/  SEL R76, RZ, 0x1, !P1 ;  /* 0x00000001ff4c7807 */ /* 0x000fe20004800000 */
[----:B------:R-:W-:Y:S01]  /*bee0*/  IMAD R82, R4, 0x3, R85 ;  /* 0x0000000304527824 */ /* 0x000fe200078e0255 */
[----:B------:R-:W-:Y:S02]  /*bef0*/  LOP3.LUT P1, RZ, R81, 0xff, RZ, 0xc0, !PT ;  /* 0x000000ff51ff7812 */ /* 0x000fe4000782c0ff */
[----:B------:R-:W-:Y:S02]  /*bf00*/  PLOP3.LUT P0, PT, P0, P6, PT, 0xa8, 0x0 ;  /* 0x000000000000781c */ /* 0x000fe4000070d570 */
[----:B------:R-:W-:Y:S01]  /*bf10*/  PLOP3.LUT P1, PT, P1, P5, PT, 0xa8, 0x0 ;  /* 0x000000000000781c */ /* 0x000fe20000f2b570 */
[----:B------:R-:W-:Y:S01]  /*bf20*/  DSETP.NEU.AND P5, PT, R66, RZ, PT ;  /* 0x000000ff4200722a */ /* 0x000fe20003fad000 */
[----:B------:R-:W-:Y:S01]  /*bf30*/  PLOP3.LUT P3, PT, P4, P3, PT, 0xa8, 0x0 ;  /* 0x000000000000781c */ /* 0x000fe20002767570 */
[----:B------:R-:W-:Y:S01]  /*bf40*/  DSETP.NEU.AND P4, PT, R70, RZ, PT ;  /* 0x000000ff4600722a */ /* 0x000fe20003f8d000 */
[----:B------:R-:W-:-:S02]  /*bf50*/  SEL R80, RZ, 0x1, !P0 ;  /* 0x00000001ff507807 */ /* 0x000fc40004000000 */
[----:B------:R-:W-:Y:S01]  /*bf60*/  ISETP.GE.U32.AND P0, PT, R82, R5, PT ;  /* 0x000000055200720c */ /* 0x000fe20003f06070 */
[----:B------:R-:W-:Y:S01]  /*bf70*/  DSETP.NEU.OR P5, PT, R64, RZ, P5 ;  /* 0x000000ff4000722a */ /* 0x000fe20002fad400 */
[----:B------:R-:W-:Y:S01]  /*bf80*/  SEL R79, RZ, 0x1, !P2 ;  /* 0x00000001ff4f7807 */ /* 0x000fe20005000000 */
[----:B------:R-:W-:Y:S01]  /*bf90*/  DSETP.NEU.OR P4, PT, R68, RZ, P4 ;  /* 0x000000ff4400722a */ /* 0x000fe2000278d400 */
[----:B------:R-:W-:Y:S02]  /*bfa0*/  LOP3.LUT P2, RZ, R83, 0xff, RZ, 0xc0, !PT ;  /* 0x000000ff53ff7812 */ /* 0x000fe4000784c0ff */
[----:B------:R-:W-:Y:S02]  /*bfb0*/  LOP3.LUT P6, RZ, R84, 0xff, RZ, 0xc0, !PT ;  /* 0x000000ff54ff7812 */ /* 0x000fe400078cc0ff */
[----:B------:R-:W-:Y:S02]  /*bfc0*/  PLOP3.LUT P2, PT, P2, P5, PT, 0xa8, 0x0 ;  /* 0x000000000000781c */ /* 0x000fe4000174b570 */
[----:B------:R-:W-:-:S02]  /*bfd0*/  PLOP3.LUT P4, PT, P6, P4, PT, 0xa8, 0x0 ;  /* 0x000000000000781c */ /* 0x000fc40003789570 */
[----:B------:R-:W-:Y:S02]  /*bfe0*/  SEL R81, RZ, 0x1, !P1 ;  /* 0x00000001ff517807 */ /* 0x000fe40004800000 */
[----:B------:R-:W-:Y:S02]  /*bff0*/  SEL R82, RZ, 0x1, !P3 ;  /* 0x00000001ff527807 */ /* 0x000fe40005800000 */
[----:B------:R-:W-:Y:S02]  /*c000*/  SEL R83, RZ, 0x1, !P2 ;  /* 0x00000001ff537807 */ /* 0x000fe40005000000 */
[----:B------:R-:W-:Y:S01]  /*c010*/  SEL R84, RZ, 0x1, !P4 ;  /* 0x00000001ff547807 */ /* 0x000fe20006000000 */
[----:B------:R-:W-:Y:S06]  /*c020*/  @!P0 BRA `(.L_x_1495) ;  /* 0xfffffff800348947 */ /* 0x000fec000383ffff */
[----:B------:R-:W-:Y:S05]  /*c030*/  BSYNC B1 ;  /* 0x0000000000017941 */ /* 0x000fea0003800000 */
.L_x_1494:
[----:B------:R-:W-:Y:S05]  /*c040*/  BSYNC B0 ;  /* 0x0000000000007941 */ /* 0x000fea0003800000 */
.L_x_1493:
[----:B------:R-:W-:Y:S01]  /*c050*/  ISETP.GE.U32.AND P1, PT, R85, R5, PT ;  /* 0x000000055500720c */ /* 0x000fe20003f26070 */
[----:B------:R-:W-:-:S12]  /*c060*/  BSSY B0, `(.L_x_1496) ;  /* 0x0000026000007945 */ /* 0x000fd80003800000 */
[----:B------:R-:W-:Y:S05]  /*c070*/  @P1 BRA `(.L_x_1497) ;  /* 0x0000000000901947 */ /* 0x000fea0003800000 */
[----:B------:R-:W-:-:S05]  /*c080*/  IMAD R28, R86, R85, RZ ;  /* 0x00000055561c7224 */ /* 0x000fca00078e02ff */
[----:B------:R-:W-:-:S05]  /*c090*/  SHF.R.U32.HI R93, RZ, 0x2, R28 ;  /* 0x00000002ff5d7819 */ /* 0x000fca000001161c */
[----:B------:R-:W-:-:S05]  /*c0a0*/  IMAD.WIDE.U32 R92, R93, 0x40, R90 ;  /* 0x000000405d5c7825 */ /* 0x000fca00078e005a */
[----:B------:R0:W5:Y:S04]  /*c0b0*/  LDG.E.128 R40, desc[UR58][R92.64] ;  /* 0x0000003a5c287981 */ /* 0x000168000c1e1d00 */
[----:B------:R0:W5:Y:S04]  /*c0c0*/  LDG.E.128 R36, desc[UR58][R92.64+0x10] ;  /* 0x0000103a5c247981 */ /* 0x000168000c1e1d00 */
[----:B------:R0:W5:Y:S04]  /*c0d0*/  LDG.E.128 R32, desc[UR58][R92.64+0x20] ;  /* 0x0000203a5c207981 */ /* 0x000168000c1e1d00 */
[----:B------:R0:W5:Y:S01]  /*c0e0*/  LDG.E.128 R28, desc[UR58][R92.64+0x30] ;  /* 0x0000303a5c1c7981 */ /* 0x000162000c1e1d00 */
[----:B------:R-:W-:-:S05]  /*c0f0*/  IMAD.IADD R87, R85, 0x1, R4 ;  /* 0x0000000155577824 */ /* 0x000fca00078e0204 */
[----:B------:R-:W-:-:S13]  /*c100*/  ISETP.GE.U32.AND P0, PT, R87, R5, PT ;  /* 0x000000055700720c */ /* 0x000fda0003f06070 */
[----:B0-----:R-:W-:Y:S05]  /*c110*/  @P0 BRA `(.L_x_1497) ;  /* 0x0000000000680947 */ /* 0x001fea0003800000 */
[----:B------:R-:W-:-:S05]  /*c120*/  IMAD R8, R86, R87, RZ ;  /* 0x0000005756087224 */ /* 0x000fca00078e02ff */
[----:B------:R-:W-:-:S05]  /*c130*/  SHF.R.U32.HI R93, RZ, 0x2, R8 ;  /* 0x00000002ff5d7819 */ /* 0x000fca0000011608 */
[----:B------:R-:W-:-:S05]  /*c140*/  IMAD.WIDE.U32 R92, R93, 0x40, R90 ;  /* 0x000000405d5c7825 */ /* 0x000fca00078e005a */
[----:B------:R0:W5:Y:S04]  /*c150*/  LDG.E.128 R24, desc[UR58][R92.64] ;  /* 0x0000003a5c187981 */ /* 0x000168000c1e1d00 */
[----:B------:R0:W5:Y:S04]  /*c160*/  LDG.E.128 R20, desc[UR58][R92.64+0x10] ;  /* 0x0000103a5c147981 */ /* 0x000168000c1e1d00 */
[----:B------:R0:W5:Y:S04]  /*c170*/  LDG.E.128 R12, desc[UR58][R92.64+0x20] ;  /* 0x0000203a5c0c7981 */ /* 0x000168000c1e1d00 */
[----:B------:R0:W5:Y:S01]  /*c180*/  LDG.E.128 R8, desc[UR58][R92.64+0x30] ;  /* 0x0000303a5c087981 */ /* 0x000162000c1e1d00 */
[----:B------:R-:W-:-:S04]  /*c190*/  IADD3 R87, R87, R4, RZ ;  /* 0x0000000457577210 */ /* 0x000fc80007ffe0ff */
[----:B------:R-:W-:-:S13]  /*c1a0*/  ISETP.GE.U32.AND P0, PT, R87, R5, PT ;  /* 0x000000055700720c */ /* 0x000fda0003f06070 */
[----:B0-----:R-:W-:Y:S05]  /*c1b0*/  @P0 BRA `(.L_x_1497) ;  /* 0x0000000000400947 */ /* 0x001fea0003800000 */
[----:B------:R-:W-:-:S05]  /*c1c0*/  IMAD.IADD R44, R87, 0x1, R4 ;  /* 0x00000001572c7824 */ /* 0x000fca00078e0204 */
[----:B------:R-:W-:-:S13]  /*c1d0*/  ISETP.GE.U32.AND P0, PT, R44, R5, PT ;  /* 0x000000052c00720c */ /* 0x000fda0003f06070 */
[C---:B------:R-:W-:Y:S02]  /*c1e0*/  @!P0 IMAD R44, R86.reuse, R44, RZ ;  /* 0x0000002c562c8224 */ /* 0x040fe400078e02ff */
[----:B------:R-:W-:-:S03]  /*c1f0*/  IMAD R86, R86, R87, RZ ;  /* 0x0000005756567224 */ /* 0x000fc600078e02ff */
[----:B------:R-:W-:Y:S02]  /*c200*/  @!P0 SHF.R.U32.HI R87, RZ, 0x2, R44 ;  /* 0x00000002ff578819 */ /* 0x000fe4000001162c */
[----:B------:R-:W-:-:S03]  /*c210*/  SHF.R.U32.HI R45, RZ, 0x2, R86 ;  /* 0x00000002ff2d7819 */ /* 0x000fc60000011656 */
[----:B------:R-:W-:-:S04]  /*c220*/  @!P0 IMAD.WIDE.U32 R86, R87, 0x40, R90 ;  /* 0x0000004057568825 */ /* 0x000fc800078e005a */
[----:B------:R-:W-:Y:S01]  /*c230*/  IMAD.WIDE.U32 R90, R45, 0x40, R90 ;  /* 0x000000402d5a7825 */ /* 0x000fe200078e005a */
[----:B------:R0:W5:Y:S04]  /*c240*/  @!P0 LDG.E.128 R56, desc[UR58][R86.64] ;  /* 0x0000003a56388981 */ /* 0x000168000c1e1d00 */
[----:B------:R0:W5:Y:S04]  /*c250*/  @!P0 LDG.E.128 R60, desc[UR58][R86.64+0x10] ;  /* 0x0000103a563c8981 */ /* 0x000168000c1e1d00 */
[----:B------:R0:W5:Y:S04]  /*c260*/  @!P0 LDG.E.128 R64, desc[UR58][R86.64+0x20] ;  /* 0x0000203a56408981 */ /* 0x000168000c1e1d00 */
[----:B------:R0:W5:Y:S04]  /*c270*/  @!P0 LDG.E.128 R68, desc[UR58][R86.64+0x30] ;  /* 0x0000303a56448981 */ /* 0x000168000c1e1d00 */
[----:B------:R0:W5:Y:S04]  /*c280*/  LDG.E.128 R72, desc[UR58][R90.64] ;  /* 0x0000003a5a487981 */ /* 0x000168000c1e1d00 */
[----:B------:R0:W5:Y:S04]  /*c290*/  LDG.E.128 R44, desc[UR58][R90.64+0x10] ;  /* 0x0000103a5a2c7981 */ /* 0x000168000c1e1d00 */
[----:B------:R0:W5:Y:S04]  /*c2a0*/  LDG.E.128 R48, desc[UR58][R90.64+0x20] ;  /* 0x0000203a5a307981 */ /* 0x000168000c1e1d00 */
[----:B------:R0:W5:Y:S02]  /*c2b0*/  LDG.E.128 R52, desc[UR58][R90.64+0x30] ;  /* 0x0000303a5a347981 */ /* 0x000164000c1e1d00 */
.L_x_1497:
[----:B------:R-:W-:Y:S05]  /*c2c0*/  BSYNC B0 ;  /* 0x0000000000007941 */ /* 0x000fea0003800000 */
.L_x_1496:
[----:B------:R-:W-:Y:S04]  /*c2d0*/  BSSY B0, `(.L_x_1498) ;  /* 0x000005b000007945 */ /* 0x000fe80003800000 */
[----:B------:R-:W-:Y:S05]  /*c2e0*/  @P1 BRA `(.L_x_1499) ;  /* 0x0000000400641947 */ /* 0x000fea0003800000 */
[----:B-----5:R-:W-:Y:S01]  /*c2f0*/  DSETP.NEU.AND P2, PT, R38, RZ, PT ;  /* 0x000000ff2600722a */ /* 0x020fe20003f4d000 */
        /* <DEDUP_REMOVED lines=88> */
.L_x_1499:
[----:B------:R-:W-:Y:S05]  /*c880*/  BSYNC B0 ;  /* 0x0000000000007941 */ /* 0x000fea0003800000 */
.L_x_1498:
        /* <DEDUP_REMOVED lines=13> */
.L_x_1476:
        /* <DEDUP_REMOVED lines=9> */
[----:B------:R-:W-:Y:S01]  /*c9f0*/  IMAD.U32 R80, RZ, RZ, UR4 ;  /* 0x00000004ff507e24 */ /* 0x000fe2000f8e00ff */
[----:B------:R-:W-:Y:S01]  /*ca00*/  MOV R3, UR4 ;  /* 0x0000000400037c02 */ /* 0x000fe20008000f00 */
        /* <DEDUP_REMOVED lines=15> */
[----:B------:R-:W-:-:S02]  /*cb00*/  CS2R R56, SRZ ;  /* 0x0000000000387805 */ /* 0x000fc4000001ff00 */
[----:B------:R-:W-:Y:S02]  /*cb10*/  CS2R R54, SRZ ;  /* 0x0000000000367805 */ /* 0x000fe4000001ff00 */
[----:B------:R-:W-:Y:S02]  /*cb20*/  CS2R R52, SRZ ;  /* 0x0000000000347805 */ /* 0x000fe4000001ff00 */
[----:B------:R-:W-:Y:S02]  /*cb30*/  CS2R R50, SRZ ;  /* 0x0000000000327805 */ /* 0x000fe4000001ff00 */
[----:B------:R-:W-:Y:S01]  /*cb40*/  ISETP.GE.U32.AND P0, PT, R4, R5, PT ;  /* 0x000000050400720c */ /* 0x000fe20003f06070 */
[----:B------:R-:W-:Y:S01]  /*cb50*/  IMAD.U32 R4, RZ, RZ, UR4 ;  /* 0x00000004ff047e24 */ /* 0x000fe2000f8e00ff */
        /* <DEDUP_REMOVED lines=38> */
.L_x_1502:
[----:B------:R-:W-:-:S05]  /*cdc0*/  SHF.R.U32.HI R45, RZ, 0x2, R85 ;  /* 0x00000002ff2d7819 */ /* 0x000fca0000011655 */
[----:B------:R-:W-:-:S05]  /*cdd0*/  IMAD.WIDE.U32 R44, R45, 0x40, R90 ;  /* 0x000000402d2c7825 */ /* 0x000fca00078e005a */
[----:B------:R-:W2:Y:S01]  /*cde0*/  LDG.E.128 R40, desc[UR58][R44.64] ;  /* 0x0000003a2c287981 */ /* 0x000ea2000c1e1d00 */
[----:B------:R-:W-:-:S03]  /*cdf0*/  IMAD.IADD R85, R85, 0x1, R0 ;  /* 0x0000000155557824 */ /* 0x000fc600078e0200 */
[----:B------:R-:W3:Y:S02]  /*ce00*/  LDG.E.128 R32, desc[UR58][R44.64+0x20] ;  /* 0x0000203a2c207981 */ /* 0x000ee4000c1e1d00 */
[----:B------:R-:W-:Y:S02]  /*ce10*/  SHF.R.U32.HI R69, RZ, 0x2, R85 ;  /* 0x00000002ff457819 */ /* 0x000fe40000011655 */
[----:B------:R-:W4:Y:S03]  /*ce20*/  LDG.E.128 R28, desc[UR58][R44.64+0x30] ;  /* 0x0000303a2c1c7981 */ /* 0x000f26000c1e1d00 */
[----:B------:R-:W-:Y:S01]  /*ce30*/  IMAD.WIDE.U32 R68, R69, 0x40, R90 ;  /* 0x0000004045447825 */ /* 0x000fe200078e005a */
[----:B------:R-:W5:Y:S04]  /*ce40*/  LDG.E.128 R36, desc[UR58][R44.64+0x10] ;  /* 0x0000103a2c247981 */ /* 0x000f68000c1e1d00 */
[----:B------:R-:W5:Y:S01]  /*ce50*/  LDG.E.128 R24, desc[UR58][R68.64] ;  /* 0x0000003a44187981 */ /* 0x000f62000c1e1d00 */
[----:B------:R-:W-:-:S03]  /*ce60*/  IMAD.IADD R85, R85, 0x1, R0 ;  /* 0x0000000155557824 */ /* 0x000fc600078e0200 */
[----:B------:R-:W5:Y:S04]  /*ce70*/  LDG.E.128 R20, desc[UR58][R68.64+0x10] ;  /* 0x0000103a44147981 */ /* 0x000f68000c1e1d00 */
[----:B------:R-:W5:Y:S01]  /*ce80*/  LDG.E.128 R12, desc[UR58][R68.64+0x20] ;  /* 0x0000203a440c7981 */ /* 0x000f62000c1e1d00 */
[----:B------:R-:W-:-:S03]  /*ce90*/  SHF.R.U32.HI R93, RZ, 0x2, R85 ;  /* 0x00000002ff5d7819 */ /* 0x000fc60000011655 */
[----:B------:R-:W5:Y:S02]  /*cea0*/  LDG.E.128 R8, desc[UR58][R68.64+0x30] ;  /* 0x0000303a44087981 */ /* 0x000f64000c1e1d00 */
[----:B------:R-:W-:-:S04]  /*ceb0*/  IMAD.WIDE.U32 R92, R93, 0x40, R90 ;  /* 0x000000405d5c7825 */ /* 0x000fc800078e005a */
[----:B------:R-:W-:Y:S01]  /*cec0*/  IMAD.IADD R85, R85, 0x1, R0 ;  /* 0x0000000155557824 */ /* 0x000fe200078e0200 */
[----:B------:R-:W5:Y:S04]  /*ced0*/  LDG.E.128 R72, desc[UR58][R92.64] ;  /* 0x0000003a5c487981 */ /* 0x000f68000c1e1d00 */
[----:B------:R-:W5:Y:S01]  /*cee0*/  LDG.E.128 R44, desc[UR58][R92.64+0x10] ;  /* 0x0000103a5c2c7981 */ /* 0x000f62000c1e1d00 */
[----:B------:R-:W-:-:S03]  /*cef0*/  SHF.R.U32.HI R87, RZ, 0x2, R85 ;  /* 0x00000002ff577819 */ /* 0x000fc60000011655 */
[----:B------:R-:W5:Y:S02]  /*cf00*/  LDG.E.128 R48, desc[UR58][R92.64+0x20] ;  /* 0x0000203a5c307981 */ /* 0x000f64000c1e1d00 */
[----:B------:R-:W-:Y:S02]  /*cf10*/  IMAD.WIDE.U32 R86, R87, 0x40, R90 ;  /* 0x0000004057567825 */ /* 0x000fe400078e005a */
[----:B------:R-:W5:Y:S04]  /*cf20*/  LDG.E.128 R52, desc[UR58][R92.64+0x30] ;  /* 0x0000303a5c347981 */ /* 0x000f68000c1e1d00 */
[----:B------:R-:W5:Y:S04]  /*cf30*/  LDG.E.128 R56, desc[UR58][R86.64] ;  /* 0x0000003a56387981 */ /* 0x000f68000c1e1d00 */
[----:B------:R-:W5:Y:S04]  /*cf40*/  LDG.E.128 R60, desc[UR58][R86.64+0x10] ;  /* 0x0000103a563c7981 */ /* 0x000f68000c1e1d00 */
[----:B------:R-:W5:Y:S04]  /*cf50*/  LDG.E.128 R64, desc[UR58][R86.64+0x20] ;  /* 0x0000203a56407981 */ /* 0x000f68000c1e1d00 */
[----:B------:R-:W5:Y:S01]  /*cf60*/  LDG.E.128 R68, desc[UR58][R86.64+0x30] ;  /* 0x0000303a56447981 */ /* 0x000f62000c1e1d00 */
[----:B------:R-:W-:-:S02]  /*cf70*/  LOP3.LUT P0, RZ, R3, 0xff, RZ, 0xc0, !PT ;  /* 0x000000ff03ff7812 */ /* 0x000fc4000780c0ff */
[----:B------:R-:W-:Y:S02]  /*cf80*/  LOP3.LUT P1, RZ, R6, 0xff, RZ, 0xc0, !PT ;  /* 0x000000ff06ff7812 */ /* 0x000fe4000782c0ff */
[----:B------:R-:W-:Y:S02]  /*cf90*/  LOP3.LUT P4, RZ, R4, 0xff, RZ, 0xc0, !PT ;  /* 0x000000ff04ff7812 */ /* 0x000fe4000788c0ff */
[----:B------:R-:W-:Y:S01]  /*cfa0*/  IADD3 R85, R85, R0, RZ ;  /* 0x0000000055557210 */ /* 0x000fe20007ffe0ff */
        /* <DEDUP_REMOVED lines=81> */
.L_x_1501:
[----:B------:R-:W-:Y:S05]  /*d4c0*/  BSYNC B0 ;  /* 0x0000000000007941 */ /* 0x000fea0003800000 */
.L_x_1500:
[----:B------:R-:W-:Y:S01]  /*d4d0*/  ISETP.GE.U32.AND P1, PT, R85, R5, PT ;  /* 0x000000055500720c */ /* 0x000fe20003f26070 */
[----:B------:R-:W-:-:S12]  /*d4e0*/  BSSY B0, `(.L_x_1503) ;  /* 0x0000022000007945 */ /* 0x000fd80003800000 */
[----:B------:R-:W-:Y:S05]  /*d4f0*/  @P1 BRA `(.L_x_1504) ;  /* 0x0000000000801947 */ /* 0x000fea0003800000 */
        /* <DEDUP_REMOVED lines=18> */
[----:B------:R-:W-:Y:S01]  /*d620*/  IMAD.IADD R44, R92, 0x1, R0 ;  /* 0x000000015c2c7824 */ /* 0x000fe200078e0200 */
[----:B------:R-:W-:-:S04]  /*d630*/  SHF.R.U32.HI R45, RZ, 0x2, R92 ;  /* 0x00000002ff2d7819 */ /* 0x000fc8000001165c */
[----:B------:R-:W-:-:S13]  /*d640*/  ISETP.GE.U32.AND P0, PT, R44, R5, PT ;  /* 0x000000052c00720c */ /* 0x000fda0003f06070 */
[----:B------:R-:W-:-:S05]  /*d650*/  @!P0 SHF.R.U32.HI R87, RZ, 0x2, R44 ;  /* 0x00000002ff578819 */ /* 0x000fca000001162c */
        /* <DEDUP_REMOVED lines=10> */
.L_x_1504:
[----:B------:R-:W-:Y:S05]  /*d700*/  BSYNC B0 ;  /* 0x0000000000007941 */ /* 0x000fea0003800000 */
.L_x_1503:
        /* <DEDUP_REMOVED lines=91> */
.L_x_1506:
[----:B------:R-:W-:Y:S05]  /*dcc0*/  BSYNC B0 ;  /* 0x0000000000007941 */ /* 0x000fea0003800000 */
.L_x_1505:
        /* <DEDUP_REMOVED lines=11> */
[----:B------:R-:W-:-:S07]  /*dd80*/  SEL R23, RZ, 0x1, !P0 ;  /* 0x00000001ff177807 */ /* 0x000fce0004000000 */
.L_x_1460:
[----:B------:R-:W-:Y:S05]  /*dd90*/  BSYNC B6 ;  /* 0x0000000000067941 */ /* 0x000fea0003800000 */
.L_x_1459:
[----:B------:R-:W-:Y:S02]  /*dda0*/  ULDC UR4, c[0x0][0x230] ;  /* 0x00008c0000047ab9 */ /* 0x000fe40000000800 */
[----:B------:R-:W-:-:S13]  /*ddb0*/  ISETP.NE.AND P0, PT, RZ, UR4, PT ;  /* 0x00000004ff007c0c */ /* 0x000fda000bf05270 */
[----:B------:R-:W-:Y:S05]  /*ddc0*/  @!P0 BRA `(.L_x_1507) ;  /* 0x0000000000b88947 */ /* 0x000fea0003800000 */
[----:B------:R-:W2:Y:S01]  /*ddd0*/  S2R R4, SR_CgaCtaId ;  /* 0x0000000000047919 */ /* 0x000ea20000008800 */
[----:B------:R-:W3:Y:S01]  /*dde0*/  LDC R9, c[0x0][RZ] ;  /* 0x00000000ff097b82 */ /* 0x000ee20000000800 */
[----:B------:R-:W-:Y:S02]  /*ddf0*/  MOV R0, 0x400 ;  /* 0x0000040000007802 */ /* 0x000fe40000000f00 */
[----:B------:R-:W-:-:S03]  /*de00*/  PRMT R6, R22, 0x7604, R23 ;  /* 0x0000760416067816 */ /* 0x000fc60000000017 */
[----:B------:R-:W-:Y:S01]  /*de10*/  VIADD R3, R0, 0x10 ;  /* 0x0000001000037836 */ /* 0x000fe20000000000 */
[----:B------:R-:W-:Y:S01]  /*de20*/  PRMT R5, R19, 0x7054, R6 ;  /* 0x0000705413057816 */ /* 0x000fe20000000006 */
[----:B------:R-:W4:Y:S03]  /*de30*/  LDC R10, c[0x0][0x4] ;  /* 0x00000100ff0a7b82 */ /* 0x000f260000000800 */
[----:B------:R-:W-:Y:S01]  /*de40*/  PRMT R5, R18, 0x654, R5 ;  /* 0x0000065412057816 */ /* 0x000fe20000000005 */
[----:B---3--:R-:W-:Y:S01]  /*de50*/  IMAD R0, R17, R9, R2 ;  /* 0x0000000911007224 */ /* 0x008fe200078e0202 */
[----:B--2---:R-:W-:Y:S02]  /*de60*/  LEA R3, R4, R3, 0x18 ;  /* 0x0000000304037211 */ /* 0x004fe400078ec0ff */
[----:B----4-:R-:W-:Y:S02]  /*de70*/  SHF.R.U32.HI R4, RZ, 0x1, R10 ;  /* 0x00000001ff047819 */ /* 0x010fe4000001160a */
[----:B------:R-:W-:-:S02]  /*de80*/  LEA R0, R0, R3, 0x2 ;  /* 0x0000000300007211 */ /* 0x000fc400078e10ff */
[----:B------:R-:W-:-:S03]  /*de90*/  ISETP.NE.AND P0, PT, R4, RZ, PT ;  /* 0x000000ff0400720c */ /* 0x000fc60003f05270 */
[----:B------:R2:W-:Y:S10]  /*dea0*/  STS [R0], R5 ;  /* 0x0000000500007388 */ /* 0x0005f40000000800 */
[----:B--2---:R-:W-:Y:S05]  /*deb0*/  @!P0 BRA `(.L_x_1507) ;  /* 0x00000000007c8947 */ /* 0x004fea0003800000 */
.L_x_1510:
[--C-:B--2---:R-:W-:Y:S01]  /*dec0*/  IMAD.IADD R5, R17, 0x1, R4.reuse ;  /* 0x0000000111057824 */ /* 0x104fe200078e0204 */
        /* <DEDUP_REMOVED lines=10> */
[----:B------:R-:W2:Y:S02]  /*df70*/  LDS R4, [R4] ;  /* 0x0000000004047984 */ /* 0x000ea40000000800 */
[C---:B--2---:R-:W-:Y:S02]  /*df80*/  PRMT R6, R4.reuse, 0x7770, RZ ;  /* 0x0000777004067816 */ /* 0x044fe400000000ff */
        /* <DEDUP_REMOVED lines=15> */
.L_x_1509:
[----:B------:R-:W-:Y:S05]  /*e080*/  BSYNC B0 ;  /* 0x0000000000007941 */ /* 0x000fea0003800000 */
.L_x_1508:
[----:B------:R-:W-:Y:S01]  /*e090*/  IMAD.MOV.U32 R4, RZ, RZ, R7 ;  /* 0x000000ffff047224 */ /* 0x000fe200078e0007 */
[----:B------:R-:W-:Y:S06]  /*e0a0*/  @P3 BRA `(.L_x_1510) ;  /* 0xfffffffc00843947 */ /* 0x000fec000383ffff */
.L_x_1507:
        /* <DEDUP_REMOVED lines=9> */
[----:B------:R-:W-:Y:S01]  /*e140*/  PRMT R4, R22, 0x7604, R23 ;  /* 0x0000760416047816 */ /* 0x000fe20000000017 */
[----:B------:R-:W-:Y:S01]  /*e150*/  UIADD3 UR4, UR4, 0x10, URZ ;  /* 0x0000001004047890 */ /* 0x000fe2000fffe03f */
[----:B------:R-:W-:Y:S02]  /*e160*/  IMAD R0, R17, R7, R2 ;  /* 0x0000000711007224 */ /* 0x000fe400078e0202 */
[----:B------:R-:W-:-:S04]  /*e170*/  PRMT R3, R19, 0x7054, R4 ;  /* 0x0000705413037816 */ /* 0x000fc80000000004 */
[----:B------:R-:W-:Y:S01]  /*e180*/  PRMT R6, R18, 0x654, R3 ;  /* 0x0000065412067816 */ /* 0x000fe20000000003 */
[----:B--2---:R-:W-:-:S06]  /*e190*/  ULEA UR4, UR5, UR4, 0x18 ;  /* 0x0000000405047291 */ /* 0x004fcc000f8ec03f */
[----:B------:R-:W-:Y:S02]  /*e1a0*/  LEA R3, R0, UR4, 0x2 ;  /* 0x0000000400037c11 */ /* 0x000fe4000f8e10ff */
[----:B------:R-:W-:-:S03]  /*e1b0*/  LEA.HI R0, R7, R7, RZ, 0x1 ;  /* 0x0000000707007211 */ /* 0x000fc600078f08ff */
[----:B------:R2:W-:Y:S01]  /*e1c0*/  STS [R3], R6 ;  /* 0x0000000603007388 */ /* 0x0005e20000000800 */
[----:B------:R-:W-:Y:S01]  /*e1d0*/  SHF.R.S32.HI R4, RZ, 0x1, R0 ;  /* 0x00000001ff047819 */ /* 0x000fe20000011400 */
[----:B------:R-:W-:-:S03]  /*e1e0*/  IMAD.MOV.U32 R0, RZ, RZ, 0x20 ;  /* 0x00000020ff007424 */ /* 0x000fc600078e00ff */
[----:B------:R-:W-:-:S13]  /*e1f0*/  ISETP.GE.AND P0, PT, R4, 0x20, PT ;  /* 0x000000200400780c */ /* 0x000fda0003f06270 */
[----:B--2---:R-:W-:Y:S05]  /*e200*/  @!P0 BRA `(.L_x_1512) ;  /* 0x0000000000788947 */ /* 0x004fea0003800000 */
.L_x_1515:
[----:B--2---:R-:W-:Y:S01]  /*e210*/  IMAD.IADD R0, R2, 0x1, R4 ;  /* 0x0000000102007824 */ /* 0x004fe200078e0204 */
[----:B------:R-:W-:Y:S05]  /*e220*/  WARPSYNC.ALL ;  /* 0x0000000000007948 */ /* 0x000fea0003800000 */
[----:B------:R-:W-:Y:S01]  /*e230*/  BAR.SYNC.DEFER_BLOCKING 0x0 ;  /* 0x0000000000007b1d */ /* 0x000fe20000010000 */
[----:B------:R-:W-:-:S04]  /*e240*/  ISETP.GE.U32.AND P0, PT, R0, R7, PT ;  /* 0x000000070000720c */ /* 0x000fc80003f06070 */
[----:B------:R-:W-:Y:S01]  /*e250*/  ISETP.GE.U32.OR P0, PT, R2, R4, P0 ;  /* 0x000000040200720c */ /* 0x000fe20000706470 */
[----:B------:R-:W-:-:S12]  /*e260*/  BSSY B0, `(.L_x_1513) ;  /* 0x0000014000007945 */ /* 0x000fd80003800000 */
[----:B------:R-:W-:Y:S05]  /*e270*/  @P0 BRA `(.L_x_1514) ;  /* 0x0000000000480947 */ /* 0x000fea0003800000 */
        /* <DEDUP_REMOVED lines=18> */
.L_x_1514:
[----:B------:R-:W-:Y:S05]  /*e3a0*/  BSYNC B0 ;  /* 0x0000000000007941 */ /* 0x000fea0003800000 */
.L_x_1513:
[----:B------:R-:W-:-:S04]  /*e3b0*/  SHF.R.S32.HI R4, RZ, 0x1, R4 ;  /* 0x00000001ff047819 */ /* 0x000fc80000011404 */
[----:B------:R-:W-:-:S13]  /*e3c0*/  ISETP.GE.AND P0, PT, R4, 0x20, PT ;  /* 0x000000200400780c */ /* 0x000fda0003f06270 */
[----:B------:R-:W-:Y:S05]  /*e3d0*/  @P0 BRA `(.L_x_1515) ;  /* 0xfffffffc008c0947 */ /* 0x000fea000383ffff */
[----:B--2---:R-:W-:-:S11]  /*e3e0*/  HFMA2.MMA R0, -RZ, RZ, 0, 1.9073486328125e-06 ;  /* 0x00000020ff007435 */ /* 0x004fd600000001ff */
.L_x_1512:
[----:B------:R-:W-:Y:S01]  /*e3f0*/  ISETP.GE.AND P0, PT, R0, 0x2, PT ;  /* 0x000000020000780c */ /* 0x000fe20003f06270 */
[----:B------:R-:W-:Y:S05]  /*e400*/  WARPSYNC.ALL ;  /* 0x0000000000007948 */ /* 0x000fea0003800000 */
[----:B------:R-:W-:Y:S07]  /*e410*/  BAR.SYNC.DEFER_BLOCKING 0x0 ;  /* 0x0000000000007b1d */ /* 0x000fee0000010000 */
[----:B------:R-:W-:Y:S05]  /*e420*/  @!P0 BRA `(.L_x_1511) ;  /* 0x0000000000748947 */ /* 0x000fea0003800000 */
[----:B------:R-:W-:-:S07]  /*e430*/  IMAD.MOV.U32 R3, RZ, RZ, 0x1 ;  /* 0x00000001ff037424 */ /* 0x000fce00078e00ff */
.L_x_1516:
        /* <DEDUP_REMOVED lines=9> */
[----:B------:R-:W2:Y:S01]  /*e4d0*/  SHFL.DOWN PT, R8, R8, R3, 0x1f ;  /* 0x08001f0308087589 */ /* 0x000ea200000e0000 */
[----:B------:R-:W-:Y:S02]  /*e4e0*/  LOP3.LUT P0, RZ, R23, 0xff, RZ, 0xc0, !PT ;  /* 0x000000ff17ff7812 */ /* 0x000fe4000780c0ff */
[----:B------:R-:W-:Y:S01]  /*e4f0*/  LOP3.LUT P1, RZ, R22, 0xff, RZ, 0xc0, !PT ;  /* 0x000000ff16ff7812 */ /* 0x000fe2000782c0ff */
[----:B------:R-:W3:Y:S01]  /*e500*/  SHFL.DOWN PT, R4, R4, R3, 0x1f ;  /* 0x08001f0304047589 */ /* 0x000ee200000e0000 */
[----:B------:R-:W-:Y:S02]  /*e510*/  LOP3.LUT P2, RZ, R19, 0xff, RZ, 0xc0, !PT ;  /* 0x000000ff13ff7812 */ /* 0x000fe4000784c0ff */
[----:B------:R-:W-:Y:S01]  /*e520*/  LOP3.LUT P3, RZ, R18, 0xff, RZ, 0xc0, !PT ;  /* 0x000000ff12ff7812 */ /* 0x000fe2000786c0ff */
[----:B------:R-:W4:Y:S04]  /*e530*/  SHFL.DOWN PT, R6, R6, R3, 0x1f ;  /* 0x08001f0306067589 */ /* 0x000f2800000e0000 */
[----:B------:R5:W0:Y:S02]  /*e540*/  SHFL.DOWN PT, R10, R10, R3, 0x1f ;  /* 0x08001f030a0a7589 */ /* 0x000a2400000e0000 */
[----:B-----5:R-:W-:Y:S01]  /*e550*/  IMAD.SHL.U32 R3, R3, 0x2, RZ ;  /* 0x0000000203037824 */ /* 0x020fe200078e00ff */
[----:B--2---:R-:W-:-:S04]  /*e560*/  ISETP.NE.OR P2, PT, R8, RZ, P2 ;  /* 0x000000ff0800720c */ /* 0x004fc80001745670 */
[----:B------:R-:W-:Y:S02]  /*e570*/  ISETP.GE.AND P4, PT, R3, R0, PT ;  /* 0x000000000300720c */ /* 0x000fe40003f86270 */
[----:B---3--:R-:W-:Y:S02]  /*e580*/  ISETP.NE.OR P0, PT, R4, RZ, P0 ;  /* 0x000000ff0400720c */ /* 0x008fe40000705670 */
[----:B------:R-:W-:Y:S02]  /*e590*/  SEL R19, RZ, 0x1, !P2 ;  /* 0x00000001ff137807 */ /* 0x000fe40005000000 */
[----:B----4-:R-:W-:Y:S02]  /*e5a0*/  ISETP.NE.OR P1, PT, R6, RZ, P1 ;  /* 0x000000ff0600720c */ /* 0x010fe40000f25670 */
[----:B------:R-:W-:Y:S02]  /*e5b0*/  SEL R23, RZ, 0x1, !P0 ;  /* 0x00000001ff177807 */ /* 0x000fe40004000000 */
[----:B0-----:R-:W-:-:S02]  /*e5c0*/  ISETP.NE.OR P3, PT, R10, RZ, P3 ;  /* 0x000000ff0a00720c */ /* 0x001fc40001f65670 */
[----:B------:R-:W-:Y:S02]  /*e5d0*/  SEL R22, RZ, 0x1, !P1 ;  /* 0x00000001ff167807 */ /* 0x000fe40004800000 */
[----:B------:R-:W-:Y:S01]  /*e5e0*/  SEL R18, RZ, 0x1, !P3 ;  /* 0x00000001ff127807 */ /* 0x000fe20005800000 */
[----:B------:R-:W-:Y:S08]  /*e5f0*/  @!P4 BRA `(.L_x_1516) ;  /* 0xfffffffc0090c947 */ /* 0x000ff0000383ffff */
.L_x_1511:
[----:B------:R-:W3:Y:S01]  /*e600*/  LDC R3, c[0x0][0x3e8] ;  /* 0x0000fa00ff037b82 */ /* 0x000ee20000000800 */
[----:B------:R-:W-:Y:S01]  /*e610*/  MOV R16, RZ ;  /* 0x000000ff00107202 */ /* 0x000fe20000000f00 */
[----:B------:R-:W-:Y:S01]  /*e620*/  IMAD.MOV.U32 R24, RZ, RZ, RZ ;  /* 0x000000ffff187224 */ /* 0x000fe200078e00ff */
[----:B---3--:R-:W-:-:S13]  /*e630*/  ISETP.NE.AND P1, PT, R3, RZ, PT ;  /* 0x000000ff0300720c */ /* 0x008fda0003f25270 */
[----:B------:R-:W-:Y:S05]  /*e640*/  @!P1 BRA `(.L_x_1517) ;  /* 0x0000001000489947 */ /* 0x000fea0003800000 */
[----:B------:R-:W-:Y:S01]  /*e650*/  IMAD.MOV.U32 R4, RZ, RZ, RZ ;  /* 0x000000ffff047224 */ /* 0x000fe200078e00ff */
[----:B------:R-:W-:Y:S01]  /*e660*/  ULDC.64 UR4, c[0x0][0x3f0] ;  /* 0x0000fc0000047ab9 */ /* 0x000fe20000000a00 */
[----:B--2---:R-:W-:Y:S01]  /*e670*/  IMAD.MOV.U32 R5, RZ, RZ, R89 ;  /* 0x000000ffff057224 */ /* 0x004fe200078e0059 */
[----:B------:R-:W-:Y:S01]  /*e680*/  ISETP.NE.AND P0, PT, R3, 0x1, PT ;  /* 0x000000010300780c */ /* 0x000fe20003f05270 */
        /* <DEDUP_REMOVED lines=270> */
.L_x_1517:
[----:B------:R-:W-:Y:S05]  /*f770*/  @!P1 BRA `(.L_x_1518) ;  /* 0x0000001000489947 */ /* 0x000fea0003800000 */
[----:B--2---:R-:W-:Y:S01]  /*f780*/  IADD3 R5, R89, 0x1, RZ ;  /* 0x0000000159057810 */ /* 0x004fe20007ffe0ff */
        /* <DEDUP_REMOVED lines=273> */
.L_x_1518:
[----:B------:R-:W-:Y:S01]  /*108a0*/  MOV R25, RZ ;  /* 0x000000ff00197202 */ /* 0x000fe20000000f00 */
[----:B------:R-:W-:Y:S01]  /*108b0*/  IMAD.MOV.U32 R26, RZ, RZ, RZ ;  /* 0x000000ffff1a7224 */ /* 0x000fe200078e00ff */
[----:B------:R-:W-:Y:S06]  /*108c0*/  @!P1 BRA `(.L_x_1519) ;  /* 0x0000001000489947 */ /* 0x000fec0003800000 */
[----:B------:R-:W-:Y:S01]  /*108d0*/  MOV R4, RZ ;  /* 0x000000ff00047202 */ /* 0x000fe20000000f00 */
[----:B--2---:R-:W-:Y:S01]  /*108e0*/  VIADD R5, R89, 0x2 ;  /* 0x0000000259057836 */ /* 0x004fe20000000000 */
        /* <DEDUP_REMOVED lines=272> */
.L_x_1519:
[----:B------:R-:W-:Y:S05]  /*119f0*/  @!P1 BRA `(.L_x_1520) ;  /* 0x0000001000489947 */ /* 0x000fea0003800000 */
[----:B------:R-:W-:Y:S01]  /*11a00*/  HFMA2.MMA R4, -RZ, RZ, 0, 0 ;  /* 0x00000000ff047435 */ /* 0x000fe200000001ff */
[----:B--2---:R-:W-:Y:S01]  /*11a10*/  VIADD R5, R89, 0x3 ;  /* 0x0000000359057836 */ /* 0x004fe20000000000 */
        /* <DEDUP_REMOVED lines=272> */
.L_x_1520:
[----:B------:R-:W-:Y:S01]  /*12b20*/  ULDC.64 UR4, c[0x0][0x5f8] ;  /* 0x00017e0000047ab9 */ /* 0x000fe20000000a00 */
[----:B------:R-:W-:Y:S01]  /*12b30*/  ULDC UR6, c[0x0][0x234] ;  /* 0x00008d0000067ab9 */ /* 0x000fe20000000800 */
[----:B------:R-:W-:Y:S02]  /*12b40*/  ISETP.NE.U32.AND P0, PT, RZ, UR4, PT ;  /* 0x00000004ff007c0c */ /* 0x000fe4000bf05070 */
[----:B--2---:R-:W-:Y:S02]  /*12b50*/  CS2R R4, SRZ ;  /* 0x0000000000047805 */ /* 0x004fe4000001ff00 */
[----:B------:R-:W-:Y:S01]  /*12b60*/  ISETP.NE.AND P3, PT, RZ, UR6, PT ;  /* 0x00000006ff007c0c */ /* 0x000fe2000bf65270 */
[----:B------:R-:W-:Y:S01]  /*12b70*/  IMAD.MOV.U32 R12, RZ, RZ, RZ ;  /* 0x000000ffff0c7224 */ /* 0x000fe200078e00ff */
[----:B------:R-:W-:-:S13]  /*12b80*/  ISETP.NE.AND.EX P0, PT, RZ, UR5, PT, P0 ;  /* 0x00000005ff007c0c */ /* 0x000fda000bf05300 */
[----:B------:R-:W-:-:S04]  /*12b90*/  @P0 IADD3 R4, P2, R24, UR4, RZ ;  /* 0x0000000418040c10 */ /* 0x000fc8000ff5e0ff */
[----:B------:R-:W-:-:S05]  /*12ba0*/  @P0 IADD3.X R5, RZ, UR5, RZ, P2, !PT ;  /* 0x00000005ff050c10 */ /* 0x000fca00097fe4ff */
[----:B------:R-:W-:Y:S01]  /*12bb0*/  @P0 IMAD.MOV.U32 R12, RZ, RZ, R5 ;  /* 0x000000ffff0c0224 */ /* 0x000fe200078e0005 */
[----:B------:R-:W-:Y:S06]  /*12bc0*/  @!P3 BRA `(.L_x_1521) ;  /* 0x0000006400e0b947 */ /* 0x000fec0003800000 */
[----:B------:R-:W2:Y:S01]  /*12bd0*/  S2R R0, SR_CTAID.X ;  /* 0x0000000000007919 */ /* 0x000ea20000002500 */
[----:B------:R-:W-:Y:S01]  /*12be0*/  ULDC.64 UR4, c[0x0][0x238] ;  /* 0x00008e0000047ab9 */ /* 0x000fe20000000a00 */
[----:B------:R-:W-:Y:S01]  /*12bf0*/  CS2R R24, SRZ ;  /* 0x0000000000187805 */ /* 0x000fe2000001ff00 */
[----:B------:R-:W-:Y:S01]  /*12c00*/  IMAD R6, R2, UR4, RZ ;  /* 0x0000000402067c24 */ /* 0x000fe2000f8e02ff */
[----:B------:R-:W-:-:S03]  /*12c10*/  ULDC UR4, c[0x0][0x224] ;  /* 0x0000890000047ab9 */ /* 0x000fc60000000800 */
[----:B------:R-:W-:-:S04]  /*12c20*/  IMAD R7, R17, UR5, R6 ;  /* 0x0000000511077c24 */ /* 0x000fc8000f8e0206 */
[----:B--2---:R-:W-:-:S04]  /*12c30*/  IMAD R7, R0, UR4, R7 ;  /* 0x0000000400077c24 */ /* 0x004fc8000f8e0207 */
        /* <DEDUP_REMOVED lines=275> */
.L_x_1522:
        /* <DEDUP_REMOVED lines=275> */
.L_x_1523:
[----:B------:R-:W-:Y:S01]  /*14ea0*/  IMAD.MOV.U32 R16, RZ, RZ, RZ ;  /* 0x000000ffff107224 */ /* 0x000fe200078e00ff */
[----:B------:R-:W-:Y:S01]  /*14eb0*/  MOV R26, RZ ;  /* 0x000000ff001a7202 */ /* 0x000fe20000000f00 */
        /* <DEDUP_REMOVED lines=275> */
.L_x_1524:
        /* <DEDUP_REMOVED lines=275> */
.L_x_1525:
[----:B------:R-:W2:Y:S01]  /*17120*/  LDC R11, c[0x0][0x22c] ;  /* 0x00008b00ff0b7b82 */ /* 0x000ea20000000800 */
[----:B------:R-:W-:Y:S01]  /*17130*/  ULDC UR4, c[0x0][0x21c] ;  /* 0x0000870000047ab9 */ /* 0x000fe20000000800 */
[----:B------:R-:W-:Y:S01]  /*17140*/  BSSY B0, `(.L_x_1526) ;  /* 0x000000c000007945 */ /* 0x000fe20003800000 */
[----:B------:R-:W-:Y:S02]  /*17150*/  PRMT R3, RZ, 0x7610, R3 ;  /* 0x00007610ff037816 */ /* 0x000fe40000000003 */
[----:B--2---:R-:W-:-:S04]  /*17160*/  ISETP.NE.AND P0, PT, R11, RZ, PT ;  /* 0x000000ff0b00720c */ /* 0x004fc80003f05270 */
        /* <DEDUP_REMOVED lines=9> */
.L_x_1527:
[----:B------:R-:W-:Y:S05]  /*17200*/  BSYNC B0 ;  /* 0x0000000000007941 */ /* 0x000fea0003800000 */
.L_x_1526:
[----:B------:R-:W-:Y:S01]  /*17210*/  PRMT R3, R3, 0x9910, RZ ;  /* 0x0000991003037816 */ /* 0x000fe200000000ff */
[----:B------:R-:W-:Y:S01]  /*17220*/  BSSY B0, `(.L_x_1528) ;  /* 0x0000010000007945 */ /* 0x000fe20003800000 */
[----:B------:R-:W-:Y:S02]  /*17230*/  LOP3.LUT P0, RZ, R2, R17, RZ, 0xfc, !PT ;  /* 0x0000001102ff7212 */ /* 0x000fe4000780fcff */
[----:B------:R-:W-:-:S13]  /*17240*/  ISETP.NE.AND P3, PT, R3, RZ, PT ;  /* 0x000000ff0300720c */ /* 0x000fda0003f65270 */
[----:B------:R-:W-:Y:S05]  /*17250*/  @!P3 BRA `(.L_x_1529) ;  /* 0x000000000030b947 */ /* 0x000fea0003800000 */
[----:B------:R-:W2:Y:S01]  /*17260*/  S2UR UR4, SR_CTAID.Y ;  /* 0x00000000000479c3 */ /* 0x000ea20000002600 */
[----:B------:R-:W-:-:S07]  /*17270*/  ISETP.NE.AND P1, PT, R11, RZ, PT ;  /* 0x000000ff0b00720c */ /* 0x000fce0003f25270 */
[----:B------:R-:W2:Y:S08]  /*17280*/  LDC R3, c[0x0][0x10] ;  /* 0x00000400ff037b82 */ /* 0x000eb00000000800 */
[----:B------:R-:W3:Y:S01]  /*17290*/  LDC.64 R6, c[0x0][0x600] ;  /* 0x00018000ff067b82 */ /* 0x000ee20000000a00 */
[----:B--2---:R-:W-:Y:S01]  /*172a0*/  IMAD R3, R0, R3, UR4 ;  /* 0x0000000400037e24 */ /* 0x004fe2000f8e0203 */
[----:B------:R-:W-:-:S03]  /*172b0*/  ULDC UR4, c[0x0][0x0] ;  /* 0x0000000000047ab9 */ /* 0x000fc60000000800 */
[----:B------:R-:W-:-:S04]  /*172c0*/  @!P1 IMAD R3, R3, UR4, R2 ;  /* 0x0000000403039c24 */ /* 0x000fc8000f8e0202 */
[----:B---3--:R-:W-:-:S05]  /*172d0*/  IMAD.WIDE.U32 R6, R3, 0x4, R6 ;  /* 0x0000000403067825 */ /* 0x008fca00078e0006 */
[----:B------:R2:W-:Y:S04]  /*172e0*/  STG.E.U8 desc[UR58][R6.64], R23 ;  /* 0x0000001706007986 */ /* 0x0005e8000c10113a */
[----:B------:R2:W-:Y:S04]  /*172f0*/  STG.E.U8 desc[UR58][R6.64+0x1], R22 ;  /* 0x0000011606007986 */ /* 0x0005e8000c10113a */
[----:B------:R2:W-:Y:S04]  /*17300*/  STG.E.U8 desc[UR58][R6.64+0x2], R19 ;  /* 0x0000021306007986 */ /* 0x0005e8000c10113a */
[----:B------:R2:W-:Y:S02]  /*17310*/  STG.E.U8 desc[UR58][R6.64+0x3], R18 ;  /* 0x0000031206007986 */ /* 0x0005e4000c10113a */
.L_x_1529:
[----:B------:R-:W-:Y:S05]  /*17320*/  BSYNC B0 ;  /* 0x0000000000007941 */ /* 0x000fea0003800000 */
.L_x_1528:
[----:B------:R-:W-:Y:S01]  /*17330*/  @!PT LDS RZ, [RZ] ;  /* 0x00000000fffff984 */ /* 0x000fe20000000800 */
[----:B------:R-:W-:Y:S01]  /*17340*/  @!PT LDS RZ, [RZ] ;  /* 0x00000000fffff984 */ /* 0x000fe20000000800 */
[----:B------:R-:W-:Y:S01]  /*17350*/  @!PT LDS RZ, [RZ] ;  /* 0x00000000fffff984 */ /* 0x000fe20000000800 */
[----:B------:R-:W-:Y:S01]  /*17360*/  @!PT LDS RZ, [RZ] ;  /* 0x00000000fffff984 */ /* 0x000fe20000000800 */
[----:B------:R3:W-:Y:S06]  /*17370*/  MEMBAR.ALL.CTA ;  /* 0x0000000000007992 */ /* 0x0007ec0000008000 */
[----:B---3--:R-:W-:Y:S06]  /*17380*/  MEMBAR.SC.GPU ;  /* 0x0000000000007992 */ /* 0x008fec0000002000 */
        /* <DEDUP_REMOVED lines=8> */
[----:B------:R-:W3:Y:S01]  /*17410*/  S2R R3, SR_LANEID ;  /* 0x0000000000037919 */ /* 0x000ee20000000000 */
[----:B------:R-:W-:Y:S01]  /*17420*/  VOTEU.ANY UR4, UPT, PT ;  /* 0x0000000000047886 */ /* 0x000fe200038e0100 */
[----:B--2---:R-:W2:Y:S01]  /*17430*/  LDC.64 R6, c[0x0][0x608] ;  /* 0x00018200ff067b82 */ /* 0x004ea20000000a00 */
[----:B------:R-:W3:Y:S08]  /*17440*/  FLO.U32 R8, UR4 ;  /* 0x0000000400087d00 */ /* 0x000ef000080e0000 */
[----:B------:R-:W4:Y:S01]  /*17450*/  POPC R9, UR4 ;  /* 0x0000000400097d09 */ /* 0x000f220008000000 */
[----:B--2---:R-:W-:Y:S01]  /*17460*/  IMAD.WIDE.U32 R6, R0, 0x4, R6 ;  /* 0x0000000400067825 */ /* 0x004fe200078e0006 */
[----:B---3--:R-:W-:-:S13]  /*17470*/  ISETP.EQ.U32.AND P0, PT, R8, R3, PT ;  /* 0x000000030800720c */ /* 0x008fda0003f02070 */
[----:B----4-:R-:W2:Y:S01]  /*17480*/  @P0 ATOMG.E.ADD.STRONG.GPU PT, R7, desc[UR58][R6.64], R9 ;  /* 0x00000009060709a8 */ /* 0x010ea200081ee1fa */
[----:B------:R-:W3:Y:S01]  /*17490*/  S2UR UR6, SR_CgaCtaId ;  /* 0x00000000000679c3 */ /* 0x000ee20000008800 */
[----:B------:R-:W-:Y:S01]  /*174a0*/  UMOV UR5, 0x400 ;  /* 0x0000040000057882 */ /* 0x000fe20000000000 */
[----:B------:R-:W4:Y:S01]  /*174b0*/  S2R R10, SR_LTMASK ;  /* 0x00000000000a7919 */ /* 0x000f220000003900 */
[----:B---3--:R-:W-:Y:S01]  /*174c0*/  ULEA UR5, UR6, UR5, 0x18 ;  /* 0x0000000506057291 */ /* 0x008fe2000f8ec03f */
[----:B----4-:R-:W-:Y:S01]  /*174d0*/  LOP3.LUT R10, R10, UR4, RZ, 0xc0, !PT ;  /* 0x000000040a0a7c12 */ /* 0x010fe2000f8ec0ff */
[----:B------:R-:W-:Y:S02]  /*174e0*/  ULDC UR4, c[0x0][0x10] ;  /* 0x0000040000047ab9 */ /* 0x000fe40000000800 */
[----:B------:R-:W-:-:S03]  /*174f0*/  UIADD3 UR4, UR4, -0x1, URZ ;  /* 0xffffffff04047890 */ /* 0x000fc6000fffe03f */
[----:B------:R-:W3:Y:S01]  /*17500*/  POPC R10, R10 ;  /* 0x0000000a000a7309 */ /* 0x000ee20000000000 */
[----:B--2---:R-:W3:Y:S02]  /*17510*/  SHFL.IDX PT, R3, R7, R8, 0x1f ;  /* 0x00001f0807037589 */ /* 0x004ee400000e0000 */
[----:B---3--:R-:W-:-:S05]  /*17520*/  IMAD.IADD R3, R3, 0x1, R10 ;  /* 0x0000000103037824 */ /* 0x008fca00078e020a */
[----:B------:R-:W-:-:S04]  /*17530*/  ISETP.NE.AND P0, PT, R3, UR4, PT ;  /* 0x0000000403007c0c */ /* 0x000fc8000bf05270 */
[----:B------:R-:W-:-:S05]  /*17540*/  SEL R3, RZ, 0x1, P0 ;  /* 0x00000001ff037807 */ /* 0x000fca0000000000 */
[----:B------:R3:W-:Y:S04]  /*17550*/  STS.U8 [UR5], R3 ;  /* 0x00000003ff007988 */ /* 0x0007e80008000005 */
.L_x_1531:
[----:B------:R-:W-:Y:S05]  /*17560*/  BSYNC B0 ;  /* 0x0000000000007941 */ /* 0x000fea0003800000 */
.L_x_1530:
[----:B------:R-:W4:Y:S08]  /*17570*/  S2UR UR5, SR_CgaCtaId ;  /* 0x00000000000579c3 */ /* 0x000f300000008800 */
[----:B------:R-:W-:Y:S06]  /*17580*/  BAR.SYNC.DEFER_BLOCKING 0x0 ;  /* 0x0000000000007b1d */ /* 0x000fec0000010000 */
[----:B------:R-:W-:-:S02]  /*17590*/  UMOV UR4, 0x400 ;  /* 0x0000040000047882 */ /* 0x000fc40000000000 */
[----:B----4-:R-:W-:-:S09]  /*175a0*/  ULEA UR6, UR5, UR4, 0x18 ;  /* 0x0000000405067291 */ /* 0x010fd2000f8ec03f */
[----:B---3--:R-:W3:Y:S02]  /*175b0*/  LDS.U8 R3, [UR6] ;  /* 0x00000006ff037984 */ /* 0x008ee40008000000 */
[----:B---3--:R-:W-:-:S13]  /*175c0*/  ISETP.NE.AND P0, PT, R3, RZ, PT ;  /* 0x000000ff0300720c */ /* 0x008fda0003f05270 */
[----:B------:R-:W-:Y:S05]  /*175d0*/  @!P0 EXIT ;  /* 0x000000000000894d */ /* 0x000fea0003800000 */
[----:B------:R-:W-:Y:S01]  /*175e0*/  ISETP.NE.AND P0, PT, R11, RZ, PT ;  /* 0x000000ff0b00720c */ /* 0x000fe20003f05270 */
        /* <DEDUP_REMOVED lines=9> */
[----:B------:R-:W-:Y:S01]  /*17680*/  ULDC.U8 UR6, c[0x0][0x211] ;  /* 0x0000844000067ab9 */ /* 0x000fe20000000000 */
[----:B------:R-:W-:Y:S01]  /*17690*/  BSSY B0, `(.L_x_1532) ;  /* 0x0000048000007945 */ /* 0x000fe20003800000 */
[----:B--2---:R-:W-:-:S03]  /*176a0*/  MOV R18, UR6 ;  /* 0x0000000600127c02 */ /* 0x004fc60008000f00 */
        /* <DEDUP_REMOVED lines=10> */
[----:B------:R-:W2:Y:S01]  /*17750*/  LDC R10, c[0x0][0x4] ;  /* 0x00000100ff0a7b82 */ /* 0x000ea20000000800 */
[----:B------:R-:W-:Y:S01]  /*17760*/  BSSY B1, `(.L_x_1535) ;  /* 0x0000018000017945 */ /* 0x000fe20003800000 */
[----:B------:R-:W-:Y:S01]  /*17770*/  PRMT R27, R18, 0x7610, R27 ;  /* 0x00007610121b7816 */ /* 0x000fe2000000001b */
[----:B------:R-:W-:Y:S01]  /*17780*/  IMAD R0, R0, UR7, RZ ;  /* 0x0000000700007c24 */ /* 0x000fe2000f8e02ff */
[C---:B------:R-:W-:Y:S02]  /*17790*/  PRMT R23, R18.reuse, 0x7610, R23 ;  /* 0x0000761012177816 */ /* 0x040fe40000000017 */
[----:B------:R-:W-:Y:S02]  /*177a0*/  PRMT R19, R18, 0x7610, R19 ;  /* 0x0000761012137816 */ /* 0x000fe40000000013 */
[----:B------:R-:W3:Y:S01]  /*177b0*/  LDC.64 R8, c[0x0][0x600] ;  /* 0x00018000ff087b82 */ /* 0x000ee20000000a00 */
[----:B--2---:R-:W-:-:S07]  /*177c0*/  IMAD R10, R10, UR6, RZ ;  /* 0x000000060a0a7c24 */ /* 0x004fce000f8e02ff */
.L_x_1536:
[----:B------:R-:W-:-:S04]  /*177d0*/  IMAD.IADD R7, R0, 0x1, R3 ;  /* 0x0000000100077824 */ /* 0x000fc800078e0203 */
[----:B---3--:R-:W-:-:S05]  /*177e0*/  IMAD.WIDE.U32 R6, R7, 0x4, R8 ;  /* 0x0000000407067825 */ /* 0x008fca00078e0008 */
        /* <DEDUP_REMOVED lines=16> */
.L_x_1535:
[----:B------:R-:W-:Y:S05]  /*178f0*/  BRA `(.L_x_1534) ;  /* 0x0000000000847947 */ /* 0x000fea0003800000 */
.L_x_1533:
[----:B------:R-:W-:Y:S01]  /*17900*/  ULDC UR7, c[0x0][0x228] ;  /* 0x00008a0000077ab9 */ /* 0x000fe20000000800 */
[C---:B------:R-:W-:Y:S02]  /*17910*/  PRMT R27, R18.reuse, 0x7610, R27 ;  /* 0x00007610121b7816 */ /* 0x040fe4000000001b */
[----:B------:R-:W-:Y:S02]  /*17920*/  ISETP.GE.U32.AND P0, PT, R17, UR7, PT ;  /* 0x0000000711007c0c */ /* 0x000fe4000bf06070 */
[C---:B------:R-:W-:Y:S02]  /*17930*/  PRMT R23, R18.reuse, 0x7610, R23 ;  /* 0x0000761012177816 */ /* 0x040fe40000000017 */
[----:B------:R-:W-:-:S09]  /*17940*/  PRMT R19, R18, 0x7610, R19 ;  /* 0x0000761012137816 */ /* 0x000fd20000000013 */
[----:B------:R-:W-:Y:S05]  /*17950*/  @P0 BRA `(.L_x_1534) ;  /* 0x00000000006c0947 */ /* 0x000fea0003800000 */
[----:B------:R-:W-:Y:S01]  /*17960*/  ULDC UR6, c[0x0][0x10] ;  /* 0x0000040000067ab9 */ /* 0x000fe20000000800 */
[----:B------:R-:W2:Y:S01]  /*17970*/  LDC R13, c[0x0][RZ] ;  /* 0x00000000ff0d7b82 */ /* 0x000ea20000000800 */
[----:B------:R-:W-:Y:S01]  /*17980*/  PRMT R27, R18, 0x7610, R27 ;  /* 0x00007610121b7816 */ /* 0x000fe2000000001b */
[----:B------:R-:W-:Y:S01]  /*17990*/  IMAD R0, R0, UR6, RZ ;  /* 0x0000000600007c24 */ /* 0x000fe2000f8e02ff */
[C---:B------:R-:W-:Y:S02]  /*179a0*/  PRMT R23, R18.reuse, 0x7610, R23 ;  /* 0x0000761012177816 */ /* 0x040fe40000000017 */
[----:B------:R-:W-:Y:S02]  /*179b0*/  PRMT R19, R18, 0x7610, R19 ;  /* 0x0000761012137816 */ /* 0x000fe40000000013 */
[----:B------:R-:W-:Y:S01]  /*179c0*/  MOV R3, R17 ;  /* 0x0000001100037202 */ /* 0x000fe20000000f00 */
[----:B------:R-:W3:Y:S08]  /*179d0*/  LDC.64 R8, c[0x0][0x600] ;  /* 0x00018000ff087b82 */ /* 0x000ef00000000a00 */
[----:B------:R-:W4:Y:S02]  /*179e0*/  LDC R22, c[0x0][0x4] ;  /* 0x00000100ff167b82 */ /* 0x000f240000000800 */
.L_x_1537:
[----:B------:R-:W-:-:S04]  /*179f0*/  IMAD.IADD R7, R0, 0x1, R3 ;  /* 0x0000000100077824 */ /* 0x000fc800078e0203 */
[----:B--2---:R-:W-:-:S04]  /*17a00*/  IMAD R7, R7, R13, R2 ;  /* 0x0000000d07077224 */ /* 0x004fc800078e0202 */
[----:B---3--:R-:W-:-:S05]  /*17a10*/  IMAD.WIDE.U32 R6, R7, 0x4, R8 ;  /* 0x0000000407067825 */ /* 0x008fca00078e0008 */
[----:B------:R-:W2:Y:S04]  /*17a20*/  LDG.E.U8 R11, desc[UR58][R6.64] ;  /* 0x0000003a060b7981 */ /* 0x000ea8000c1e1100 */
[----:B------:R-:W3:Y:S04]  /*17a30*/  LDG.E.U8 R10, desc[UR58][R6.64+0x1] ;  /* 0x0000013a060a7981 */ /* 0x000ee8000c1e1100 */
[----:B------:R-:W5:Y:S04]  /*17a40*/  LDG.E.U8 R14, desc[UR58][R6.64+0x2] ;  /* 0x0000023a060e7981 */ /* 0x000f68000c1e1100 */
[----:B------:R-:W5:Y:S01]  /*17a50*/  LDG.E.U8 R20, desc[UR58][R6.64+0x3] ;  /* 0x0000033a06147981 */ /* 0x000f62000c1e1100 */
[----:B----4-:R-:W-:-:S05]  /*17a60*/  IMAD.IADD R3, R22, 0x1, R3 ;  /* 0x0000000116037824 */ /* 0x010fca00078e0203 */
[----:B------:R-:W-:Y:S02]  /*17a70*/  ISETP.GE.U32.AND P5, PT, R3, UR7, PT ;  /* 0x0000000703007c0c */ /* 0x000fe4000bfa6070 */
[----:B--2---:R-:W-:Y:S02]  /*17a80*/  LOP3.LUT P0, RZ, R11, 0xff, R18, 0xc8, !PT ;  /* 0x000000ff0bff7812 */ /* 0x004fe4000780c812 */
[----:B---3--:R-:W-:Y:S02]  /*17a90*/  LOP3.LUT P1, RZ, R10, 0xff, R27, 0xc8, !PT ;  /* 0x000000ff0aff7812 */ /* 0x008fe4000782c81b */
[----:B------:R-:W-:Y:S02]  /*17aa0*/  SEL R18, RZ, 0x1, !P0 ;  /* 0x00000001ff127807 */ /* 0x000fe40004000000 */
[----:B-----5:R-:W-:Y:S02]  /*17ab0*/  LOP3.LUT P2, RZ, R14, 0xff, R23, 0xc8, !PT ;  /* 0x000000ff0eff7812 */ /* 0x020fe4000784c817 */
[----:B------:R-:W-:-:S02]  /*17ac0*/  SEL R27, RZ, 0x1, !P1 ;  /* 0x00000001ff1b7807 */ /* 0x000fc40004800000 */
[----:B------:R-:W-:Y:S02]  /*17ad0*/  LOP3.LUT P4, RZ, R20, 0xff, R19, 0xc8, !PT ;  /* 0x000000ff14ff7812 */ /* 0x000fe4000788c813 */
[----:B------:R-:W-:Y:S02]  /*17ae0*/  SEL R23, RZ, 0x1, !P2 ;  /* 0x00000001ff177807 */ /* 0x000fe40005000000 */
[----:B------:R-:W-:Y:S01]  /*17af0*/  SEL R19, RZ, 0x1, !P4 ;  /* 0x00000001ff137807 */ /* 0x000fe20006000000 */
[----:B------:R-:W-:Y:S08]  /*17b00*/  @!P5 BRA `(.L_x_1537) ;  /* 0xfffffffc00b8d947 */ /* 0x000ff0000383ffff */
.L_x_1534:
[----:B------:R-:W-:Y:S05]  /*17b10*/  BSYNC B0 ;  /* 0x0000000000007941 */ /* 0x000fea0003800000 */
.L_x_1532:
[----:B------:R-:W2:Y:S01]  /*17b20*/  LDC R11, c[0x0][RZ] ;  /* 0x00000000ff0b7b82 */ /* 0x000ea20000000800 */
        /* <DEDUP_REMOVED lines=8> */
[----:B--2---:R-:W-:-:S05]  /*17bb0*/  IMAD R0, R17, R11, R2 ;  /* 0x0000000b11007224 */ /* 0x004fca00078e0202 */
[----:B------:R-:W-:-:S05]  /*17bc0*/  LEA R0, R0, UR4, 0x2 ;  /* 0x0000000400007c11 */ /* 0x000fca000f8e10ff */
[----:B------:R2:W-:Y:S02]  /*17bd0*/  STS [R0], R3 ;  /* 0x0000000300007388 */ /* 0x0005e40000000800 */
[----:B------:R-:W-:Y:S05]  /*17be0*/  @!P0 BRA `(.L_x_1538) ;  /* 0x00000000007c8947 */ /* 0x000fea0003800000 */
[----:B------:R-:W-:-:S07]  /*17bf0*/  MOV R6, UR5 ;  /* 0x0000000500067c02 */ /* 0x000fce0008000f00 */
.L_x_1541:
[--C-:B--2---:R-:W-:Y:S01]  /*17c00*/  IMAD.IADD R3, R17, 0x1, R6.reuse ;  /* 0x0000000111037824 */ /* 0x104fe200078e0206 */
        /* <DEDUP_REMOVED lines=9> */
[----:B------:R-:W2:Y:S02]  /*17ca0*/  LDS R3, [R3] ;  /* 0x0000000003037984 */ /* 0x000ea40000000800 */
[C---:B--2---:R-:W-:Y:S02]  /*17cb0*/  PRMT R7, R3.reuse, 0x7770, RZ ;  /* 0x0000777003077816 */ /* 0x044fe400000000ff */
[C---:B------:R-:W-:Y:S02]  /*17cc0*/  PRMT R6, R3.reuse, 0x7771, RZ ;  /* 0x0000777103067816 */ /* 0x040fe400000000ff */
[----:B------:R-:W-:Y:S02]  /*17cd0*/  PRMT R8, R3, 0x7772, RZ ;  /* 0x0000777203087816 */ /* 0x000fe400000000ff */
[----:B------:R-:W-:Y:S02]  /*17ce0*/  LOP3.LUT P0, RZ, R7, 0xff, R18, 0xc8, !PT ;  /* 0x000000ff07ff7812 */ /* 0x000fe4000780c812 */
[----:B------:R-:W-:-:S02]  /*17cf0*/  LOP3.LUT P1, RZ, R6, 0xff, R27, 0xc8, !PT ;  /* 0x000000ff06ff7812 */ /* 0x000fc4000782c81b */
[----:B------:R-:W-:Y:S02]  /*17d00*/  PRMT R6, R3, 0x7773, RZ ;  /* 0x0000777303067816 */ /* 0x000fe400000000ff */
[----:B------:R-:W-:Y:S02]  /*17d10*/  LOP3.LUT P2, RZ, R8, 0xff, R23, 0xc8, !PT ;  /* 0x000000ff08ff7812 */ /* 0x000fe4000784c817 */
        /* <DEDUP_REMOVED lines=9> */
.L_x_1540:
[----:B------:R-:W-:Y:S05]  /*17db0*/  BSYNC B0 ;  /* 0x0000000000007941 */ /* 0x000fea0003800000 */
.L_x_1539:
[----:B------:R-:W-:Y:S01]  /*17dc0*/  IMAD.MOV.U32 R6, RZ, RZ, R9 ;  /* 0x000000ffff067224 */ /* 0x000fe200078e0009 */
[----:B------:R-:W-:Y:S06]  /*17dd0*/  @P4 BRA `(.L_x_1541) ;  /* 0xfffffffc00884947 */ /* 0x000fec000383ffff */
.L_x_1538:
[----:B------:R-:W-:Y:S02]  /*17de0*/  ULDC UR4, c[0x0][0x22c] ;  /* 0x00008b0000047ab9 */ /* 0x000fe40000000800 */
[----:B------:R-:W-:-:S13]  /*17df0*/  ISETP.NE.AND P0, PT, RZ, UR4, PT ;  /* 0x00000004ff007c0c */ /* 0x000fda000bf05270 */
[----:B------:R-:W-:Y:S05]  /*17e00*/  @!P0 BRA `(.L_x_1542) ;  /* 0x0000000400248947 */ /* 0x000fea0003800000 */
[----:B------:R-:W-:Y:S02]  /*17e10*/  ISETP.GT.AND P0, PT, R11, 0x20, PT ;  /* 0x000000200b00780c */ /* 0x000fe40003f04270 */
[----:B--2---:R-:W-:-:S11]  /*17e20*/  MOV R3, R11 ;  /* 0x0000000b00037202 */ /* 0x004fd60000000f00 */
[----:B------:R-:W-:Y:S05]  /*17e30*/  @!P0 BRA `(.L_x_1543) ;  /* 0x0000000000988947 */ /* 0x000fea0003800000 */
[----:B------:R-:W-:Y:S02]  /*17e40*/  PRMT R6, R27, 0x7604, R18 ;  /* 0x000076041b067816 */ /* 0x000fe40000000012 */
[----:B------:R-:W-:Y:S02]  /*17e50*/  LEA.HI R3, R11, R11, RZ, 0x1 ;  /* 0x0000000b0b037211 */ /* 0x000fe400078f08ff */
[----:B------:R-:W-:-:S04]  /*17e60*/  PRMT R6, R23, 0x7054, R6 ;  /* 0x0000705417067816 */ /* 0x000fc80000000006 */
[----:B------:R-:W-:Y:S02]  /*17e70*/  PRMT R7, R19, 0x654, R6 ;  /* 0x0000065413077816 */ /* 0x000fe40000000006 */
[----:B------:R-:W-:Y:S01]  /*17e80*/  SHF.R.S32.HI R6, RZ, 0x1, R3 ;  /* 0x00000001ff067819 */ /* 0x000fe20000011403 */
[----:B------:R-:W-:Y:S02]  /*17e90*/  IMAD.MOV.U32 R3, RZ, RZ, 0x20 ;  /* 0x00000020ff037424 */ /* 0x000fe400078e00ff */
[----:B------:R2:W-:Y:S01]  /*17ea0*/  STS [R0], R7 ;  /* 0x0000000700007388 */ /* 0x0005e20000000800 */
[----:B------:R-:W-:-:S13]  /*17eb0*/  ISETP.GE.AND P0, PT, R6, 0x20, PT ;  /* 0x000000200600780c */ /* 0x000fda0003f06270 */
[----:B--2---:R-:W-:Y:S05]  /*17ec0*/  @!P0 BRA `(.L_x_1543) ;  /* 0x0000000000748947 */ /* 0x004fea0003800000 */
.L_x_1546:
[C---:B--2---:R-:W-:Y:S01]  /*17ed0*/  IMAD.IADD R3, R2.reuse, 0x1, R6 ;  /* 0x0000000102037824 */ /* 0x044fe200078e0206 */
[----:B------:R-:W-:Y:S04]  /*17ee0*/  BAR.SYNC.DEFER_BLOCKING 0x0 ;  /* 0x0000000000007b1d */ /* 0x000fe80000010000 */
[----:B------:R-:W-:Y:S02]  /*17ef0*/  ISETP.GE.U32.AND P0, PT, R3, R11, PT ;  /* 0x0000000b0300720c */ /* 0x000fe40003f06070 */
[----:B------:R-:W-:Y:S02]  /*17f00*/  BSSY B0, `(.L_x_1544) ;  /* 0x0000015000007945 */ /* 0x000fe40003800000 */
[----:B------:R-:W-:-:S13]  /*17f10*/  ISETP.GE.U32.OR P0, PT, R2, R6, P0 ;  /* 0x000000060200720c */ /* 0x000fda0000706470 */
[----:B------:R-:W-:Y:S05]  /*17f20*/  @P0 BRA `(.L_x_1545) ;  /* 0x0000000000480947 */ /* 0x000fea0003800000 */
[----:B------:R-:W-:-:S06]  /*17f30*/  LEA R3, R6, R0, 0x2 ;  /* 0x0000000006037211 */ /* 0x000fcc00078e10ff */
        /* <DEDUP_REMOVED lines=17> */
.L_x_1545:
[----:B------:R-:W-:Y:S05]  /*18050*/  BSYNC B0 ;  /* 0x0000000000007941 */ /* 0x000fea0003800000 */
.L_x_1544:
[----:B------:R-:W-:-:S04]  /*18060*/  SHF.R.S32.HI R6, RZ, 0x1, R6 ;  /* 0x00000001ff067819 */ /* 0x000fc80000011406 */
[----:B------:R-:W-:-:S13]  /*18070*/  ISETP.GE.AND P0, PT, R6, 0x20, PT ;  /* 0x000000200600780c */ /* 0x000fda0003f06270 */
[----:B------:R-:W-:Y:S05]  /*18080*/  @P0 BRA `(.L_x_1546) ;  /* 0xfffffffc00900947 */ /* 0x000fea000383ffff */
[----:B--2---:R-:W-:-:S07]  /*18090*/  IMAD.MOV.U32 R3, RZ, RZ, 0x20 ;  /* 0x00000020ff037424 */ /* 0x004fce00078e00ff */
.L_x_1543:
[----:B------:R-:W-:Y:S01]  /*180a0*/  BAR.SYNC.DEFER_BLOCKING 0x0 ;  /* 0x0000000000007b1d */ /* 0x000fe20000010000 */
[----:B------:R-:W-:-:S13]  /*180b0*/  ISETP.GE.AND P0, PT, R3, 0x2, PT ;  /* 0x000000020300780c */ /* 0x000fda0003f06270 */
[----:B------:R-:W-:Y:S05]  /*180c0*/  @!P0 BRA `(.L_x_1542) ;  /* 0x0000000000748947 */ /* 0x000fea0003800000 */
[----:B------:R-:W-:-:S07]  /*180d0*/  IMAD.MOV.U32 R0, RZ, RZ, 0x1 ;  /* 0x00000001ff007424 */ /* 0x000fce00078e00ff */
.L_x_1547:
[----:B------:R-:W-:Y:S02]  /*180e0*/  LOP3.LUT R2, R18, 0xffff, RZ, 0xc0, !PT ;  /* 0x0000ffff12027812 */ /* 0x000fe400078ec0ff */
[----:B------:R-:W-:Y:S02]  /*180f0*/  LOP3.LUT R7, R23, 0xffff, RZ, 0xc0, !PT ;  /* 0x0000ffff17077812 */ /* 0x000fe400078ec0ff */
[----:B------:R-:W-:Y:S02]  /*18100*/  LOP3.LUT R6, R27, 0xffff, RZ, 0xc0, !PT ;  /* 0x0000ffff1b067812 */ /* 0x000fe400078ec0ff */
[----:B------:R-:W-:Y:S02]  /*18110*/  LOP3.LUT R8, R19, 0xffff, RZ, 0xc0, !PT ;  /* 0x0000ffff13087812 */ /* 0x000fe400078ec0ff */
[----:B------:R-:W-:Y:S02]  /*18120*/  PRMT R2, R2, 0x8880, RZ ;  /* 0x0000888002027816 */ /* 0x000fe400000000ff */
[----:B------:R-:W-:-:S02]  /*18130*/  PRMT R11, R7, 0x8880, RZ ;  /* 0x00008880070b7816 */ /* 0x000fc400000000ff */
[----:B------:R-:W-:Y:S02]  /*18140*/  PRMT R9, R6, 0x8880, RZ ;  /* 0x0000888006097816 */ /* 0x000fe400000000ff */
[----:B------:R-:W-:Y:S02]  /*18150*/  PRMT R13, R8, 0x8880, RZ ;  /* 0x00008880080d7816 */ /* 0x000fe400000000ff */
[----:B------:R-:W-:Y:S01]  /*18160*/  MOV R7, R2 ;  /* 0x0000000200077202 */ /* 0x000fe20000000f00 */
[----:B------:R-:W2:Y:S01]  /*18170*/  SHFL.DOWN PT, R11, R11, R0, 0x1f ;  /* 0x08001f000b0b7589 */ /* 0x000ea200000e0000 */
[----:B------:R-:W-:Y:S02]  /*18180*/  LOP3.LUT P1, RZ, R18, 0xff, RZ, 0xc0, !PT ;  /* 0x000000ff12ff7812 */ /* 0x000fe4000782c0ff */
[----:B------:R-:W-:Y:S01]  /*18190*/  LOP3.LUT P2, RZ, R27, 0xff, RZ, 0xc0, !PT ;  /* 0x000000ff1bff7812 */ /* 0x000fe2000784c0ff */
[----:B------:R-:W3:Y:S01]  /*181a0*/  SHFL.DOWN PT, R9, R9, R0, 0x1f ;  /* 0x08001f0009097589 */ /* 0x000ee200000e0000 */
[----:B------:R-:W-:-:S02]  /*181b0*/  LOP3.LUT P4, RZ, R23, 0xff, RZ, 0xc0, !PT ;  /* 0x000000ff17ff7812 */ /* 0x000fc4000788c0ff */
        /* <DEDUP_REMOVED lines=14> */
.L_x_1542:
        /* <DEDUP_REMOVED lines=9> */
[----:B--2---:R-:W2:Y:S04]  /*18330*/  LDG.E.U8 R3, desc[UR58][R4.64] ;  /* 0x0000003a04037981 */ /* 0x004ea8000c1e1100 */
        /* <DEDUP_REMOVED lines=11> */
.L_x_1549:
[----:B------:R-:W-:Y:S05]  /*183f0*/  @!P4 BRA `(.L_x_1550) ;  /* 0x00000004008cc947 */ /* 0x000fea0003800000 */
[----:B------:R-:W3:Y:S02]  /*18400*/  LDC R17, c[0x0][0x61c] ;  /* 0x00018700ff117b82 */ /* 0x000ee40000000800 */
[----:B---3--:R-:W-:-:S04]  /*18410*/  ISETP.NE.AND P0, PT, R17, 0x1, PT ;  /* 0x000000011100780c */ /* 0x008fc80003f05270 */
[----:B--2---:R-:W-:-:S09]  /*18420*/  P2R R0, PR, RZ, 0x1 ;  /* 0x00000001ff007803 */ /* 0x004fd20000000000 */
[----:B------:R-:W-:Y:S05]  /*18430*/  @!P0 BRA `(.L_x_1551) ;  /* 0x0000000000408947 */ /* 0x000fea0003800000 */
[----:B------:R-:W-:Y:S01]  /*18440*/  MOV R0, 0x0 ;  /* 0x0000000000007802 */ /* 0x000fe20000000f00 */
[----:B------:R-:W-:Y:S01]  /*18450*/  ULDC.64 UR4, c[0x4][0x640] ;  /* 0x0101900000047ab9 */ /* 0x000fe20000000a00 */
[----:B------:R-:W-:Y:S01]  /*18460*/  ULDC.64 UR6, c[0x4][0x630] ;  /* 0x01018c0000067ab9 */ /* 0x000fe20000000a00 */
[----:B------:R-:W-:Y:S01]  /*18470*/  IMAD.U32 R4, RZ, RZ, UR4 ;  /* 0x00000004ff047e24 */ /* 0x000fe2000f8e00ff */
[----:B------:R2:W3:Y:S01]  /*18480*/  LDC.64 R2, c[0x4][R0] ;  /* 0x0100000000027b82 */ /* 0x0004e20000000a00 */
        /* <DEDUP_REMOVED lines=8> */
[----:B--2---:R-:W-:-:S07]  /*18510*/  IMAD.MOV.U32 R13, RZ, RZ, RZ ;  /* 0x000000ffff0d7224 */ /* 0x004fce00078e00ff */
[----:B------:R-:W-:-:S07]  /*18520*/  LEPC R20, `(.L_x_1551) ;  /* 0x000000001014794e */ /* 0x000fce0000000000 */
[----:B01-3--:R-:W-:Y:S05]  /*18530*/  CALL.ABS.NOINC R2 ;  /* 0x0000000002007343 */ /* 0x00bfea0003c00000 */
.L_x_1551:
        /* <DEDUP_REMOVED lines=12> */
[----:B--2---:R2:W3:Y:S01]  /*18600*/  LDC.64 R2, c[0x4][R0] ;  /* 0x0100000000027b82 */ /* 0x0044e20000000a00 */
        /* <DEDUP_REMOVED lines=11> */
.L_x_1552:
[----:B------:R-:W-:Y:S01]  /*186c0*/  ULDC.64 UR4, c[0x0][0x5e8] ;  /* 0x00017a0000047ab9 */ /* 0x000fe20000000a00 */
[----:B------:R-:W-:Y:S02]  /*186d0*/  LOP3.LUT P0, RZ, R27, 0xff, RZ, 0xc0, !PT ;  /* 0x000000ff1bff7812 */ /* 0x000fe4000780c0ff */
[----:B------:R-:W-:Y:S02]  /*186e0*/  IADD3 R24, P1, R24, UR4, RZ ;  /* 0x0000000418187c10 */ /* 0x000fe4000ff3e0ff */
[----:B--2---:R-:W-:Y:S02]  /*186f0*/  SEL R3, RZ, 0x1, !P0 ;  /* 0x00000001ff037807 */ /* 0x004fe40004000000 */
        /* <DEDUP_REMOVED lines=8> */
[----:B--2---:R2:W3:Y:S01]  /*18780*/  LDC.64 R2, c[0x4][R0] ;  /* 0x0100000000027b82 */ /* 0x0044e20000000a00 */
        /* <DEDUP_REMOVED lines=8> */
[----:B--2---:R-:W-:-:S07]  /*18810*/  IMAD.MOV.U32 R12, RZ, RZ, 0x1 ;  /* 0x00000001ff0c7424 */ /* 0x004fce00078e00ff */
[----:B------:R-:W-:-:S07]  /*18820*/  LEPC R20, `(.L_x_1553) ;  /* 0x000000001014794e */ /* 0x000fce0000000000 */
[----:B01-3--:R-:W-:Y:S05]  /*18830*/  CALL.ABS.NOINC R2 ;  /* 0x0000000002007343 */ /* 0x00bfea0003c00000 */
.L_x_1553:
[----:B------:R-:W-:Y:S01]  /*18840*/  ULDC.64 UR4, c[0x0][0x5e8] ;  /* 0x00017a0000047ab9 */ /* 0x000fe20000000a00 */
[----:B------:R-:W-:Y:S02]  /*18850*/  LOP3.LUT P0, RZ, R23, 0xff, RZ, 0xc0, !PT ;  /* 0x000000ff17ff7812 */ /* 0x000fe4000780c0ff */
[----:B------:R-:W-:Y:S02]  /*18860*/  IADD3 R26, P1, R26, UR4, RZ ;  /* 0x000000041a1a7c10 */ /* 0x000fe4000ff3e0ff */
[----:B--2---:R-:W-:Y:S02]  /*18870*/  SEL R3, RZ, 0x1, !P0 ;  /* 0x00000001ff037807 */ /* 0x004fe40004000000 */
        /* <DEDUP_REMOVED lines=8> */
[----:B--2---:R2:W3:Y:S01]  /*18900*/  LDC.64 R2, c[0x4][R0] ;  /* 0x0100000000027b82 */ /* 0x0044e20000000a00 */
        /* <DEDUP_REMOVED lines=11> */
.L_x_1554:
[----:B------:R-:W-:Y:S01]  /*189c0*/  ULDC.64 UR4, c[0x0][0x5e8] ;  /* 0x00017a0000047ab9 */ /* 0x000fe20000000a00 */
[----:B------:R-:W-:Y:S02]  /*189d0*/  LOP3.LUT P0, RZ, R19, 0xff, RZ, 0xc0, !PT ;  /* 0x000000ff13ff7812 */ /* 0x000fe4000780c0ff */
[----:B------:R-:W-:Y:S02]  /*189e0*/  IADD3 R16, P1, R16, UR4, RZ ;  /* 0x0000000410107c10 */ /* 0x000fe4000ff3e0ff */
[----:B--2---:R-:W-:-:S03]  /*189f0*/  SEL R3, RZ, 0x1, !P0 ;  /* 0x00000001ff037807 */ /* 0x004fc60004000000 */
[----:B------:R-:W-:-:S05]  /*18a00*/  IMAD.X R17, RZ, RZ, UR5, P1 ;  /* 0x00000005ff117e24 */ /* 0x000fca00088e06ff */
[----:B------:R-:W-:Y:S01]  /*18a10*/  STG.E.U8 desc[UR58][R16.64], R3 ;  /* 0x0000000310007986 */ /* 0x000fe2000c10113a */
[----:B------:R-:W-:Y:S05]  /*18a20*/  EXIT ;  /* 0x000000000000794d */ /* 0x000fea0003800000 */
.L_x_1550:
[----:B------:R-:W-:Y:S04]  /*18a30*/  STG.E.U8 desc[UR58][R4.64], R18 ;  /* 0x0000001204007986 */ /* 0x000fe8000c10113a */
[----:B------:R-:W-:Y:S04]  /*18a40*/  STG.E.U8 desc[UR58][R4.64+0x1], R27 ;  /* 0x0000011b04007986 */ /* 0x000fe8000c10113a */
[----:B------:R-:W-:Y:S04]  /*18a50*/  STG.E.U8 desc[UR58][R4.64+0x2], R23 ;  /* 0x0000021704007986 */ /* 0x000fe8000c10113a */
[----:B------:R-:W-:Y:S01]  /*18a60*/  STG.E.U8 desc[UR58][R4.64+0x3], R19 ;  /* 0x0000031304007986 */ /* 0x000fe2000c10113a */
[----:B------:R-:W-:Y:S05]  /*18a70*/  EXIT ;  /* 0x000000000000794d */ /* 0x000fea0003800000 */
.L_x_1548:
[----:B------:R-:W-:Y:S01]  /*18a80*/  ISETP.NE.AND P0, PT, RZ, UR36, PT ;  /* 0x00000024ff007c0c */ /* 0x000fe2000bf05270 */
[----:B------:R-:W-:Y:S02]  /*18a90*/  ULDC.64 UR4, c[0x0][0x5e8] ;  /* 0x00017a0000047ab9 */ /* 0x000fe40000000a00 */
[----:B------:R-:W-:Y:S02]  /*18aa0*/  IADD3 R4, P2, R24, UR4, RZ ;  /* 0x0000000418047c10 */ /* 0x000fe4000ff5e0ff */
[----:B------:R-:W-:Y:S02]  /*18ab0*/  IADD3 R6, P3, R26, UR4, RZ ;  /* 0x000000041a067c10 */ /* 0x000fe4000ff7e0ff */
[----:B------:R-:W-:Y:S01]  /*18ac0*/  IADD3 R2, P1, R25, UR4, RZ ;  /* 0x0000000419027c10 */ /* 0x000fe2000ff3e0ff */
[----:B------:R-:W-:Y:S01]  /*18ad0*/  IMAD.X R5, RZ, RZ, UR5, P2 ;  /* 0x00000005ff057e24 */ /* 0x000fe200090e06ff */
[----:B------:R-:W-:Y:S01]  /*18ae0*/  IADD3 R8, P4, R16, UR4, RZ ;  /* 0x0000000410087c10 */ /* 0x000fe2000ff9e0ff */
[----:B------:R-:W-:Y:S01]  /*18af0*/  IMAD.X R7, RZ, RZ, UR5, P3 ;  /* 0x00000005ff077e24 */ /* 0x000fe200098e06ff */
[----:B--2---:R-:W-:-:S02]  /*18b00*/  IADD3.X R3, RZ, UR5, RZ, P1, !PT ;  /* 0x00000005ff037c10 */ /* 0x004fc40008ffe4ff */
        /* <DEDUP_REMOVED lines=9> */
[----:B----4-:R-:W-:Y:S02]  /*18ba0*/  @P0 LOP3.LUT P3, RZ, R23, 0xff, R10, 0xc8, !PT ;  /* 0x000000ff17ff0812 */ /* 0x010fe4000786c80a */
[----:B-----5:R-:W-:Y:S02]  /*18bb0*/  @P0 LOP3.LUT P4, RZ, R19, 0xff, R12, 0xc8, !PT ;  /* 0x000000ff13ff0812 */ /* 0x020fe4000788c80c */
[----:B------:R-:W-:-:S02]  /*18bc0*/  @P0 SEL R0, RZ, 0x1, !P1 ;  /* 0x00000001ff000807 */ /* 0x000fc40004800000 */
[----:B------:R-:W-:Y:S02]  /*18bd0*/  @P0 SEL R10, RZ, 0x1, !P2 ;  /* 0x00000001ff0a0807 */ /* 0x000fe40005000000 */
[----:B------:R-:W-:Y:S02]  /*18be0*/  @P0 SEL R11, RZ, 0x1, !P3 ;  /* 0x00000001ff0b0807 */ /* 0x000fe40005800000 */
[----:B------:R-:W-:Y:S02]  /*18bf0*/  @P0 SEL R12, RZ, 0x1, !P4 ;  /* 0x00000001ff0c0807 */ /* 0x000fe40006000000 */
[----:B------:R-:W-:Y:S02]  /*18c00*/  @P0 PRMT R18, R0, 0x7610, R18 ;  /* 0x0000761000120816 */ /* 0x000fe40000000012 */
[----:B------:R-:W-:Y:S02]  /*18c10*/  @P0 PRMT R27, R10, 0x7610, R27 ;  /* 0x000076100a1b0816 */ /* 0x000fe4000000001b */
[----:B------:R-:W-:-:S02]  /*18c20*/  @P0 PRMT R23, R11, 0x7610, R23 ;  /* 0x000076100b170816 */ /* 0x000fc40000000017 */
[----:B------:R-:W-:Y:S01]  /*18c30*/  @P0 PRMT R19, R12, 0x7610, R19 ;  /* 0x000076100c130816 */ /* 0x000fe20000000013 */
[----:B------:R-:W-:Y:S06]  /*18c40*/  @!P5 BRA `(.L_x_1555) ;  /* 0x00000004008cd947 */ /* 0x000fec0003800000 */
[----:B------:R-:W2:Y:S02]  /*18c50*/  LDC R17, c[0x0][0x61c] ;  /* 0x00018700ff117b82 */ /* 0x000ea40000000800 */
[----:B--2---:R-:W-:-:S04]  /*18c60*/  ISETP.NE.AND P0, PT, R17, 0x1, PT ;  /* 0x000000011100780c */ /* 0x004fc80003f05270 */
[----:B------:R-:W-:-:S09]  /*18c70*/  P2R R0, PR, RZ, 0x1 ;  /* 0x00000001ff007803 */ /* 0x000fd20000000000 */
[----:B------:R-:W-:Y:S05]  /*18c80*/  @!P0 BRA `(.L_x_1556) ;  /* 0x0000000000408947 */ /* 0x000fea0003800000 */
[----:B------:R-:W-:Y:S01]  /*18c90*/  MOV R0, 0x0 ;  /* 0x0000000000007802 */ /* 0x000fe20000000f00 */
[----:B------:R-:W-:Y:S01]  /*18ca0*/  ULDC.64 UR4, c[0x4][0x640] ;  /* 0x0101900000047ab9 */ /* 0x000fe20000000a00 */
[----:B------:R-:W-:Y:S01]  /*18cb0*/  ULDC.64 UR6, c[0x4][0x440] ;  /* 0x0101100000067ab9 */ /* 0x000fe20000000a00 */
[----:B------:R-:W-:Y:S01]  /*18cc0*/  IMAD.U32 R4, RZ, RZ, UR4 ;  /* 0x00000004ff047e24 */ /* 0x000fe2000f8e00ff */
[----:B------:R2:W3:Y:S01]  /*18cd0*/  LDC.64 R2, c[0x4][R0] ;  /* 0x0100000000027b82 */ /* 0x0004e20000000a00 */
        /* <DEDUP_REMOVED lines=11> */
.L_x_1556:
        /* <DEDUP_REMOVED lines=24> */
.L_x_1557:
        /* <DEDUP_REMOVED lines=24> */
.L_x_1558:
        /* <DEDUP_REMOVED lines=24> */
.L_x_1559:
[----:B------:R-:W-:Y:S01]  /*19210*/  ULDC.64 UR4, c[0x0][0x5e8] ;  /* 0x00017a0000047ab9 */ /* 0x000fe20000000a00 */
[----:B------:R-:W-:Y:S02]  /*19220*/  LOP3.LUT P0, RZ, R19, 0xff, RZ, 0xc0, !PT ;  /* 0x000000ff13ff7812 */ /* 0x000fe4000780c0ff */
[----:B------:R-:W-:Y:S02]  /*19230*/  IADD3 R16, P1, R16, UR4, RZ ;  /* 0x0000000410107c10 */ /* 0x000fe4000ff3e0ff */
[----:B--2---:R-:W-:-:S03]  /*19240*/  SEL R3, RZ, 0x1, !P0 ;  /* 0x00000001ff037807 */ /* 0x004fc60004000000 */
[----:B------:R-:W-:-:S05]  /*19250*/  IMAD.X R17, RZ, RZ, UR5, P1 ;  /* 0x00000005ff117e24 */ /* 0x000fca00088e06ff */
[----:B------:R-:W-:Y:S01]  /*19260*/  STG.E.U8 desc[UR58][R16.64], R3 ;  /* 0x0000000310007986 */ /* 0x000fe2000c10113a */
[----:B------:R-:W-:Y:S05]  /*19270*/  EXIT ;  /* 0x000000000000794d */ /* 0x000fea0003800000 */
.L_x_1555:
        /* <DEDUP_REMOVED lines=13> */
.L_x_1521:
        /* <DEDUP_REMOVED lines=11> */
[----:B------:R-:W2:Y:S01]  /*19400*/  LDC.U8 R0, c[0x0][0x618] ;  /* 0x00018600ff007b82 */ /* 0x000ea20000000000 */
[----:B------:R-:W-:-:S04]  /*19410*/  ISETP.NE.U32.AND P0, PT, R4, RZ, PT ;  /* 0x000000ff0400720c */ /* 0x000fc80003f05070 */
[----:B------:R-:W-:-:S13]  /*19420*/  ISETP.NE.AND.EX P0, PT, R12, RZ, PT, P0 ;  /* 0x000000ff0c00720c */ /* 0x000fda0003f05300 */
[----:B------:R-:W-:Y:S05]  /*19430*/  @!P0 BRA `(.L_x_1560) ;  /* 0x0000000400e48947 */ /* 0x000fea0003800000 */
[----:B--2---:R-:W-:Y:S01]  /*19440*/  ISETP.NE.AND P0, PT, R0, RZ, PT ;  /* 0x000000ff0000720c */ /* 0x004fe20003f05270 */
        /* <DEDUP_REMOVED lines=15> */
.L_x_1561:
[----:B------:R-:W-:Y:S05]  /*19540*/  @!P4 BRA `(.L_x_1562) ;  /* 0x00000004008cc947 */ /* 0x000fea0003800000 */
        /* <DEDUP_REMOVED lines=20> */
.L_x_1563:
        /* <DEDUP_REMOVED lines=24> */
.L_x_1564:
        /* <DEDUP_REMOVED lines=24> */
.L_x_1565:
[----:B------:R-:W-:Y:S01]  /*19990*/  ULDC.64 UR4, c[0x0][0x5e8] ;  /* 0x00017a0000047ab9 */ /* 0x000fe20000000a00 */
[----:B------:R-:W-:Y:S02]  /*199a0*/  LOP3.LUT P0, RZ, R19, 0xff, RZ, 0xc0, !PT ;  /* 0x000000ff13ff7812 */ /* 0x000fe4000780c0ff */
[----:B------:R-:W-:Y:S02]  /*199b0*/  IADD3 R26, P1, R26, UR4, RZ ;  /* 0x000000041a1a7c10 */ /* 0x000fe4000ff3e0ff */
[----:B------:R-:W-:Y:S02]  /*199c0*/  ISETP.NE.AND P6, PT, R27, 0x1, PT ;  /* 0x000000011b00780c */ /* 0x000fe40003fc5270 */
[----:B--2---:R-:W-:Y:S01]  /*199d0*/  SEL R3, RZ, 0x1, !P0 ;  /* 0x00000001ff037807 */ /* 0x004fe20004000000 */
[----:B------:R-:W-:-:S05]  /*199e0*/  IMAD.X R27, RZ, RZ, UR5, P1 ;  /* 0x00000005ff1b7e24 */ /* 0x000fca00088e06ff */
[----:B------:R2:W-:Y:S05]  /*199f0*/  STG.E.U8 desc[UR58][R26.64], R3 ;  /* 0x000000031a007986 */ /* 0x0005ea000c10113a */
        /* <DEDUP_REMOVED lines=17> */
.L_x_1566:
[----:B------:R-:W-:Y:S01]  /*19b10*/  ULDC.64 UR4, c[0x0][0x5e8] ;  /* 0x00017a0000047ab9 */ /* 0x000fe20000000a00 */
[----:B------:R-:W-:Y:S02]  /*19b20*/  LOP3.LUT P0, RZ, R18, 0xff, RZ, 0xc0, !PT ;  /* 0x000000ff12ff7812 */ /* 0x000fe4000780c0ff */
[----:B------:R-:W-:Y:S02]  /*19b30*/  IADD3 R2, P1, R25, UR4, RZ ;  /* 0x0000000419027c10 */ /* 0x000fe4000ff3e0ff */
[----:B------:R-:W-:-:S03]  /*19b40*/  SEL R5, RZ, 0x1, !P0 ;  /* 0x00000001ff057807 */ /* 0x000fc60004000000 */
[----:B--2---:R-:W-:-:S05]  /*19b50*/  IMAD.X R3, RZ, RZ, UR5, P1 ;  /* 0x00000005ff037e24 */ /* 0x004fca00088e06ff */
[----:B------:R-:W-:Y:S01]  /*19b60*/  STG.E.U8 desc[UR58][R2.64], R5 ;  /* 0x0000000502007986 */ /* 0x000fe2000c10113a */
[----:B------:R-:W-:Y:S05]  /*19b70*/  EXIT ;  /* 0x000000000000794d */ /* 0x000fea0003800000 */
.L_x_1562:
[----:B------:R-:W-:Y:S04]  /*19b80*/  STG.E.U8 desc[UR58][R4.64], R23 ;  /* 0x0000001704007986 */ /* 0x000fe8000c10113a */
[----:B------:R-:W-:Y:S04]  /*19b90*/  STG.E.U8 desc[UR58][R4.64+0x1], R22 ;  /* 0x0000011604007986 */ /* 0x000fe8000c10113a */
[----:B------:R-:W-:Y:S04]  /*19ba0*/  STG.E.U8 desc[UR58][R4.64+0x2], R19 ;  /* 0x0000021304007986 */ /* 0x000fe8000c10113a */
[----:B------:R-:W-:Y:S01]  /*19bb0*/  STG.E.U8 desc[UR58][R4.64+0x3], R18 ;  /* 0x0000031204007986 */ /* 0x000fe2000c10113a */
[----:B------:R-:W-:Y:S05]  /*19bc0*/  EXIT ;  /* 0x000000000000794d */ /* 0x000fea0003800000 */
.L_x_1560:
[----:B--2---:R-:W-:Y:S01]  /*19bd0*/  ISETP.NE.AND P0, PT, R0, RZ, PT ;  /* 0x000000ff0000720c */ /* 0x004fe20003f05270 */
[----:B------:R-:W-:Y:S02]  /*19be0*/  ULDC.64 UR4, c[0x0][0x5e8] ;  /* 0x00017a0000047ab9 */ /* 0x000fe40000000a00 */
[----:B------:R-:W-:Y:S02]  /*19bf0*/  IADD3 R4, P2, R16, UR4, RZ ;  /* 0x0000000410047c10 */ /* 0x000fe4000ff5e0ff */
[----:B------:R-:W-:Y:S02]  /*19c00*/  IADD3 R6, P3, R26, UR4, RZ ;  /* 0x000000041a067c10 */ /* 0x000fe4000ff7e0ff */
[----:B------:R-:W-:Y:S01]  /*19c10*/  IADD3 R2, P1, R24, UR4, RZ ;  /* 0x0000000418027c10 */ /* 0x000fe2000ff3e0ff */
[----:B------:R-:W-:Y:S01]  /*19c20*/  IMAD.X R5, RZ, RZ, UR5, P2 ;  /* 0x00000005ff057e24 */ /* 0x000fe200090e06ff */
[----:B------:R-:W-:Y:S01]  /*19c30*/  IADD3 R8, P4, R25, UR4, RZ ;  /* 0x0000000419087c10 */ /* 0x000fe2000ff9e0ff */
[----:B------:R-:W-:Y:S01]  /*19c40*/  IMAD.X R7, RZ, RZ, UR5, P3 ;  /* 0x00000005ff077e24 */ /* 0x000fe200098e06ff */
[----:B------:R-:W-:-:S02]  /*19c50*/  IADD3.X R3, RZ, UR5, RZ, P1, !PT ;  /* 0x00000005ff037c10 */ /* 0x000fc40008ffe4ff */
        /* <DEDUP_REMOVED lines=40> */
.L_x_1568:
        /* <DEDUP_REMOVED lines=24> */
.L_x_1569:
        /* <DEDUP_REMOVED lines=24> */
.L_x_1570:
[----:B------:R-:W-:Y:S01]  /*1a1e0*/  ULDC.64 UR4, c[0x0][0x5e8] ;  /* 0x00017a0000047ab9 */ /* 0x000fe20000000a00 */
[----:B------:R-:W-:Y:S02]  /*1a1f0*/  LOP3.LUT P0, RZ, R19, 0xff, RZ, 0xc0, !PT ;  /* 0x000000ff13ff7812 */ /* 0x000fe4000780c0ff */
[----:B------:R-:W-:Y:S02]  /*1a200*/  IADD3 R26, P1, R26, UR4, RZ ;  /* 0x000000041a1a7c10 */ /* 0x000fe4000ff3e0ff */
[----:B------:R-:W-:Y:S02]  /*1a210*/  ISETP.NE.AND P6, PT, R27, 0x1, PT ;  /* 0x000000011b00780c */ /* 0x000fe40003fc5270 */
[----:B------:R-:W-:Y:S02]  /*1a220*/  IADD3.X R27, RZ, UR5, RZ, P1, !PT ;  /* 0x00000005ff1b7c10 */ /* 0x000fe40008ffe4ff */
[----:B--2---:R-:W-:-:S05]  /*1a230*/  SEL R3, RZ, 0x1, !P0 ;  /* 0x00000001ff037807 */ /* 0x004fca0004000000 */
[----:B------:R2:W-:Y:S04]  /*1a240*/  STG.E.U8 desc[UR58][R26.64], R3 ;  /* 0x000000031a007986 */ /* 0x0005e8000c10113a */
        /* <DEDUP_REMOVED lines=17> */
.L_x_1571:
[----:B------:R-:W-:Y:S01]  /*1a360*/  ULDC.64 UR4, c[0x0][0x5e8] ;  /* 0x00017a0000047ab9 */ /* 0x000fe20000000a00 */
[----:B------:R-:W-:Y:S02]  /*1a370*/  LOP3.LUT P0, RZ, R18, 0xff, RZ, 0xc0, !PT ;  /* 0x000000ff12ff7812 */ /* 0x000fe4000780c0ff */
[----:B------:R-:W-:Y:S02]  /*1a380*/  IADD3 R2, P1, R25, UR4, RZ ;  /* 0x0000000419027c10 */ /* 0x000fe4000ff3e0ff */
[----:B------:R-:W-:-:S03]  /*1a390*/  SEL R5, RZ, 0x1, !P0 ;  /* 0x00000001ff057807 */ /* 0x000fc60004000000 */
[----:B--2---:R-:W-:-:S05]  /*1a3a0*/  IMAD.X R3, RZ, RZ, UR5, P1 ;  /* 0x00000005ff037e24 */ /* 0x004fca00088e06ff */
[----:B------:R-:W-:Y:S01]  /*1a3b0*/  STG.E.U8 desc[UR58][R2.64], R5 ;  /* 0x0000000502007986 */ /* 0x000fe2000c10113a */
[----:B------:R-:W-:Y:S05]  /*1a3c0*/  EXIT ;  /* 0x000000000000794d */ /* 0x000fea0003800000 */
.L_x_1567:
        /* <DEDUP_REMOVED lines=13> */
.L_x_1572:
        /* <DEDUP_REMOVED lines=14> */
.L_x_7550:


//--------------------- .text._ZN2at6native13reduce_kernelILi512ELi1ENS0_8ReduceOpIfNS0_14func_wrapper_tIbZZZNS0_14or_kernel_cudaERNS_14TensorIteratorEENKUlvE_clEvENKUlvE5_clEvEUlbfE_EEjbLi4ELi4EEEEEvT1_ --------------------------
	.section	.text._ZN2at6native13reduce_kernelILi512ELi1ENS0_8ReduceOpIfNS0_14func_wrapper_tIbZZZNS0_14or_kernel_cudaERNS_14TensorIteratorEENKUlvE_clEvENKUlvE5_clEvEUlbfE_EEjbLi4ELi4EEEEEvT1_,"ax",@progbits
	.align	128
        .global         _ZN2at6native13reduce_kernelILi512ELi1ENS0_8ReduceOpIfNS0_14func_wrapper_tIbZZZNS0_14or_kernel_cudaERNS_14TensorIteratorEENKUlvE_clEvENKUlvE5_clEvEUlbfE_EEjbLi4ELi4EEEEEvT1_
        .type           _ZN2at6native13reduce_kernelILi512ELi1ENS0_8ReduceOpIfNS0_14func_wrapper_tIbZZZNS0_14or_kernel_cudaERNS_14TensorIteratorEENKUlvE_clEvENKUlvE5_clEvEUlbfE_EEjbLi4ELi4EEEEEvT1_,@function
        .size           _ZN2at6native13reduce_kernelILi512ELi1ENS0_8ReduceOpIfNS0_14func_wrapper_tIbZZZNS0_14or_kernel_cudaERNS_14TensorIteratorEENKUlvE_clEvENKUlvE5_clEvEUlbfE_EEjbLi4ELi4EEEEEvT1_,(.L_x_7551 - _ZN2at6native13reduce_kernelILi512ELi1ENS0_8ReduceOpIfNS0_14func_wrapper_tIbZZZNS0_14or_kernel_cudaERNS_14TensorIteratorEENKUlvE_clEvENKUlvE5_clEvEUlbfE_EEjbLi4ELi4EEEEEvT1_)
        .other          _ZN2at6native13reduce_kernelILi512ELi1ENS0_8ReduceOpIfNS0_14func_wrapper_tIbZZZNS0_14or_kernel_cudaERNS_14TensorIteratorEENKUlvE_clEvENKUlvE5_clEvEUlbfE_EEjbLi4ELi4EEEEEvT1_,@"STO_CUDA_ENTRY STV_DEFAULT"
_ZN2at6native13reduce_kernelILi512ELi1ENS0_8ReduceOpIfNS0_14func_wrapper_tIbZZZNS0_14or_kernel_cudaERNS_14TensorIteratorEENKUlvE_clEvENKUlvE5_clEvEUlbfE_EEjbLi4ELi4EEEEEvT1_:
.text._ZN2at6native13reduce_kernelILi512ELi1ENS0_8ReduceOpIfNS0_14func_wrapper_tIbZZZNS0_14or_kernel_cudaERNS_14TensorIteratorEENKUlvE_clEvENKUlvE5_clEvEUlbfE_EEjbLi4ELi4EEEEEvT1_:
        /* <DEDUP_REMOVED lines=286> */
.L_x_1573:
        /* <DEDUP_REMOVED lines=49> */
.L_x_1582:
[----:B------:R-:W-:Y:S05]  /*14f0*/  BSYNC B3 ;  /* 0x0000000000037941 */ /* 0x000fea0003800000 */
.L_x_1581:
[----:B------:R-:W-:-:S04]  /*1500*/  PRMT R6, R6, 0x9910, RZ ;  /* 0x0000991006067816 */ /* 0x000fc800000000ff */
[----:B------:R-:W-:-:S13]  /*1510*/  ISETP.NE.AND P0, PT, R6, RZ, PT ;  /* 0x000000ff0600720c */ /* 0x000fda0003f05270 */
[----:B------:R-:W-:Y:S05]  /*1520*/  @!P0 BRA `(.L_x_1580) ;  /* 0x0000000000248947 */ /* 0x000fea0003800000 */
[----:B------:R-:W-:-:S05]  /*1530*/  IADD3 R7, P0, R0, -R11, RZ ;  /* 0x8000000b00077210 */ /* 0x000fca0007f1e0ff */
[----:B------:R-:W-:Y:S01]  /*1540*/  IMAD.X R10, RZ, RZ, -0x1, P0 ;  /* 0xffffffffff0a7424 */ /* 0x000fe200000e06ff */
[----:B------:R-:W-:-:S04]  /*1550*/  LEA R6, P0, R7, R12, 0x2 ;  /* 0x0000000c07067211 */ /* 0x000fc800078010ff */
[----:B------:R-:W-:-:S05]  /*1560*/  LEA.HI.X R7, R7, R13, R10, 0x2, P0 ;  /* 0x0000000d07077211 */ /* 0x000fca00000f140a */
[----:B------:R-:W2:Y:S01]  /*1570*/  LDG.E R6, desc[UR36][R6.64] ;  /* 0x0000002406067981 */ /* 0x000ea2000c1e1900 */
[----:B------:R-:W-:Y:S02]  /*1580*/  PRMT R9, R9, 0x9910, RZ ;  /* 0x0000991009097816 */ /* 0x000fe400000000ff */
[----:B--2---:R-:W-:-:S04]  /*1590*/  FSETP.NEU.FTZ.AND P0, PT, R6, RZ, PT ;  /* 0x000000ff0600720b */ /* 0x004fc80003f1d000 */
[----:B------:R-:W-:-:S04]  /*15a0*/  ISETP.NE.OR P0, PT, R9, RZ, P0 ;  /* 0x000000ff0900720c */ /* 0x000fc80000705670 */
[----:B------:R-:W-:-:S09]  /*15b0*/  SEL R9, RZ, 0x1, !P0 ;  /* 0x00000001ff097807 */ /* 0x000fd20004000000 */
.L_x_1580:
[----:B------:R-:W-:Y:S05]  /*15c0*/  BSYNC B2 ;  /* 0x0000000000027941 */ /* 0x000fea0003800000 */
.L_x_1579:
[C---:B------:R-:W-:Y:S02]  /*15d0*/  IADD3 R7, P0, -R11.reuse, 0x4, RZ ;  /* 0x000000040b077810 */ /* 0x040fe40007f1e1ff */
[----:B------:R-:W-:Y:S02]  /*15e0*/  IADD3 R10, R11, -0x4, R2 ;  /* 0xfffffffc0b0a7810 */ /* 0x000fe40007ffe002 */
[----:B------:R-:W-:Y:S02]  /*15f0*/  LEA R12, P1, R7, R12, 0x2 ;  /* 0x0000000c070c7211 */ /* 0x000fe400078210ff */
[----:B------:R-:W-:-:S04]  /*1600*/  IADD3.X R6, RZ, -0x1, RZ, P0, !PT ;  /* 0xffffffffff067810 */ /* 0x000fc800007fe4ff */
[----:B------:R-:W-:-:S07]  /*1610*/  LEA.HI.X R13, R7, R13, R6, 0x2, P1 ;  /* 0x0000000d070d7211 */ /* 0x000fce00008f1406 */
.L_x_1578:
[----:B------:R-:W-:Y:S05]  /*1620*/  BSYNC B1 ;  /* 0x0000000000017941 */ /* 0x000fea0003800000 */
.L_x_1577:
[----:B------:R-:W-:Y:S01]  /*1630*/  LEA R7, R5, 0x3, 0x2 ;  /* 0x0000000305077811 */ /* 0x000fe200078e10ff */
[----:B------:R-:W-:Y:S01]  /*1640*/  BSSY B1, `(.L_x_1583) ;  /* 0x0000022000017945 */ /* 0x000fe20003800000 */
[----:B------:R-:W-:Y:S02]  /*1650*/  ISETP.NE.AND P5, PT, RZ, UR28, PT ;  /* 0x0000001cff007c0c */ /* 0x000fe4000bfa5270 */
[----:B------:R-:W-:Y:S02]  /*1660*/  ISETP.GE.U32.AND P0, PT, R7, R10, PT ;  /* 0x0000000a0700720c */ /* 0x000fe40003f06070 */
[----:B------:R-:W-:Y:S02]  /*1670*/  ISETP.NE.AND P6, PT, R3, RZ, PT ;  /* 0x000000ff0300720c */ /* 0x000fe40003fc5270 */
[C---:B------:R-:W-:Y:S02]  /*1680*/  PRMT R2, R4.reuse, 0x7610, R2 ;  /* 0x0000761004027816 */ /* 0x040fe40000000002 */
[----:B------:R-:W-:-:S02]  /*1690*/  PRMT R11, R4, 0x7610, R11 ;  /* 0x00007610040b7816 */ /* 0x000fc4000000000b */
[----:B------:R-:W-:-:S05]  /*16a0*/  PRMT R16, R4, 0x7610, R16 ;  /* 0x0000761004107816 */ /* 0x000fca0000000010 */
[----:B------:R-:W-:Y:S05]  /*16b0*/  @P0 BRA `(.L_x_1584) ;  /* 0x0000000000680947 */ /* 0x000fea0003800000 */
[----:B------:R-:W-:Y:S01]  /*16c0*/  IMAD.MOV.U32 R17, RZ, RZ, R5 ;  /* 0x000000ffff117224 */ /* 0x000fe200078e0005 */
[C---:B------:R-:W-:Y:S02]  /*16d0*/  PRMT R11, R2.reuse, 0x7610, R11 ;  /* 0x00007610020b7816 */ /* 0x040fe4000000000b */
[----:B------:R-:W-:-:S07]  /*16e0*/  PRMT R16, R2, 0x7610, R16 ;  /* 0x0000761002107816 */ /* 0x000fce0000000010 */
.L_x_1585:
[----:B------:R-:W-:Y:S01]  /*16f0*/  IMAD.WIDE.U32 R4, R17, 0x10, R12 ;  /* 0x0000001011047825 */ /* 0x000fe200078e000c */
[----:B------:R-:W-:Y:S01]  /*1700*/  LOP3.LUT P2, RZ, R9, 0xff, RZ, 0xc0, !PT ;  /* 0x000000ff09ff7812 */ /* 0x000fe2000784c0ff */
[----:B------:R-:W-:-:S04]  /*1710*/  ULDC UR4, c[0x0][0x220] ;  /* 0x0000880000047ab9 */ /* 0x000fc80000000800 */
[----:B------:R-:W2:Y:S01]  /*1720*/  LDG.E.128 R4, desc[UR36][R4.64] ;  /* 0x0000002404047981 */ /* 0x000ea2000c1e1d00 */
[----:B------:R-:W-:Y:S01]  /*1730*/  LOP3.LUT P3, RZ, R16, 0xff, RZ, 0xc0, !PT ;  /* 0x000000ff10ff7812 */ /* 0x000fe2000786c0ff */
[----:B------:R-:W-:Y:S01]  /*1740*/  VIADD R17, R17, UR4 ;  /* 0x0000000411117c36 */ /* 0x000fe20008000000 */
[----:B------:R-:W-:Y:S02]  /*1750*/  LOP3.LUT P0, RZ, R11, 0xff, RZ, 0xc0, !PT ;  /* 0x000000ff0bff7812 */ /* 0x000fe4000780c0ff */
[----:B--2---:R-:W-:Y:S02]  /*1760*/  FSETP.NEU.FTZ.AND P1, PT, R4, RZ, PT ;  /* 0x000000ff0400720b */ /* 0x004fe40003f3d000 */
[----:B------:R-:W-:Y:S02]  /*1770*/  FSETP.NEU.FTZ.AND P4, PT, R5, RZ, PT ;  /* 0x000000ff0500720b */ /* 0x000fe40003f9d000 */
[----:B------:R-:W-:Y:S02]  /*1780*/  PLOP3.LUT P1, PT, P2, P1, PT, 0xa8, 0x0 ;  /* 0x000000000000781c */ /* 0x000fe40001723570 */
[----:B------:R-:W-:-:S02]  /*1790*/  FSETP.NEU.FTZ.AND P2, PT, R6, RZ, PT ;  /* 0x000000ff0600720b */ /* 0x000fc40003f5d000 */
[----:B------:R-:W-:Y:S02]  /*17a0*/  PLOP3.LUT P3, PT, P3, P4, PT, 0xa8, 0x0 ;  /* 0x000000000000781c */ /* 0x000fe40001f69570 */
[----:B------:R-:W-:Y:S02]  /*17b0*/  PLOP3.LUT P0, PT, P0, P2, PT, 0xa8, 0x0 ;  /* 0x000000000000781c */ /* 0x000fe40000705570 */
[----:B------:R-:W-:Y:S02]  /*17c0*/  LOP3.LUT P4, RZ, R2, 0xff, RZ, 0xc0, !PT ;  /* 0x000000ff02ff7812 */ /* 0x000fe4000788c0ff */
[----:B------:R-:W-:Y:S02]  /*17d0*/  FSETP.NEU.FTZ.AND P2, PT, R7, RZ, PT ;  /* 0x000000ff0700720b */ /* 0x000fe40003f5d000 */
[----:B------:R-:W-:Y:S02]  /*17e0*/  LEA R5, R17, 0x3, 0x2 ;  /* 0x0000000311057811 */ /* 0x000fe400078e10ff */
[----:B------:R-:W-:-:S02]  /*17f0*/  PLOP3.LUT P2, PT, P4, P2, PT, 0xa8, 0x0 ;  /* 0x000000000000781c */ /* 0x000fc40002745570 */
[----:B------:R-:W-:Y:S02]  /*1800*/  ISETP.GE.U32.AND P4, PT, R5, R10, PT ;  /* 0x0000000a0500720c */ /* 0x000fe40003f86070 */
[----:B------:R-:W-:Y:S02]  /*1810*/  SEL R9, RZ, 0x1, !P1 ;  /* 0x00000001ff097807 */ /* 0x000fe40004800000 */
[----:B------:R-:W-:Y:S02]  /*1820*/  SEL R16, RZ, 0x1, !P3 ;  /* 0x00000001ff107807 */ /* 0x000fe40005800000 */
[----:B------:R-:W-:Y:S02]  /*1830*/  SEL R11, RZ, 0x1, !P0 ;  /* 0x00000001ff0b7807 */ /* 0x000fe40004000000 */
[----:B------:R-:W-:-:S05]  /*1840*/  SEL R2, RZ, 0x1, !P2 ;  /* 0x00000001ff027807 */ /* 0x000fca0005000000 */
[----:B------:R-:W-:Y:S05]  /*1850*/  @!P4 BRA `(.L_x_1585) ;  /* 0xfffffffc00a4c947 */ /* 0x000fea000383ffff */
.L_x_1584:
[----:B------:R-:W-:Y:S05]  /*1860*/  BSYNC B1 ;  /* 0x0000000000017941 */ /* 0x000fea0003800000 */
.L_x_1583:
[----:B------:R-:W-:Y:S01]  /*1870*/  BSSY B1, `(.L_x_1586) ;  /* 0x0000008000017945 */ /* 0x000fe20003800000 */
[----:B------:R-:W-:-:S03]  /*1880*/  PRMT R4, RZ, 0x7610, R4 ;  /* 0x00007610ff047816 */ /* 0x000fc60000000004 */
[----:B------:R-:W-:Y:S05]  /*1890*/  @P5 BRA P6, `(.L_x_1587) ;  /* 0x0000000000145947 */ /* 0x000fea0003000000 */
[----:B------:R-:W-:Y:S01]  /*18a0*/  ISETP.NE.AND P0, PT, RZ, UR29, PT ;  /* 0x0000001dff007c0c */ /* 0x000fe2000bf05270 */
[----:B------:R-:W-:-:S12]  /*18b0*/  HFMA2.MMA R4, -RZ, RZ, 0, 5.9604644775390625e-08 ;  /* 0x00000001ff047435 */ /* 0x000fd800000001ff */
[----:B------:R-:W-:-:S04]  /*18c0*/  @P0 ISETP.NE.AND P1, PT, R8, RZ, PT ;  /* 0x000000ff0800020c */ /* 0x000fc80003f25270 */
[----:B------:R-:W-:-:S04]  /*18d0*/  @P0 SEL R5, RZ, 0x1, P1 ;  /* 0x00000001ff050807 */ /* 0x000fc80000800000 */
[----:B------:R-:W-:-:S07]  /*18e0*/  @P0 PRMT R4, R5, 0x7610, R4 ;  /* 0x0000761005040816 */ /* 0x000fce0000000004 */
.L_x_1587:
[----:B------:R-:W-:Y:S05]  /*18f0*/  BSYNC B1 ;  /* 0x0000000000017941 */ /* 0x000fea0003800000 */
.L_x_1586:
        /* <DEDUP_REMOVED lines=9> */
[----:B------:R-:W2:Y:S01]  /*1990*/  LDG.E R12, desc[UR36][R12.64] ;  /* 0x000000240c0c7981 */ /* 0x000ea2000c1e1900 */
[----:B------:R-:W-:Y:S02]  /*19a0*/  LOP3.LUT P1, RZ, R9, 0xff, RZ, 0xc0, !PT ;  /* 0x000000ff09ff7812 */ /* 0x000fe4000782c0ff */
[----:B--2---:R-:W-:-:S04]  /*19b0*/  FSETP.NEU.FTZ.AND P0, PT, R12, RZ, PT ;  /* 0x000000ff0c00720b */ /* 0x004fc80003f1d000 */
[----:B------:R-:W-:-:S04]  /*19c0*/  PLOP3.LUT P0, PT, P0, P1, PT, 0xa8, 0x0 ;  /* 0x000000000000781c */ /* 0x000fc80000703570 */
[----:B------:R-:W-:-:S09]  /*19d0*/  SEL R9, RZ, 0x1, !P0 ;  /* 0x00000001ff097807 */ /* 0x000fd20004000000 */
.L_x_1589:
[----:B------:R-:W-:Y:S05]  /*19e0*/  BSYNC B1 ;  /* 0x0000000000017941 */ /* 0x000fea0003800000 */
.L_x_1588:
[----:B------:R-:W-:-:S04]  /*19f0*/  LOP3.LUT P0, RZ, R16, 0xff, R9, 0xc8, !PT ;  /* 0x000000ff10ff7812 */ /* 0x000fc8000780c809 */
[----:B------:R-:W-:-:S04]  /*1a00*/  SEL R4, RZ, 0x1, !P0 ;  /* 0x00000001ff047807 */ /* 0x000fc80004000000 */
[----:B------:R-:W-:-:S04]  /*1a10*/  LOP3.LUT P0, RZ, R11, 0xff, R4, 0xc8, !PT ;  /* 0x000000ff0bff7812 */ /* 0x000fc8000780c804 */
[----:B------:R-:W-:-:S04]  /*1a20*/  SEL R5, RZ, 0x1, !P0 ;  /* 0x00000001ff057807 */ /* 0x000fc80004000000 */
[----:B------:R-:W-:-:S04]  /*1a30*/  LOP3.LUT P0, RZ, R2, 0xff, R5, 0xc8, !PT ;  /* 0x000000ff02ff7812 */ /* 0x000fc8000780c805 */
[----:B------:R-:W-:Y:S01]  /*1a40*/  SEL R17, RZ, 0x1, !P0 ;  /* 0x00000001ff117807 */ /* 0x000fe20004000000 */
[----:B------:R-:W-:Y:S08]  /*1a50*/  BRA `(.L_x_1575) ;  /* 0x0000009800b07947 */ /* 0x000ff00003800000 */
.L_x_1576:
        /* <DEDUP_REMOVED lines=25> */
.L_x_1598:
        /* <DEDUP_REMOVED lines=293> */
.L_x_1594:
[----:B------:R-:W-:Y:S01]  /*2e40*/  LOP3.LUT R11, R4, 0xfffffffc, RZ, 0xc0, !PT ;  /* 0xfffffffc040b7812 */ /* 0x000fe200078ec0ff */
[----:B------:R-:W-:-:S03]  /*2e50*/  ULDC UR38, c[0x0][0x220] ;  /* 0x0000880000267ab9 */ /* 0x000fc60000000800 */
[----:B------:R-:W-:-:S05]  /*2e60*/  IADD3 R10, P0, R12, R11, RZ ;  /* 0x0000000b0c0a7210 */ /* 0x000fca0007f1e0ff */
[----:B------:R-:W-:-:S05]  /*2e70*/  IMAD.X R11, RZ, RZ, R13, P0 ;  /* 0x000000ffff0b7224 */ /* 0x000fca00000e060d */
[----:B------:R1:W5:Y:S01]  /*2e80*/  LDG.E R21, desc[UR36][R10.64] ;  /* 0x000000240a157981 */ /* 0x000362000c1e1900 */
        /* <DEDUP_REMOVED lines=246> */
.L_x_1595:
[----:B------:R-:W-:-:S04]  /*3df0*/  LOP3.LUT R17, R2, 0xfffffffc, RZ, 0xc0, !PT ;  /* 0xfffffffc02117812 */ /* 0x000fc800078ec0ff */
[----:B------:R-:W-:-:S04]  /*3e00*/  IADD3 R16, P0, R12, R17, RZ ;  /* 0x000000110c107210 */ /* 0x000fc80007f1e0ff */
[----:B------:R-:W-:-:S05]  /*3e10*/  IADD3.X R17, RZ, R13, RZ, P0, !PT ;  /* 0x0000000dff117210 */ /* 0x000fca00007fe4ff */
[----:B-1----:R1:W5:Y:S01]  /*3e20*/  LDG.E R11, desc[UR36][R16.64] ;  /* 0x00000024100b7981 */ /* 0x002362000c1e1900 */
[----:B------:R-:W-:Y:S01]  /*3e30*/  IMAD.IADD R5, R5, 0x1, R4 ;  /* 0x0000000105057824 */ /* 0x000fe200078e0204 */
[----:B------:R-:W-:Y:S01]  /*3e40*/  MOV R2, RZ ;  /* 0x000000ff00027202 */ /* 0x000fe20000000f00 */
[----:B------:R-:W-:Y:S01]  /*3e50*/  IMAD.MOV.U32 R10, RZ, RZ, RZ ;  /* 0x000000ffff0a7224 */ /* 0x000fe200078e00ff */
[----:B------:R-:W-:Y:S06]  /*3e60*/  @!P6 BRA `(.L_x_1596) ;  /* 0x0000000c00cce947 */ /* 0x000fec0003800000 */
[----:B-1----:R-:W-:Y:S01]  /*3e70*/  HFMA2.MMA R16, -RZ, RZ, 0, 0 ;  /* 0x00000000ff107435 */ /* 0x002fe200000001ff */
[----:B------:R-:W-:Y:S01]  /*3e80*/  IMAD.MOV.U32 R17, RZ, RZ, R5 ;  /* 0x000000ffff117224 */ /* 0x000fe200078e0005 */
[----:B------:R-:W-:Y:S01]  /*3e90*/  ULDC.64 UR38, c[0x0][0x260] ;  /* 0x0000980000267ab9 */ /* 0x000fe20000000a00 */
[----:B0-----:R-:W-:-:S07]  /*3ea0*/  ISETP.NE.AND P0, PT, R20, 0x2, PT ;  /* 0x000000021400780c */ /* 0x001fce0003f05270 */
[----:B------:R-:W-:-:S05]  /*3eb0*/  IMAD.HI.U32 R16, R5, UR31, R16 ;  /* 0x0000001f05107c27 */ /* 0x000fca000f8e0010 */
[----:B------:R-:W-:Y:S02]  /*3ec0*/  SHF.R.U32.HI R17, RZ, UR38, R16 ;  /* 0x00000026ff117c19 */ /* 0x000fe40008011610 */
[----:B------:R-:W-:-:S03]  /*3ed0*/  MOV R16, RZ ;  /* 0x000000ff00107202 */ /* 0x000fc60000000f00 */
[--C-:B------:R-:W-:Y:S02]  /*3ee0*/  IMAD.MOV R10, RZ, RZ, -R17.reuse ;  /* 0x000000ffff0a7224 */ /* 0x100fe400078e0a11 */
[----:B------:R-:W-:-:S04]  /*3ef0*/  IMAD.HI.U32 R19, R17, UR32, R16 ;  /* 0x0000002011137c27 */ /* 0x000fc8000f8e0010 */
[----:B------:R-:W-:Y:S01]  /*3f00*/  IMAD R10, R10, UR30, R5 ;  /* 0x0000001e0a0a7c24 */ /* 0x000fe2000f8e0205 */
[----:B------:R-:W-:-:S03]  /*3f10*/  SHF.R.U32.HI R19, RZ, UR33, R19 ;  /* 0x00000021ff137c19 */ /* 0x000fc60008011613 */
[----:B------:R-:W-:Y:S01]  /*3f20*/  IMAD R10, R10, UR4, RZ ;  /* 0x000000040a0a7c24 */ /* 0x000fe2000f8e02ff */
        /* <DEDUP_REMOVED lines=231> */
.L_x_1596:
[----:B-1----:R-:W-:-:S04]  /*4da0*/  LOP3.LUT R17, R10, 0xfffffffc, RZ, 0xc0, !PT ;  /* 0xfffffffc0a117812 */ /* 0x002fc800078ec0ff */
[----:B------:R-:W-:-:S05]  /*4db0*/  IADD3 R16, P0, R12, R17, RZ ;  /* 0x000000110c107210 */ /* 0x000fca0007f1e0ff */
[----:B------:R-:W-:-:S05]  /*4dc0*/  IMAD.X R17, RZ, RZ, R13, P0 ;  /* 0x000000ffff117224 */ /* 0x000fca00000e060d */
[----:B------:R1:W5:Y:S01]  /*4dd0*/  LDG.E R10, desc[UR36][R16.64] ;  /* 0x00000024100a7981 */ /* 0x000362000c1e1900 */
[----:B------:R-:W-:Y:S01]  /*4de0*/  IADD3 R5, R5, R4, RZ ;  /* 0x0000000405057210 */ /* 0x000fe20007ffe0ff */
[----:B------:R-:W-:Y:S06]  /*4df0*/  @!P6 BRA `(.L_x_1597) ;  /* 0x0000000c00cce947 */ /* 0x000fec0003800000 */
[----:B-1----:R-:W-:Y:S01]  /*4e00*/  MOV R17, R5 ;  /* 0x0000000500117202 */ /* 0x002fe20000000f00 */
[----:B------:R-:W-:Y:S01]  /*4e10*/  IMAD.MOV.U32 R16, RZ, RZ, RZ ;  /* 0x000000ffff107224 */ /* 0x000fe200078e00ff */
[----:B------:R-:W-:Y:S01]  /*4e20*/  ULDC.64 UR38, c[0x0][0x260] ;  /* 0x0000980000267ab9 */ /* 0x000fe20000000a00 */
[----:B0-----:R-:W-:Y:S02]  /*4e30*/  ISETP.NE.AND P0, PT, R20, 0x2, PT ;  /* 0x000000021400780c */ /* 0x001fe40003f05270 */
        /* <DEDUP_REMOVED lines=239> */
.L_x_1597:
[----:B-1----:R-:W-:Y:S01]  /*5d30*/  LOP3.LUT R17, R2, 0xfffffffc, RZ, 0xc0, !PT ;  /* 0xfffffffc02117812 */ /* 0x002fe200078ec0ff */
[----:B------:R-:W-:Y:S01]  /*5d40*/  IMAD.IADD R5, R5, 0x1, R4 ;  /* 0x0000000105057824 */ /* 0x000fe200078e0204 */
[----:B------:R-:W-:Y:S01]  /*5d50*/  LOP3.LUT P3, RZ, R9, 0xff, RZ, 0xc0, !PT ;  /* 0x000000ff09ff7812 */ /* 0x000fe2000786c0ff */
[----:B------:R-:W-:Y:S01]  /*5d60*/  ULDC UR4, c[0x0][0x218] ;  /* 0x0000860000047ab9 */ /* 0x000fe20000000800 */
[----:B------:R-:W-:-:S04]  /*5d70*/  IADD3 R16, P0, R12, R17, RZ ;  /* 0x000000110c107210 */ /* 0x000fc80007f1e0ff */
[----:B------:R-:W-:-:S05]  /*5d80*/  IADD3.X R17, RZ, R13, RZ, P0, !PT ;  /* 0x0000000dff117210 */ /* 0x000fca00007fe4ff */
[----:B------:R-:W2:Y:S01]  /*5d90*/  LDG.E R22, desc[UR36][R16.64] ;  /* 0x0000002410167981 */ /* 0x000ea2000c1e1900 */
[----:B-----5:R-:W-:Y:S02]  /*5da0*/  FSETP.NEU.FTZ.AND P2, PT, R21, RZ, PT ;  /* 0x000000ff1500720b */ /* 0x020fe40003f5d000 */
[----:B------:R-:W-:Y:S01]  /*5db0*/  LOP3.LUT P0, RZ, R7, 0xff, RZ, 0xc0, !PT ;  /* 0x000000ff07ff7812 */ /* 0x000fe2000780c0ff */
[----:B------:R-:W-:Y:S01]  /*5dc0*/  IMAD R7, R4, 0x3, R5 ;  /* 0x0000000304077824 */ /* 0x000fe200078e0205 */
[----:B------:R-:W-:Y:S02]  /*5dd0*/  PLOP3.LUT P2, PT, P3, P2, PT, 0xa8, 0x0 ;  /* 0x000000000000781c */ /* 0x000fe40001f45570 */
[----:B------:R-:W-:Y:S02]  /*5de0*/  FSETP.NEU.FTZ.AND P3, PT, R10, RZ, PT ;  /* 0x000000ff0a00720b */ /* 0x000fe40003f7d000 */
[----:B------:R-:W-:Y:S02]  /*5df0*/  MOV R2, UR4 ;  /* 0x0000000400027c02 */ /* 0x000fe40008000f00 */
[----:B------:R-:W-:-:S02]  /*5e00*/  PLOP3.LUT P0, PT, P0, P3, PT, 0xa8, 0x0 ;  /* 0x000000000000781c */ /* 0x000fc40000707570 */
[----:B------:R-:W-:Y:S02]  /*5e10*/  ISETP.GE.U32.AND P3, PT, R7, R2, PT ;  /* 0x000000020700720c */ /* 0x000fe40003f66070 */
[----:B------:R-:W-:Y:S02]  /*5e20*/  LOP3.LUT P5, RZ, R8, 0xff, RZ, 0xc0, !PT ;  /* 0x000000ff08ff7812 */ /* 0x000fe400078ac0ff */
[----:B------:R-:W-:Y:S02]  /*5e30*/  FSETP.NEU.FTZ.AND P4, PT, R11, RZ, PT ;  /* 0x000000ff0b00720b */ /* 0x000fe40003f9d000 */
[----:B------:R-:W-:Y:S02]  /*5e40*/  LOP3.LUT P1, RZ, R6, 0xff, RZ, 0xc0, !PT ;  /* 0x000000ff06ff7812 */ /* 0x000fe4000782c0ff */
[----:B------:R-:W-:Y:S02]  /*5e50*/  PLOP3.LUT P5, PT, P5, P4, PT, 0xa8, 0x0 ;  /* 0x000000000000781c */ /* 0x000fe40002fa9570 */
[----:B------:R-:W-:-:S02]  /*5e60*/  SEL R9, RZ, 0x1, !P2 ;  /* 0x00000001ff097807 */ /* 0x000fc40005000000 */
[----:B------:R-:W-:Y:S02]  /*5e70*/  SEL R8, RZ, 0x1, !P5 ;  /* 0x00000001ff087807 */ /* 0x000fe40006800000 */
[----:B------:R-:W-:Y:S02]  /*5e80*/  SEL R7, RZ, 0x1, !P0 ;  /* 0x00000001ff077807 */ /* 0x000fe40004000000 */
[----:B--2---:R-:W-:-:S04]  /*5e90*/  FSETP.NEU.FTZ.AND P4, PT, R22, RZ, PT ;  /* 0x000000ff1600720b */ /* 0x004fc80003f9d000 */
[----:B------:R-:W-:-:S04]  /*5ea0*/  PLOP3.LUT P1, PT, P1, P4, PT, 0xa8, 0x0 ;  /* 0x000000000000781c */ /* 0x000fc80000f29570 */
[----:B------:R-:W-:Y:S01]  /*5eb0*/  SEL R6, RZ, 0x1, !P1 ;  /* 0x00000001ff067807 */ /* 0x000fe20004800000 */
[----:B------:R-:W-:Y:S08]  /*5ec0*/  @!P3 BRA `(.L_x_1598) ;  /* 0xffffffbc0048b947 */ /* 0x000ff0000383ffff */
[----:B------:R-:W-:Y:S05]  /*5ed0*/  BSYNC B2 ;  /* 0x0000000000027941 */ /* 0x000fea0003800000 */
.L_x_1593:
[----:B------:R-:W-:Y:S05]  /*5ee0*/  BSYNC B1 ;  /* 0x0000000000017941 */ /* 0x000fea0003800000 */
.L_x_1592:
[----:B------:R-:W-:Y:S01]  /*5ef0*/  ISETP.GE.U32.AND P0, PT, R5, R2, PT ;  /* 0x000000020500720c */ /* 0x000fe20003f06070 */
[----:B------:R-:W-:-:S12]  /*5f00*/  BSSY B1, `(.L_x_1599) ;  /* 0x0000466000017945 */ /* 0x000fd80003800000 */
[----:B------:R-:W-:Y:S05]  /*5f10*/  @P0 BRA `(.L_x_1600) ;  /* 0x0000004400900947 */ /* 0x000fea0003800000 */
[----:B0-----:R-:W0:Y:S01]  /*5f20*/  LDC R20, c[0x0][0x254] ;  /* 0x00009500ff147b82 */ /* 0x001e220000000800 */
        /* <DEDUP_REMOVED lines=276> */
.L_x_1601:
[----:B------:R-:W-:-:S04]  /*7070*/  LOP3.LUT R17, R21, 0xfffffffc, RZ, 0xc0, !PT ;  /* 0xfffffffc15117812 */ /* 0x000fc800078ec0ff */
[----:B------:R-:W-:-:S05]  /*7080*/  IADD3 R16, P2, R12, R17, RZ ;  /* 0x000000110c107210 */ /* 0x000fca0007f5e0ff */
[----:B------:R-:W-:-:S05]  /*7090*/  IMAD.X R17, RZ, RZ, R13, P2 ;  /* 0x000000ffff117224 */ /* 0x000fca00010e060d */
[----:B------:R1:W5:Y:S01]  /*70a0*/  LDG.E R21, desc[UR36][R16.64] ;  /* 0x0000002410157981 */ /* 0x000362000c1e1900 */
        /* <DEDUP_REMOVED lines=277> */
.L_x_1602:
[----:B------:R-:W-:-:S04]  /*8200*/  LOP3.LUT R11, R11, 0xfffffffc, RZ, 0xc0, !PT ;  /* 0xfffffffc0b0b7812 */ /* 0x000fc800078ec0ff */
[----:B------:R-:W-:-:S04]  /*8210*/  IADD3 R16, P2, R12, R11, RZ ;  /* 0x0000000b0c107210 */ /* 0x000fc80007f5e0ff */
[----:B------:R-:W-:-:S05]  /*8220*/  IADD3.X R17, RZ, R13, RZ, P2, !PT ;  /* 0x0000000dff117210 */ /* 0x000fca00017fe4ff */
[----:B------:R1:W5:Y:S01]  /*8230*/  LDG.E R11, desc[UR36][R16.64] ;  /* 0x00000024100b7981 */ /* 0x000362000c1e1900 */
        /* <DEDUP_REMOVED lines=277> */
.L_x_1603:
        /* <DEDUP_REMOVED lines=281> */
.L_x_1604:
[----:B------:R-:W-:-:S04]  /*a520*/  LOP3.LUT R23, R22, 0xfffffffc, RZ, 0xc0, !PT ;  /* 0xfffffffc16177812 */ /* 0x000fc800078ec0ff */
[----:B------:R-:W-:-:S04]  /*a530*/  IADD3 R22, P1, R12, R23, RZ ;  /* 0x000000170c167210 */ /* 0x000fc80007f3e0ff */
[----:B------:R-:W-:-:S05]  /*a540*/  IADD3.X R23, RZ, R13, RZ, P1, !PT ;  /* 0x0000000dff177210 */ /* 0x000fca0000ffe4ff */
[----:B------:R1:W5:Y:S04]  /*a550*/  LDG.E R22, desc[UR36][R22.64] ;  /* 0x0000002416167981 */ /* 0x000368000c1e1900 */
.L_x_1600:
[----:B------:R-:W-:Y:S05]  /*a560*/  BSYNC B1 ;  /* 0x0000000000017941 */ /* 0x000fea0003800000 */
.L_x_1599:
[----:B------:R-:W-:Y:S04]  /*a570*/  BSSY B1, `(.L_x_1605) ;  /* 0x000001b000017945 */ /* 0x000fe80003800000 */
[----:B------:R-:W-:Y:S05]  /*a580*/  @P0 BRA `(.L_x_1606) ;  /* 0x0000000000640947 */ /* 0x000fea0003800000 */
[----:B------:R-:W-:Y:S01]  /*a590*/  LOP3.LUT P0, RZ, R9, 0xff, RZ, 0xc0, !PT ;  /* 0x000000ff09ff7812 */ /* 0x000fe2000780c0ff */
[----:B------:R-:W-:Y:S01]  /*a5a0*/  IMAD.IADD R5, R5, 0x1, R4 ;  /* 0x0000000105057824 */ /* 0x000fe200078e0204 */
[----:B-----5:R-:W-:-:S04]  /*a5b0*/  FSETP.NEU.FTZ.AND P1, PT, R21, RZ, PT ;  /* 0x000000ff1500720b */ /* 0x020fc80003f3d000 */
[----:B------:R-:W-:Y:S02]  /*a5c0*/  PLOP3.LUT P0, PT, P0, P1, PT, 0xa8, 0x0 ;  /* 0x000000000000781c */ /* 0x000fe40000703570 */
[----:B------:R-:W-:Y:S02]  /*a5d0*/  ISETP.GE.U32.AND P1, PT, R5, R2, PT ;  /* 0x000000020500720c */ /* 0x000fe40003f26070 */
[----:B------:R-:W-:-:S11]  /*a5e0*/  SEL R9, RZ, 0x1, !P0 ;  /* 0x00000001ff097807 */ /* 0x000fd60004000000 */
[----:B------:R-:W-:Y:S05]  /*a5f0*/  @P1 BRA `(.L_x_1606) ;  /* 0x0000000000481947 */ /* 0x000fea0003800000 */
[----:B------:R-:W-:Y:S02]  /*a600*/  LOP3.LUT P0, RZ, R8, 0xff, RZ, 0xc0, !PT ;  /* 0x000000ff08ff7812 */ /* 0x000fe4000780c0ff */
[----:B------:R-:W-:Y:S02]  /*a610*/  FSETP.NEU.FTZ.AND P1, PT, R11, RZ, PT ;  /* 0x000000ff0b00720b */ /* 0x000fe40003f3d000 */
[----:B------:R-:W-:Y:S02]  /*a620*/  IADD3 R5, R5, R4, RZ ;  /* 0x0000000405057210 */ /* 0x000fe40007ffe0ff */
[----:B------:R-:W-:Y:S02]  /*a630*/  PLOP3.LUT P0, PT, P0, P1, PT, 0xa8, 0x0 ;  /* 0x000000000000781c */ /* 0x000fe40000703570 */
[----:B------:R-:W-:Y:S02]  /*a640*/  ISETP.GE.U32.AND P1, PT, R5, R2, PT ;  /* 0x000000020500720c */ /* 0x000fe40003f26070 */
[----:B------:R-:W-:-:S11]  /*a650*/  SEL R8, RZ, 0x1, !P0 ;  /* 0x00000001ff087807 */ /* 0x000fd60004000000 */
[----:B------:R-:W-:Y:S05]  /*a660*/  @P1 BRA `(.L_x_1606) ;  /* 0x00000000002c1947 */ /* 0x000fea0003800000 */
[----:B------:R-:W-:Y:S01]  /*a670*/  IMAD.IADD R5, R5, 0x1, R4 ;  /* 0x0000000105057824 */ /* 0x000fe200078e0204 */
[----:B------:R-:W-:Y:S02]  /*a680*/  LOP3.LUT P0, RZ, R7, 0xff, RZ, 0xc0, !PT ;  /* 0x000000ff07ff7812 */ /* 0x000fe4000780c0ff */
[----:B------:R-:W-:Y:S02]  /*a690*/  FSETP.NEU.FTZ.AND P1, PT, R10, RZ, PT ;  /* 0x000000ff0a00720b */ /* 0x000fe40003f3d000 */
[----:B------:R-:W-:Y:S02]  /*a6a0*/  ISETP.GE.U32.AND P4, PT, R5, R2, PT ;  /* 0x000000020500720c */ /* 0x000fe40003f86070 */
[----:B------:R-:W-:-:S04]  /*a6b0*/  PLOP3.LUT P0, PT, P0, P1, PT, 0xa8, 0x0 ;  /* 0x000000000000781c */ /* 0x000fc80000703570 */
[----:B------:R-:W-:-:S07]  /*a6c0*/  SEL R7, RZ, 0x1, !P0 ;  /* 0x00000001ff077807 */ /* 0x000fce0004000000 */
[----:B------:R-:W-:Y:S02]  /*a6d0*/  @!P4 FSETP.NEU.FTZ.AND P3, PT, R22, RZ, PT ;  /* 0x000000ff1600c20b */ /* 0x000fe40003f7d000 */
[----:B------:R-:W-:-:S04]  /*a6e0*/  @!P4 LOP3.LUT P2, RZ, R6, 0xff, RZ, 0xc0, !PT ;  /* 0x000000ff06ffc812 */ /* 0x000fc8000784c0ff */
[----:B------:R-:W-:-:S04]  /*a6f0*/  @!P4 PLOP3.LUT P2, PT, P2, P3, PT, 0xa8, 0x0 ;  /* 0x000000000000c81c */ /* 0x000fc80001747570 */
[----:B------:R-:W-:-:S04]  /*a700*/  @!P4 SEL R2, RZ, 0x1, !P2 ;  /* 0x00000001ff02c807 */ /* 0x000fc80005000000 */
[----:B------:R-:W-:-:S07]  /*a710*/  @!P4 PRMT R6, R2, 0x7610, R6 ;  /* 0x000076100206c816 */ /* 0x000fce0000000006 */
.L_x_1606:
[----:B------:R-:W-:Y:S05]  /*a720*/  BSYNC B1 ;  /* 0x0000000000017941 */ /* 0x000fea0003800000 */
.L_x_1605:
[----:B------:R-:W-:-:S04]  /*a730*/  LOP3.LUT P0, RZ, R8, 0xff, R9, 0xc8, !PT ;  /* 0x000000ff08ff7812 */ /* 0x000fc8000780c809 */
[----:B------:R-:W-:-:S04]  /*a740*/  SEL R2, RZ, 0x1, !P0 ;  /* 0x00000001ff027807 */ /* 0x000fc80004000000 */
[----:B------:R-:W-:-:S04]  /*a750*/  LOP3.LUT P0, RZ, R7, 0xff, R2, 0xc8, !PT ;  /* 0x000000ff07ff7812 */ /* 0x000fc8000780c802 */
[----:B------:R-:W-:-:S04]  /*a760*/  SEL R5, RZ, 0x1, !P0 ;  /* 0x00000001ff057807 */ /* 0x000fc80004000000 */
[----:B------:R-:W-:-:S04]  /*a770*/  LOP3.LUT P0, RZ, R6, 0xff, R5, 0xc8, !PT ;  /* 0x000000ff06ff7812 */ /* 0x000fc8000780c805 */
[----:B------:R-:W-:Y:S01]  /*a780*/  SEL R17, RZ, 0x1, !P0 ;  /* 0x00000001ff117807 */ /* 0x000fe20004000000 */
[----:B------:R-:W-:Y:S08]  /*a790*/  BRA `(.L_x_1575) ;  /* 0x0000000c00607947 */ /* 0x000ff00003800000 */
.L_x_1591:
        /* <DEDUP_REMOVED lines=10> */
.L_x_1610:
[-C--:B------:R-:W-:Y:S01]  /*a840*/  IADD3 R11, R4, R5.reuse, RZ ;  /* 0x00000005040b7210 */ /* 0x080fe20007ffe0ff */
[----:B------:R-:W-:-:S04]  /*a850*/  IMAD R23, R20, R5, RZ ;  /* 0x0000000514177224 */ /* 0x000fc800078e02ff */
[----:B------:R-:W-:Y:S02]  /*a860*/  IMAD.IADD R17, R11, 0x1, R4 ;  /* 0x000000010b117824 */ /* 0x000fe400078e0204 */
[----:B------:R-:W-:Y:S02]  /*a870*/  IMAD R11, R20, R11, RZ ;  /* 0x0000000b140b7224 */ /* 0x000fe400078e02ff */
[----:B------:R-:W-:Y:S01]  /*a880*/  IMAD.WIDE.U32 R22, R23, 0x4, R12 ;  /* 0x0000000417167825 */ /* 0x000fe200078e000c */
[----:B------:R-:W-:-:S03]  /*a890*/  IADD3 R5, R17, R4, RZ ;  /* 0x0000000411057210 */ /* 0x000fc60007ffe0ff */
[--C-:B------:R-:W-:Y:S02]  /*a8a0*/  IMAD.WIDE.U32 R10, R11, 0x4, R12.reuse ;  /* 0x000000040b0a7825 */ /* 0x100fe400078e000c */
[----:B------:R-:W2:Y:S02]  /*a8b0*/  LDG.E R22, desc[UR36][R22.64] ;  /* 0x0000002416167981 */ /* 0x000ea4000c1e1900 */
[C---:B------:R-:W-:Y:S02]  /*a8c0*/  IMAD R17, R20.reuse, R17, RZ ;  /* 0x0000001114117224 */ /* 0x040fe400078e02ff */
[----:B------:R-:W3:Y:S01]  /*a8d0*/  LDG.E R10, desc[UR36][R10.64] ;  /* 0x000000240a0a7981 */ /* 0x000ee2000c1e1900 */
[----:B------:R-:W-:Y:S02]  /*a8e0*/  IMAD R19, R20, R5, RZ ;  /* 0x0000000514137224 */ /* 0x000fe400078e02ff */
[----:B------:R-:W-:-:S04]  /*a8f0*/  IMAD.WIDE.U32 R16, R17, 0x4, R12 ;  /* 0x0000000411107825 */ /* 0x000fc800078e000c */
[----:B------:R-:W-:Y:S02]  /*a900*/  IMAD.WIDE.U32 R18, R19, 0x4, R12 ;  /* 0x0000000413127825 */ /* 0x000fe400078e000c */
[----:B------:R-:W4:Y:S04]  /*a910*/  LDG.E R16, desc[UR36][R16.64] ;  /* 0x0000002410107981 */ /* 0x000f28000c1e1900 */
[----:B------:R-:W5:Y:S01]  /*a920*/  LDG.E R19, desc[UR36][R18.64] ;  /* 0x0000002412137981 */ /* 0x000f62000c1e1900 */
[----:B------:R-:W-:Y:S01]  /*a930*/  IMAD.IADD R5, R5, 0x1, R4 ;  /* 0x0000000105057824 */ /* 0x000fe200078e0204 */
[----:B------:R-:W-:-:S03]  /*a940*/  LOP3.LUT P5, RZ, R7, 0xff, RZ, 0xc0, !PT ;  /* 0x000000ff07ff7812 */ /* 0x000fc600078ac0ff */
[----:B------:R-:W-:Y:S01]  /*a950*/  IMAD R7, R4, 0x3, R5 ;  /* 0x0000000304077824 */ /* 0x000fe200078e0205 */
[----:B------:R-:W-:Y:S02]  /*a960*/  LOP3.LUT P0, RZ, R8, 0xff, RZ, 0xc0, !PT ;  /* 0x000000ff08ff7812 */ /* 0x000fe4000780c0ff */
[----:B------:R-:W-:Y:S02]  /*a970*/  LOP3.LUT P4, RZ, R9, 0xff, RZ, 0xc0, !PT ;  /* 0x000000ff09ff7812 */ /* 0x000fe4000788c0ff */
[----:B------:R-:W-:Y:S02]  /*a980*/  LOP3.LUT P3, RZ, R6, 0xff, RZ, 0xc0, !PT ;  /* 0x000000ff06ff7812 */ /* 0x000fe4000786c0ff */
[----:B---3--:R-:W-:-:S04]  /*a990*/  FSETP.NEU.FTZ.AND P6, PT, R10, RZ, PT ;  /* 0x000000ff0a00720b */ /* 0x008fc80003fdd000 */
[----:B------:R-:W-:Y:S02]  /*a9a0*/  PLOP3.LUT P5, PT, P5, P6, PT, 0xa8, 0x0 ;  /* 0x000000000000781c */ /* 0x000fe40002fad570 */
[----:B------:R-:W-:Y:S02]  /*a9b0*/  ISETP.GE.U32.AND P6, PT, R7, R2, PT ;  /* 0x000000020700720c */ /* 0x000fe40003fc6070 */
[----:B--2---:R-:W-:-:S04]  /*a9c0*/  FSETP.NEU.FTZ.AND P1, PT, R22, RZ, PT ;  /* 0x000000ff1600720b */ /* 0x004fc80003f3d000 */
[----:B------:R-:W-:Y:S02]  /*a9d0*/  PLOP3.LUT P1, PT, P0, P1, PT, 0xa8, 0x0 ;  /* 0x000000000000781c */ /* 0x000fe40000723570 */
[----:B----4-:R-:W-:Y:S02]  /*a9e0*/  FSETP.NEU.FTZ.AND P0, PT, R16, RZ, PT ;  /* 0x000000ff1000720b */ /* 0x010fe40003f1d000 */
[----:B-----5:R-:W-:Y:S02]  /*a9f0*/  FSETP.NEU.FTZ.AND P2, PT, R19, RZ, PT ;  /* 0x000000ff1300720b */ /* 0x020fe40003f5d000 */
[----:B------:R-:W-:Y:S02]  /*aa00*/  PLOP3.LUT P0, PT, P4, P0, PT, 0xa8, 0x0 ;  /* 0x000000000000781c */ /* 0x000fe40002701570 */
[----:B------:R-:W-:Y:S02]  /*aa10*/  PLOP3.LUT P2, PT, P3, P2, PT, 0xa8, 0x0 ;  /* 0x000000000000781c */ /* 0x000fe40001f45570 */
[----:B------:R-:W-:-:S02]  /*aa20*/  SEL R8, RZ, 0x1, !P1 ;  /* 0x00000001ff087807 */ /* 0x000fc40004800000 */
[----:B------:R-:W-:Y:S02]  /*aa30*/  SEL R7, RZ, 0x1, !P5 ;  /* 0x00000001ff077807 */ /* 0x000fe40006800000 */
[----:B------:R-:W-:Y:S02]  /*aa40*/  SEL R9, RZ, 0x1, !P0 ;  /* 0x00000001ff097807 */ /* 0x000fe40004000000 */
[----:B------:R-:W-:Y:S01]  /*aa50*/  SEL R6, RZ, 0x1, !P2 ;  /* 0x00000001ff067807 */ /* 0x000fe20005000000 */
[----:B------:R-:W-:Y:S06]  /*aa60*/  @!P6 BRA `(.L_x_1610) ;  /* 0xfffffffc0074e947 */ /* 0x000fec000383ffff */
[----:B------:R-:W-:Y:S05]  /*aa70*/  BSYNC B2 ;  /* 0x0000000000027941 */ /* 0x000fea0003800000 */
.L_x_1609:
[----:B------:R-:W-:Y:S01]  /*aa80*/  IMAD.MOV.U32 R18, RZ, RZ, R16 ;  /* 0x000000ffff127224 */ /* 0x000fe200078e0010 */
[----:B------:R-:W-:Y:S02]  /*aa90*/  MOV R17, R10 ;  /* 0x0000000a00117202 */ /* 0x000fe40000000f00 */
[----:B------:R-:W-:-:S07]  /*aaa0*/  MOV R16, R19 ;  /* 0x0000001300107202 */ /* 0x000fce0000000f00 */
.L_x_1608:
[----:B------:R-:W-:Y:S05]  /*aab0*/  BSYNC B1 ;  /* 0x0000000000017941 */ /* 0x000fea0003800000 */
.L_x_1607:
[----:B------:R-:W-:Y:S01]  /*aac0*/  ISETP.GE.U32.AND P1, PT, R5, R2, PT ;  /* 0x000000020500720c */ /* 0x000fe20003f26070 */
[----:B------:R-:W-:-:S12]  /*aad0*/  BSSY B1, `(.L_x_1611) ;  /* 0x0000016000017945 */ /* 0x000fd80003800000 */
[----:B------:R-:W-:Y:S05]  /*aae0*/  @P1 BRA `(.L_x_1612) ;  /* 0x0000000000501947 */ /* 0x000fea0003800000 */
[----:B------:R-:W-:-:S04]  /*aaf0*/  IMAD R11, R20, R5, RZ ;  /* 0x00000005140b7224 */ /* 0x000fc800078e02ff */
[----:B------:R-:W-:-:S05]  /*ab00*/  IMAD.WIDE.U32 R10, R11, 0x4, R12 ;  /* 0x000000040b0a7825 */ /* 0x000fca00078e000c */
[----:B------:R0:W5:Y:S01]  /*ab10*/  LDG.E R22, desc[UR36][R10.64] ;  /* 0x000000240a167981 */ /* 0x000162000c1e1900 */
[----:B------:R-:W-:-:S05]  /*ab20*/  IMAD.IADD R19, R5, 0x1, R4 ;  /* 0x0000000105137824 */ /* 0x000fca00078e0204 */
[----:B------:R-:W-:-:S13]  /*ab30*/  ISETP.GE.U32.AND P0, PT, R19, R2, PT ;  /* 0x000000021300720c */ /* 0x000fda0003f06070 */
[----:B0-----:R-:W-:Y:S05]  /*ab40*/  @P0 BRA `(.L_x_1612) ;  /* 0x0000000000380947 */ /* 0x001fea0003800000 */
[----:B------:R-:W-:-:S04]  /*ab50*/  IMAD R11, R20, R19, RZ ;  /* 0x00000013140b7224 */ /* 0x000fc800078e02ff */
[----:B------:R-:W-:-:S05]  /*ab60*/  IMAD.WIDE.U32 R10, R11, 0x4, R12 ;  /* 0x000000040b0a7825 */ /* 0x000fca00078e000c */
[----:B------:R0:W5:Y:S01]  /*ab70*/  LDG.E R17, desc[UR36][R10.64] ;  /* 0x000000240a117981 */ /* 0x000162000c1e1900 */
[----:B------:R-:W-:-:S04]  /*ab80*/  IADD3 R19, R19, R4, RZ ;  /* 0x0000000413137210 */ /* 0x000fc80007ffe0ff */
[----:B------:R-:W-:-:S13]  /*ab90*/  ISETP.GE.U32.AND P0, PT, R19, R2, PT ;  /* 0x000000021300720c */ /* 0x000fda0003f06070 */
[----:B0-----:R-:W-:Y:S05]  /*aba0*/  @P0 BRA `(.L_x_1612) ;  /* 0x0000000000200947 */ /* 0x001fea0003800000 */
[----:B------:R-:W-:Y:S02]  /*abb0*/  IMAD.IADD R21, R19, 0x1, R4 ;  /* 0x0000000113157824 */ /* 0x000fe400078e0204 */
[----:B------:R-:W-:-:S03]  /*abc0*/  IMAD R11, R20, R19, RZ ;  /* 0x00000013140b7224 */ /* 0x000fc600078e02ff */
[----:B------:R-:W-:Y:S01]  /*abd0*/  ISETP.GE.U32.AND P0, PT, R21, R2, PT ;  /* 0x000000021500720c */ /* 0x000fe20003f06070 */
[----:B------:R-:W-:-:S05]  /*abe0*/  IMAD.WIDE.U32 R10, R11, 0x4, R12 ;  /* 0x000000040b0a7825 */ /* 0x000fca00078e000c */
[----:B------:R0:W5:Y:S07]  /*abf0*/  LDG.E R18, desc[UR36][R10.64] ;  /* 0x000000240a127981 */ /* 0x00016e000c1e1900 */
[----:B------:R-:W-:-:S04]  /*ac00*/  @!P0 IMAD R19, R20, R21, RZ ;  /* 0x0000001514138224 */ /* 0x000fc800078e02ff */
[----:B------:R-:W-:-:S05]  /*ac10*/  @!P0 IMAD.WIDE.U32 R12, R19, 0x4, R12 ;  /* 0x00000004130c8825 */ /* 0x000fca00078e000c */
[----:B------:R0:W5:Y:S02]  /*ac20*/  @!P0 LDG.E R16, desc[UR36][R12.64] ;  /* 0x000000240c108981 */ /* 0x000164000c1e1900 */
.L_x_1612:
[----:B------:R-:W-:Y:S05]  /*ac30*/  BSYNC B1 ;  /* 0x0000000000017941 */ /* 0x000fea0003800000 */
.L_x_1611:
[----:B------:R-:W-:Y:S04]  /*ac40*/  BSSY B1, `(.L_x_1613) ;  /* 0x000001b000017945 */ /* 0x000fe80003800000 */
[----:B------:R-:W-:Y:S05]  /*ac50*/  @P1 BRA `(.L_x_1614) ;  /* 0x0000000000641947 */ /* 0x000fea0003800000 */
[----:B------:R-:W-:Y:S02]  /*ac60*/  LOP3.LUT P0, RZ, R8, 0xff, RZ, 0xc0, !PT ;  /* 0x000000ff08ff7812 */ /* 0x000fe4000780c0ff */
[----:B-----5:R-:W-:Y:S02]  /*ac70*/  FSETP.NEU.FTZ.AND P1, PT, R22, RZ, PT ;  /* 0x000000ff1600720b */ /* 0x020fe40003f3d000 */
[----:B------:R-:W-:Y:S02]  /*ac80*/  IADD3 R5, R5, R4, RZ ;  /* 0x0000000405057210 */ /* 0x000fe40007ffe0ff */
[----:B------:R-:W-:Y:S02]  /*ac90*/  PLOP3.LUT P0, PT, P0, P1, PT, 0xa8, 0x0 ;  /* 0x000000000000781c */ /* 0x000fe40000703570 */
[----:B------:R-:W-:Y:S02]  /*aca0*/  ISETP.GE.U32.AND P1, PT, R5, R2, PT ;  /* 0x000000020500720c */ /* 0x000fe40003f26070 */
[----:B------:R-:W-:-:S11]  /*acb0*/  SEL R8, RZ, 0x1, !P0 ;  /* 0x00000001ff087807 */ /* 0x000fd60004000000 */
[----:B------:R-:W-:Y:S05]  /*acc0*/  @P1 BRA `(.L_x_1614) ;  /* 0x0000000000481947 */ /* 0x000fea0003800000 */
[----:B------:R-:W-:Y:S01]  /*acd0*/  LOP3.LUT P0, RZ, R7, 0xff, RZ, 0xc0, !PT ;  /* 0x000000ff07ff7812 */ /* 0x000fe2000780c0ff */
[----:B------:R-:W-:Y:S01]  /*ace0*/  IMAD.IADD R5, R5, 0x1, R4 ;  /* 0x0000000105057824 */ /* 0x000fe200078e0204 */
[----:B------:R-:W-:-:S04]  /*acf0*/  FSETP.NEU.FTZ.AND P1, PT, R17, RZ, PT ;  /* 0x000000ff1100720b */ /* 0x000fc80003f3d000 */
[----:B------:R-:W-:Y:S02]  /*ad00*/  PLOP3.LUT P0, PT, P0, P1, PT, 0xa8, 0x0 ;  /* 0x000000000000781c */ /* 0x000fe40000703570 */
[----:B------:R-:W-:Y:S02]  /*ad10*/  ISETP.GE.U32.AND P1, PT, R5, R2, PT ;  /* 0x000000020500720c */ /* 0x000fe40003f26070 */
[----:B------:R-:W-:-:S11]  /*ad20*/  SEL R7, RZ, 0x1, !P0 ;  /* 0x00000001ff077807 */ /* 0x000fd60004000000 */
[----:B------:R-:W-:Y:S05]  /*ad30*/  @P1 BRA `(.L_x_1614) ;  /* 0x00000000002c1947 */ /* 0x000fea0003800000 */
[----:B------:R-:W-:Y:S02]  /*ad40*/  IADD3 R5, R5, R4, RZ ;  /* 0x0000000405057210 */ /* 0x000fe40007ffe0ff */
[----:B------:R-:W-:Y:S02]  /*ad50*/  LOP3.LUT P0, RZ, R9, 0xff, RZ, 0xc0, !PT ;  /* 0x000000ff09ff7812 */ /* 0x000fe4000780c0ff */
[----:B------:R-:W-:Y:S02]  /*ad60*/  ISETP.GE.U32.AND P4, PT, R5, R2, PT ;  /* 0x000000020500720c */ /* 0x000fe40003f86070 */
[----:B------:R-:W-:-:S04]  /*ad70*/  FSETP.NEU.FTZ.AND P1, PT, R18, RZ, PT ;  /* 0x000000ff1200720b */ /* 0x000fc80003f3d000 */
[----:B------:R-:W-:-:S04]  /*ad80*/  PLOP3.LUT P0, PT, P0, P1, PT, 0xa8, 0x0 ;  /* 0x000000000000781c */ /* 0x000fc80000703570 */
[----:B------:R-:W-:-:S03]  /*ad90*/  SEL R9, RZ, 0x1, !P0 ;  /* 0x00000001ff097807 */ /* 0x000fc60004000000 */
[----:B------:R-:W-:Y:S02]  /*ada0*/  @!P4 FSETP.NEU.FTZ.AND P2, PT, R16, RZ, PT ;  /* 0x000000ff1000c20b */ /* 0x000fe40003f5d000 */
[----:B------:R-:W-:-:S04]  /*adb0*/  @!P4 LOP3.LUT P3, RZ, R6, 0xff, RZ, 0xc0, !PT ;  /* 0x000000ff06ffc812 */ /* 0x000fc8000786c0ff */
[----:B------:R-:W-:-:S04]  /*adc0*/  @!P4 PLOP3.LUT P2, PT, P3, P2, PT, 0xa8, 0x0 ;  /* 0x000000000000c81c */ /* 0x000fc80001f45570 */
[----:B------:R-:W-:-:S04]  /*add0*/  @!P4 SEL R2, RZ, 0x1, !P2 ;  /* 0x00000001ff02c807 */ /* 0x000fc80005000000 */
[----:B------:R-:W-:-:S07]  /*ade0*/  @!P4 PRMT R6, R2, 0x7610, R6 ;  /* 0x000076100206c816 */ /* 0x000fce0000000006 */
.L_x_1614:
[----:B------:R-:W-:Y:S05]  /*adf0*/  BSYNC B1 ;  /* 0x0000000000017941 */ /* 0x000fea0003800000 */
.L_x_1613:
[----:B------:R-:W-:-:S04]  /*ae00*/  LOP3.LUT P0, RZ, R7, 0xff, R8, 0xc8, !PT ;  /* 0x000000ff07ff7812 */ /* 0x000fc8000780c808 */
[----:B------:R-:W-:-:S04]  /*ae10*/  SEL R2, RZ, 0x1, !P0 ;  /* 0x00000001ff027807 */ /* 0x000fc80004000000 */
[----:B------:R-:W-:-:S04]  /*ae20*/  LOP3.LUT P0, RZ, R9, 0xff, R2, 0xc8, !PT ;  /* 0x000000ff09ff7812 */ /* 0x000fc8000780c802 */
[----:B------:R-:W-:-:S04]  /*ae30*/  SEL R5, RZ, 0x1, !P0 ;  /* 0x00000001ff057807 */ /* 0x000fc80004000000 */
[----:B------:R-:W-:-:S04]  /*ae40*/  LOP3.LUT P0, RZ, R6, 0xff, R5, 0xc8, !PT ;  /* 0x000000ff06ff7812 */ /* 0x000fc8000780c805 */
[----:B-----5:R-:W-:Y:S01]  /*ae50*/  SEL R17, RZ, 0x1, !P0 ;  /* 0x00000001ff117807 */ /* 0x020fe20004000000 */
[----:B------:R-:W-:Y:S08]  /*ae60*/  BRA `(.L_x_1575) ;  /* 0x0000000400ac7947 */ /* 0x000ff00003800000 */
.L_x_1590:
[----:B------:R-:W0:Y:S01]  /*ae70*/  LDC R6, c[0x0][0x220] ;  /* 0x00008800ff067b82 */ /* 0x000e220000000800 */
[----:B------:R-:W-:Y:S01]  /*ae80*/  ULDC.U8 UR4, c[0x0][0x211] ;  /* 0x0000844000047ab9 */ /* 0x000fe20000000000 */
[----:B------:R-:W-:Y:S01]  /*ae90*/  BSSY B1, `(.L_x_1615) ;  /* 0x0000032000017945 */ /* 0x000fe20003800000 */
[----:B------:R-:W-:Y:S01]  /*aea0*/  MOV R4, UR4 ;  /* 0x0000000400047c02 */ /* 0x000fe20008000f00 */
[----:B------:R-:W-:Y:S01]  /*aeb0*/  IMAD.U32 R8, RZ, RZ, UR4 ;  /* 0x00000004ff087e24 */ /* 0x000fe2000f8e00ff */
[----:B------:R-:W-:Y:S01]  /*aec0*/  MOV R9, UR4 ;  /* 0x0000000400097c02 */ /* 0x000fe20008000f00 */
[----:B------:R-:W-:Y:S02]  /*aed0*/  IMAD.U32 R10, RZ, RZ, UR4 ;  /* 0x00000004ff0a7e24 */ /* 0x000fe4000f8e00ff */
[--C-:B------:R-:W-:Y:S02]  /*aee0*/  IMAD.MOV.U32 R11, RZ, RZ, R5.reuse ;  /* 0x000000ffff0b7224 */ /* 0x100fe400078e0005 */
[----:B0-----:R-:W-:-:S05]  /*aef0*/  IMAD R7, R6, 0x3, R5 ;  /* 0x0000000306077824 */ /* 0x001fca00078e0205 */
[----:B------:R-:W-:Y:S02]  /*af00*/  ISETP.GE.U32.AND P0, PT, R7, R2, PT ;  /* 0x000000020700720c */ /* 0x000fe40003f06070 */
[----:B------:R-:W-:-:S11]  /*af10*/  PRMT R7, R4, 0x7610, R7 ;  /* 0x0000761004077816 */ /* 0x000fd60000000007 */
[----:B------:R-:W-:Y:S05]  /*af20*/  @P0 BRA `(.L_x_1616) ;  /* 0x0000000000a00947 */ /* 0x000fea0003800000 */
[----:B------:R-:W-:Y:S01]  /*af30*/  BSSY B2, `(.L_x_1617) ;  /* 0x0000023000027945 */ /* 0x000fe20003800000 */
[C---:B------:R-:W-:Y:S02]  /*af40*/  PRMT R8, R7.reuse, 0x7610, R8 ;  /* 0x0000761007087816 */ /* 0x040fe40000000008 */
[C---:B------:R-:W-:Y:S02]  /*af50*/  PRMT R9, R7.reuse, 0x7610, R9 ;  /* 0x0000761007097816 */ /* 0x040fe40000000009 */
[----:B------:R-:W-:-:S07]  /*af60*/  PRMT R10, R7, 0x7610, R10 ;  /* 0x00007610070a7816 */ /* 0x000fce000000000a */
.L_x_1618:
[C---:B------:R-:W-:Y:S01]  /*af70*/  IADD3 R5, R11.reuse, R6, RZ ;  /* 0x000000060b057210 */ /* 0x040fe20007ffe0ff */
[----:B------:R-:W-:-:S04]  /*af80*/  IMAD.WIDE.U32 R16, R11, 0x4, R12 ;  /* 0x000000040b107825 */ /* 0x000fc800078e000c */
[C---:B------:R-:W-:Y:S02]  /*af90*/  IMAD.IADD R19, R5.reuse, 0x1, R6 ;  /* 0x0000000105137824 */ /* 0x040fe400078e0206 */
[----:B------:R-:W-:Y:S01]  /*afa0*/  IMAD.WIDE.U32 R4, R5, 0x4, R12 ;  /* 0x0000000405047825 */ /* 0x000fe200078e000c */
[----:B------:R-:W2:Y:S02]  /*afb0*/  LDG.E R16, desc[UR36][R16.64] ;  /* 0x0000002410107981 */ /* 0x000ea4000c1e1900 */
[----:B------:R-:W-:-:S03]  /*afc0*/  IADD3 R11, R19, R6, RZ ;  /* 0x00000006130b7210 */ /* 0x000fc60007ffe0ff */
[----:B------:R-:W3:Y:S01]  /*afd0*/  LDG.E R4, desc[UR36][R4.64] ;  /* 0x0000002404047981 */ /* 0x000ee2000c1e1900 */
[----:B------:R-:W-:-:S04]  /*afe0*/  IMAD.WIDE.U32 R18, R19, 0x4, R12 ;  /* 0x0000000413127825 */ /* 0x000fc800078e000c */
[C---:B------:R-:W-:Y:S02]  /*aff0*/  IMAD.WIDE.U32 R20, R11.reuse, 0x4, R12 ;  /* 0x000000040b147825 */ /* 0x040fe400078e000c */
[----:B------:R-:W4:Y:S04]  /*b000*/  LDG.E R19, desc[UR36][R18.64] ;  /* 0x0000002412137981 */ /* 0x000f28000c1e1900 */
[----:B------:R-:W5:Y:S01]  /*b010*/  LDG.E R20, desc[UR36][R20.64] ;  /* 0x0000002414147981 */ /* 0x000f62000c1e1900 */
[----:B------:R-:W-:Y:S01]  /*b020*/  IMAD.IADD R11, R11, 0x1, R6 ;  /* 0x000000010b0b7824 */ /* 0x000fe200078e0206 */
[----:B------:R-:W-:Y:S02]  /*b030*/  LOP3.LUT P3, RZ, R7, 0xff, RZ, 0xc0, !PT ;  /* 0x000000ff07ff7812 */ /* 0x000fe4000786c0ff */
[----:B------:R-:W-:Y:S01]  /*b040*/  LOP3.LUT P5, RZ, R9, 0xff, RZ, 0xc0, !PT ;  /* 0x000000ff09ff7812 */ /* 0x000fe200078ac0ff */
[----:B------:R-:W-:Y:S01]  /*b050*/  IMAD R7, R6, 0x3, R11 ;  /* 0x0000000306077824 */ /* 0x000fe200078e020b */
[----:B------:R-:W-:-:S02]  /*b060*/  LOP3.LUT P0, RZ, R10, 0xff, RZ, 0xc0, !PT ;  /* 0x000000ff0aff7812 */ /* 0x000fc4000780c0ff */
[----:B------:R-:W-:Y:S02]  /*b070*/  LOP3.LUT P4, RZ, R8, 0xff, RZ, 0xc0, !PT ;  /* 0x000000ff08ff7812 */ /* 0x000fe4000788c0ff */
[----:B---3--:R-:W-:-:S04]  /*b080*/  FSETP.NEU.FTZ.AND P6, PT, R4, RZ, PT ;  /* 0x000000ff0400720b */ /* 0x008fc80003fdd000 */
[----:B------:R-:W-:Y:S02]  /*b090*/  PLOP3.LUT P5, PT, P5, P6, PT, 0xa8, 0x0 ;  /* 0x000000000000781c */ /* 0x000fe40002fad570 */
[----:B------:R-:W-:Y:S02]  /*b0a0*/  ISETP.GE.U32.AND P6, PT, R7, R2, PT ;  /* 0x000000020700720c */ /* 0x000fe40003fc6070 */
[----:B--2---:R-:W-:Y:S02]  /*b0b0*/  FSETP.NEU.FTZ.AND P1, PT, R16, RZ, PT ;  /* 0x000000ff1000720b */ /* 0x004fe40003f3d000 */
[----:B-----5:R-:W-:Y:S02]  /*b0c0*/  FSETP.NEU.FTZ.AND P2, PT, R20, RZ, PT ;  /* 0x000000ff1400720b */ /* 0x020fe40003f5d000 */
[----:B------:R-:W-:Y:S02]  /*b0d0*/  PLOP3.LUT P1, PT, P0, P1, PT, 0xa8, 0x0 ;  /* 0x000000000000781c */ /* 0x000fe40000723570 */
[----:B----4-:R-:W-:-:S02]  /*b0e0*/  FSETP.NEU.FTZ.AND P0, PT, R19, RZ, PT ;  /* 0x000000ff1300720b */ /* 0x010fc40003f1d000 */
        /* <DEDUP_REMOVED lines=8> */
.L_x_1617:
[----:B------:R-:W-:Y:S01]  /*b170*/  MOV R21, R16 ;  /* 0x0000001000157202 */ /* 0x000fe20000000f00 */
[----:B------:R-:W-:Y:S01]  /*b180*/  IMAD.MOV.U32 R18, RZ, RZ, R4 ;  /* 0x000000ffff127224 */ /* 0x000fe200078e0004 */
[----:B------:R-:W-:Y:S01]  /*b190*/  MOV R17, R19 ;  /* 0x0000001300117202 */ /* 0x000fe20000000f00 */
[----:B------:R-:W-:-:S07]  /*b1a0*/  IMAD.MOV.U32 R16, RZ, RZ, R20 ;  /* 0x000000ffff107224 */ /* 0x000fce00078e0014 */
.L_x_1616:
[----:B------:R-:W-:Y:S05]  /*b1b0*/  BSYNC B1 ;  /* 0x0000000000017941 */ /* 0x000fea0003800000 */
.L_x_1615:
[----:B------:R-:W-:Y:S01]  /*b1c0*/  ISETP.GE.U32.AND P1, PT, R11, R2, PT ;  /* 0x000000020b00720c */ /* 0x000fe20003f26070 */
[----:B------:R-:W-:-:S12]  /*b1d0*/  BSSY B1, `(.L_x_1619) ;  /* 0x0000012000017945 */ /* 0x000fd80003800000 */
[----:B------:R-:W-:Y:S05]  /*b1e0*/  @P1 BRA `(.L_x_1620) ;  /* 0x0000000000401947 */ /* 0x000fea0003800000 */
[----:B------:R-:W-:-:S05]  /*b1f0*/  IMAD.WIDE.U32 R4, R11, 0x4, R12 ;  /* 0x000000040b047825 */ /* 0x000fca00078e000c */
[----:B------:R0:W5:Y:S01]  /*b200*/  LDG.E R21, desc[UR36][R4.64] ;  /* 0x0000002404157981 */ /* 0x000162000c1e1900 */
[----:B------:R-:W-:-:S04]  /*b210*/  IADD3 R19, R11, R6, RZ ;  /* 0x000000060b137210 */ /* 0x000fc80007ffe0ff */
[----:B------:R-:W-:-:S13]  /*b220*/  ISETP.GE.U32.AND P0, PT, R19, R2, PT ;  /* 0x000000021300720c */ /* 0x000fda0003f06070 */
[----:B0-----:R-:W-:Y:S05]  /*b230*/  @P0 BRA `(.L_x_1620) ;  /* 0x00000000002c0947 */ /* 0x001fea0003800000 */
[----:B------:R-:W-:-:S05]  /*b240*/  IMAD.WIDE.U32 R4, R19, 0x4, R12 ;  /* 0x0000000413047825 */ /* 0x000fca00078e000c */
[----:B------:R0:W5:Y:S01]  /*b250*/  LDG.E R18, desc[UR36][R4.64] ;  /* 0x0000002404127981 */ /* 0x000162000c1e1900 */
[----:B------:R-:W-:-:S05]  /*b260*/  IMAD.IADD R19, R19, 0x1, R6 ;  /* 0x0000000113137824 */ /* 0x000fca00078e0206 */
[----:B------:R-:W-:-:S13]  /*b270*/  ISETP.GE.U32.AND P0, PT, R19, R2, PT ;  /* 0x000000021300720c */ /* 0x000fda0003f06070 */
[----:B0-----:R-:W-:Y:S05]  /*b280*/  @P0 BRA `(.L_x_1620) ;  /* 0x0000000000180947 */ /* 0x001fea0003800000 */
[C---:B------:R-:W-:Y:S01]  /*b290*/  IADD3 R17, R19.reuse, R6, RZ ;  /* 0x0000000613117210 */ /* 0x040fe20007ffe0ff */
[----:B------:R-:W-:-:S03]  /*b2a0*/  IMAD.WIDE.U32 R4, R19, 0x4, R12 ;  /* 0x0000000413047825 */ /* 0x000fc600078e000c */
[----:B------:R-:W-:-:S13]  /*b2b0*/  ISETP.GE.U32.AND P0, PT, R17, R2, PT ;  /* 0x000000021100720c */ /* 0x000fda0003f06070 */
[----:B------:R-:W-:Y:S02]  /*b2c0*/  @!P0 IMAD.WIDE.U32 R12, R17, 0x4, R12 ;  /* 0x00000004110c8825 */ /* 0x000fe400078e000c */
[----:B------:R0:W5:Y:S04]  /*b2d0*/  LDG.E R17, desc[UR36][R4.64] ;  /* 0x0000002404117981 */ /* 0x000168000c1e1900 */
[----:B------:R0:W5:Y:S02]  /*b2e0*/  @!P0 LDG.E R16, desc[UR36][R12.64] ;  /* 0x000000240c108981 */ /* 0x000164000c1e1900 */
.L_x_1620:
[----:B------:R-:W-:Y:S05]  /*b2f0*/  BSYNC B1 ;  /* 0x0000000000017941 */ /* 0x000fea0003800000 */
.L_x_1619:
[----:B------:R-:W-:Y:S04]  /*b300*/  BSSY B1, `(.L_x_1621) ;  /* 0x000001b000017945 */ /* 0x000fe80003800000 */
[----:B------:R-:W-:Y:S05]  /*b310*/  @P1 BRA `(.L_x_1622) ;  /* 0x0000000000641947 */ /* 0x000fea0003800000 */
[----:B------:R-:W-:Y:S01]  /*b320*/  LOP3.LUT P0, RZ, R10, 0xff, RZ, 0xc0, !PT ;  /* 0x000000ff0aff7812 */ /* 0x000fe2000780c0ff */
[----:B0-----:R-:W-:Y:S01]  /*b330*/  IMAD.IADD R5, R11, 0x1, R6 ;  /* 0x000000010b057824 */ /* 0x001fe200078e0206 */
        /* <DEDUP_REMOVED lines=23> */
.L_x_1622:
[----:B------:R-:W-:Y:S05]  /*b4b0*/  BSYNC B1 ;  /* 0x0000000000017941 */ /* 0x000fea0003800000 */
.L_x_1621:
[----:B------:R-:W-:-:S04]  /*b4c0*/  LOP3.LUT P0, RZ, R9, 0xff, R10, 0xc8, !PT ;  /* 0x000000ff09ff7812 */ /* 0x000fc8000780c80a */
[----:B0-----:R-:W-:-:S04]  /*b4d0*/  SEL R5, RZ, 0x1, !P0 ;  /* 0x00000001ff057807 */ /* 0x001fc80004000000 */
[----:B------:R-:W-:-:S04]  /*b4e0*/  LOP3.LUT P0, RZ, R8, 0xff, R5, 0xc8, !PT ;  /* 0x000000ff08ff7812 */ /* 0x000fc8000780c805 */
[----:B------:R-:W-:-:S04]  /*b4f0*/  SEL R2, RZ, 0x1, !P0 ;  /* 0x00000001ff027807 */ /* 0x000fc80004000000 */
[----:B------:R-:W-:-:S04]  /*b500*/  LOP3.LUT P0, RZ, R7, 0xff, R2, 0xc8, !PT ;  /* 0x000000ff07ff7812 */ /* 0x000fc8000780c802 */
[----:B-----5:R-:W-:-:S09]  /*b510*/  SEL R17, RZ, 0x1, !P0 ;  /* 0x00000001ff117807 */ /* 0x020fd20004000000 */
.L_x_1575:
[----:B------:R-:W-:Y:S05]  /*b520*/  BSYNC B0 ;  /* 0x0000000000007941 */ /* 0x000fea0003800000 */
.L_x_1574:
        /* <DEDUP_REMOVED lines=15> */
.L_x_1624:
[----:B------:R-:W-:Y:S01]  /*b620*/  IMAD.IADD R5, R3, 0x1, R4 ;  /* 0x0000000103057824 */ /* 0x000fe200078e0204 */
[----:B------:R-:W-:Y:S04]  /*b630*/  BAR.SYNC.DEFER_BLOCKING 0x0 ;  /* 0x0000000000007b1d */ /* 0x000fe80000010000 */
[----:B------:R-:W-:-:S04]  /*b640*/  ISETP.GE.U32.AND P0, PT, R5, UR7, PT ;  /* 0x0000000705007c0c */ /* 0x000fc8000bf06070 */
[----:B------:R-:W-:-:S13]  /*b650*/  ISETP.GE.U32.OR P0, PT, R3, R4, P0 ;  /* 0x000000040300720c */ /* 0x000fda0000706470 */
[----:B------:R-:W-:-:S05]  /*b660*/  @!P0 IMAD R5, R5, UR6, R0 ;  /* 0x0000000605058c24 */ /* 0x000fca000f8e0200 */
[----:B------:R-:W2:Y:S02]  /*b670*/  @!P0 LDS.U8 R6, [R5+UR4] ;  /* 0x0000000405068984 */ /* 0x000ea40008000000 */
[----:B--2---:R-:W-:-:S04]  /*b680*/  @!P0 LOP3.LUT P1, RZ, R6, 0xff, R17, 0xc8, !PT ;  /* 0x000000ff06ff8812 */ /* 0x004fc8000782c811 */
[----:B------:R-:W-:Y:S02]  /*b690*/  @!P0 SEL R7, RZ, 0x1, !P1 ;  /* 0x00000001ff078807 */ /* 0x000fe40004800000 */
[----:B------:R-:W-:Y:S02]  /*b6a0*/  ISETP.GT.AND P1, PT, R4, 0x1, PT ;  /* 0x000000010400780c */ /* 0x000fe40003f24270 */
[----:B------:R-:W-:Y:S01]  /*b6b0*/  SHF.R.S32.HI R4, RZ, 0x1, R4 ;  /* 0x00000001ff047819 */ /* 0x000fe20000011404 */
[----:B------:R2:W-:Y:S01]  /*b6c0*/  @!P0 STS.U8 [R2+UR4], R7 ;  /* 0x0000000702008988 */ /* 0x0005e20008000004 */
[----:B------:R-:W-:-:S09]  /*b6d0*/  @!P0 PRMT R17, R7, 0x7610, R17 ;  /* 0x0000761007118816 */ /* 0x000fd20000000011 */
[----:B--2---:R-:W-:Y:S05]  /*b6e0*/  @P1 BRA `(.L_x_1624) ;  /* 0xfffffffc00cc1947 */ /* 0x004fea000383ffff */
.L_x_1623:
[----:B------:R-:W-:Y:S02]  /*b6f0*/  ULDC UR4, c[0x0][0x22c] ;  /* 0x00008b0000047ab9 */ /* 0x000fe40000000800 */
[----:B------:R-:W-:-:S13]  /*b700*/  ISETP.NE.AND P0, PT, RZ, UR4, PT ;  /* 0x00000004ff007c0c */ /* 0x000fda000bf05270 */
[----:B------:R-:W-:Y:S05]  /*b710*/  @!P0 BRA `(.L_x_1625) ;  /* 0x0000000000ac8947 */ /* 0x000fea0003800000 */
[----:B------:R-:W2:Y:S02]  /*b720*/  LDC R9, c[0x0][RZ] ;  /* 0x00000000ff097b82 */ /* 0x000ea40000000800 */
[----:B--2---:R-:W-:Y:S02]  /*b730*/  ISETP.GT.AND P0, PT, R9, 0x20, PT ;  /* 0x000000200900780c */ /* 0x004fe40003f04270 */
[----:B------:R-:W-:-:S11]  /*b740*/  MOV R2, R9 ;  /* 0x0000000900027202 */ /* 0x000fd60000000f00 */
[----:B------:R-:W-:Y:S05]  /*b750*/  @!P0 BRA `(.L_x_1626) ;  /* 0x0000000000688947 */ /* 0x000fea0003800000 */
[----:B------:R-:W2:Y:S01]  /*b760*/  S2UR UR5, SR_CgaCtaId ;  /* 0x00000000000579c3 */ /* 0x000ea20000008800 */
[-C--:B------:R-:W-:Y:S01]  /*b770*/  LEA.HI R2, R9, R9.reuse, RZ, 0x1 ;  /* 0x0000000909027211 */ /* 0x080fe200078f08ff */
[----:B------:R-:W-:Y:S01]  /*b780*/  UMOV UR4, 0x400 ;  /* 0x0000040000047882 */ /* 0x000fe20000000000 */
[----:B------:R-:W-:Y:S01]  /*b790*/  IMAD R4, R3, R9, R0 ;  /* 0x0000000903047224 */ /* 0x000fe200078e0200 */
[----:B------:R-:W-:Y:S01]  /*b7a0*/  UIADD3 UR4, UR4, 0x10, URZ ;  /* 0x0000001004047890 */ /* 0x000fe2000fffe03f */
[----:B------:R-:W-:Y:S01]  /*b7b0*/  SHF.R.S32.HI R6, RZ, 0x1, R2 ;  /* 0x00000001ff067819 */ /* 0x000fe20000011402 */
[----:B------:R-:W-:-:S03]  /*b7c0*/  IMAD.MOV.U32 R2, RZ, RZ, 0x20 ;  /* 0x00000020ff027424 */ /* 0x000fc600078e00ff */
[----:B------:R-:W-:Y:S01]  /*b7d0*/  ISETP.GE.AND P0, PT, R6, 0x20, PT ;  /* 0x000000200600780c */ /* 0x000fe20003f06270 */
[----:B--2---:R-:W-:-:S06]  /*b7e0*/  ULEA UR4, UR5, UR4, 0x18 ;  /* 0x0000000405047291 */ /* 0x004fcc000f8ec03f */
[----:B------:R-:W-:-:S03]  /*b7f0*/  IADD3 R5, R4, UR4, RZ ;  /* 0x0000000404057c10 */ /* 0x000fc6000fffe0ff */
[----:B------:R2:W-:Y:S03]  /*b800*/  STS.U8 [R4+UR4], R17 ;  /* 0x0000001104007988 */ /* 0x0005e60008000004 */
[----:B------:R-:W-:Y:S05]  /*b810*/  @!P0 BRA `(.L_x_1626) ;  /* 0x0000000000388947 */ /* 0x000fea0003800000 */
.L_x_1627:
[----:B------:R-:W-:Y:S01]  /*b820*/  IMAD.IADD R2, R0, 0x1, R6 ;  /* 0x0000000100027824 */ /* 0x000fe200078e0206 */
[----:B------:R-:W-:Y:S04]  /*b830*/  BAR.SYNC.DEFER_BLOCKING 0x0 ;  /* 0x0000000000007b1d */ /* 0x000fe80000010000 */
[----:B------:R-:W-:-:S04]  /*b840*/  ISETP.GE.U32.AND P0, PT, R2, R9, PT ;  /* 0x000000090200720c */ /* 0x000fc80003f06070 */
[----:B------:R-:W-:-:S13]  /*b850*/  ISETP.GE.U32.OR P0, PT, R0, R6, P0 ;  /* 0x000000060000720c */ /* 0x000fda0000706470 */
[----:B------:R-:W-:Y:S02]  /*b860*/  @!P0 IADD3 R2, R5, R6, RZ ;  /* 0x0000000605028210 */ /* 0x000fe40007ffe0ff */
[----:B------:R-:W-:-:S04]  /*b870*/  SHF.R.S32.HI R6, RZ, 0x1, R6 ;  /* 0x00000001ff067819 */ /* 0x000fc80000011406 */
[----:B------:R-:W3:Y:S02]  /*b880*/  @!P0 LDS.U8 R2, [R2] ;  /* 0x0000000002028984 */ /* 0x000ee40000000000 */
[----:B---3--:R-:W-:-:S04]  /*b890*/  @!P0 LOP3.LUT P1, RZ, R2, 0xff, R17, 0xc8, !PT ;  /* 0x000000ff02ff8812 */ /* 0x008fc8000782c811 */
[----:B------:R-:W-:Y:S02]  /*b8a0*/  @!P0 SEL R7, RZ, 0x1, !P1 ;  /* 0x00000001ff078807 */ /* 0x000fe40004800000 */
[----:B------:R-:W-:Y:S02]  /*b8b0*/  ISETP.GE.AND P1, PT, R6, 0x20, PT ;  /* 0x000000200600780c */ /* 0x000fe40003f26270 */
[----:B--2---:R-:W-:Y:S01]  /*b8c0*/  @!P0 PRMT R17, R7, 0x7610, R17 ;  /* 0x0000761007118816 */ /* 0x004fe20000000011 */
[----:B------:R3:W-:Y:S10]  /*b8d0*/  @!P0 STS.U8 [R4+UR4], R7 ;  /* 0x0000000704008988 */ /* 0x0007f40008000004 */
[----:B---3--:R-:W-:Y:S05]  /*b8e0*/  @P1 BRA `(.L_x_1627) ;  /* 0xfffffffc00cc1947 */ /* 0x008fea000383ffff */
[----:B------:R-:W-:-:S07]  /*b8f0*/  IMAD.MOV.U32 R2, RZ, RZ, 0x20 ;  /* 0x00000020ff027424 */ /* 0x000fce00078e00ff */
.L_x_1626:
[----:B------:R-:W-:Y:S01]  /*b900*/  BAR.SYNC.DEFER_BLOCKING 0x0 ;  /* 0x0000000000007b1d */ /* 0x000fe20000010000 */
[----:B------:R-:W-:-:S13]  /*b910*/  ISETP.GE.AND P0, PT, R2, 0x2, PT ;  /* 0x000000020200780c */ /* 0x000fda0003f06270 */
[----:B------:R-:W-:Y:S05]  /*b920*/  @!P0 BRA `(.L_x_1625) ;  /* 0x0000000000288947 */ /* 0x000fea0003800000 */
[----:B------:R-:W-:-:S11]  /*b930*/  HFMA2.MMA R5, -RZ, RZ, 0, 5.9604644775390625e-08 ;  /* 0x00000001ff057435 */ /* 0x000fd600000001ff */
.L_x_1628:
[C---:B--2---:R-:W-:Y:S02]  /*b940*/  LOP3.LUT R4, R17.reuse, 0xffff, RZ, 0xc0, !PT ;  /* 0x0000ffff11047812 */ /* 0x044fe400078ec0ff */
[----:B------:R-:W-:Y:S02]  /*b950*/  LOP3.LUT P0, RZ, R17, 0xff, RZ, 0xc0, !PT ;  /* 0x000000ff11ff7812 */ /* 0x000fe4000780c0ff */
[----:B------:R-:W-:-:S06]  /*b960*/  PRMT R4, R4, 0x8880, RZ ;  /* 0x0000888004047816 */ /* 0x000fcc00000000ff */
[----:B------:R2:W3:Y:S02]  /*b970*/  SHFL.DOWN PT, R4, R4, R5, 0x1f ;  /* 0x08001f0504047589 */ /* 0x0004e400000e0000 */
[----:B--2---:R-:W-:-:S05]  /*b980*/  IMAD.SHL.U32 R5, R5, 0x2, RZ ;  /* 0x0000000205057824 */ /* 0x004fca00078e00ff */
[----:B------:R-:W-:Y:S02]  /*b990*/  ISETP.GE.AND P1, PT, R5, R2, PT ;  /* 0x000000020500720c */ /* 0x000fe40003f26270 */
[----:B---3--:R-:W-:-:S04]  /*b9a0*/  ISETP.NE.OR P0, PT, R4, RZ, P0 ;  /* 0x000000ff0400720c */ /* 0x008fc80000705670 */
[----:B------:R-:W-:-:S07]  /*b9b0*/  SEL R17, RZ, 0x1, !P0 ;  /* 0x00000001ff117807 */ /* 0x000fce0004000000 */
[----:B------:R-:W-:Y:S05]  /*b9c0*/  @!P1 BRA `(.L_x_1628) ;  /* 0xfffffffc00dc9947 */ /* 0x000fea000383ffff */
.L_x_1625:
[----:B0-----:R-:W0:Y:S01]  /*b9d0*/  LDC R13, c[0x0][0x3e8] ;  /* 0x0000fa00ff0d7b82 */ /* 0x001e220000000800 */
[----:B------:R-:W-:Y:S02]  /*b9e0*/  MOV R16, RZ ;  /* 0x000000ff00107202 */ /* 0x000fe40000000f00 */
[----:B0-----:R-:W-:-:S13]  /*b9f0*/  ISETP.NE.AND P1, PT, R13, RZ, PT ;  /* 0x000000ff0d00720c */ /* 0x001fda0003f25270 */
[----:B------:R-:W-:Y:S05]  /*ba00*/  @!P1 BRA `(.L_x_1629) ;  /* 0x0000001000449947 */ /* 0x000fea0003800000 */
[----:B------:R-:W-:Y:S01]  /*ba10*/  IMAD.MOV.U32 R14, RZ, RZ, RZ ;  /* 0x000000ffff0e7224 */ /* 0x000fe200078e00ff */
[----:B------:R-:W-:Y:S01]  /*ba20*/  ULDC.64 UR4, c[0x0][0x3f0] ;  /* 0x0000fc0000047ab9 */ /* 0x000fe20000000a00 */
[----:B------:R-:W-:Y:S02]  /*ba30*/  ISETP.NE.AND P0, PT, R13, 0x1, PT ;  /* 0x000000010d00780c */ /* 0x000fe40003f05270 */
[----:B--2---:R-:W-:Y:S01]  /*ba40*/  IMAD.HI.U32 R4, R15, UR4, R14 ;  /* 0x000000040f047c27 */ /* 0x004fe2000f8e000e */
        /* <DEDUP_REMOVED lines=269> */
.L_x_1629:
        /* <DEDUP_REMOVED lines=292> */
.L_x_1631:
        /* <DEDUP_REMOVED lines=15> */
.L_x_1633:
[----:B0-----:R-:W-:Y:S05]  /*de50*/  BSYNC B0 ;  /* 0x0000000000007941 */ /* 0x001fea0003800000 */
.L_x_1632:
        /* <DEDUP_REMOVED lines=15> */
.L_x_1635:
[----:B------:R-:W-:Y:S05]  /*df50*/  BSYNC B0 ;  /* 0x0000000000007941 */ /* 0x000fea0003800000 */
.L_x_1634:
        /* <DEDUP_REMOVED lines=35> */
.L_x_1637:
[----:B------:R-:W-:Y:S05]  /*e190*/  BSYNC B0 ;  /* 0x0000000000007941 */ /* 0x000fea0003800000 */
.L_x_1636:
[----:B------:R-:W-:Y:S01]  /*e1a0*/  BAR.SYNC.DEFER_BLOCKING 0x0 ;  /* 0x0000000000007b1d */ /* 0x000fe20000010000 */
[----:B------:R-:W-:-:S09]  /*e1b0*/  ULEA UR4, UR8, UR7, 0x18 ;  /* 0x0000000708047291 */ /* 0x000fd2000f8ec03f */
        /* <DEDUP_REMOVED lines=29> */
.L_x_1642:
        /* <DEDUP_REMOVED lines=10> */
.L_x_1641:
[----:B------:R-:W-:Y:S05]  /*e430*/  BRA `(.L_x_1640) ;  /* 0x00000000004c7947 */ /* 0x000fea0003800000 */
.L_x_1639:
        /* <DEDUP_REMOVED lines=8> */
[----:B-----5:R-:W2:Y:S02]  /*e4c0*/  LDC R10, c[0x0][0x4] ;  /* 0x00000100ff0a7b82 */ /* 0x020ea40000000800 */
.L_x_1643:
[----:B------:R-:W-:-:S05]  /*e4d0*/  IADD3 R7, R2, R9, RZ ;  /* 0x0000000902077210 */ /* 0x000fca0007ffe0ff */
[----:B0-----:R-:W-:-:S05]  /*e4e0*/  IMAD R7, R7, R8, R0 ;  /* 0x0000000807077224 */ /* 0x001fca00078e0200 */
        /* <DEDUP_REMOVED lines=8> */
.L_x_1640:
[----:B------:R-:W-:Y:S05]  /*e570*/  BSYNC B0 ;  /* 0x0000000000007941 */ /* 0x000fea0003800000 */
.L_x_1638:
[----:B-----5:R-:W0:Y:S01]  /*e580*/  LDC R11, c[0x0][RZ] ;  /* 0x00000000ff0b7b82 */ /* 0x020e220000000800 */
        /* <DEDUP_REMOVED lines=11> */
.L_x_1645:
[----:B------:R-:W-:Y:S01]  /*e640*/  IADD3 R7, R3, R6, RZ ;  /* 0x0000000603077210 */ /* 0x000fe20007ffe0ff */
[----:B------:R-:W-:Y:S03]  /*e650*/  BAR.SYNC.DEFER_BLOCKING 0x0 ;  /* 0x0000000000007b1d */ /* 0x000fe60000010000 */
[----:B------:R-:W-:-:S04]  /*e660*/  ISETP.GE.U32.AND P0, PT, R7, UR5, PT ;  /* 0x0000000507007c0c */ /* 0x000fc8000bf06070 */
[----:B------:R-:W-:-:S13]  /*e670*/  ISETP.GE.U32.OR P0, PT, R3, R6, P0 ;  /* 0x000000060300720c */ /* 0x000fda0000706470 */
[----:B------:R-:W-:-:S05]  /*e680*/  @!P0 IMAD R7, R7, R11, R0 ;  /* 0x0000000b07078224 */ /* 0x000fca00078e0200 */
[----:B------:R-:W2:Y:S02]  /*e690*/  @!P0 LDS.U8 R8, [R7+UR7] ;  /* 0x0000000707088984 */ /* 0x000ea40008000000 */
[----:B--2---:R-:W-:-:S04]  /*e6a0*/  @!P0 LOP3.LUT P2, RZ, R8, 0xff, R17, 0xc8, !PT ;  /* 0x000000ff08ff8812 */ /* 0x004fc8000784c811 */
[----:B------:R-:W-:Y:S02]  /*e6b0*/  @!P0 SEL R9, RZ, 0x1, !P2 ;  /* 0x00000001ff098807 */ /* 0x000fe40005000000 */
[----:B------:R-:W-:Y:S02]  /*e6c0*/  ISETP.GT.AND P2, PT, R6, 0x1, PT ;  /* 0x000000010600780c */ /* 0x000fe40003f44270 */
[----:B------:R-:W-:Y:S01]  /*e6d0*/  SHF.R.S32.HI R6, RZ, 0x1, R6 ;  /* 0x00000001ff067819 */ /* 0x000fe20000011406 */
[----:B------:R2:W-:Y:S01]  /*e6e0*/  @!P0 STS.U8 [R2+UR7], R9 ;  /* 0x0000000902008988 */ /* 0x0005e20008000007 */
[----:B0-----:R-:W-:-:S09]  /*e6f0*/  @!P0 PRMT R17, R9, 0x7610, R17 ;  /* 0x0000761009118816 */ /* 0x001fd20000000011 */
[----:B--2---:R-:W-:Y:S05]  /*e700*/  @P2 BRA `(.L_x_1645) ;  /* 0xfffffffc00cc2947 */ /* 0x004fea000383ffff */
.L_x_1644:
        /* <DEDUP_REMOVED lines=11> */
.L_x_1648:
        /* <DEDUP_REMOVED lines=10> */
[----:B0-----:R-:W-:Y:S01]  /*e860*/  @!P0 PRMT R17, R9, 0x7610, R17 ;  /* 0x0000761009118816 */ /* 0x001fe20000000011 */
[----:B------:R2:W-:Y:S10]  /*e870*/  @!P0 STS.U8 [R2+UR7], R9 ;  /* 0x0000000902008988 */ /* 0x0005f40008000007 */
[----:B--2---:R-:W-:Y:S05]  /*e880*/  @P2 BRA `(.L_x_1648) ;  /* 0xfffffffc00cc2947 */ /* 0x004fea000383ffff */
[----:B------:R-:W-:-:S11]  /*e890*/  HFMA2.MMA R6, -RZ, RZ, 0, 1.9073486328125e-06 ;  /* 0x00000020ff067435 */ /* 0x000fd600000001ff */
.L_x_1647:
[----:B------:R-:W-:Y:S01]  /*e8a0*/  BAR.SYNC.DEFER_BLOCKING 0x0 ;  /* 0x0000000000007b1d */ /* 0x000fe20000010000 */
[----:B------:R-:W-:-:S13]  /*e8b0*/  ISETP.GE.AND P0, PT, R6, 0x2, PT ;  /* 0x000000020600780c */ /* 0x000fda0003f06270 */
[----:B------:R-:W-:Y:S05]  /*e8c0*/  @!P0 BRA `(.L_x_1646) ;  /* 0x0000000000288947 */ /* 0x000fea0003800000 */
[----:B------:R-:W-:-:S07]  /*e8d0*/  IMAD.MOV.U32 R3, RZ, RZ, 0x1 ;  /* 0x00000001ff037424 */ /* 0x000fce00078e00ff */
.L_x_1649:
[C---:B------:R-:W-:Y:S02]  /*e8e0*/  LOP3.LUT R0, R17.reuse, 0xffff, RZ, 0xc0, !PT ;  /* 0x0000ffff11007812 */ /* 0x040fe400078ec0ff */
[----:B------:R-:W-:Y:S02]  /*e8f0*/  LOP3.LUT P0, RZ, R17, 0xff, RZ, 0xc0, !PT ;  /* 0x000000ff11ff7812 */ /* 0x000fe4000780c0ff */
[----:B------:R-:W-:-:S06]  /*e900*/  PRMT R0, R0, 0x8880, RZ ;  /* 0x0000888000007816 */ /* 0x000fcc00000000ff */
[----:B------:R2:W3:Y:S02]  /*e910*/  SHFL.DOWN PT, R0, R0, R3, 0x1f ;  /* 0x08001f0300007589 */ /* 0x0004e400000e0000 */
[----:B--2---:R-:W-:-:S04]  /*e920*/  SHF.L.U32 R3, R3, 0x1, RZ ;  /* 0x0000000103037819 */ /* 0x004fc800000006ff */
[----:B------:R-:W-:Y:S02]  /*e930*/  ISETP.GE.AND P2, PT, R3, R6, PT ;  /* 0x000000060300720c */ /* 0x000fe40003f46270 */
[----:B---3--:R-:W-:-:S04]  /*e940*/  ISETP.NE.OR P0, PT, R0, RZ, P0 ;  /* 0x000000ff0000720c */ /* 0x008fc80000705670 */
[----:B0-----:R-:W-:-:S07]  /*e950*/  SEL R17, RZ, 0x1, !P0 ;  /* 0x00000001ff117807 */ /* 0x001fce0004000000 */
[----:B------:R-:W-:Y:S05]  /*e960*/  @!P2 BRA `(.L_x_1649) ;  /* 0xfffffffc00dca947 */ /* 0x000fea000383ffff */
.L_x_1646:
        /* <DEDUP_REMOVED lines=11> */
[----:B0-----:R-:W-:-:S09]  /*ea20*/  SEL R17, RZ, 0x1, !P0 ;  /* 0x00000001ff117807 */ /* 0x001fd20004000000 */
.L_x_1651:
[----:B------:R-:W-:Y:S05]  /*ea30*/  @!P1 BRA `(.L_x_1652) ;  /* 0x0000000000689947 */ /* 0x000fea0003800000 */
[----:B------:R-:W2:Y:S02]  /*ea40*/  LDC R0, c[0x0][0x61c] ;  /* 0x00018700ff007b82 */ /* 0x000ea40000000800 */
[----:B--2---:R-:W-:-:S13]  /*ea50*/  ISETP.NE.AND P0, PT, R0, 0x1, PT ;  /* 0x000000010000780c */ /* 0x004fda0003f05270 */
[----:B------:R-:W-:Y:S05]  /*ea60*/  @!P0 BRA `(.L_x_1653) ;  /* 0x0000000000408947 */ /* 0x000fea0003800000 */
[----:B0-----:R-:W-:Y:S01]  /*ea70*/  MOV R2, 0x0 ;  /* 0x0000000000027802 */ /* 0x001fe20000000f00 */
        /* <DEDUP_REMOVED lines=14> */
[----:B01----:R-:W-:Y:S05]  /*eb60*/  CALL.ABS.NOINC R2 ;  /* 0x0000000002007343 */ /* 0x003fea0003c00000 */
.L_x_1653:
[----:B------:R-:W-:Y:S01]  /*eb70*/  ULDC.64 UR4, c[0x0][0x5e8] ;  /* 0x00017a0000047ab9 */ /* 0x000fe20000000a00 */
[----:B------:R-:W-:Y:S02]  /*eb80*/  LOP3.LUT P0, RZ, R17, 0xff, RZ, 0xc0, !PT ;  /* 0x000000ff11ff7812 */ /* 0x000fe4000780c0ff */
[----:B------:R-:W-:Y:S02]  /*eb90*/  IADD3 R16, P1, R16, UR4, RZ ;  /* 0x0000000410107c10 */ /* 0x000fe4000ff3e0ff */
[----:B------:R-:W-:Y:S02]  /*eba0*/  SEL R3, RZ, 0x1, !P0 ;  /* 0x00000001ff037807 */ /* 0x000fe40004000000 */
[----:B0-----:R-:W-:-:S05]  /*ebb0*/  IADD3.X R17, RZ, UR5, RZ, P1, !PT ;  /* 0x00000005ff117c10 */ /* 0x001fca0008ffe4ff */
[----:B------:R-:W-:Y:S01]  /*ebc0*/  STG.E.U8 desc[UR36][R16.64], R3 ;  /* 0x0000000310007986 */ /* 0x000fe2000c101124 */
[----:B------:R-:W-:Y:S05]  /*ebd0*/  EXIT ;  /* 0x000000000000794d */ /* 0x000fea0003800000 */
.L_x_1652:
[----:B------:R-:W-:Y:S01]  /*ebe0*/  STG.E.U8 desc[UR36][R4.64], R17 ;  /* 0x0000001104007986 */ /* 0x000fe2000c101124 */
[----:B------:R-:W-:Y:S05]  /*ebf0*/  EXIT ;  /* 0x000000000000794d */ /* 0x000fea0003800000 */
.L_x_1650:
[----:B------:R-:W-:Y:S01]  /*ec00*/  ISETP.NE.AND P1, PT, RZ, UR38, PT ;  /* 0x00000026ff007c0c */ /* 0x000fe2000bf25270 */
[----:B------:R-:W-:Y:S01]  /*ec10*/  ULDC.64 UR4, c[0x0][0x5e8] ;  /* 0x00017a0000047ab9 */ /* 0x000fe20000000a00 */
[----:B------:R-:W-:Y:S01]  /*ec20*/  ULDC.U8 UR6, c[0x0][0x619] ;  /* 0x0001864000067ab9 */ /* 0x000fe20000000000 */
[----:B0-----:R-:W-:Y:S02]  /*ec30*/  IADD3 R2, P0, R16, UR4, RZ ;  /* 0x0000000410027c10 */ /* 0x001fe4000ff1e0ff */
[----:B------:R-:W-:-:S03]  /*ec40*/  ISETP.NE.AND P2, PT, RZ, UR6, PT ;  /* 0x00000006ff007c0c */ /* 0x000fc6000bf45270 */
[----:B------:R-:W-:-:S05]  /*ec50*/  IMAD.X R3, RZ, RZ, UR5, P0 ;  /* 0x00000005ff037e24 */ /* 0x000fca00080e06ff */
[----:B------:R-:W-:Y:S05]  /*ec60*/  @!P1 BRA `(.L_x_1654) ;  /* 0x00000000000c9947 */ /* 0x000fea0003800000 */
[----:B------:R-:W2:Y:S02]  /*ec70*/  LDG.E.U8 R0, desc[UR36][R2.64] ;  /* 0x0000002402007981 */ /* 0x000ea4000c1e1100 */
[----:B--2---:R-:W-:-:S04]  /*ec80*/  LOP3.LUT P0, RZ, R0, 0xff, R17, 0xc8, !PT ;  /* 0x000000ff00ff7812 */ /* 0x004fc8000780c811 */
[----:B------:R-:W-:-:S09]  /*ec90*/  SEL R17, RZ, 0x1, !P0 ;  /* 0x00000001ff117807 */ /* 0x000fd20004000000 */
.L_x_1654:
        /* <DEDUP_REMOVED lines=19> */
[----:B01----:R-:W-:Y:S05]  /*edd0*/  CALL.ABS.NOINC R2 ;  /* 0x0000000002007343 */ /* 0x003fea0003c00000 */
.L_x_1656:
[----:B------:R-:W-:Y:S01]  /*ede0*/  ULDC.64 UR4, c[0x0][0x5e8] ;  /* 0x00017a0000047ab9 */ /* 0x000fe20000000a00 */
[----:B------:R-:W-:Y:S02]  /*edf0*/  LOP3.LUT P0, RZ, R17, 0xff, RZ, 0xc0, !PT ;  /* 0x000000ff11ff7812 */ /* 0x000fe4000780c0ff */
[----:B------:R-:W-:Y:S02]  /*ee00*/  IADD3 R16, P1, R16, UR4, RZ ;  /* 0x0000000410107c10 */ /* 0x000fe4000ff3e0ff */
[----:B------:R-:W-:-:S03]  /*ee10*/  SEL R3, RZ, 0x1, !P0 ;  /* 0x00000001ff037807 */ /* 0x000fc60004000000 */
[----:B------:R-:W-:-:S05]  /*ee20*/  IMAD.X R17, RZ, RZ, UR5, P1 ;  /* 0x00000005ff117e24 */ /* 0x000fca00088e06ff */
[----:B------:R-:W-:Y:S01]  /*ee30*/  STG.E.U8 desc[UR36][R16.64], R3 ;  /* 0x0000000310007986 */ /* 0x000fe2000c101124 */
[----:B------:R-:W-:Y:S05]  /*ee40*/  EXIT ;  /* 0x000000000000794d */ /* 0x000fea0003800000 */
.L_x_1655:
[----:B------:R-:W-:-:S04]  /*ee50*/  LOP3.LUT P0, RZ, R17, 0xff, RZ, 0xc0, !PT ;  /* 0x000000ff11ff7812 */ /* 0x000fc8000780c0ff */
[----:B------:R-:W-:-:S05]  /*ee60*/  SEL R5, RZ, 0x1, !P0 ;  /* 0x00000001ff057807 */ /* 0x000fca0004000000 */
[----:B------:R-:W-:Y:S01]  /*ee70*/  STG.E.U8 desc[UR36][R2.64], R5 ;  /* 0x0000000502007986 */ /* 0x000fe2000c101124 */
[----:B------:R-:W-:Y:S05]  /*ee80*/  EXIT ;  /* 0x000000000000794d */ /* 0x000fea0003800000 */
.L_x_1630:
        /* <DEDUP_REMOVED lines=22> */
.L_x_1658:
        /* <DEDUP_REMOVED lines=20> */
.L_x_1660:
[----:B------:R-:W-:Y:S01]  /*f130*/  ULDC.64 UR4, c[0x0][0x5e8] ;  /* 0x00017a0000047ab9 */ /* 0x000fe20000000a00 */
[----:B------:R-:W-:Y:S02]  /*f140*/  LOP3.LUT P0, RZ, R17, 0xff, RZ, 0xc0, !PT ;  /* 0x000000ff11ff7812 */ /* 0x000fe4000780c0ff */
[----:B------:R-:W-:Y:S02]  /*f150*/  IADD3 R16, P1, R16, UR4, RZ ;  /* 0x0000000410107c10 */ /* 0x000fe4000ff3e0ff */
[----:B------:R-:W-:-:S03]  /*f160*/  SEL R3, RZ, 0x1, !P0 ;  /* 0x00000001ff037807 */ /* 0x000fc60004000000 */
[----:B------:R-:W-:-:S05]  /*f170*/  IMAD.X R17, RZ, RZ, UR5, P1 ;  /* 0x00000005ff117e24 */ /* 0x000fca00088e06ff */
[----:B------:R-:W-:Y:S01]  /*f180*/  STG.E.U8 desc[UR36][R16.64], R3 ;  /* 0x0000000310007986 */ /* 0x000fe2000c101124 */
[----:B------:R-:W-:Y:S05]  /*f190*/  EXIT ;  /* 0x000000000000794d */ /* 0x000fea0003800000 */
.L_x_1659:
[----:B------:R-:W-:Y:S01]  /*f1a0*/  STG.E.U8 desc[UR36][R4.64], R17 ;  /* 0x0000001104007986 */ /* 0x000fe2000c101124 */
[----:B------:R-:W-:Y:S05]  /*f1b0*/  EXIT ;  /* 0x000000000000794d */ /* 0x000fea0003800000 */
.L_x_1657:
        /* <DEDUP_REMOVED lines=10> */
.L_x_1661:
        /* <DEDUP_REMOVED lines=22> */
.L_x_1663:
[----:B------:R-:W-:Y:S02]  /*f3c0*/  ULDC.64 UR4, c[0x0][0x5e8] ;  /* 0x00017a0000047ab9 */ /* 0x000fe40000000a00 */
[----:B------:R-:W-:-:S04]  /*f3d0*/  IADD3 R16, P0, R16, UR4, RZ ;  /* 0x0000000410107c10 */ /* 0x000fc8000ff1e0ff */
[----:B------:R-:W-:-:S05]  /*f3e0*/  IADD3.X R17, RZ, UR5, RZ, P0, !PT ;  /* 0x00000005ff117c10 */ /* 0x000fca00087fe4ff */
[----:B------:R-:W-:Y:S01]  /*f3f0*/  STG.E.U8 desc[UR36][R16.64], R19 ;  /* 0x0000001310007986 */ /* 0x000fe2000c101124 */
[----:B------:R-:W-:Y:S05]  /*f400*/  EXIT ;  /* 0x000000000000794d */ /* 0x000fea0003800000 */
.L_x_1662:
[----:B------:R-:W-:Y:S01]  /*f410*/  STG.E.U8 desc[UR36][R2.64], R19 ;  /* 0x0000001302007986 */ /* 0x000fe2000c101124 */
[----:B------:R-:W-:Y:S05]  /*f420*/  EXIT ;  /* 0x000000000000794d */ /* 0x000fea0003800000 */
.L_x_1664:
        /* <DEDUP_REMOVED lines=13> */
.L_x_7551:


//--------------------- .text._ZN2at6native13reduce_kernelILi256ELi2ENS0_8ReduceOpIfNS0_14func_wrapper_tIbZZZNS0_14or_kernel_cudaERNS_14TensorIteratorEENKUlvE_clEvENKUlvE5_clEvEUlbfE_EEjbLi4ELi4EEEEEvT1_ --------------------------
	.section	.text._ZN2at6native13reduce_kernelILi256ELi2ENS0_8ReduceOpIfNS0_14func_wrapper_tIbZZZNS0_14or_kernel_cudaERNS_14TensorIteratorEENKUlvE_clEvENKUlvE5_clEvEUlbfE_EEjbLi4ELi4EEEEEvT1_,"ax",@progbits
	.align	128
        .global         _ZN2at6native13reduce_kernelILi256ELi2ENS0_8ReduceOpIfNS0_14func_wrapper_tIbZZZNS0_14or_kernel_cudaERNS_14TensorIteratorEENKUlvE_clEvENKUlvE5_clEvEUlbfE_EEjbLi4ELi4EEEEEvT1_
        .type           _ZN2at6native13reduce_kernelILi256ELi2ENS0_8ReduceOpIfNS0_14func_wrapper_tIbZZZNS0_14or_kernel_cudaERNS_14TensorIteratorEENKUlvE_clEvENKUlvE5_clEvEUlbfE_EEjbLi4ELi4EEEEEvT1_,@function
        .size           _ZN2at6native13reduce_kernelILi256ELi2ENS0_8ReduceOpIfNS0_14func_wrapper_tIbZZZNS0_14or_kernel_cudaERNS_14TensorIteratorEENKUlvE_clEvENKUlvE5_clEvEUlbfE_EEjbLi4ELi4EEEEEvT1_,(.L_x_7552 - _ZN2at6native13reduce_kernelILi256ELi2ENS0_8ReduceOpIfNS0_14func_wrapper_tIbZZZNS0_14or_kernel_cudaERNS_14TensorIteratorEENKUlvE_clEvENKUlvE5_clEvEUlbfE_EEjbLi4ELi4EEEEEvT1_)
        .other          _ZN2at6native13reduce_kernelILi256ELi2ENS0_8ReduceOpIfNS0_14func_wrapper_tIbZZZNS0_14or_kernel_cudaERNS_14TensorIteratorEENKUlvE_clEvENKUlvE5_clEvEUlbfE_EEjbLi4ELi4EEEEEvT1_,@"STO_CUDA_ENTRY STV_DEFAULT"
_ZN2at6native13reduce_kernelILi256ELi2ENS0_8ReduceOpIfNS0_14func_wrapper_tIbZZZNS0_14or_kernel_cudaERNS_14TensorIteratorEENKUlvE_clEvENKUlvE5_clEvEUlbfE_EEjbLi4ELi4EEEEEvT1_:
.text._ZN2at6native13reduce_kernelILi256ELi2ENS0_8ReduceOpIfNS0_14func_wrapper_tIbZZZNS0_14or_kernel_cudaERNS_14TensorIteratorEENKUlvE_clEvENKUlvE5_clEvEUlbfE_EEjbLi4ELi4EEEEEvT1_:
        /* <DEDUP_REMOVED lines=287> */
.L_x_1665:
        /* <DEDUP_REMOVED lines=37> */
[----:B------:R-:W-:-:S02]  /*1440*/  IMAD.U32 R7, RZ, RZ, UR5 ;  /* 0x00000005ff077e24 */ /* 0x000fc4000f8e00ff */
[----:B------:R-:W-:Y:S02]  /*1450*/  IMAD.U32 R11, RZ, RZ, UR7 ;  /* 0x00000007ff0b7e24 */ /* 0x000fe4000f8e00ff */
[----:B------:R-:W-:Y:S02]  /*1460*/  IMAD.MOV.U32 R8, RZ, RZ, 0x1e3 ;  /* 0x000001e3ff087424 */ /* 0x000fe400078e00ff */
[----:B------:R-:W-:-:S07]  /*1470*/  IMAD.MOV.U32 R13, RZ, RZ, RZ ;  /* 0x000000ffff0d7224 */ /* 0x000fce00078e00ff */
[----:B------:R-:W-:-:S07]  /*1480*/  LEPC R20, `(.L_x_1669) ;  /* 0x000000001014794e */ /* 0x000fce0000000000 */
[----:B0-----:R-:W-:Y:S05]  /*1490*/  CALL.ABS.NOINC R14 ;  /* 0x000000000e007343 */ /* 0x001fea0003c00000 */
.L_x_1669:
        /* <DEDUP_REMOVED lines=25> */
.L_x_1675:
[----:B------:R-:W-:Y:S05]  /*1630*/  BSYNC B2 ;  /* 0x0000000000027941 */ /* 0x000fea0003800000 */
.L_x_1674:
        /* <DEDUP_REMOVED lines=12> */
.L_x_1673:
[----:B------:R-:W-:Y:S05]  /*1700*/  BSYNC B1 ;  /* 0x0000000000017941 */ /* 0x000fea0003800000 */
.L_x_1672:
[----:B------:R-:W0:Y:S01]  /*1710*/  LDC R8, c[0x0][0x218] ;  /* 0x00008600ff087b82 */ /* 0x000e220000000800 */
[----:B------:R-:W-:-:S04]  /*1720*/  IADD3 R5, P0, -R9, 0x4, RZ ;  /* 0x0000000409057810 */ /* 0x000fc80007f1e1ff */
[----:B------:R-:W-:Y:S01]  /*1730*/  LEA R18, P1, R5, R18, 0x2 ;  /* 0x0000001205127211 */ /* 0x000fe200078210ff */
[----:B------:R-:W-:-:S05]  /*1740*/  IMAD.X R6, RZ, RZ, -0x1, P0 ;  /* 0xffffffffff067424 */ /* 0x000fca00000e06ff */
[----:B------:R-:W-:Y:S02]  /*1750*/  LEA.HI.X R19, R5, R19, R6, 0x2, P1 ;  /* 0x0000001305137211 */ /* 0x000fe400008f1406 */
[----:B0-----:R-:W-:-:S07]  /*1760*/  IADD3 R3, R9, -0x4, R8 ;  /* 0xfffffffc09037810 */ /* 0x001fce0007ffe008 */
.L_x_1671:
[----:B------:R-:W-:Y:S05]  /*1770*/  BSYNC B0 ;  /* 0x0000000000007941 */ /* 0x000fea0003800000 */
.L_x_1670:
[----:B------:R-:W0:Y:S01]  /*1780*/  LDC.64 R8, c[0x0][0x230] ;  /* 0x00008c00ff087b82 */ /* 0x000e220000000a00 */
[----:B------:R-:W-:Y:S01]  /*1790*/  ULDC UR4, c[0x0][0x22c] ;  /* 0x00008b0000047ab9 */ /* 0x000fe20000000800 */
[----:B------:R-:W-:Y:S01]  /*17a0*/  BSSY B0, `(.L_x_1676) ;  /* 0x0000025000007945 */ /* 0x000fe20003800000 */
[----:B------:R-:W-:Y:S01]  /*17b0*/  IMAD R5, R2, UR4, RZ ;  /* 0x0000000402057c24 */ /* 0x000fe2000f8e02ff */
[C---:B------:R-:W-:Y:S02]  /*17c0*/  ISETP.NE.AND P5, PT, R23.reuse, RZ, PT ;  /* 0x000000ff1700720c */ /* 0x040fe40003fa5270 */
        /* <DEDUP_REMOVED lines=11> */
.L_x_1678:
[----:B------:R-:W-:Y:S01]  /*1880*/  IMAD.WIDE.U32 R4, R11, 0x10, R18 ;  /* 0x000000100b047825 */ /* 0x000fe200078e0012 */
[----:B------:R-:W-:Y:S01]  /*1890*/  LOP3.LUT P2, RZ, R0, 0xff, RZ, 0xc0, !PT ;  /* 0x000000ff00ff7812 */ /* 0x000fe2000784c0ff */
[----:B------:R-:W-:-:S04]  /*18a0*/  ULDC UR4, c[0x0][0x220] ;  /* 0x0000880000047ab9 */ /* 0x000fc80000000800 */
[----:B------:R-:W2:Y:S01]  /*18b0*/  LDG.E.128 R4, desc[UR58][R4.64] ;  /* 0x0000003a04047981 */ /* 0x000ea2000c1e1d00 */
[----:B------:R-:W-:Y:S02]  /*18c0*/  LOP3.LUT P3, RZ, R13, 0xff, RZ, 0xc0, !PT ;  /* 0x000000ff0dff7812 */ /* 0x000fe4000786c0ff */
[----:B------:R-:W-:Y:S02]  /*18d0*/  LOP3.LUT P0, RZ, R10, 0xff, RZ, 0xc0, !PT ;  /* 0x000000ff0aff7812 */ /* 0x000fe4000780c0ff */
[----:B------:R-:W-:-:S04]  /*18e0*/  IADD3 R11, R11, UR4, RZ ;  /* 0x000000040b0b7c10 */ /* 0x000fc8000fffe0ff */
[----:B------:R-:W-:Y:S02]  /*18f0*/  LEA R0, R11, 0x3, 0x2 ;  /* 0x000000030b007811 */ /* 0x000fe400078e10ff */
[----:B--2---:R-:W-:Y:S02]  /*1900*/  FSETP.NEU.FTZ.AND P1, PT, R4, RZ, PT ;  /* 0x000000ff0400720b */ /* 0x004fe40003f3d000 */
[----:B------:R-:W-:Y:S02]  /*1910*/  FSETP.NEU.FTZ.AND P4, PT, R5, RZ, PT ;  /* 0x000000ff0500720b */ /* 0x000fe40003f9d000 */
[----:B------:R-:W-:Y:S02]  /*1920*/  PLOP3.LUT P1, PT, P2, P1, PT, 0xa8, 0x0 ;  /* 0x000000000000781c */ /* 0x000fe40001723570 */
[----:B------:R-:W-:Y:S02]  /*1930*/  FSETP.NEU.FTZ.AND P2, PT, R6, RZ, PT ;  /* 0x000000ff0600720b */ /* 0x000fe40003f5d000 */
[----:B------:R-:W-:-:S02]  /*1940*/  PLOP3.LUT P3, PT, P3, P4, PT, 0xa8, 0x0 ;  /* 0x000000000000781c */ /* 0x000fc40001f69570 */
[----:B------:R-:W-:Y:S02]  /*1950*/  PLOP3.LUT P0, PT, P0, P2, PT, 0xa8, 0x0 ;  /* 0x000000000000781c */ /* 0x000fe40000705570 */
[----:B------:R-:W-:Y:S02]  /*1960*/  LOP3.LUT P4, RZ, R8, 0xff, RZ, 0xc0, !PT ;  /* 0x000000ff08ff7812 */ /* 0x000fe4000788c0ff */
[----:B------:R-:W-:Y:S02]  /*1970*/  FSETP.NEU.FTZ.AND P2, PT, R7, RZ, PT ;  /* 0x000000ff0700720b */ /* 0x000fe40003f5d000 */
[----:B------:R-:W-:Y:S02]  /*1980*/  SEL R13, RZ, 0x1, !P3 ;  /* 0x00000001ff0d7807 */ /* 0x000fe40005800000 */
[----:B------:R-:W-:Y:S02]  /*1990*/  PLOP3.LUT P2, PT, P4, P2, PT, 0xa8, 0x0 ;  /* 0x000000000000781c */ /* 0x000fe40002745570 */
[----:B------:R-:W-:-:S02]  /*19a0*/  ISETP.GE.U32.AND P4, PT, R0, R3, PT ;  /* 0x000000030000720c */ /* 0x000fc40003f86070 */
[----:B------:R-:W-:Y:S02]  /*19b0*/  SEL R0, RZ, 0x1, !P1 ;  /* 0x00000001ff007807 */ /* 0x000fe40004800000 */
[----:B------:R-:W-:Y:S02]  /*19c0*/  SEL R10, RZ, 0x1, !P0 ;  /* 0x00000001ff0a7807 */ /* 0x000fe40004000000 */
[----:B------:R-:W-:-:S07]  /*19d0*/  SEL R8, RZ, 0x1, !P2 ;  /* 0x00000001ff087807 */ /* 0x000fce0005000000 */
[----:B------:R-:W-:Y:S05]  /*19e0*/  @!P4 BRA `(.L_x_1678) ;  /* 0xfffffffc00a4c947 */ /* 0x000fea000383ffff */
.L_x_1677:
[----:B------:R-:W-:Y:S05]  /*19f0*/  BSYNC B0 ;  /* 0x0000000000007941 */ /* 0x000fea0003800000 */
.L_x_1676:
        /* <DEDUP_REMOVED lines=8> */
.L_x_1680:
[----:B------:R-:W-:Y:S05]  /*1a80*/  BSYNC B0 ;  /* 0x0000000000007941 */ /* 0x000fea0003800000 */
.L_x_1679:
        /* <DEDUP_REMOVED lines=14> */
.L_x_1682:
[----:B------:R-:W-:Y:S05]  /*1b70*/  BSYNC B0 ;  /* 0x0000000000007941 */ /* 0x000fea0003800000 */
.L_x_1681:
        /* <DEDUP_REMOVED lines=8> */
.L_x_1668:
        /* <DEDUP_REMOVED lines=34> */
.L_x_1691:
        /* <DEDUP_REMOVED lines=294> */
.L_x_1687:
[----:B------:R-:W-:Y:S01]  /*3080*/  LOP3.LUT R13, R10, 0xfffffff8, RZ, 0xc0, !PT ;  /* 0xfffffff80a0d7812 */ /* 0x000fe200078ec0ff */
[----:B------:R-:W-:-:S03]  /*3090*/  ULDC UR36, c[0x0][0x220] ;  /* 0x0000880000247ab9 */ /* 0x000fc60000000800 */
[----:B------:R-:W-:-:S05]  /*30a0*/  IADD3 R12, P0, R18, R13, RZ ;  /* 0x0000000d120c7210 */ /* 0x000fca0007f1e0ff */
[----:B------:R-:W-:-:S06]  /*30b0*/  IMAD.X R13, RZ, RZ, R19, P0 ;  /* 0x000000ffff0d7224 */ /* 0x000fcc00000e0613 */
[----:B------:R-:W5:Y:S01]  /*30c0*/  LDG.E.64 R12, desc[UR58][R12.64] ;  /* 0x0000003a0c0c7981 */ /* 0x000f62000c1e1b00 */
[----:B------:R-:W-:-:S05]  /*30d0*/  MOV R10, UR36 ;  /* 0x00000024000a7c02 */ /* 0x000fca0008000f00 */
        /* <DEDUP_REMOVED lines=245> */
.L_x_1688:
[----:B------:R-:W-:-:S04]  /*4030*/  LOP3.LUT R15, R22, 0xfffffff8, RZ, 0xc0, !PT ;  /* 0xfffffff8160f7812 */ /* 0x000fc800078ec0ff */
[----:B------:R-:W-:-:S04]  /*4040*/  IADD3 R14, P0, R18, R15, RZ ;  /* 0x0000000f120e7210 */ /* 0x000fc80007f1e0ff */
[----:B------:R-:W-:-:S06]  /*4050*/  IADD3.X R15, RZ, R19, RZ, P0, !PT ;  /* 0x00000013ff0f7210 */ /* 0x000fcc00007fe4ff */
[----:B------:R-:W5:Y:S01]  /*4060*/  LDG.E.64 R14, desc[UR58][R14.64] ;  /* 0x0000003a0e0e7981 */ /* 0x000f62000c1e1b00 */
[----:B------:R-:W-:Y:S01]  /*4070*/  HFMA2.MMA R26, -RZ, RZ, 0, 0 ;  /* 0x00000000ff1a7435 */ /* 0x000fe200000001ff */
[----:B------:R-:W-:Y:S02]  /*4080*/  IMAD.IADD R11, R11, 0x1, R10 ;  /* 0x000000010b0b7824 */ /* 0x000fe400078e020a */
[----:B------:R-:W-:Y:S01]  /*4090*/  IMAD.MOV.U32 R22, RZ, RZ, RZ ;  /* 0x000000ffff167224 */ /* 0x000fe200078e00ff */
[----:B------:R-:W-:Y:S07]  /*40a0*/  @!P5 BRA `(.L_x_1689) ;  /* 0x0000000c00ccd947 */ /* 0x000fee0003800000 */
        /* <DEDUP_REMOVED lines=243> */
.L_x_1689:
[----:B------:R-:W-:-:S04]  /*4fe0*/  LOP3.LUT R21, R26, 0xfffffff8, RZ, 0xc0, !PT ;  /* 0xfffffff81a157812 */ /* 0x000fc800078ec0ff */
[----:B------:R-:W-:-:S05]  /*4ff0*/  IADD3 R20, P0, R18, R21, RZ ;  /* 0x0000001512147210 */ /* 0x000fca0007f1e0ff */
[----:B------:R-:W-:-:S06]  /*5000*/  IMAD.X R21, RZ, RZ, R19, P0 ;  /* 0x000000ffff157224 */ /* 0x000fcc00000e0613 */
[----:B------:R-:W5:Y:S01]  /*5010*/  LDG.E.64 R20, desc[UR58][R20.64] ;  /* 0x0000003a14147981 */ /* 0x000f62000c1e1b00 */
[----:B------:R-:W-:Y:S01]  /*5020*/  IADD3 R11, R11, R10, RZ ;  /* 0x0000000a0b0b7210 */ /* 0x000fe20007ffe0ff */
        /* <DEDUP_REMOVED lines=244> */
.L_x_1690:
[----:B------:R-:W-:Y:S01]  /*5f70*/  LOP3.LUT R25, R22, 0xfffffff8, RZ, 0xc0, !PT ;  /* 0xfffffff816197812 */ /* 0x000fe200078ec0ff */
[----:B------:R-:W-:-:S03]  /*5f80*/  ULDC UR4, c[0x0][0x218] ;  /* 0x0000860000047ab9 */ /* 0x000fc60000000800 */
[----:B------:R-:W-:-:S05]  /*5f90*/  IADD3 R24, P0, R18, R25, RZ ;  /* 0x0000001912187210 */ /* 0x000fca0007f1e0ff */
[----:B------:R-:W-:-:S06]  /*5fa0*/  IMAD.X R25, RZ, RZ, R19, P0 ;  /* 0x000000ffff197224 */ /* 0x000fcc00000e0613 */
[----:B------:R-:W2:Y:S01]  /*5fb0*/  LDG.E.64 R24, desc[UR58][R24.64] ;  /* 0x0000003a18187981 */ /* 0x000ea2000c1e1b00 */
[----:B------:R-:W-:Y:S01]  /*5fc0*/  LOP3.LUT P2, RZ, R0, 0xff, RZ, 0xc0, !PT ;  /* 0x000000ff00ff7812 */ /* 0x000fe2000784c0ff */
[----:B------:R-:W-:Y:S01]  /*5fd0*/  IMAD.U32 R22, RZ, RZ, UR4 ;  /* 0x00000004ff167e24 */ /* 0x000fe2000f8e00ff */
[----:B-----5:R-:W-:Y:S02]  /*5fe0*/  FSETP.NEU.FTZ.AND P0, PT, R12, RZ, PT ;  /* 0x000000ff0c00720b */ /* 0x020fe40003f1d000 */
[----:B------:R-:W-:Y:S02]  /*5ff0*/  LOP3.LUT P3, RZ, R5, 0xff, RZ, 0xc0, !PT ;  /* 0x000000ff05ff7812 */ /* 0x000fe4000786c0ff */
[----:B------:R-:W-:Y:S02]  /*6000*/  FSETP.NEU.FTZ.AND P6, PT, R14, RZ, PT ;  /* 0x000000ff0e00720b */ /* 0x000fe40003fdd000 */
[----:B------:R-:W-:Y:S02]  /*6010*/  PLOP3.LUT P0, PT, P2, P0, PT, 0xa8, 0x0 ;  /* 0x000000000000781c */ /* 0x000fe40001701570 */
[----:B------:R-:W-:-:S02]  /*6020*/  PLOP3.LUT P3, PT, P3, P6, PT, 0xa8, 0x0 ;  /* 0x000000000000781c */ /* 0x000fc40001f6d570 */
[----:B------:R-:W-:Y:S02]  /*6030*/  LOP3.LUT P2, RZ, R4, 0xff, RZ, 0xc0, !PT ;  /* 0x000000ff04ff7812 */ /* 0x000fe4000784c0ff */
[----:B------:R-:W-:Y:S02]  /*6040*/  IADD3 R11, R11, R10, RZ ;  /* 0x0000000a0b0b7210 */ /* 0x000fe40007ffe0ff */
[----:B------:R-:W-:Y:S02]  /*6050*/  FSETP.NEU.FTZ.AND P6, PT, R15, RZ, PT ;  /* 0x000000ff0f00720b */ /* 0x000fe40003fdd000 */
[----:B------:R-:W-:Y:S02]  /*6060*/  LOP3.LUT P4, RZ, R3, 0xff, RZ, 0xc0, !PT ;  /* 0x000000ff03ff7812 */ /* 0x000fe4000788c0ff */
[----:B------:R-:W-:Y:S02]  /*6070*/  FSETP.NEU.FTZ.AND P1, PT, R13, RZ, PT ;  /* 0x000000ff0d00720b */ /* 0x000fe40003f3d000 */
[----:B------:R-:W-:-:S02]  /*6080*/  SEL R0, RZ, 0x1, !P0 ;  /* 0x00000001ff007807 */ /* 0x000fc40004000000 */
[----:B------:R-:W-:Y:S01]  /*6090*/  LOP3.LUT P0, RZ, R7, 0xff, RZ, 0xc0, !PT ;  /* 0x000000ff07ff7812 */ /* 0x000fe2000780c0ff */
[----:B------:R-:W-:Y:S01]  /*60a0*/  IMAD R7, R10, 0x3, R11 ;  /* 0x000000030a077824 */ /* 0x000fe200078e020b */
[----:B------:R-:W-:Y:S02]  /*60b0*/  PLOP3.LUT P6, PT, P2, P6, PT, 0xa8, 0x0 ;  /* 0x000000000000781c */ /* 0x000fe400017cd570 */
[----:B------:R-:W-:Y:S02]  /*60c0*/  FSETP.NEU.FTZ.AND P2, PT, R21, RZ, PT ;  /* 0x000000ff1500720b */ /* 0x000fe40003f5d000 */
[----:B------:R-:W-:Y:S02]  /*60d0*/  PLOP3.LUT P4, PT, P4, P1, PT, 0xa8, 0x0 ;  /* 0x000000000000781c */ /* 0x000fe40002783570 */
[----:B------:R-:W-:Y:S02]  /*60e0*/  SEL R5, RZ, 0x1, !P3 ;  /* 0x00000001ff057807 */ /* 0x000fe40005800000 */
[----:B------:R-:W-:-:S02]  /*60f0*/  LOP3.LUT P1, RZ, R6, 0xff, RZ, 0xc0, !PT ;  /* 0x000000ff06ff7812 */ /* 0x000fc4000782c0ff */
[----:B------:R-:W-:Y:S02]  /*6100*/  FSETP.NEU.FTZ.AND P3, PT, R20, RZ, PT ;  /* 0x000000ff1400720b */ /* 0x000fe40003f7d000 */
[----:B------:R-:W-:Y:S02]  /*6110*/  PLOP3.LUT P0, PT, P0, P2, PT, 0xa8, 0x0 ;  /* 0x000000000000781c */ /* 0x000fe40000705570 */
[----:B------:R-:W-:Y:S02]  /*6120*/  ISETP.GE.U32.AND P2, PT, R7, R22, PT ;  /* 0x000000160700720c */ /* 0x000fe40003f46070 */
[----:B------:R-:W-:Y:S02]  /*6130*/  PLOP3.LUT P1, PT, P1, P3, PT, 0xa8, 0x0 ;  /* 0x000000000000781c */ /* 0x000fe40000f27570 */
[----:B------:R-:W-:Y:S02]  /*6140*/  SEL R3, RZ, 0x1, !P4 ;  /* 0x00000001ff037807 */ /* 0x000fe40006000000 */
[----:B------:R-:W-:-:S02]  /*6150*/  SEL R6, RZ, 0x1, !P1 ;  /* 0x00000001ff067807 */ /* 0x000fc40004800000 */
[----:B------:R-:W-:Y:S02]  /*6160*/  SEL R7, RZ, 0x1, !P0 ;  /* 0x00000001ff077807 */ /* 0x000fe40004000000 */
[----:B------:R-:W-:Y:S02]  /*6170*/  LOP3.LUT P4, RZ, R8, 0xff, RZ, 0xc0, !PT ;  /* 0x000000ff08ff7812 */ /* 0x000fe4000788c0ff */
[----:B------:R-:W-:Y:S02]  /*6180*/  LOP3.LUT P3, RZ, R9, 0xff, RZ, 0xc0, !PT ;  /* 0x000000ff09ff7812 */ /* 0x000fe4000786c0ff */
[----:B------:R-:W-:Y:S02]  /*6190*/  SEL R4, RZ, 0x1, !P6 ;  /* 0x00000001ff047807 */ /* 0x000fe40007000000 */
[----:B--2---:R-:W-:Y:S02]  /*61a0*/  FSETP.NEU.FTZ.AND P0, PT, R24, RZ, PT ;  /* 0x000000ff1800720b */ /* 0x004fe40003f1d000 */
[----:B------:R-:W-:-:S02]  /*61b0*/  FSETP.NEU.FTZ.AND P1, PT, R25, RZ, PT ;  /* 0x000000ff1900720b */ /* 0x000fc40003f3d000 */
[----:B------:R-:W-:Y:S02]  /*61c0*/  PLOP3.LUT P0, PT, P4, P0, PT, 0xa8, 0x0 ;  /* 0x000000000000781c */ /* 0x000fe40002701570 */
[----:B------:R-:W-:Y:S02]  /*61d0*/  PLOP3.LUT P1, PT, P3, P1, PT, 0xa8, 0x0 ;  /* 0x000000000000781c */ /* 0x000fe40001f23570 */
[----:B------:R-:W-:Y:S02]  /*61e0*/  SEL R8, RZ, 0x1, !P0 ;  /* 0x00000001ff087807 */ /* 0x000fe40004000000 */
[----:B------:R-:W-:Y:S01]  /*61f0*/  SEL R9, RZ, 0x1, !P1 ;  /* 0x00000001ff097807 */ /* 0x000fe20004800000 */
[----:B------:R-:W-:Y:S08]  /*6200*/  @!P2 BRA `(.L_x_1691) ;  /* 0xffffffbc0004a947 */ /* 0x000ff0000383ffff */
[----:B------:R-:W-:Y:S05]  /*6210*/  BSYNC B1 ;  /* 0x0000000000017941 */ /* 0x000fea0003800000 */
.L_x_1686:
[----:B------:R-:W-:Y:S05]  /*6220*/  BSYNC B0 ;  /* 0x0000000000007941 */ /* 0x000fea0003800000 */
.L_x_1685:
        /* <DEDUP_REMOVED lines=280> */
.L_x_1694:
[----:B------:R-:W-:-:S04]  /*73b0*/  LOP3.LUT R13, R29, 0xfffffff8, RZ, 0xc0, !PT ;  /* 0xfffffff81d0d7812 */ /* 0x000fc800078ec0ff */
[----:B------:R-:W-:-:S04]  /*73c0*/  IADD3 R12, P2, R18, R13, RZ ;  /* 0x0000000d120c7210 */ /* 0x000fc80007f5e0ff */
[----:B------:R-:W-:-:S06]  /*73d0*/  IADD3.X R13, RZ, R19, RZ, P2, !PT ;  /* 0x00000013ff0d7210 */ /* 0x000fcc00017fe4ff */
[----:B------:R-:W5:Y:S01]  /*73e0*/  LDG.E.64 R12, desc[UR58][R12.64] ;  /* 0x0000003a0c0c7981 */ /* 0x000f62000c1e1b00 */
        /* <DEDUP_REMOVED lines=277> */
.L_x_1695:
        /* <DEDUP_REMOVED lines=281> */
.L_x_1696:
[----:B------:R-:W-:-:S04]  /*96d0*/  LOP3.LUT R21, R29, 0xfffffff8, RZ, 0xc0, !PT ;  /* 0xfffffff81d157812 */ /* 0x000fc800078ec0ff */
[----:B------:R-:W-:-:S05]  /*96e0*/  IADD3 R20, P2, R18, R21, RZ ;  /* 0x0000001512147210 */ /* 0x000fca0007f5e0ff */
[----:B------:R-:W-:-:S06]  /*96f0*/  IMAD.X R21, RZ, RZ, R19, P2 ;  /* 0x000000ffff157224 */ /* 0x000fcc00010e0613 */
        /* <DEDUP_REMOVED lines=278> */
.L_x_1697:
[----:B------:R-:W-:-:S04]  /*a860*/  LOP3.LUT R25, R29, 0xfffffff8, RZ, 0xc0, !PT ;  /* 0xfffffff81d197812 */ /* 0x000fc800078ec0ff */
[----:B------:R-:W-:-:S04]  /*a870*/  IADD3 R24, P1, R18, R25, RZ ;  /* 0x0000001912187210 */ /* 0x000fc80007f3e0ff */
[----:B------:R-:W-:-:S06]  /*a880*/  IADD3.X R25, RZ, R19, RZ, P1, !PT ;  /* 0x00000013ff197210 */ /* 0x000fcc0000ffe4ff */
[----:B------:R-:W5:Y:S03]  /*a890*/  LDG.E.64 R24, desc[UR58][R24.64] ;  /* 0x0000003a18187981 */ /* 0x000f66000c1e1b00 */
.L_x_1693:
[----:B------:R-:W-:Y:S05]  /*a8a0*/  BSYNC B0 ;  /* 0x0000000000007941 */ /* 0x000fea0003800000 */
.L_x_1692:
[----:B------:R-:W-:Y:S04]  /*a8b0*/  BSSY B0, `(.L_x_1698) ;  /* 0x000002c000007945 */ /* 0x000fe80003800000 */
[----:B------:R-:W-:Y:S05]  /*a8c0*/  @P0 BRA `(.L_x_1699) ;  /* 0x0000000000a80947 */ /* 0x000fea0003800000 */
[----:B------:R-:W-:Y:S01]  /*a8d0*/  LOP3.LUT P0, RZ, R0, 0xff, RZ, 0xc0, !PT ;  /* 0x000000ff00ff7812 */ /* 0x000fe2000780c0ff */
[----:B------:R-:W-:Y:S01]  /*a8e0*/  IMAD.IADD R11, R11, 0x1, R10 ;  /* 0x000000010b0b7824 */ /* 0x000fe200078e020a */
[----:B-----5:R-:W-:Y:S02]  /*a8f0*/  FSETP.NEU.FTZ.AND P1, PT, R12, RZ, PT ;  /* 0x000000ff0c00720b */ /* 0x020fe40003f3d000 */
[----:B------:R-:W-:Y:S02]  /*a900*/  FSETP.NEU.FTZ.AND P2, PT, R13, RZ, PT ;  /* 0x000000ff0d00720b */ /* 0x000fe40003f5d000 */
[----:B------:R-:W-:Y:S02]  /*a910*/  PLOP3.LUT P0, PT, P0, P1, PT, 0xa8, 0x0 ;  /* 0x000000000000781c */ /* 0x000fe40000703570 */
[----:B------:R-:W-:Y:S02]  /*a920*/  ISETP.GE.U32.AND P1, PT, R11, R22, PT ;  /* 0x000000160b00720c */ /* 0x000fe40003f26070 */
[----:B------:R-:W-:-:S02]  /*a930*/  LOP3.LUT P3, RZ, R3, 0xff, RZ, 0xc0, !PT ;  /* 0x000000ff03ff7812 */ /* 0x000fc4000786c0ff */
[----:B------:R-:W-:Y:S02]  /*a940*/  SEL R0, RZ, 0x1, !P0 ;  /* 0x00000001ff007807 */ /* 0x000fe40004000000 */
[----:B------:R-:W-:-:S04]  /*a950*/  PLOP3.LUT P2, PT, P3, P2, PT, 0xa8, 0x0 ;  /* 0x000000000000781c */ /* 0x000fc80001f45570 */
[----:B------:R-:W-:-:S03]  /*a960*/  SEL R3, RZ, 0x1, !P2 ;  /* 0x00000001ff037807 */ /* 0x000fc60005000000 */
[----:B------:R-:W-:Y:S06]  /*a970*/  @P1 BRA `(.L_x_1699) ;  /* 0x00000000007c1947 */ /* 0x000fec0003800000 */
[----:B------:R-:W-:Y:S01]  /*a980*/  LOP3.LUT P0, RZ, R5, 0xff, RZ, 0xc0, !PT ;  /* 0x000000ff05ff7812 */ /* 0x000fe2000780c0ff */
[----:B------:R-:W-:Y:S01]  /*a990*/  IMAD.IADD R11, R11, 0x1, R10 ;  /* 0x000000010b0b7824 */ /* 0x000fe200078e020a */
[----:B------:R-:W-:Y:S02]  /*a9a0*/  FSETP.NEU.FTZ.AND P1, PT, R14, RZ, PT ;  /* 0x000000ff0e00720b */ /* 0x000fe40003f3d000 */
        /* <DEDUP_REMOVED lines=8> */
[----:B------:R-:W-:Y:S02]  /*aa30*/  IADD3 R11, R11, R10, RZ ;  /* 0x0000000a0b0b7210 */ /* 0x000fe40007ffe0ff */
[----:B------:R-:W-:Y:S02]  /*aa40*/  LOP3.LUT P0, RZ, R6, 0xff, RZ, 0xc0, !PT ;  /* 0x000000ff06ff7812 */ /* 0x000fe4000780c0ff */
[----:B------:R-:W-:Y:S02]  /*aa50*/  ISETP.GE.U32.AND P6, PT, R11, R22, PT ;  /* 0x000000160b00720c */ /* 0x000fe40003fc6070 */
[----:B------:R-:W-:Y:S02]  /*aa60*/  FSETP.NEU.FTZ.AND P3, PT, R20, RZ, PT ;  /* 0x000000ff1400720b */ /* 0x000fe40003f7d000 */
[----:B------:R-:W-:Y:S02]  /*aa70*/  FSETP.NEU.FTZ.AND P1, PT, R21, RZ, PT ;  /* 0x000000ff1500720b */ /* 0x000fe40003f3d000 */
[----:B------:R-:W-:-:S04]  /*aa80*/  PLOP3.LUT P0, PT, P0, P3, PT, 0xa8, 0x0 ;  /* 0x000000000000781c */ /* 0x000fc80000707570 */
[----:B------:R-:W-:-:S03]  /*aa90*/  SEL R6, RZ, 0x1, !P0 ;  /* 0x00000001ff067807 */ /* 0x000fc60004000000 */
[----:B------:R-:W-:Y:S02]  /*aaa0*/  @!P6 FSETP.NEU.FTZ.AND P4, PT, R24, RZ, PT ;  /* 0x000000ff1800e20b */ /* 0x000fe40003f9d000 */
[----:B------:R-:W-:Y:S02]  /*aab0*/  @!P6 LOP3.LUT P5, RZ, R8, 0xff, RZ, 0xc0, !PT ;  /* 0x000000ff08ffe812 */ /* 0x000fe400078ac0ff */
[----:B------:R-:W-:Y:S02]  /*aac0*/  @!P6 FSETP.NEU.FTZ.AND P2, PT, R25, RZ, PT ;  /* 0x000000ff1900e20b */ /* 0x000fe40003f5d000 */
[----:B------:R-:W-:Y:S02]  /*aad0*/  @!P6 LOP3.LUT P3, RZ, R9, 0xff, RZ, 0xc0, !PT ;  /* 0x000000ff09ffe812 */ /* 0x000fe4000786c0ff */
[----:B------:R-:W-:Y:S02]  /*aae0*/  @!P6 PLOP3.LUT P4, PT, P5, P4, PT, 0xa8, 0x0 ;  /* 0x000000000000e81c */ /* 0x000fe40002f89570 */
[----:B------:R-:W-:-:S02]  /*aaf0*/  LOP3.LUT P5, RZ, R7, 0xff, RZ, 0xc0, !PT ;  /* 0x000000ff07ff7812 */ /* 0x000fc400078ac0ff */
[----:B------:R-:W-:Y:S02]  /*ab00*/  @!P6 PLOP3.LUT P2, PT, P3, P2, PT, 0xa8, 0x0 ;  /* 0x000000000000e81c */ /* 0x000fe40001f45570 */
[----:B------:R-:W-:Y:S02]  /*ab10*/  PLOP3.LUT P1, PT, P5, P1, PT, 0xa8, 0x0 ;  /* 0x000000000000781c */ /* 0x000fe40002f23570 */
[----:B------:R-:W-:Y:S02]  /*ab20*/  @!P6 SEL R10, RZ, 0x1, !P4 ;  /* 0x00000001ff0ae807 */ /* 0x000fe40006000000 */
[----:B------:R-:W-:Y:S02]  /*ab30*/  @!P6 SEL R11, RZ, 0x1, !P2 ;  /* 0x00000001ff0be807 */ /* 0x000fe40005000000 */
[----:B------:R-:W-:Y:S02]  /*ab40*/  SEL R7, RZ, 0x1, !P1 ;  /* 0x00000001ff077807 */ /* 0x000fe40004800000 */
[----:B------:R-:W-:-:S02]  /*ab50*/  @!P6 PRMT R8, R10, 0x7610, R8 ;  /* 0x000076100a08e816 */ /* 0x000fc40000000008 */
[----:B------:R-:W-:-:S07]  /*ab60*/  @!P6 PRMT R9, R11, 0x7610, R9 ;  /* 0x000076100b09e816 */ /* 0x000fce0000000009 */
.L_x_1699:
[----:B------:R-:W-:Y:S05]  /*ab70*/  BSYNC B0 ;  /* 0x0000000000007941 */ /* 0x000fea0003800000 */
.L_x_1698:
        /* <DEDUP_REMOVED lines=11> */
[----:B-----5:R-:W-:Y:S01]  /*ac30*/  SEL R25, RZ, 0x1, !P0 ;  /* 0x00000001ff197807 */ /* 0x020fe20004000000 */
[----:B------:R-:W-:Y:S08]  /*ac40*/  BRA `(.L_x_1667) ;  /* 0x0000001000f47947 */ /* 0x000ff00003800000 */
.L_x_1684:
        /* <DEDUP_REMOVED lines=18> */
.L_x_1702:
[----:B------:R-:W-:Y:S02]  /*ad70*/  IMAD R12, R26, R11, RZ ;  /* 0x0000000b1a0c7224 */ /* 0x000fe400078e02ff */
[----:B------:R-:W-:-:S03]  /*ad80*/  IMAD.IADD R11, R10, 0x1, R11 ;  /* 0x000000010a0b7824 */ /* 0x000fc600078e020b */
[----:B------:R-:W-:Y:S01]  /*ad90*/  SHF.R.U32.HI R13, RZ, 0x1, R12 ;  /* 0x00000001ff0d7819 */ /* 0x000fe2000001160c */
[----:B------:R-:W-:Y:S02]  /*ada0*/  IMAD R14, R26, R11, RZ ;  /* 0x0000000b1a0e7224 */ /* 0x000fe400078e02ff */
[----:B------:R-:W-:Y:S02]  /*adb0*/  IMAD.IADD R11, R11, 0x1, R10 ;  /* 0x000000010b0b7824 */ /* 0x000fe400078e020a */
[----:B------:R-:W-:Y:S01]  /*adc0*/  IMAD.WIDE.U32 R12, R13, 0x8, R18 ;  /* 0x000000080d0c7825 */ /* 0x000fe200078e0012 */
[----:B------:R-:W-:-:S03]  /*add0*/  SHF.R.U32.HI R15, RZ, 0x1, R14 ;  /* 0x00000001ff0f7819 */ /* 0x000fc6000001160e */
[----:B------:R-:W-:Y:S02]  /*ade0*/  IMAD R20, R26, R11, RZ ;  /* 0x0000000b1a147224 */ /* 0x000fe400078e02ff */
[----:B------:R-:W2:Y:S01]  /*adf0*/  LDG.E.64 R12, desc[UR58][R12.64] ;  /* 0x0000003a0c0c7981 */ /* 0x000ea2000c1e1b00 */
[----:B------:R-:W-:Y:S01]  /*ae00*/  IADD3 R11, R11, R10, RZ ;  /* 0x0000000a0b0b7210 */ /* 0x000fe20007ffe0ff */
[----:B------:R-:W-:Y:S01]  /*ae10*/  IMAD.WIDE.U32 R14, R15, 0x8, R18 ;  /* 0x000000080f0e7825 */ /* 0x000fe200078e0012 */
[----:B------:R-:W-:-:S03]  /*ae20*/  SHF.R.U32.HI R25, RZ, 0x1, R20 ;  /* 0x00000001ff197819 */ /* 0x000fc60000011614 */
[----:B------:R-:W-:Y:S02]  /*ae30*/  IMAD R20, R26, R11, RZ ;  /* 0x0000000b1a147224 */ /* 0x000fe400078e02ff */
[----:B------:R-:W3:Y:S01]  /*ae40*/  LDG.E.64 R14, desc[UR58][R14.64] ;  /* 0x0000003a0e0e7981 */ /* 0x000ee2000c1e1b00 */
[----:B------:R-:W-:Y:S02]  /*ae50*/  IMAD.WIDE.U32 R24, R25, 0x8, R18 ;  /* 0x0000000819187825 */ /* 0x000fe400078e0012 */
[----:B------:R-:W-:-:S04]  /*ae60*/  SHF.R.U32.HI R21, RZ, 0x1, R20 ;  /* 0x00000001ff157819 */ /* 0x000fc80000011614 */
[----:B------:R-:W4:Y:S01]  /*ae70*/  LDG.E.64 R24, desc[UR58][R24.64] ;  /* 0x0000003a18187981 */ /* 0x000f22000c1e1b00 */
[----:B------:R-:W-:-:S06]  /*ae80*/  IMAD.WIDE.U32 R20, R21, 0x8, R18 ;  /* 0x0000000815147825 */ /* 0x000fcc00078e0012 */
[----:B------:R-:W5:Y:S01]  /*ae90*/  LDG.E.64 R20, desc[UR58][R20.64] ;  /* 0x0000003a14147981 */ /* 0x000f62000c1e1b00 */
[----:B------:R-:W-:Y:S01]  /*aea0*/  LOP3.LUT P1, RZ, R7, 0xff, RZ, 0xc0, !PT ;  /* 0x000000ff07ff7812 */ /* 0x000fe2000782c0ff */
[----:B------:R-:W-:Y:S01]  /*aeb0*/  IMAD.IADD R11, R11, 0x1, R10 ;  /* 0x000000010b0b7824 */ /* 0x000fe200078e020a */
[----:B------:R-:W-:Y:S02]  /*aec0*/  LOP3.LUT P3, RZ, R8, 0xff, RZ, 0xc0, !PT ;  /* 0x000000ff08ff7812 */ /* 0x000fe4000786c0ff */
[----:B------:R-:W-:Y:S02]  /*aed0*/  LOP3.LUT P4, RZ, R6, 0xff, RZ, 0xc0, !PT ;  /* 0x000000ff06ff7812 */ /* 0x000fe4000788c0ff */
[----:B------:R-:W-:Y:S02]  /*aee0*/  LOP3.LUT P5, RZ, R5, 0xff, RZ, 0xc0, !PT ;  /* 0x000000ff05ff7812 */ /* 0x000fe400078ac0ff */
[----:B------:R-:W-:Y:S02]  /*aef0*/  LOP3.LUT P0, RZ, R4, 0xff, RZ, 0xc0, !PT ;  /* 0x000000ff04ff7812 */ /* 0x000fe4000780c0ff */
[----:B--2---:R-:W-:-:S02]  /*af00*/  FSETP.NEU.FTZ.AND P2, PT, R12, RZ, PT ;  /* 0x000000ff0c00720b */ /* 0x004fc40003f5d000 */
[----:B------:R-:W-:Y:S02]  /*af10*/  FSETP.NEU.FTZ.AND P6, PT, R13, RZ, PT ;  /* 0x000000ff0d00720b */ /* 0x000fe40003fdd000 */
[----:B------:R-:W-:Y:S02]  /*af20*/  PLOP3.LUT P2, PT, P1, P2, PT, 0xa8, 0x0 ;  /* 0x000000000000781c */ /* 0x000fe40000f45570 */
[----:B------:R-:W-:Y:S02]  /*af30*/  PLOP3.LUT P3, PT, P3, P6, PT, 0xa8, 0x0 ;  /* 0x000000000000781c */ /* 0x000fe40001f6d570 */
[----:B------:R-:W-:Y:S02]  /*af40*/  SEL R7, RZ, 0x1, !P2 ;  /* 0x00000001ff077807 */ /* 0x000fe40005000000 */
[----:B---3--:R-:W-:Y:S02]  /*af50*/  FSETP.NEU.FTZ.AND P2, PT, R14, RZ, PT ;  /* 0x000000ff0e00720b */ /* 0x008fe40003f5d000 */
[----:B------:R-:W-:-:S02]  /*af60*/  FSETP.NEU.FTZ.AND P6, PT, R15, RZ, PT ;  /* 0x000000ff0f00720b */ /* 0x000fc40003fdd000 */
[----:B------:R-:W-:Y:S01]  /*af70*/  LOP3.LUT P1, RZ, R3, 0xff, RZ, 0xc0, !PT ;  /* 0x000000ff03ff7812 */ /* 0x000fe2000782c0ff */
[----:B------:R-:W-:Y:S01]  /*af80*/  IMAD R3, R10, 0x3, R11 ;  /* 0x000000030a037824 */ /* 0x000fe200078e020b */
[----:B------:R-:W-:Y:S02]  /*af90*/  PLOP3.LUT P4, PT, P4, P2, PT, 0xa8, 0x0 ;  /* 0x000000000000781c */ /* 0x000fe40002785570 */
[----:B------:R-:W-:Y:S02]  /*afa0*/  PLOP3.LUT P5, PT, P5, P6, PT, 0xa8, 0x0 ;  /* 0x000000000000781c */ /* 0x000fe40002fad570 */
[----:B------:R-:W-:Y:S02]  /*afb0*/  ISETP.GE.U32.AND P6, PT, R3, R22, PT ;  /* 0x000000160300720c */ /* 0x000fe40003fc6070 */
[----:B------:R-:W-:Y:S02]  /*afc0*/  SEL R6, RZ, 0x1, !P4 ;  /* 0x00000001ff067807 */ /* 0x000fe40006000000 */
[----:B------:R-:W-:-:S02]  /*afd0*/  SEL R5, RZ, 0x1, !P5 ;  /* 0x00000001ff057807 */ /* 0x000fc40006800000 */
[----:B----4-:R-:W-:Y:S02]  /*afe0*/  FSETP.NEU.FTZ.AND P4, PT, R24, RZ, PT ;  /* 0x000000ff1800720b */ /* 0x010fe40003f9d000 */
[----:B------:R-:W-:Y:S02]  /*aff0*/  FSETP.NEU.FTZ.AND P5, PT, R25, RZ, PT ;  /* 0x000000ff1900720b */ /* 0x000fe40003fbd000 */
[----:B------:R-:W-:Y:S02]  /*b000*/  SEL R8, RZ, 0x1, !P3 ;  /* 0x00000001ff087807 */ /* 0x000fe40005800000 */
[----:B------:R-:W-:Y:S02]  /*b010*/  PLOP3.LUT P0, PT, P0, P4, PT, 0xa8, 0x0 ;  /* 0x000000000000781c */ /* 0x000fe40000709570 */
[----:B------:R-:W-:Y:S02]  /*b020*/  PLOP3.LUT P1, PT, P1, P5, PT, 0xa8, 0x0 ;  /* 0x000000000000781c */ /* 0x000fe40000f2b570 */
[----:B------:R-:W-:-:S02]  /*b030*/  LOP3.LUT P2, RZ, R0, 0xff, RZ, 0xc0, !PT ;  /* 0x000000ff00ff7812 */ /* 0x000fc4000784c0ff */
[----:B------:R-:W-:Y:S02]  /*b040*/  LOP3.LUT P3, RZ, R9, 0xff, RZ, 0xc0, !PT ;  /* 0x000000ff09ff7812 */ /* 0x000fe4000786c0ff */
[----:B-----5:R-:W-:Y:S02]  /*b050*/  FSETP.NEU.FTZ.AND P5, PT, R20, RZ, PT ;  /* 0x000000ff1400720b */ /* 0x020fe40003fbd000 */
[----:B------:R-:W-:Y:S02]  /*b060*/  FSETP.NEU.FTZ.AND P4, PT, R21, RZ, PT ;  /* 0x000000ff1500720b */ /* 0x000fe40003f9d000 */
        /* <DEDUP_REMOVED lines=8> */
.L_x_1701:
[----:B------:R-:W-:Y:S05]  /*b0f0*/  BSYNC B0 ;  /* 0x0000000000007941 */ /* 0x000fea0003800000 */
.L_x_1700:
[----:B------:R-:W-:Y:S01]  /*b100*/  ISETP.GE.U32.AND P1, PT, R11, R22, PT ;  /* 0x000000160b00720c */ /* 0x000fe20003f26070 */
[----:B------:R-:W-:-:S12]  /*b110*/  BSSY B0, `(.L_x_1703) ;  /* 0x000001a000007945 */ /* 0x000fd80003800000 */
[----:B------:R-:W-:Y:S05]  /*b120*/  @P1 BRA `(.L_x_1704) ;  /* 0x0000000000601947 */ /* 0x000fea0003800000 */
[----:B------:R-:W-:-:S05]  /*b130*/  IMAD R12, R26, R11, RZ ;  /* 0x0000000b1a0c7224 */ /* 0x000fca00078e02ff */
[----:B------:R-:W-:-:S05]  /*b140*/  SHF.R.U32.HI R13, RZ, 0x1, R12 ;  /* 0x00000001ff0d7819 */ /* 0x000fca000001160c */
[----:B------:R-:W-:-:S06]  /*b150*/  IMAD.WIDE.U32 R12, R13, 0x8, R18 ;  /* 0x000000080d0c7825 */ /* 0x000fcc00078e0012 */
[----:B------:R-:W5:Y:S01]  /*b160*/  LDG.E.64 R12, desc[UR58][R12.64] ;  /* 0x0000003a0c0c7981 */ /* 0x000f62000c1e1b00 */
[----:B------:R-:W-:-:S05]  /*b170*/  IMAD.IADD R27, R11, 0x1, R10 ;  /* 0x000000010b1b7824 */ /* 0x000fca00078e020a */
[----:B------:R-:W-:-:S13]  /*b180*/  ISETP.GE.U32.AND P0, PT, R27, R22, PT ;  /* 0x000000161b00720c */ /* 0x000fda0003f06070 */
[----:B------:R-:W-:Y:S05]  /*b190*/  @P0 BRA `(.L_x_1704) ;  /* 0x0000000000440947 */ /* 0x000fea0003800000 */
[----:B------:R-:W-:-:S05]  /*b1a0*/  IMAD R14, R26, R27, RZ ;  /* 0x0000001b1a0e7224 */ /* 0x000fca00078e02ff */
[----:B------:R-:W-:-:S05]  /*b1b0*/  SHF.R.U32.HI R15, RZ, 0x1, R14 ;  /* 0x00000001ff0f7819 */ /* 0x000fca000001160e */
[----:B------:R-:W-:-:S06]  /*b1c0*/  IMAD.WIDE.U32 R14, R15, 0x8, R18 ;  /* 0x000000080f0e7825 */ /* 0x000fcc00078e0012 */
[----:B------:R-:W5:Y:S01]  /*b1d0*/  LDG.E.64 R14, desc[UR58][R14.64] ;  /* 0x0000003a0e0e7981 */ /* 0x000f62000c1e1b00 */
[----:B------:R-:W-:-:S04]  /*b1e0*/  IADD3 R27, R27, R10, RZ ;  /* 0x0000000a1b1b7210 */ /* 0x000fc80007ffe0ff */
        /* <DEDUP_REMOVED lines=10> */
[----:B------:R-:W5:Y:S04]  /*b290*/  LDG.E.64 R24, desc[UR58][R24.64] ;  /* 0x0000003a18187981 */ /* 0x000f68000c1e1b00 */
[----:B------:R0:W5:Y:S02]  /*b2a0*/  @!P0 LDG.E.64 R20, desc[UR58][R18.64] ;  /* 0x0000003a12148981 */ /* 0x000164000c1e1b00 */
.L_x_1704:
[----:B------:R-:W-:Y:S05]  /*b2b0*/  BSYNC B0 ;  /* 0x0000000000007941 */ /* 0x000fea0003800000 */
.L_x_1703:
        /* <DEDUP_REMOVED lines=13> */
[----:B------:R-:W-:Y:S02]  /*b390*/  LOP3.LUT P0, RZ, R6, 0xff, RZ, 0xc0, !PT ;  /* 0x000000ff06ff7812 */ /* 0x000fe4000780c0ff */
[----:B------:R-:W-:Y:S02]  /*b3a0*/  FSETP.NEU.FTZ.AND P1, PT, R14, RZ, PT ;  /* 0x000000ff0e00720b */ /* 0x000fe40003f3d000 */
[----:B------:R-:W-:Y:S02]  /*b3b0*/  IADD3 R11, R11, R10, RZ ;  /* 0x0000000a0b0b7210 */ /* 0x000fe40007ffe0ff */
[----:B------:R-:W-:Y:S02]  /*b3c0*/  PLOP3.LUT P0, PT, P0, P1, PT, 0xa8, 0x0 ;  /* 0x000000000000781c */ /* 0x000fe40000703570 */
[----:B------:R-:W-:Y:S02]  /*b3d0*/  ISETP.GE.U32.AND P1, PT, R11, R22, PT ;  /* 0x000000160b00720c */ /* 0x000fe40003f26070 */
[----:B------:R-:W-:-:S02]  /*b3e0*/  FSETP.NEU.FTZ.AND P2, PT, R15, RZ, PT ;  /* 0x000000ff0f00720b */ /* 0x000fc40003f5d000 */
[----:B------:R-:W-:Y:S02]  /*b3f0*/  LOP3.LUT P3, RZ, R5, 0xff, RZ, 0xc0, !PT ;  /* 0x000000ff05ff7812 */ /* 0x000fe4000786c0ff */
[----:B------:R-:W-:Y:S02]  /*b400*/  SEL R6, RZ, 0x1, !P0 ;  /* 0x00000001ff067807 */ /* 0x000fe40004000000 */
[----:B------:R-:W-:-:S04]  /*b410*/  PLOP3.LUT P2, PT, P3, P2, PT, 0xa8, 0x0 ;  /* 0x000000000000781c */ /* 0x000fc80001f45570 */
[----:B------:R-:W-:Y:S01]  /*b420*/  SEL R5, RZ, 0x1, !P2 ;  /* 0x00000001ff057807 */ /* 0x000fe20005000000 */
[----:B------:R-:W-:Y:S08]  /*b430*/  @P1 BRA `(.L_x_1706) ;  /* 0x0000000000501947 */ /* 0x000ff00003800000 */
[----:B------:R-:W-:Y:S01]  /*b440*/  IMAD.IADD R11, R11, 0x1, R10 ;  /* 0x000000010b0b7824 */ /* 0x000fe200078e020a */
[----:B------:R-:W-:Y:S02]  /*b450*/  LOP3.LUT P0, RZ, R4, 0xff, RZ, 0xc0, !PT ;  /* 0x000000ff04ff7812 */ /* 0x000fe4000780c0ff */
[----:B------:R-:W-:Y:S02]  /*b460*/  FSETP.NEU.FTZ.AND P3, PT, R24, RZ, PT ;  /* 0x000000ff1800720b */ /* 0x000fe40003f7d000 */
[----:B------:R-:W-:Y:S02]  /*b470*/  ISETP.GE.U32.AND P6, PT, R11, R22, PT ;  /* 0x000000160b00720c */ /* 0x000fe40003fc6070 */
[----:B------:R-:W-:Y:S02]  /*b480*/  PLOP3.LUT P0, PT, P0, P3, PT, 0xa8, 0x0 ;  /* 0x000000000000781c */ /* 0x000fe40000707570 */
[----:B------:R-:W-:Y:S02]  /*b490*/  FSETP.NEU.FTZ.AND P1, PT, R25, RZ, PT ;  /* 0x000000ff1900720b */ /* 0x000fe40003f3d000 */
[----:B------:R-:W-:-:S07]  /*b4a0*/  SEL R4, RZ, 0x1, !P0 ;  /* 0x00000001ff047807 */ /* 0x000fce0004000000 */
        /* <DEDUP_REMOVED lines=13> */
.L_x_1706:
[----:B------:R-:W-:Y:S05]  /*b580*/  BSYNC B0 ;  /* 0x0000000000007941 */ /* 0x000fea0003800000 */
.L_x_1705:
        /* <DEDUP_REMOVED lines=10> */
[----:B0-----:R-:W-:Y:S02]  /*b630*/  SEL R18, RZ, 0x1, !P1 ;  /* 0x00000001ff127807 */ /* 0x001fe40004800000 */
[----:B-----5:R-:W-:Y:S01]  /*b640*/  SEL R25, RZ, 0x1, !P0 ;  /* 0x00000001ff197807 */ /* 0x020fe20004000000 */
[----:B------:R-:W-:Y:S08]  /*b650*/  BRA `(.L_x_1667) ;  /* 0x0000000800707947 */ /* 0x000ff00003800000 */
.L_x_1683:
        /* <DEDUP_REMOVED lines=22> */
.L_x_1709:
[----:B------:R-:W-:Y:S01]  /*b7c0*/  SHF.R.U32.HI R11, RZ, 0x1, R3 ;  /* 0x00000001ff0b7819 */ /* 0x000fe20000011603 */
[----:B------:R-:W-:-:S04]  /*b7d0*/  IMAD.IADD R3, R3, 0x1, R0 ;  /* 0x0000000103037824 */ /* 0x000fc800078e0200 */
[----:B------:R-:W-:Y:S01]  /*b7e0*/  IMAD.WIDE.U32 R10, R11, 0x8, R18 ;  /* 0x000000080b0a7825 */ /* 0x000fe200078e0012 */
[----:B------:R-:W-:-:S03]  /*b7f0*/  SHF.R.U32.HI R13, RZ, 0x1, R3 ;  /* 0x00000001ff0d7819 */ /* 0x000fc60000011603 */
[----:B------:R-:W-:Y:S02]  /*b800*/  IMAD.IADD R3, R3, 0x1, R0 ;  /* 0x0000000103037824 */ /* 0x000fe400078e0200 */
[----:B------:R-:W2:Y:S01]  /*b810*/  LDG.E.64 R10, desc[UR58][R10.64] ;  /* 0x0000003a0a0a7981 */ /* 0x000ea2000c1e1b00 */
[----:B------:R-:W-:Y:S02]  /*b820*/  IMAD.WIDE.U32 R12, R13, 0x8, R18 ;  /* 0x000000080d0c7825 */ /* 0x000fe400078e0012 */
[----:B------:R-:W-:Y:S02]  /*b830*/  SHF.R.U32.HI R21, RZ, 0x1, R3 ;  /* 0x00000001ff157819 */ /* 0x000fe40000011603 */
[----:B------:R-:W-:Y:S02]  /*b840*/  IADD3 R3, R3, R0, RZ ;  /* 0x0000000003037210 */ /* 0x000fe40007ffe0ff */
[----:B------:R-:W3:Y:S01]  /*b850*/  LDG.E.64 R12, desc[UR58][R12.64] ;  /* 0x0000003a0c0c7981 */ /* 0x000ee2000c1e1b00 */
[----:B------:R-:W-:Y:S01]  /*b860*/  IMAD.WIDE.U32 R20, R21, 0x8, R18 ;  /* 0x0000000815147825 */ /* 0x000fe200078e0012 */
[----:B------:R-:W-:-:S05]  /*b870*/  SHF.R.U32.HI R15, RZ, 0x1, R3 ;  /* 0x00000001ff0f7819 */ /* 0x000fca0000011603 */
[----:B------:R-:W-:Y:S01]  /*b880*/  IMAD.WIDE.U32 R14, R15, 0x8, R18 ;  /* 0x000000080f0e7825 */ /* 0x000fe200078e0012 */
[----:B------:R-:W4:Y:S05]  /*b890*/  LDG.E.64 R20, desc[UR58][R20.64] ;  /* 0x0000003a14147981 */ /* 0x000f2a000c1e1b00 */
[----:B------:R-:W5:Y:S01]  /*b8a0*/  LDG.E.64 R14, desc[UR58][R14.64] ;  /* 0x0000003a0e0e7981 */ /* 0x000f62000c1e1b00 */
[----:B------:R-:W-:Y:S01]  /*b8b0*/  LOP3.LUT P1, RZ, R24, 0xff, RZ, 0xc0, !PT ;  /* 0x000000ff18ff7812 */ /* 0x000fe2000782c0ff */
[----:B------:R-:W-:Y:S01]  /*b8c0*/  IMAD.IADD R3, R3, 0x1, R0 ;  /* 0x0000000103037824 */ /* 0x000fe200078e0200 */
[----:B------:R-:W-:Y:S02]  /*b8d0*/  LOP3.LUT P3, RZ, R25, 0xff, RZ, 0xc0, !PT ;  /* 0x000000ff19ff7812 */ /* 0x000fe4000786c0ff */
[----:B------:R-:W-:-:S02]  /*b8e0*/  LOP3.LUT P4, RZ, R9, 0xff, RZ, 0xc0, !PT ;  /* 0x000000ff09ff7812 */ /* 0x000fc4000788c0ff */
[----:B------:R-:W-:Y:S02]  /*b8f0*/  LOP3.LUT P5, RZ, R8, 0xff, RZ, 0xc0, !PT ;  /* 0x000000ff08ff7812 */ /* 0x000fe400078ac0ff */
[----:B------:R-:W-:Y:S01]  /*b900*/  LOP3.LUT P0, RZ, R7, 0xff, RZ, 0xc0, !PT ;  /* 0x000000ff07ff7812 */ /* 0x000fe2000780c0ff */
[----:B------:R-:W-:Y:S01]  /*b910*/  IMAD R7, R0, 0x3, R3 ;  /* 0x0000000300077824 */ /* 0x000fe200078e0203 */
[----:B--2---:R-:W-:Y:S02]  /*b920*/  FSETP.NEU.FTZ.AND P2, PT, R10, RZ, PT ;  /* 0x000000ff0a00720b */ /* 0x004fe40003f5d000 */
[----:B------:R-:W-:Y:S02]  /*b930*/  FSETP.NEU.FTZ.AND P6, PT, R11, RZ, PT ;  /* 0x000000ff0b00720b */ /* 0x000fe40003fdd000 */
[----:B------:R-:W-:Y:S02]  /*b940*/  PLOP3.LUT P2, PT, P1, P2, PT, 0xa8, 0x0 ;  /* 0x000000000000781c */ /* 0x000fe40000f45570 */
[----:B------:R-:W-:-:S02]  /*b950*/  PLOP3.LUT P3, PT, P3, P6, PT, 0xa8, 0x0 ;  /* 0x000000000000781c */ /* 0x000fc40001f6d570 */
[----:B------:R-:W-:Y:S02]  /*b960*/  SEL R24, RZ, 0x1, !P2 ;  /* 0x00000001ff187807 */ /* 0x000fe40005000000 */
[----:B---3--:R-:W-:Y:S02]  /*b970*/  FSETP.NEU.FTZ.AND P2, PT, R12, RZ, PT ;  /* 0x000000ff0c00720b */ /* 0x008fe40003f5d000 */
[----:B------:R-:W-:Y:S02]  /*b980*/  FSETP.NEU.FTZ.AND P6, PT, R13, RZ, PT ;  /* 0x000000ff0d00720b */ /* 0x000fe40003fdd000 */
[----:B------:R-:W-:Y:S02]  /*b990*/  PLOP3.LUT P4, PT, P4, P2, PT, 0xa8, 0x0 ;  /* 0x000000000000781c */ /* 0x000fe40002785570 */
[----:B------:R-:W-:Y:S02]  /*b9a0*/  PLOP3.LUT P5, PT, P5, P6, PT, 0xa8, 0x0 ;  /* 0x000000000000781c */ /* 0x000fe40002fad570 */
[----:B------:R-:W-:-:S02]  /*b9b0*/  ISETP.GE.U32.AND P6, PT, R7, R22, PT ;  /* 0x000000160700720c */ /* 0x000fc40003fc6070 */
[----:B------:R-:W-:Y:S02]  /*b9c0*/  SEL R9, RZ, 0x1, !P4 ;  /* 0x00000001ff097807 */ /* 0x000fe40006000000 */
[----:B------:R-:W-:Y:S02]  /*b9d0*/  SEL R8, RZ, 0x1, !P5 ;  /* 0x00000001ff087807 */ /* 0x000fe40006800000 */
[----:B------:R-:W-:Y:S02]  /*b9e0*/  LOP3.LUT P1, RZ, R6, 0xff, RZ, 0xc0, !PT ;  /* 0x000000ff06ff7812 */ /* 0x000fe4000782c0ff */
[----:B----4-:R-:W-:Y:S02]  /*b9f0*/  FSETP.NEU.FTZ.AND P4, PT, R20, RZ, PT ;  /* 0x000000ff1400720b */ /* 0x010fe40003f9d000 */
[----:B------:R-:W-:Y:S02]  /*ba00*/  FSETP.NEU.FTZ.AND P5, PT, R21, RZ, PT ;  /* 0x000000ff1500720b */ /* 0x000fe40003fbd000 */
[----:B------:R-:W-:-:S02]  /*ba10*/  SEL R25, RZ, 0x1, !P3 ;  /* 0x00000001ff197807 */ /* 0x000fc40005800000 */
[----:B------:R-:W-:Y:S02]  /*ba20*/  PLOP3.LUT P0, PT, P0, P4, PT, 0xa8, 0x0 ;  /* 0x000000000000781c */ /* 0x000fe40000709570 */
[----:B------:R-:W-:Y:S02]  /*ba30*/  PLOP3.LUT P1, PT, P1, P5, PT, 0xa8, 0x0 ;  /* 0x000000000000781c */ /* 0x000fe40000f2b570 */
[----:B------:R-:W-:Y:S02]  /*ba40*/  LOP3.LUT P2, RZ, R5, 0xff, RZ, 0xc0, !PT ;  /* 0x000000ff05ff7812 */ /* 0x000fe4000784c0ff */
[----:B------:R-:W-:Y:S02]  /*ba50*/  LOP3.LUT P3, RZ, R4, 0xff, RZ, 0xc0, !PT ;  /* 0x000000ff04ff7812 */ /* 0x000fe4000786c0ff */
[----:B-----5:R-:W-:Y:S02]  /*ba60*/  FSETP.NEU.FTZ.AND P5, PT, R14, RZ, PT ;  /* 0x000000ff0e00720b */ /* 0x020fe40003fbd000 */
[----:B------:R-:W-:-:S02]  /*ba70*/  FSETP.NEU.FTZ.AND P4, PT, R15, RZ, PT ;  /* 0x000000ff0f00720b */ /* 0x000fc40003f9d000 */
        /* <DEDUP_REMOVED lines=8> */
.L_x_1708:
[----:B------:R-:W-:Y:S05]  /*bb00*/  BSYNC B0 ;  /* 0x0000000000007941 */ /* 0x000fea0003800000 */
.L_x_1707:
[----:B------:R-:W-:Y:S01]  /*bb10*/  ISETP.GE.U32.AND P1, PT, R3, R22, PT ;  /* 0x000000160300720c */ /* 0x000fe20003f26070 */
[----:B------:R-:W-:-:S12]  /*bb20*/  BSSY B0, `(.L_x_1710) ;  /* 0x0000016000007945 */ /* 0x000fd80003800000 */
[----:B------:R-:W-:Y:S05]  /*bb30*/  @P1 BRA `(.L_x_1711) ;  /* 0x0000000000501947 */ /* 0x000fea0003800000 */
[----:B------:R-:W-:-:S05]  /*bb40*/  SHF.R.U32.HI R11, RZ, 0x1, R3 ;  /* 0x00000001ff0b7819 */ /* 0x000fca0000011603 */
[----:B------:R-:W-:-:S06]  /*bb50*/  IMAD.WIDE.U32 R10, R11, 0x8, R18 ;  /* 0x000000080b0a7825 */ /* 0x000fcc00078e0012 */
[----:B------:R-:W5:Y:S01]  /*bb60*/  LDG.E.64 R10, desc[UR58][R10.64] ;  /* 0x0000003a0a0a7981 */ /* 0x000f62000c1e1b00 */
[----:B------:R-:W-:-:S05]  /*bb70*/  IMAD.IADD R27, R3, 0x1, R0 ;  /* 0x00000001031b7824 */ /* 0x000fca00078e0200 */
[----:B------:R-:W-:-:S13]  /*bb80*/  ISETP.GE.U32.AND P0, PT, R27, R22, PT ;  /* 0x000000161b00720c */ /* 0x000fda0003f06070 */
[----:B------:R-:W-:Y:S05]  /*bb90*/  @P0 BRA `(.L_x_1711) ;  /* 0x0000000000380947 */ /* 0x000fea0003800000 */
[----:B------:R-:W-:-:S05]  /*bba0*/  SHF.R.U32.HI R13, RZ, 0x1, R27 ;  /* 0x00000001ff0d7819 */ /* 0x000fca000001161b */
[----:B------:R-:W-:-:S06]  /*bbb0*/  IMAD.WIDE.U32 R12, R13, 0x8, R18 ;  /* 0x000000080d0c7825 */ /* 0x000fcc00078e0012 */
[----:B------:R-:W5:Y:S01]  /*bbc0*/  LDG.E.64 R12, desc[UR58][R12.64] ;  /* 0x0000003a0c0c7981 */ /* 0x000f62000c1e1b00 */
[----:B------:R-:W-:-:S04]  /*bbd0*/  IADD3 R27, R27, R0, RZ ;  /* 0x000000001b1b7210 */ /* 0x000fc80007ffe0ff */
[----:B------:R-:W-:-:S13]  /*bbe0*/  ISETP.GE.U32.AND P0, PT, R27, R22, PT ;  /* 0x000000161b00720c */ /* 0x000fda0003f06070 */
[----:B------:R-:W-:Y:S05]  /*bbf0*/  @P0 BRA `(.L_x_1711) ;  /* 0x0000000000200947 */ /* 0x000fea0003800000 */
[----:B------:R-:W-:Y:S01]  /*bc00*/  IMAD.IADD R29, R27, 0x1, R0 ;  /* 0x000000011b1d7824 */ /* 0x000fe200078e0200 */
[----:B------:R-:W-:-:S04]  /*bc10*/  SHF.R.U32.HI R21, RZ, 0x1, R27 ;  /* 0x00000001ff157819 */ /* 0x000fc8000001161b */
[----:B------:R-:W-:Y:S01]  /*bc20*/  ISETP.GE.U32.AND P0, PT, R29, R22, PT ;  /* 0x000000161d00720c */ /* 0x000fe20003f06070 */
[----:B------:R-:W-:-:S06]  /*bc30*/  IMAD.WIDE.U32 R20, R21, 0x8, R18 ;  /* 0x0000000815147825 */ /* 0x000fcc00078e0012 */
[----:B------:R-:W5:Y:S06]  /*bc40*/  LDG.E.64 R20, desc[UR58][R20.64] ;  /* 0x0000003a14147981 */ /* 0x000f6c000c1e1b00 */
[----:B------:R-:W-:-:S05]  /*bc50*/  @!P0 SHF.R.U32.HI R27, RZ, 0x1, R29 ;  /* 0x00000001ff1b8819 */ /* 0x000fca000001161d */
[----:B------:R-:W-:-:S05]  /*bc60*/  @!P0 IMAD.WIDE.U32 R18, R27, 0x8, R18 ;  /* 0x000000081b128825 */ /* 0x000fca00078e0012 */
[----:B------:R0:W5:Y:S02]  /*bc70*/  @!P0 LDG.E.64 R14, desc[UR58][R18.64] ;  /* 0x0000003a120e8981 */ /* 0x000164000c1e1b00 */
.L_x_1711:
[----:B------:R-:W-:Y:S05]  /*bc80*/  BSYNC B0 ;  /* 0x0000000000007941 */ /* 0x000fea0003800000 */
.L_x_1710:
        /* <DEDUP_REMOVED lines=44> */
.L_x_1713:
[----:B------:R-:W-:Y:S05]  /*bf50*/  BSYNC B0 ;  /* 0x0000000000007941 */ /* 0x000fea0003800000 */
.L_x_1712:
        /* <DEDUP_REMOVED lines=11> */
[----:B------:R-:W-:-:S09]  /*c010*/  SEL R25, RZ, 0x1, !P0 ;  /* 0x00000001ff197807 */ /* 0x000fd20004000000 */
.L_x_1667:
[----:B------:R-:W-:Y:S05]  /*c020*/  BSYNC B6 ;  /* 0x0000000000067941 */ /* 0x000fea0003800000 */
.L_x_1666:
        /* <DEDUP_REMOVED lines=11> */
[----:B---3--:R-:W-:Y:S02]  /*c0e0*/  SHF.R.U32.HI R4, RZ, 0x1, R8 ;  /* 0x00000001ff047819 */ /* 0x008fe40000011608 */
[----:B------:R-:W-:Y:S02]  /*c0f0*/  LEA R0, R0, R3, 0x1 ;  /* 0x0000000300007211 */ /* 0x000fe400078e08ff */
[----:B------:R-:W-:-:S03]  /*c100*/  ISETP.NE.AND P0, PT, R4, RZ, PT ;  /* 0x000000ff0400720c */ /* 0x000fc60003f05270 */
[----:B------:R1:W-:Y:S10]  /*c110*/  STS.U16 [R0], R5 ;  /* 0x0000000500007388 */ /* 0x0003f40000000400 */
[----:B-1----:R-:W-:Y:S05]  /*c120*/  @!P0 BRA `(.L_x_1714) ;  /* 0x00000000005c8947 */ /* 0x002fea0003800000 */
.L_x_1717:
        /* <DEDUP_REMOVED lines=20> */
.L_x_1716:
[----:B------:R-:W-:Y:S05]  /*c270*/  BSYNC B0 ;  /* 0x0000000000007941 */ /* 0x000fea0003800000 */
.L_x_1715:
[----:B------:R-:W-:Y:S01]  /*c280*/  MOV R4, R7 ;  /* 0x0000000700047202 */ /* 0x000fe20000000f00 */
[----:B------:R-:W-:Y:S06]  /*c290*/  @P2 BRA `(.L_x_1717) ;  /* 0xfffffffc00a42947 */ /* 0x000fec000383ffff */
.L_x_1714:
        /* <DEDUP_REMOVED lines=20> */
.L_x_1722:
[----:B------:R-:W-:Y:S01]  /*c3e0*/  IADD3 R0, R2, R4, RZ ;  /* 0x0000000402007210 */ /* 0x000fe20007ffe0ff */
[----:B------:R-:W-:Y:S05]  /*c3f0*/  WARPSYNC.ALL ;  /* 0x0000000000007948 */ /* 0x000fea0003800000 */
[----:B------:R-:W-:Y:S01]  /*c400*/  BAR.SYNC.DEFER_BLOCKING 0x0 ;  /* 0x0000000000007b1d */ /* 0x000fe20000010000 */
[----:B------:R-:W-:-:S04]  /*c410*/  ISETP.GE.U32.AND P0, PT, R0, R7, PT ;  /* 0x000000070000720c */ /* 0x000fc80003f06070 */
[----:B------:R-:W-:Y:S01]  /*c420*/  ISETP.GE.U32.OR P0, PT, R2, R4, P0 ;  /* 0x000000040200720c */ /* 0x000fe20000706470 */
[----:B------:R-:W-:-:S12]  /*c430*/  BSSY B0, `(.L_x_1720) ;  /* 0x000000c000007945 */ /* 0x000fd80003800000 */
        /* <DEDUP_REMOVED lines=11> */
.L_x_1721:
[----:B------:R-:W-:Y:S05]  /*c4f0*/  BSYNC B0 ;  /* 0x0000000000007941 */ /* 0x000fea0003800000 */
.L_x_1720:
[----:B------:R-:W-:-:S04]  /*c500*/  SHF.R.S32.HI R4, RZ, 0x1, R4 ;  /* 0x00000001ff047819 */ /* 0x000fc80000011404 */
[----:B------:R-:W-:-:S13]  /*c510*/  ISETP.GE.AND P0, PT, R4, 0x20, PT ;  /* 0x000000200400780c */ /* 0x000fda0003f06270 */
[----:B------:R-:W-:Y:S05]  /*c520*/  @P0 BRA `(.L_x_1722) ;  /* 0xfffffffc00ac0947 */ /* 0x000fea000383ffff */
[----:B------:R-:W-:-:S07]  /*c530*/  IMAD.MOV.U32 R0, RZ, RZ, 0x20 ;  /* 0x00000020ff007424 */ /* 0x000fce00078e00ff */
.L_x_1719:
[----:B------:R-:W-:Y:S01]  /*c540*/  ISETP.GE.AND P0, PT, R0, 0x2, PT ;  /* 0x000000020000780c */ /* 0x000fe20003f06270 */
[----:B------:R-:W-:Y:S05]  /*c550*/  WARPSYNC.ALL ;  /* 0x0000000000007948 */ /* 0x000fea0003800000 */
[----:B------:R-:W-:Y:S07]  /*c560*/  BAR.SYNC.DEFER_BLOCKING 0x0 ;  /* 0x0000000000007b1d */ /* 0x000fee0000010000 */
[----:B------:R-:W-:Y:S05]  /*c570*/  @!P0 BRA `(.L_x_1718) ;  /* 0x0000000000408947 */ /* 0x000fea0003800000 */
[----:B-1----:R-:W-:-:S11]  /*c580*/  HFMA2.MMA R3, -RZ, RZ, 0, 5.9604644775390625e-08 ;  /* 0x00000001ff037435 */ /* 0x002fd600000001ff */
.L_x_1723:
        /* <DEDUP_REMOVED lines=15> */
.L_x_1718:
[----:B-----5:R-:W2:Y:S01]  /*c680*/  LDC R12, c[0x0][0x3e8] ;  /* 0x0000fa00ff0c7b82 */ /* 0x020ea20000000800 */
[----:B------:R-:W-:Y:S01]  /*c690*/  IMAD.MOV.U32 R19, RZ, RZ, RZ ;  /* 0x000000ffff137224 */ /* 0x000fe200078e00ff */
[----:B------:R-:W-:Y:S02]  /*c6a0*/  MOV R22, RZ ;  /* 0x000000ff00167202 */ /* 0x000fe40000000f00 */
[----:B--2---:R-:W-:-:S13]  /*c6b0*/  ISETP.NE.AND P1, PT, R12, RZ, PT ;  /* 0x000000ff0c00720c */ /* 0x004fda0003f25270 */
[----:B------:R-:W-:Y:S05]  /*c6c0*/  @!P1 BRA `(.L_x_1724) ;  /* 0x0000001000449947 */ /* 0x000fea0003800000 */
[----:B------:R-:W-:Y:S01]  /*c6d0*/  IMAD.MOV.U32 R16, RZ, RZ, RZ ;  /* 0x000000ffff107224 */ /* 0x000fe200078e00ff */
[----:B------:R-:W-:Y:S01]  /*c6e0*/  ULDC.64 UR4, c[0x0][0x3f0] ;  /* 0x0000fc0000047ab9 */ /* 0x000fe20000000a00 */
[----:B------:R-:W-:Y:S02]  /*c6f0*/  ISETP.NE.AND P0, PT, R12, 0x1, PT ;  /* 0x000000010c00780c */ /* 0x000fe40003f05270 */
[----:B------:R-:W-:Y:S01]  /*c700*/  IMAD.HI.U32 R4, R17, UR4, R16 ;  /* 0x0000000411047c27 */ /* 0x000fe2000f8e0010 */
[----:B------:R-:W-:-:S04]  /*c710*/  ULDC UR4, c[0x0][0x3ec] ;  /* 0x0000fb0000047ab9 */ /* 0x000fc80000000800 */
[----:B-1----:R-:W-:-:S05]  /*c720*/  SHF.R.U32.HI R5, RZ, UR5, R4 ;  /* 0x00000005ff057c19 */ /* 0x002fca0008011604 */
        /* <DEDUP_REMOVED lines=267> */
.L_x_1724:
        /* <DEDUP_REMOVED lines=275> */
.L_x_1725:
        /* <DEDUP_REMOVED lines=13> */
[----:B------:R-:W-:Y:S01]  /*e9e0*/  MOV R16, RZ ;  /* 0x000000ff00107202 */ /* 0x000fe20000000f00 */
[----:B------:R-:W-:Y:S01]  /*e9f0*/  IMAD R6, R2, UR4, RZ ;  /* 0x0000000402067c24 */ /* 0x000fe2000f8e02ff */
[----:B------:R-:W-:Y:S01]  /*ea00*/  ULDC UR4, c[0x0][0x224] ;  /* 0x0000890000047ab9 */ /* 0x000fe20000000800 */
[----:B------:R-:W-:Y:S02]  /*ea10*/  IMAD.MOV.U32 R19, RZ, RZ, RZ ;  /* 0x000000ffff137224 */ /* 0x000fe400078e00ff */
[----:B------:R-:W-:-:S04]  /*ea20*/  IMAD R7, R23, UR5, R6 ;  /* 0x0000000517077c24 */ /* 0x000fc8000f8e0206 */
[----:B-1----:R-:W-:-:S05]  /*ea30*/  IMAD R7, R0, UR4, R7 ;  /* 0x0000000400077c24 */ /* 0x002fca000f8e0207 */
[----:B------:R-:W-:Y:S01]  /*ea40*/  SHF.L.U32 R7, R7, 0x1, RZ ;  /* 0x0000000107077819 */ /* 0x000fe200000006ff */
        /* <DEDUP_REMOVED lines=274> */
.L_x_1727:
        /* <DEDUP_REMOVED lines=275> */
.L_x_1728:
        /* <DEDUP_REMOVED lines=14> */
.L_x_1730:
[----:B------:R-:W-:Y:S05]  /*10d80*/  BSYNC B0 ;  /* 0x0000000000007941 */ /* 0x000fea0003800000 */
.L_x_1729:
        /* <DEDUP_REMOVED lines=15> */
.L_x_1732:
[----:B------:R-:W-:Y:S05]  /*10e80*/  BSYNC B0 ;  /* 0x0000000000007941 */ /* 0x000fea0003800000 */
.L_x_1731:
        /* <DEDUP_REMOVED lines=35> */
.L_x_1734:
[----:B------:R-:W-:Y:S05]  /*110c0*/  BSYNC B0 ;  /* 0x0000000000007941 */ /* 0x000fea0003800000 */
.L_x_1733:
[----:B------:R-:W3:Y:S08]  /*110d0*/  S2UR UR5, SR_CgaCtaId ;  /* 0x00000000000579c3 */ /* 0x000ef00000008800 */
[----:B------:R-:W-:Y:S06]  /*110e0*/  BAR.SYNC.DEFER_BLOCKING 0x0 ;  /* 0x0000000000007b1d */ /* 0x000fec0000010000 */
[----:B------:R-:W-:-:S02]  /*110f0*/  UMOV UR4, 0x400 ;  /* 0x0000040000047882 */ /* 0x000fc40000000000 */
[----:B---3--:R-:W-:-:S09]  /*11100*/  ULEA UR6, UR5, UR4, 0x18 ;  /* 0x0000000405067291 */ /* 0x008fd2000f8ec03f */
[----:B-12---:R-:W1:Y:S02]  /*11110*/  LDS.U8 R6, [UR6] ;  /* 0x00000006ff067984 */ /* 0x006e640008000000 */
        /* <DEDUP_REMOVED lines=25> */
[----:B------:R-:W-:Y:S01]  /*112b0*/  IMAD.MOV.U32 R10, RZ, RZ, R8 ;  /* 0x000000ffff0a7224 */ /* 0x000fe200078e0008 */
[----:B------:R-:W-:Y:S01]  /*112c0*/  PRMT R17, R18, 0x7610, R17 ;  /* 0x0000761012117816 */ /* 0x000fe20000000011 */
[----:B------:R-:W-:-:S04]  /*112d0*/  IMAD R11, R0, UR7, RZ ;  /* 0x00000007000b7c24 */ /* 0x000fc8000f8e02ff */
[----:B------:R-:W2:Y:S01]  /*112e0*/  LDC.64 R6, c[0x0][0x600] ;  /* 0x00018000ff067b82 */ /* 0x000ea20000000a00 */
[----:B-1----:R-:W-:-:S07]  /*112f0*/  IMAD R13, R13, UR6, RZ ;  /* 0x000000060d0d7c24 */ /* 0x002fce000f8e02ff */
.L_x_1739:
        /* <DEDUP_REMOVED lines=12> */
.L_x_1738:
[----:B------:R-:W-:Y:S05]  /*113c0*/  BRA `(.L_x_1737) ;  /* 0x00000000005c7947 */ /* 0x000fea0003800000 */
.L_x_1736:
        /* <DEDUP_REMOVED lines=11> */
.L_x_1740:
        /* <DEDUP_REMOVED lines=12> */
.L_x_1737:
[----:B------:R-:W-:Y:S05]  /*11540*/  BSYNC B0 ;  /* 0x0000000000007941 */ /* 0x000fea0003800000 */
.L_x_1735:
        /* <DEDUP_REMOVED lines=12> */
.L_x_1744:
[CC--:B------:R-:W-:Y:S01]  /*11610*/  IADD3 R8, R23.reuse, R6.reuse, RZ ;  /* 0x0000000617087210 */ /* 0x0c0fe20007ffe0ff */
[----:B------:R-:W-:Y:S01]  /*11620*/  BAR.SYNC.DEFER_BLOCKING 0x0 ;  /* 0x0000000000007b1d */ /* 0x000fe20000010000 */
[----:B------:R-:W-:Y:S02]  /*11630*/  ISETP.GT.AND P3, PT, R6, 0x1, PT ;  /* 0x000000010600780c */ /* 0x000fe40003f64270 */
[----:B------:R-:W-:Y:S02]  /*11640*/  ISETP.GE.U32.AND P0, PT, R8, UR6, PT ;  /* 0x0000000608007c0c */ /* 0x000fe4000bf06070 */
[----:B------:R-:W-:Y:S01]  /*11650*/  SHF.R.S32.HI R10, RZ, 0x1, R6 ;  /* 0x00000001ff0a7819 */ /* 0x000fe20000011406 */
[----:B------:R-:W-:Y:S01]  /*11660*/  BSSY B0, `(.L_x_1742) ;  /* 0x000000e000007945 */ /* 0x000fe20003800000 */
[----:B------:R-:W-:-:S13]  /*11670*/  ISETP.GE.U32.OR P0, PT, R23, R6, P0 ;  /* 0x000000061700720c */ /* 0x000fda0000706470 */
[----:B--2---:R-:W-:Y:S05]  /*11680*/  @P0 BRA `(.L_x_1743) ;  /* 0x00000000002c0947 */ /* 0x004fea0003800000 */
        /* <DEDUP_REMOVED lines=11> */
.L_x_1743:
[----:B------:R-:W-:Y:S05]  /*11740*/  BSYNC B0 ;  /* 0x0000000000007941 */ /* 0x000fea0003800000 */
.L_x_1742:
[----:B------:R-:W-:Y:S01]  /*11750*/  IMAD.MOV.U32 R6, RZ, RZ, R10 ;  /* 0x000000ffff067224 */ /* 0x000fe200078e000a */
[----:B------:R-:W-:Y:S06]  /*11760*/  @P3 BRA `(.L_x_1744) ;  /* 0xfffffffc00a83947 */ /* 0x000fec000383ffff */
.L_x_1741:
[----:B------:R-:W-:Y:S02]  /*11770*/  ULDC UR4, c[0x0][0x22c] ;  /* 0x00008b0000047ab9 */ /* 0x000fe40000000800 */
[----:B------:R-:W-:-:S13]  /*11780*/  ISETP.NE.AND P0, PT, RZ, UR4, PT ;  /* 0x00000004ff007c0c */ /* 0x000fda000bf05270 */
[----:B------:R-:W-:Y:S05]  /*11790*/  @!P0 BRA `(.L_x_1745) ;  /* 0x0000000000c88947 */ /* 0x000fea0003800000 */
[----:B------:R-:W-:Y:S02]  /*117a0*/  ISETP.GT.AND P0, PT, R7, 0x20, PT ;  /* 0x000000200700780c */ /* 0x000fe40003f04270 */
[----:B------:R-:W-:-:S11]  /*117b0*/  MOV R6, R7 ;  /* 0x0000000700067202 */ /* 0x000fd60000000f00 */
[----:B------:R-:W-:Y:S05]  /*117c0*/  @!P0 BRA `(.L_x_1746) ;  /* 0x0000000000708947 */ /* 0x000fea0003800000 */
[----:B-12---:R-:W-:Y:S02]  /*117d0*/  PRMT R9, R17, 0x7604, R18 ;  /* 0x0000760411097816 */ /* 0x006fe40000000012 */
[----:B------:R-:W-:-:S03]  /*117e0*/  LEA.HI R6, R7, R7, RZ, 0x1 ;  /* 0x0000000707067211 */ /* 0x000fc600078f08ff */
[----:B------:R3:W-:Y:S01]  /*117f0*/  STS.U16 [R0], R9 ;  /* 0x0000000900007388 */ /* 0x0007e20000000400 */
[----:B------:R-:W-:Y:S01]  /*11800*/  SHF.R.S32.HI R8, RZ, 0x1, R6 ;  /* 0x00000001ff087819 */ /* 0x000fe20000011406 */
[----:B------:R-:W-:-:S03]  /*11810*/  IMAD.MOV.U32 R6, RZ, RZ, 0x20 ;  /* 0x00000020ff067424 */ /* 0x000fc600078e00ff */
[----:B------:R-:W-:-:S13]  /*11820*/  ISETP.GE.AND P0, PT, R8, 0x20, PT ;  /* 0x000000200800780c */ /* 0x000fda0003f06270 */
[----:B---3--:R-:W-:Y:S05]  /*11830*/  @!P0 BRA `(.L_x_1746) ;  /* 0x0000000000548947 */ /* 0x008fea0003800000 */
.L_x_1749:
        /* <DEDUP_REMOVED lines=16> */
.L_x_1748:
[----:B------:R-:W-:Y:S05]  /*11940*/  BSYNC B0 ;  /* 0x0000000000007941 */ /* 0x000fea0003800000 */
.L_x_1747:
[----:B------:R-:W-:-:S04]  /*11950*/  SHF.R.S32.HI R8, RZ, 0x1, R8 ;  /* 0x00000001ff087819 */ /* 0x000fc80000011408 */
[----:B------:R-:W-:-:S13]  /*11960*/  ISETP.GE.AND P0, PT, R8, 0x20, PT ;  /* 0x000000200800780c */ /* 0x000fda0003f06270 */
[----:B------:R-:W-:Y:S05]  /*11970*/  @P0 BRA `(.L_x_1749) ;  /* 0xfffffffc00b00947 */ /* 0x000fea000383ffff */
[----:B------:R-:W-:-:S11]  /*11980*/  HFMA2.MMA R6, -RZ, RZ, 0, 1.9073486328125e-06 ;  /* 0x00000020ff067435 */ /* 0x000fd600000001ff */
.L_x_1746:
[----:B------:R-:W-:Y:S01]  /*11990*/  BAR.SYNC.DEFER_BLOCKING 0x0 ;  /* 0x0000000000007b1d */ /* 0x000fe20000010000 */
[----:B------:R-:W-:-:S13]  /*119a0*/  ISETP.GE.AND P0, PT, R6, 0x2, PT ;  /* 0x000000020600780c */ /* 0x000fda0003f06270 */
[----:B------:R-:W-:Y:S05]  /*119b0*/  @!P0 BRA `(.L_x_1745) ;  /* 0x0000000000408947 */ /* 0x000fea0003800000 */
[----:B------:R-:W-:-:S07]  /*119c0*/  IMAD.MOV.U32 R7, RZ, RZ, 0x1 ;  /* 0x00000001ff077424 */ /* 0x000fce00078e00ff */
.L_x_1750:
[----:B-12---:R-:W-:Y:S02]  /*119d0*/  LOP3.LUT R0, R18, 0xffff, RZ, 0xc0, !PT ;  /* 0x0000ffff12007812 */ /* 0x006fe400078ec0ff */
[C---:B------:R-:W-:Y:S02]  /*119e0*/  LOP3.LUT R2, R17.reuse, 0xffff, RZ, 0xc0, !PT ;  /* 0x0000ffff11027812 */ /* 0x040fe400078ec0ff */
        /* <DEDUP_REMOVED lines=13> */
.L_x_1745:
        /* <DEDUP_REMOVED lines=9> */
[----:B------:R-:W3:Y:S04]  /*11b50*/  LDG.E.U8 R3, desc[UR58][R4.64] ;  /* 0x0000003a04037981 */ /* 0x000ee8000c1e1100 */
[----:B-12---:R-:W2:Y:S01]  /*11b60*/  LDG.E.U8 R0, desc[UR58][R4.64+0x1] ;  /* 0x0000013a04007981 */ /* 0x006ea2000c1e1100 */
[----:B---3--:R-:W-:Y:S02]  /*11b70*/  LOP3.LUT P0, RZ, R18, 0xff, R3, 0xc8, !PT ;  /* 0x000000ff12ff7812 */ /* 0x008fe4000780c803 */
[----:B--2---:R-:W-:Y:S02]  /*11b80*/  LOP3.LUT P1, RZ, R17, 0xff, R0, 0xc8, !PT ;  /* 0x000000ff11ff7812 */ /* 0x004fe4000782c800 */
[----:B------:R-:W-:Y:S02]  /*11b90*/  SEL R18, RZ, 0x1, !P0 ;  /* 0x00000001ff127807 */ /* 0x000fe40004000000 */
[----:B------:R-:W-:-:S09]  /*11ba0*/  SEL R17, RZ, 0x1, !P1 ;  /* 0x00000001ff117807 */ /* 0x000fd20004800000 */
.L_x_1752:
[----:B------:R-:W-:Y:S05]  /*11bb0*/  @!P2 BRA `(.L_x_1753) ;  /* 0x0000000000cca947 */ /* 0x000fea0003800000 */
[----:B------:R-:W3:Y:S02]  /*11bc0*/  LDC R22, c[0x0][0x61c] ;  /* 0x00018700ff167b82 */ /* 0x000ee40000000800 */
[----:B---3--:R-:W-:-:S04]  /*11bd0*/  ISETP.NE.AND P0, PT, R22, 0x1, PT ;  /* 0x000000011600780c */ /* 0x008fc80003f05270 */
[----:B-12---:R-:W-:-:S09]  /*11be0*/  P2R R0, PR, RZ, 0x1 ;  /* 0x00000001ff007803 */ /* 0x006fd20000000000 */
        /* <DEDUP_REMOVED lines=17> */
.L_x_1754:
        /* <DEDUP_REMOVED lines=24> */
.L_x_1755:
[----:B------:R-:W-:Y:S01]  /*11e80*/  ULDC.64 UR4, c[0x0][0x5e8] ;  /* 0x00017a0000047ab9 */ /* 0x000fe20000000a00 */
[----:B------:R-:W-:Y:S02]  /*11e90*/  LOP3.LUT P0, RZ, R17, 0xff, RZ, 0xc0, !PT ;  /* 0x000000ff11ff7812 */ /* 0x000fe4000780c0ff */
[----:B------:R-:W-:Y:S02]  /*11ea0*/  IADD3 R16, P1, R16, UR4, RZ ;  /* 0x0000000410107c10 */ /* 0x000fe4000ff3e0ff */
[----:B-1----:R-:W-:Y:S02]  /*11eb0*/  SEL R3, RZ, 0x1, !P0 ;  /* 0x00000001ff037807 */ /* 0x002fe40004000000 */
[----:B------:R-:W-:-:S05]  /*11ec0*/  IADD3.X R17, RZ, UR5, RZ, P1, !PT ;  /* 0x00000005ff117c10 */ /* 0x000fca0008ffe4ff */
[----:B------:R-:W-:Y:S01]  /*11ed0*/  STG.E.U8 desc[UR58][R16.64], R3 ;  /* 0x0000000310007986 */ /* 0x000fe2000c10113a */
[----:B------:R-:W-:Y:S05]  /*11ee0*/  EXIT ;  /* 0x000000000000794d */ /* 0x000fea0003800000 */
.L_x_1753:
[----:B------:R-:W-:Y:S04]  /*11ef0*/  STG.E.U8 desc[UR58][R4.64], R18 ;  /* 0x0000001204007986 */ /* 0x000fe8000c10113a */
[----:B------:R-:W-:Y:S01]  /*11f00*/  STG.E.U8 desc[UR58][R4.64+0x1], R17 ;  /* 0x0000011104007986 */ /* 0x000fe2000c10113a */
[----:B------:R-:W-:Y:S05]  /*11f10*/  EXIT ;  /* 0x000000000000794d */ /* 0x000fea0003800000 */
.L_x_1751:
[----:B------:R-:W-:Y:S01]  /*11f20*/  ISETP.NE.AND P2, PT, RZ, UR36, PT ;  /* 0x00000024ff007c0c */ /* 0x000fe2000bf45270 */
[----:B------:R-:W-:Y:S02]  /*11f30*/  ULDC.64 UR4, c[0x0][0x5e8] ;  /* 0x00017a0000047ab9 */ /* 0x000fe40000000a00 */
[----:B------:R-:W-:Y:S02]  /*11f40*/  IADD3 R2, P0, R19, UR4, RZ ;  /* 0x0000000413027c10 */ /* 0x000fe4000ff1e0ff */
[----:B------:R-:W-:-:S03]  /*11f50*/  IADD3 R4, P1, R16, UR4, RZ ;  /* 0x0000000410047c10 */ /* 0x000fc6000ff3e0ff */
[----:B------:R-:W-:Y:S01]  /*11f60*/  IMAD.X R3, RZ, RZ, UR5, P0 ;  /* 0x00000005ff037e24 */ /* 0x000fe200080e06ff */
[----:B------:R-:W-:-:S04]  /*11f70*/  IADD3.X R5, RZ, UR5, RZ, P1, !PT ;  /* 0x00000005ff057c10 */ /* 0x000fc80008ffe4ff */
[----:B------:R-:W3:Y:S04]  /*11f80*/  @P2 LDG.E.U8 R7, desc[UR58][R2.64] ;  /* 0x0000003a02072981 */ /* 0x000ee8000c1e1100 */
[----:B-12---:R-:W2:Y:S01]  /*11f90*/  @P2 LDG.E.U8 R0, desc[UR58][R4.64] ;  /* 0x0000003a04002981 */ /* 0x006ea2000c1e1100 */
[----:B------:R-:W-:Y:S02]  /*11fa0*/  ULDC.U8 UR4, c[0x0][0x619] ;  /* 0x0001864000047ab9 */ /* 0x000fe40000000000 */
[----:B------:R-:W-:Y:S02]  /*11fb0*/  ISETP.NE.AND P3, PT, RZ, UR4, PT ;  /* 0x00000004ff007c0c */ /* 0x000fe4000bf65270 */
[----:B---3--:R-:W-:Y:S02]  /*11fc0*/  @P2 LOP3.LUT P0, RZ, R18, 0xff, R7, 0xc8, !PT ;  /* 0x000000ff12ff2812 */ /* 0x008fe4000780c807 */
[----:B--2---:R-:W-:-:S02]  /*11fd0*/  @P2 LOP3.LUT P1, RZ, R17, 0xff, R0, 0xc8, !PT ;  /* 0x000000ff11ff2812 */ /* 0x004fc4000782c800 */
        /* <DEDUP_REMOVED lines=25> */
.L_x_1757:
        /* <DEDUP_REMOVED lines=24> */
.L_x_1758:
[----:B------:R-:W-:Y:S01]  /*122f0*/  ULDC.64 UR4, c[0x0][0x5e8] ;  /* 0x00017a0000047ab9 */ /* 0x000fe20000000a00 */
[----:B------:R-:W-:Y:S02]  /*12300*/  LOP3.LUT P0, RZ, R17, 0xff, RZ, 0xc0, !PT ;  /* 0x000000ff11ff7812 */ /* 0x000fe4000780c0ff */
[----:B------:R-:W-:Y:S02]  /*12310*/  IADD3 R16, P1, R16, UR4, RZ ;  /* 0x0000000410107c10 */ /* 0x000fe4000ff3e0ff */
[----:B-1----:R-:W-:Y:S02]  /*12320*/  SEL R3, RZ, 0x1, !P0 ;  /* 0x00000001ff037807 */ /* 0x002fe40004000000 */
[----:B------:R-:W-:-:S05]  /*12330*/  IADD3.X R17, RZ, UR5, RZ, P1, !PT ;  /* 0x00000005ff117c10 */ /* 0x000fca0008ffe4ff */
[----:B------:R-:W-:Y:S01]  /*12340*/  STG.E.U8 desc[UR58][R16.64], R3 ;  /* 0x0000000310007986 */ /* 0x000fe2000c10113a */
[----:B------:R-:W-:Y:S05]  /*12350*/  EXIT ;  /* 0x000000000000794d */ /* 0x000fea0003800000 */
.L_x_1756:
[----:B------:R-:W-:Y:S02]  /*12360*/  LOP3.LUT P0, RZ, R18, 0xff, RZ, 0xc0, !PT ;  /* 0x000000ff12ff7812 */ /* 0x000fe4000780c0ff */
[----:B------:R-:W-:Y:S02]  /*12370*/  LOP3.LUT P1, RZ, R17, 0xff, RZ, 0xc0, !PT ;  /* 0x000000ff11ff7812 */ /* 0x000fe4000782c0ff */
[----:B------:R-:W-:Y:S02]  /*12380*/  SEL R7, RZ, 0x1, !P0 ;  /* 0x00000001ff077807 */ /* 0x000fe40004000000 */
[----:B------:R-:W-:-:S03]  /*12390*/  SEL R9, RZ, 0x1, !P1 ;  /* 0x00000001ff097807 */ /* 0x000fc60004800000 */
[----:B------:R-:W-:Y:S04]  /*123a0*/  STG.E.U8 desc[UR58][R2.64], R7 ;  /* 0x0000000702007986 */ /* 0x000fe8000c10113a */
[----:B------:R-:W-:Y:S01]  /*123b0*/  STG.E.U8 desc[UR58][R4.64], R9 ;  /* 0x0000000904007986 */ /* 0x000fe2000c10113a */
[----:B------:R-:W-:Y:S05]  /*123c0*/  EXIT ;  /* 0x000000000000794d */ /* 0x000fea0003800000 */
.L_x_1726:
        /* <DEDUP_REMOVED lines=25> */
.L_x_1760:
        /* <DEDUP_REMOVED lines=21> */
.L_x_1762:
        /* <DEDUP_REMOVED lines=24> */
.L_x_1763:
[----:B------:R-:W-:Y:S01]  /*12830*/  ULDC.64 UR4, c[0x0][0x5e8] ;  /* 0x00017a0000047ab9 */ /* 0x000fe20000000a00 */
[----:B------:R-:W-:Y:S02]  /*12840*/  LOP3.LUT P0, RZ, R18, 0xff, RZ, 0xc0, !PT ;  /* 0x000000ff12ff7812 */ /* 0x000fe4000780c0ff */
[----:B------:R-:W-:Y:S02]  /*12850*/  IADD3 R2, P1, R19, UR4, RZ ;  /* 0x0000000413027c10 */ /* 0x000fe4000ff3e0ff */
[----:B------:R-:W-:Y:S02]  /*12860*/  SEL R5, RZ, 0x1, !P0 ;  /* 0x00000001ff057807 */ /* 0x000fe40004000000 */
[----:B-1----:R-:W-:-:S05]  /*12870*/  IADD3.X R3, RZ, UR5, RZ, P1, !PT ;  /* 0x00000005ff037c10 */ /* 0x002fca0008ffe4ff */
[----:B------:R-:W-:Y:S01]  /*12880*/  STG.E.U8 desc[UR58][R2.64], R5 ;  /* 0x0000000502007986 */ /* 0x000fe2000c10113a */
[----:B------:R-:W-:Y:S05]  /*12890*/  EXIT ;  /* 0x000000000000794d */ /* 0x000fea0003800000 */
.L_x_1761:
[----:B------:R-:W-:Y:S04]  /*128a0*/  STG.E.U8 desc[UR58][R4.64], R25 ;  /* 0x0000001904007986 */ /* 0x000fe8000c10113a */
[----:B------:R-:W-:Y:S01]  /*128b0*/  STG.E.U8 desc[UR58][R4.64+0x1], R18 ;  /* 0x0000011204007986 */ /* 0x000fe2000c10113a */
[----:B------:R-:W-:Y:S05]  /*128c0*/  EXIT ;  /* 0x000000000000794d */ /* 0x000fea0003800000 */
.L_x_1759:
        /* <DEDUP_REMOVED lines=37> */
.L_x_1765:
        /* <DEDUP_REMOVED lines=24> */
.L_x_1766:
[----:B------:R-:W-:Y:S01]  /*12ca0*/  ULDC.64 UR4, c[0x0][0x5e8] ;  /* 0x00017a0000047ab9 */ /* 0x000fe20000000a00 */
[----:B------:R-:W-:Y:S02]  /*12cb0*/  LOP3.LUT P0, RZ, R18, 0xff, RZ, 0xc0, !PT ;  /* 0x000000ff12ff7812 */ /* 0x000fe4000780c0ff */
[----:B------:R-:W-:Y:S02]  /*12cc0*/  IADD3 R2, P1, R19, UR4, RZ ;  /* 0x0000000413027c10 */ /* 0x000fe4000ff3e0ff */
[----:B------:R-:W-:Y:S02]  /*12cd0*/  SEL R5, RZ, 0x1, !P0 ;  /* 0x00000001ff057807 */ /* 0x000fe40004000000 */
[----:B-1----:R-:W-:-:S05]  /*12ce0*/  IADD3.X R3, RZ, UR5, RZ, P1, !PT ;  /* 0x00000005ff037c10 */ /* 0x002fca0008ffe4ff */
[----:B------:R-:W-:Y:S01]  /*12cf0*/  STG.E.U8 desc[UR58][R2.64], R5 ;  /* 0x0000000502007986 */ /* 0x000fe2000c10113a */
[----:B------:R-:W-:Y:S05]  /*12d00*/  EXIT ;  /* 0x000000000000794d */ /* 0x000fea0003800000 */
.L_x_1764:
[----:B------:R-:W-:Y:S02]  /*12d10*/  LOP3.LUT P0, RZ, R25, 0xff, RZ, 0xc0, !PT ;  /* 0x000000ff19ff7812 */ /* 0x000fe4000780c0ff */
[----:B------:R-:W-:Y:S02]  /*12d20*/  LOP3.LUT P1, RZ, R18, 0xff, RZ, 0xc0, !PT ;  /* 0x000000ff12ff7812 */ /* 0x000fe4000782c0ff */
[----:B------:R-:W-:Y:S02]  /*12d30*/  SEL R7, RZ, 0x1, !P0 ;  /* 0x00000001ff077807 */ /* 0x000fe40004000000 */
[----:B------:R-:W-:-:S03]  /*12d40*/  SEL R9, RZ, 0x1, !P1 ;  /* 0x00000001ff097807 */ /* 0x000fc60004800000 */
[----:B------:R-:W-:Y:S04]  /*12d50*/  STG.E.U8 desc[UR58][R2.64], R7 ;  /* 0x0000000702007986 */ /* 0x000fe8000c10113a */
[----:B------:R-:W-:Y:S01]  /*12d60*/  STG.E.U8 desc[UR58][R4.64], R9 ;  /* 0x0000000904007986 */ /* 0x000fe2000c10113a */
[----:B------:R-:W-:Y:S05]  /*12d70*/  EXIT ;  /* 0x000000000000794d */ /* 0x000fea0003800000 */
.L_x_1767:
        /* <DEDUP_REMOVED lines=16> */
.L_x_7552:


//--------------------- .text._ZN2at6native13reduce_kernelILi128ELi4ENS0_8ReduceOpIfNS0_14func_wrapper_tIbZZZNS0_14or_kernel_cudaERNS_14TensorIteratorEENKUlvE_clEvENKUlvE5_clEvEUlbfE_EEjbLi4ELi4EEEEEvT1_ --------------------------
	.section	.text._ZN2at6native13reduce_kernelILi128ELi4ENS0_8ReduceOpIfNS0_14func_wrapper_tIbZZZNS0_14or_kernel_cudaERNS_14TensorIteratorEENKUlvE_clEvENKUlvE5_clEvEUlbfE_EEjbLi4ELi4EEEEEvT1_,"ax",@progbits
	.align	128
        .global         _ZN2at6native13reduce_kernelILi128ELi4ENS0_8ReduceOpIfNS0_14func_wrapper_tIbZZZNS0_14or_kernel_cudaERNS_14TensorIteratorEENKUlvE_clEvENKUlvE5_clEvEUlbfE_EEjbLi4ELi4EEEEEvT1_
        .type           _ZN2at6native13reduce_kernelILi128ELi4ENS0_8ReduceOpIfNS0_14func_wrapper_tIbZZZNS0_14or_kernel_cudaERNS_14TensorIteratorEENKUlvE_clEvENKUlvE5_clEvEUlbfE_EEjbLi4ELi4EEEEEvT1_,@function
        .size           _ZN2at6native13reduce_kernelILi128ELi4ENS0_8ReduceOpIfNS0_14func_wrapper_tIbZZZNS0_14or_kernel_cudaERNS_14TensorIteratorEENKUlvE_clEvENKUlvE5_clEvEUlbfE_EEjbLi4ELi4EEEEEvT1_,(.L_x_7553 - _ZN2at6native13reduce_kernelILi128ELi4ENS0_8ReduceOpIfNS0_14func_wrapper_tIbZZZNS0_14or_kernel_cudaERNS_14TensorIteratorEENKUlvE_clEvENKUlvE5_clEvEUlbfE_EEjbLi4ELi4EEEEEvT1_)
        .other          _ZN2at6native13reduce_kernelILi128ELi4ENS0_8ReduceOpIfNS0_14func_wrapper_tIbZZZNS0_14or_kernel_cudaERNS_14TensorIteratorEENKUlvE_clEvENKUlvE5_clEvEUlbfE_EEjbLi4ELi4EEEEEvT1_,@"STO_CUDA_ENTRY STV_DEFAULT"
_ZN2at6native13reduce_kernelILi128ELi4ENS0_8ReduceOpIfNS0_14func_wrapper_tIbZZZNS0_14or_kernel_cudaERNS_14TensorIteratorEENKUlvE_clEvENKUlvE5_clEvEUlbfE_EEjbLi4ELi4EEEEEvT1_:
.text._ZN2at6native13reduce_kernelILi128ELi4ENS0_8ReduceOpIfNS0_14func_wrapper_tIbZZZNS0_14or_kernel_cudaERNS_14TensorIteratorEENKUlvE_clEvENKUlvE5_clEvEUlbfE_EEjbLi4ELi4EEEEEvT1_:
        /* <DEDUP_REMOVED lines=293> */
.L_x_1768:
        /* <DEDUP_REMOVED lines=29> */
.L_x_1772:
        /* <DEDUP_REMOVED lines=25> */
.L_x_1778:
[----:B------:R-:W-:Y:S05]  /*15b0*/  BSYNC B2 ;  /* 0x0000000000027941 */ /* 0x000fea0003800000 */
.L_x_1777:
        /* <DEDUP_REMOVED lines=12> */
.L_x_1776:
[----:B------:R-:W-:Y:S05]  /*1680*/  BSYNC B1 ;  /* 0x0000000000017941 */ /* 0x000fea0003800000 */
.L_x_1775:
[----:B------:R-:W0:Y:S01]  /*1690*/  LDC R6, c[0x0][0x218] ;  /* 0x00008600ff067b82 */ /* 0x000e220000000800 */
[----:B------:R-:W-:-:S04]  /*16a0*/  IADD3 R5, P0, -R7, 0x4, RZ ;  /* 0x0000000407057810 */ /* 0x000fc80007f1e1ff */
[----:B------:R-:W-:Y:S01]  /*16b0*/  LEA R42, P1, R5, R42, 0x2 ;  /* 0x0000002a052a7211 */ /* 0x000fe200078210ff */
[----:B------:R-:W-:-:S05]  /*16c0*/  IMAD.X R4, RZ, RZ, -0x1, P0 ;  /* 0xffffffffff047424 */ /* 0x000fca00000e06ff */
[----:B------:R-:W-:Y:S02]  /*16d0*/  LEA.HI.X R43, R5, R43, R4, 0x2, P1 ;  /* 0x0000002b052b7211 */ /* 0x000fe400008f1404 */
[----:B0-----:R-:W-:-:S07]  /*16e0*/  IADD3 R3, R7, -0x4, R6 ;  /* 0xfffffffc07037810 */ /* 0x001fce0007ffe006 */
.L_x_1774:
[----:B------:R-:W-:Y:S05]  /*16f0*/  BSYNC B0 ;  /* 0x0000000000007941 */ /* 0x000fea0003800000 */
.L_x_1773:
        /* <DEDUP_REMOVED lines=15> */
.L_x_1781:
        /* <DEDUP_REMOVED lines=23> */
.L_x_1780:
[----:B------:R-:W-:Y:S05]  /*1960*/  BSYNC B0 ;  /* 0x0000000000007941 */ /* 0x000fea0003800000 */
.L_x_1779:
        /* <DEDUP_REMOVED lines=8> */
.L_x_1783:
[----:B------:R-:W-:Y:S05]  /*19f0*/  BSYNC B0 ;  /* 0x0000000000007941 */ /* 0x000fea0003800000 */
.L_x_1782:
        /* <DEDUP_REMOVED lines=14> */
.L_x_1785:
[----:B------:R-:W-:Y:S05]  /*1ae0*/  BSYNC B0 ;  /* 0x0000000000007941 */ /* 0x000fea0003800000 */
.L_x_1784:
        /* <DEDUP_REMOVED lines=10> */
.L_x_1771:
        /* <DEDUP_REMOVED lines=49> */
.L_x_1794:
        /* <DEDUP_REMOVED lines=295> */
.L_x_1790:
        /* <DEDUP_REMOVED lines=241> */
.L_x_1791:
        /* <DEDUP_REMOVED lines=251> */
.L_x_1792:
[----:B------:R-:W-:-:S04]  /*4fd0*/  LOP3.LUT R5, R20, 0xfffffff0, RZ, 0xc0, !PT ;  /* 0xfffffff014057812 */ /* 0x000fc800078ec0ff */
[----:B------:R-:W-:-:S05]  /*4fe0*/  IADD3 R4, P0, R42, R5, RZ ;  /* 0x000000052a047210 */ /* 0x000fca0007f1e0ff */
[----:B------:R-:W-:-:S06]  /*4ff0*/  IMAD.X R5, RZ, RZ, R43, P0 ;  /* 0x000000ffff057224 */ /* 0x000fcc00000e062b */
[----:B------:R-:W5:Y:S01]  /*5000*/  LDG.E.128 R4, desc[UR58][R4.64] ;  /* 0x0000003a04047981 */ /* 0x000f62000c1e1d00 */
        /* <DEDUP_REMOVED lines=235> */
.L_x_1793:
[----:B------:R-:W-:Y:S02]  /*5ec0*/  LOP3.LUT R3, R3, 0xfffffff0, RZ, 0xc0, !PT ;  /* 0xfffffff003037812 */ /* 0x000fe400078ec0ff */
[----:B-----5:R-:W-:Y:S02]  /*5ed0*/  FSETP.NEU.FTZ.AND P2, PT, R12, RZ, PT ;  /* 0x000000ff0c00720b */ /* 0x020fe40003f5d000 */
[----:B------:R-:W-:Y:S02]  /*5ee0*/  LOP3.LUT P1, RZ, R35, 0xff, RZ, 0xc0, !PT ;  /* 0x000000ff23ff7812 */ /* 0x000fe4000782c0ff */
[----:B------:R-:W-:Y:S02]  /*5ef0*/  LOP3.LUT P3, RZ, R32, 0xff, RZ, 0xc0, !PT ;  /* 0x000000ff20ff7812 */ /* 0x000fe4000786c0ff */
[----:B------:R-:W-:Y:S02]  /*5f00*/  FSETP.NEU.FTZ.AND P4, PT, R13, RZ, PT ;  /* 0x000000ff0d00720b */ /* 0x000fe40003f9d000 */
[----:B------:R-:W-:Y:S01]  /*5f10*/  FSETP.NEU.FTZ.AND P6, PT, R14, RZ, PT ;  /* 0x000000ff0e00720b */ /* 0x000fe20003fdd000 */
[----:B------:R-:W-:Y:S01]  /*5f20*/  IMAD.IADD R39, R39, 0x1, R0 ;  /* 0x0000000127277824 */ /* 0x000fe200078e0200 */
[----:B------:R-:W-:Y:S01]  /*5f30*/  IADD3 R20, P0, R42, R3, RZ ;  /* 0x000000032a147210 */ /* 0x000fe20007f1e0ff */
[----:B------:R-:W-:-:S03]  /*5f40*/  ULDC UR4, c[0x0][0x218] ;  /* 0x0000860000047ab9 */ /* 0x000fc60000000800 */
[----:B------:R-:W-:-:S06]  /*5f50*/  IADD3.X R21, RZ, R43, RZ, P0, !PT ;  /* 0x0000002bff157210 */ /* 0x000fcc00007fe4ff */
[----:B------:R-:W2:Y:S01]  /*5f60*/  LDG.E.128 R20, desc[UR58][R20.64] ;  /* 0x0000003a14147981 */ /* 0x000ea2000c1e1d00 */
[----:B------:R-:W-:Y:S01]  /*5f70*/  LOP3.LUT P0, RZ, R34, 0xff, RZ, 0xc0, !PT ;  /* 0x000000ff22ff7812 */ /* 0x000fe2000780c0ff */
[----:B------:R-:W-:Y:S01]  /*5f80*/  IMAD.U32 R3, RZ, RZ, UR4 ;  /* 0x00000004ff037e24 */ /* 0x000fe2000f8e00ff */
[----:B------:R-:W-:Y:S02]  /*5f90*/  PLOP3.LUT P1, PT, P1, P4, PT, 0xa8, 0x0 ;  /* 0x000000000000781c */ /* 0x000fe40000f29570 */
[----:B------:R-:W-:Y:S02]  /*5fa0*/  PLOP3.LUT P2, PT, P0, P2, PT, 0xa8, 0x0 ;  /* 0x000000000000781c */ /* 0x000fe40000745570 */
[----:B------:R-:W-:Y:S02]  /*5fb0*/  PLOP3.LUT P3, PT, P3, P6, PT, 0xa8, 0x0 ;  /* 0x000000000000781c */ /* 0x000fe40001f6d570 */
[----:B------:R-:W-:Y:S02]  /*5fc0*/  SEL R34, RZ, 0x1, !P2 ;  /* 0x00000001ff227807 */ /* 0x000fe40005000000 */
[----:B------:R-:W-:-:S02]  /*5fd0*/  LOP3.LUT P0, RZ, R33, 0xff, RZ, 0xc0, !PT ;  /* 0x000000ff21ff7812 */ /* 0x000fc4000780c0ff */
[----:B------:R-:W-:Y:S02]  /*5fe0*/  LOP3.LUT P2, RZ, R31, 0xff, RZ, 0xc0, !PT ;  /* 0x000000ff1fff7812 */ /* 0x000fe4000784c0ff */
[----:B------:R-:W-:Y:S02]  /*5ff0*/  FSETP.NEU.FTZ.AND P4, PT, R15, RZ, PT ;  /* 0x000000ff0f00720b */ /* 0x000fe40003f9d000 */
[----:B------:R-:W-:Y:S02]  /*6000*/  FSETP.NEU.FTZ.AND P6, PT, R8, RZ, PT ;  /* 0x000000ff0800720b */ /* 0x000fe40003fdd000 */
[----:B------:R-:W-:Y:S02]  /*6010*/  SEL R35, RZ, 0x1, !P1 ;  /* 0x00000001ff237807 */ /* 0x000fe40004800000 */
[----:B------:R-:W-:Y:S02]  /*6020*/  PLOP3.LUT P0, PT, P0, P4, PT, 0xa8, 0x0 ;  /* 0x000000000000781c */ /* 0x000fe40000709570 */
[----:B------:R-:W-:-:S02]  /*6030*/  SEL R32, RZ, 0x1, !P3 ;  /* 0x00000001ff207807 */ /* 0x000fc40005800000 */
[----:B------:R-:W-:Y:S02]  /*6040*/  PLOP3.LUT P2, PT, P2, P6, PT, 0xa8, 0x0 ;  /* 0x000000000000781c */ /* 0x000fe4000174d570 */
[----:B------:R-:W-:Y:S02]  /*6050*/  LOP3.LUT P1, RZ, R30, 0xff, RZ, 0xc0, !PT ;  /* 0x000000ff1eff7812 */ /* 0x000fe4000782c0ff */
[----:B------:R-:W-:Y:S02]  /*6060*/  LOP3.LUT P4, RZ, R29, 0xff, RZ, 0xc0, !PT ;  /* 0x000000ff1dff7812 */ /* 0x000fe4000788c0ff */
[----:B------:R-:W-:Y:S02]  /*6070*/  FSETP.NEU.FTZ.AND P3, PT, R9, RZ, PT ;  /* 0x000000ff0900720b */ /* 0x000fe40003f7d000 */
[----:B------:R-:W-:Y:S02]  /*6080*/  FSETP.NEU.FTZ.AND P6, PT, R10, RZ, PT ;  /* 0x000000ff0a00720b */ /* 0x000fe40003fdd000 */
[----:B------:R-:W-:-:S02]  /*6090*/  PLOP3.LUT P1, PT, P1, P3, PT, 0xa8, 0x0 ;  /* 0x000000000000781c */ /* 0x000fc40000f27570 */
[----:B------:R-:W-:Y:S02]  /*60a0*/  PLOP3.LUT P4, PT, P4, P6, PT, 0xa8, 0x0 ;  /* 0x000000000000781c */ /* 0x000fe4000278d570 */
[----:B------:R-:W-:Y:S02]  /*60b0*/  SEL R33, RZ, 0x1, !P0 ;  /* 0x00000001ff217807 */ /* 0x000fe40004000000 */
[----:B------:R-:W-:Y:S02]  /*60c0*/  SEL R30, RZ, 0x1, !P1 ;  /* 0x00000001ff1e7807 */ /* 0x000fe40004800000 */
[----:B------:R-:W-:Y:S02]  /*60d0*/  SEL R29, RZ, 0x1, !P4 ;  /* 0x00000001ff1d7807 */ /* 0x000fe40006000000 */
[----:B------:R-:W-:Y:S02]  /*60e0*/  LOP3.LUT P0, RZ, R28, 0xff, RZ, 0xc0, !PT ;  /* 0x000000ff1cff7812 */ /* 0x000fe4000780c0ff */
[----:B------:R-:W-:-:S02]  /*60f0*/  FSETP.NEU.FTZ.AND P3, PT, R11, RZ, PT ;  /* 0x000000ff0b00720b */ /* 0x000fc40003f7d000 */
[----:B------:R-:W-:Y:S02]  /*6100*/  LOP3.LUT P1, RZ, R26, 0xff, RZ, 0xc0, !PT ;  /* 0x000000ff1aff7812 */ /* 0x000fe4000782c0ff */
[----:B------:R-:W-:Y:S02]  /*6110*/  FSETP.NEU.FTZ.AND P4, PT, R5, RZ, PT ;  /* 0x000000ff0500720b */ /* 0x000fe40003f9d000 */
[----:B------:R-:W-:Y:S02]  /*6120*/  PLOP3.LUT P0, PT, P0, P3, PT, 0xa8, 0x0 ;  /* 0x000000000000781c */ /* 0x000fe40000707570 */
[----:B------:R-:W-:Y:S02]  /*6130*/  PLOP3.LUT P1, PT, P1, P4, PT, 0xa8, 0x0 ;  /* 0x000000000000781c */ /* 0x000fe40000f29570 */
[----:B------:R-:W-:Y:S02]  /*6140*/  LOP3.LUT P3, RZ, R25, 0xff, RZ, 0xc0, !PT ;  /* 0x000000ff19ff7812 */ /* 0x000fe4000786c0ff */
[----:B------:R-:W-:-:S02]  /*6150*/  FSETP.NEU.FTZ.AND P4, PT, R6, RZ, PT ;  /* 0x000000ff0600720b */ /* 0x000fc40003f9d000 */
[----:B------:R-:W-:Y:S02]  /*6160*/  SEL R28, RZ, 0x1, !P0 ;  /* 0x00000001ff1c7807 */ /* 0x000fe40004000000 */
[----:B------:R-:W-:Y:S02]  /*6170*/  PLOP3.LUT P4, PT, P3, P4, PT, 0xa8, 0x0 ;  /* 0x000000000000781c */ /* 0x000fe40001f89570 */
[----:B------:R-:W-:Y:S02]  /*6180*/  LOP3.LUT P0, RZ, R24, 0xff, RZ, 0xc0, !PT ;  /* 0x000000ff18ff7812 */ /* 0x000fe4000780c0ff */
[----:B------:R-:W-:Y:S02]  /*6190*/  FSETP.NEU.FTZ.AND P3, PT, R7, RZ, PT ;  /* 0x000000ff0700720b */ /* 0x000fe40003f7d000 */
[----:B------:R-:W-:Y:S02]  /*61a0*/  SEL R31, RZ, 0x1, !P2 ;  /* 0x00000001ff1f7807 */ /* 0x000fe40005000000 */
[----:B------:R-:W-:-:S02]  /*61b0*/  LOP3.LUT P2, RZ, R27, 0xff, RZ, 0xc0, !PT ;  /* 0x000000ff1bff7812 */ /* 0x000fc4000784c0ff */
[----:B------:R-:W-:Y:S02]  /*61c0*/  FSETP.NEU.FTZ.AND P6, PT, R4, RZ, PT ;  /* 0x000000ff0400720b */ /* 0x000fe40003fdd000 */
[----:B------:R-:W-:Y:S02]  /*61d0*/  PLOP3.LUT P3, PT, P0, P3, PT, 0xa8, 0x0 ;  /* 0x000000000000781c */ /* 0x000fe40000767570 */
[----:B------:R-:W-:Y:S02]  /*61e0*/  PLOP3.LUT P2, PT, P2, P6, PT, 0xa8, 0x0 ;  /* 0x000000000000781c */ /* 0x000fe4000174d570 */
[----:B------:R-:W-:Y:S02]  /*61f0*/  SEL R24, RZ, 0x1, !P3 ;  /* 0x00000001ff187807 */ /* 0x000fe40005800000 */
[----:B------:R-:W-:Y:S01]  /*6200*/  LOP3.LUT P6, RZ, R16, 0xff, RZ, 0xc0, !PT ;  /* 0x000000ff10ff7812 */ /* 0x000fe200078cc0ff */
[----:B------:R-:W-:Y:S01]  /*6210*/  IMAD R16, R0, 0x3, R39 ;  /* 0x0000000300107824 */ /* 0x000fe200078e0227 */
[----:B------:R-:W-:-:S02]  /*6220*/  SEL R27, RZ, 0x1, !P2 ;  /* 0x00000001ff1b7807 */ /* 0x000fc40005000000 */
[----:B------:R-:W-:Y:S02]  /*6230*/  LOP3.LUT P2, RZ, R36, 0xff, RZ, 0xc0, !PT ;  /* 0x000000ff24ff7812 */ /* 0x000fe4000784c0ff */
[----:B------:R-:W-:Y:S02]  /*6240*/  SEL R25, RZ, 0x1, !P4 ;  /* 0x00000001ff197807 */ /* 0x000fe40006000000 */
[----:B------:R-:W-:Y:S02]  /*6250*/  ISETP.GE.U32.AND P4, PT, R16, R3, PT ;  /* 0x000000031000720c */ /* 0x000fe40003f86070 */
[----:B------:R-:W-:Y:S02]  /*6260*/  SEL R26, RZ, 0x1, !P1 ;  /* 0x00000001ff1a7807 */ /* 0x000fe40004800000 */
[----:B------:R-:W-:Y:S02]  /*6270*/  LOP3.LUT P1, RZ, R37, 0xff, RZ, 0xc0, !PT ;  /* 0x000000ff25ff7812 */ /* 0x000fe4000782c0ff */
[----:B------:R-:W-:-:S02]  /*6280*/  LOP3.LUT P0, RZ, R38, 0xff, RZ, 0xc0, !PT ;  /* 0x000000ff26ff7812 */ /* 0x000fc4000780c0ff */
[----:B--2---:R-:W-:-:S04]  /*6290*/  FSETP.NEU.FTZ.AND P3, PT, R20, RZ, PT ;  /* 0x000000ff1400720b */ /* 0x004fc80003f7d000 */
[----:B------:R-:W-:Y:S02]  /*62a0*/  PLOP3.LUT P6, PT, P6, P3, PT, 0xa8, 0x0 ;  /* 0x000000000000781c */ /* 0x000fe400037c7570 */
[----:B------:R-:W-:Y:S02]  /*62b0*/  FSETP.NEU.FTZ.AND P3, PT, R21, RZ, PT ;  /* 0x000000ff1500720b */ /* 0x000fe40003f7d000 */
[----:B------:R-:W-:Y:S02]  /*62c0*/  SEL R16, RZ, 0x1, !P6 ;  /* 0x00000001ff107807 */ /* 0x000fe40007000000 */
[----:B------:R-:W-:Y:S02]  /*62d0*/  PLOP3.LUT P2, PT, P2, P3, PT, 0xa8, 0x0 ;  /* 0x000000000000781c */ /* 0x000fe40001747570 */
[----:B------:R-:W-:Y:S02]  /*62e0*/  FSETP.NEU.FTZ.AND P3, PT, R22, RZ, PT ;  /* 0x000000ff1600720b */ /* 0x000fe40003f7d000 */
[----:B------:R-:W-:-:S02]  /*62f0*/  SEL R36, RZ, 0x1, !P2 ;  /* 0x00000001ff247807 */ /* 0x000fc40005000000 */
[----:B------:R-:W-:Y:S02]  /*6300*/  PLOP3.LUT P1, PT, P1, P3, PT, 0xa8, 0x0 ;  /* 0x000000000000781c */ /* 0x000fe40000f27570 */
[----:B------:R-:W-:Y:S02]  /*6310*/  FSETP.NEU.FTZ.AND P3, PT, R23, RZ, PT ;  /* 0x000000ff1700720b */ /* 0x000fe40003f7d000 */
[----:B------:R-:W-:Y:S02]  /*6320*/  SEL R37, RZ, 0x1, !P1 ;  /* 0x00000001ff257807 */ /* 0x000fe40004800000 */
[----:B------:R-:W-:-:S04]  /*6330*/  PLOP3.LUT P0, PT, P0, P3, PT, 0xa8, 0x0 ;  /* 0x000000000000781c */ /* 0x000fc80000707570 */
[----:B------:R-:W-:Y:S01]  /*6340*/  SEL R38, RZ, 0x1, !P0 ;  /* 0x00000001ff267807 */ /* 0x000fe20004000000 */
[----:B------:R-:W-:Y:S08]  /*6350*/  @!P4 BRA `(.L_x_1794) ;  /* 0xffffffb800d0c947 */ /* 0x000ff0000383ffff */
[----:B------:R-:W-:Y:S05]  /*6360*/  BSYNC B1 ;  /* 0x0000000000017941 */ /* 0x000fea0003800000 */
.L_x_1789:
[----:B------:R-:W-:Y:S05]  /*6370*/  BSYNC B0 ;  /* 0x0000000000007941 */ /* 0x000fea0003800000 */
.L_x_1788:
[----:B------:R-:W-:Y:S01]  /*6380*/  ISETP.GE.U32.AND P0, PT, R39, R3, PT ;  /* 0x000000032700720c */ /* 0x000fe20003f06070 */
[----:B------:R-:W-:-:S12]  /*6390*/  BSSY B0, `(.L_x_1795) ;  /* 0x0000466000007945 */ /* 0x000fd80003800000 */
[----:B------:R-:W-:Y:S05]  /*63a0*/  @P0 BRA `(.L_x_1796) ;  /* 0x0000004400900947 */ /* 0x000fea0003800000 */
[----:B------:R-:W1:Y:S01]  /*63b0*/  LDC R44, c[0x0][0x254] ;  /* 0x00009500ff2c7b82 */ /* 0x000e620000000800 */
[----:B------:R-:W-:Y:S01]  /*63c0*/  IMAD.MOV.U32 R45, RZ, RZ, RZ ;  /* 0x000000ffff2d7224 */ /* 0x000fe200078e00ff */
[----:B-1----:R-:W-:-:S13]  /*63d0*/  ISETP.NE.AND P1, PT, R44, RZ, PT ;  /* 0x000000ff2c00720c */ /* 0x002fda0003f25270 */
        /* <DEDUP_REMOVED lines=248> */
[----:B0-----:R-:W-:-:S05]  /*7360*/  IMAD.HI.U32 R40, R13, UR7, R12 ;  /* 0x000000070d287c27 */ /* 0x001fca000f8e000c */
        /* <DEDUP_REMOVED lines=25> */
.L_x_1797:
        /* <DEDUP_REMOVED lines=281> */
.L_x_1798:
        /* <DEDUP_REMOVED lines=281> */
.L_x_1799:
[----:B------:R-:W-:-:S04]  /*9820*/  LOP3.LUT R5, R45, 0xfffffff0, RZ, 0xc0, !PT ;  /* 0xfffffff02d057812 */ /* 0x000fc800078ec0ff */
[----:B------:R-:W-:-:S05]  /*9830*/  IADD3 R4, P2, R42, R5, RZ ;  /* 0x000000052a047210 */ /* 0x000fca0007f5e0ff */
[----:B------:R-:W-:-:S06]  /*9840*/  IMAD.X R5, RZ, RZ, R43, P2 ;  /* 0x000000ffff057224 */ /* 0x000fcc00010e062b */
[----:B------:R-:W5:Y:S01]  /*9850*/  LDG.E.128 R4, desc[UR58][R4.64] ;  /* 0x0000003a04047981 */ /* 0x000f62000c1e1d00 */
[----:B------:R-:W-:-:S05]  /*9860*/  IMAD.IADD R41, R41, 0x1, R0 ;  /* 0x0000000129297824 */ /* 0x000fca00078e0200 */
[----:B------:R-:W-:-:S13]  /*9870*/  ISETP.GE.U32.AND P2, PT, R41, R3, PT ;  /* 0x000000032900720c */ /* 0x000fda0003f46070 */
[----:B------:R-:W-:Y:S05]  /*9880*/  @P2 BRA `(.L_x_1796) ;  /* 0x0000001000582947 */ /* 0x000fea0003800000 */
[----:B------:R-:W-:Y:S01]  /*9890*/  IMAD.MOV.U32 R45, RZ, RZ, RZ ;  /* 0x000000ffff2d7224 */ /* 0x000fe200078e00ff */
[----:B------:R-:W-:Y:S06]  /*98a0*/  @!P1 BRA `(.L_x_1800) ;  /* 0x0000001000409947 */ /* 0x000fec0003800000 */
[----:B0-----:R-:W-:Y:S01]  /*98b0*/  HFMA2.MMA R40, -RZ, RZ, 0, 0 ;  /* 0x00000000ff287435 */ /* 0x001fe200000001ff */
        /* <DEDUP_REMOVED lines=271> */
.L_x_1800:
[----:B------:R-:W-:-:S04]  /*a9b0*/  LOP3.LUT R21, R45, 0xfffffff0, RZ, 0xc0, !PT ;  /* 0xfffffff02d157812 */ /* 0x000fc800078ec0ff */
[----:B------:R-:W-:-:S05]  /*a9c0*/  IADD3 R20, P1, R42, R21, RZ ;  /* 0x000000152a147210 */ /* 0x000fca0007f3e0ff */
[----:B------:R-:W-:-:S06]  /*a9d0*/  IMAD.X R21, RZ, RZ, R43, P1 ;  /* 0x000000ffff157224 */ /* 0x000fcc00008e062b */
[----:B------:R-:W5:Y:S02]  /*a9e0*/  LDG.E.128 R20, desc[UR58][R20.64] ;  /* 0x0000003a14147981 */ /* 0x000f64000c1e1d00 */
.L_x_1796:
[----:B------:R-:W-:Y:S05]  /*a9f0*/  BSYNC B0 ;  /* 0x0000000000007941 */ /* 0x000fea0003800000 */
.L_x_1795:
[----:B------:R-:W-:Y:S04]  /*aa00*/  BSSY B0, `(.L_x_1801) ;  /* 0x000004b000007945 */ /* 0x000fe80003800000 */
[----:B------:R-:W-:Y:S05]  /*aa10*/  @P0 BRA `(.L_x_1802) ;  /* 0x0000000400240947 */ /* 0x000fea0003800000 */
[----:B------:R-:W-:Y:S01]  /*aa20*/  LOP3.LUT P0, RZ, R34, 0xff, RZ, 0xc0, !PT ;  /* 0x000000ff22ff7812 */ /* 0x000fe2000780c0ff */
[----:B------:R-:W-:Y:S01]  /*aa30*/  IMAD.IADD R39, R39, 0x1, R0 ;  /* 0x0000000127277824 */ /* 0x000fe200078e0200 */
[----:B-----5:R-:W-:Y:S02]  /*aa40*/  FSETP.NEU.FTZ.AND P2, PT, R12, RZ, PT ;  /* 0x000000ff0c00720b */ /* 0x020fe40003f5d000 */
[----:B------:R-:W-:Y:S02]  /*aa50*/  FSETP.NEU.FTZ.AND P1, PT, R15, RZ, PT ;  /* 0x000000ff0f00720b */ /* 0x000fe40003f3d000 */
[----:B------:R-:W-:Y:S02]  /*aa60*/  PLOP3.LUT P0, PT, P0, P2, PT, 0xa8, 0x0 ;  /* 0x000000000000781c */ /* 0x000fe40000705570 */
[----:B------:R-:W-:Y:S02]  /*aa70*/  LOP3.LUT P2, RZ, R33, 0xff, RZ, 0xc0, !PT ;  /* 0x000000ff21ff7812 */ /* 0x000fe4000784c0ff */
[----:B------:R-:W-:-:S02]  /*aa80*/  FSETP.NEU.FTZ.AND P5, PT, R13, RZ, PT ;  /* 0x000000ff0d00720b */ /* 0x000fc40003fbd000 */
[----:B------:R-:W-:Y:S02]  /*aa90*/  PLOP3.LUT P1, PT, P2, P1, PT, 0xa8, 0x0 ;  /* 0x000000000000781c */ /* 0x000fe40001723570 */
[----:B------:R-:W-:Y:S02]  /*aaa0*/  ISETP.GE.U32.AND P2, PT, R39, R3, PT ;  /* 0x000000032700720c */ /* 0x000fe40003f46070 */
[----:B------:R-:W-:Y:S02]  /*aab0*/  LOP3.LUT P6, RZ, R35, 0xff, RZ, 0xc0, !PT ;  /* 0x000000ff23ff7812 */ /* 0x000fe400078cc0ff */
[----:B------:R-:W-:Y:S02]  /*aac0*/  FSETP.NEU.FTZ.AND P4, PT, R14, RZ, PT ;  /* 0x000000ff0e00720b */ /* 0x000fe40003f9d000 */
[----:B------:R-:W-:Y:S02]  /*aad0*/  LOP3.LUT P3, RZ, R32, 0xff, RZ, 0xc0, !PT ;  /* 0x000000ff20ff7812 */ /* 0x000fe4000786c0ff */
[----:B------:R-:W-:-:S02]  /*aae0*/  PLOP3.LUT P5, PT, P6, P5, PT, 0xa8, 0x0 ;  /* 0x000000000000781c */ /* 0x000fc400037ab570 */
[----:B------:R-:W-:Y:S02]  /*aaf0*/  PLOP3.LUT P3, PT, P3, P4, PT, 0xa8, 0x0 ;  /* 0x000000000000781c */ /* 0x000fe40001f69570 */
[----:B------:R-:W-:Y:S02]  /*ab00*/  SEL R34, RZ, 0x1, !P0 ;  /* 0x00000001ff227807 */ /* 0x000fe40004000000 */
[----:B------:R-:W-:Y:S02]  /*ab10*/  SEL R35, RZ, 0x1, !P5 ;  /* 0x00000001ff237807 */ /* 0x000fe40006800000 */
[----:B------:R-:W-:Y:S02]  /*ab20*/  SEL R32, RZ, 0x1, !P3 ;  /* 0x00000001ff207807 */ /* 0x000fe40005800000 */
[----:B------:R-:W-:Y:S01]  /*ab30*/  SEL R33, RZ, 0x1, !P1 ;  /* 0x00000001ff217807 */ /* 0x000fe20004800000 */
[----:B------:R-:W-:Y:S06]  /*ab40*/  @P2 BRA `(.L_x_1802) ;  /* 0x0000000000d82947 */ /* 0x000fec0003800000 */
[----:B------:R-:W-:Y:S02]  /*ab50*/  LOP3.LUT P0, RZ, R31, 0xff, RZ, 0xc0, !PT ;  /* 0x000000ff1fff7812 */ /* 0x000fe4000780c0ff */
[----:B------:R-:W-:Y:S02]  /*ab60*/  FSETP.NEU.FTZ.AND P2, PT, R8, RZ, PT ;  /* 0x000000ff0800720b */ /* 0x000fe40003f5d000 */
[----:B------:R-:W-:Y:S02]  /*ab70*/  FSETP.NEU.FTZ.AND P1, PT, R11, RZ, PT ;  /* 0x000000ff0b00720b */ /* 0x000fe40003f3d000 */
[----:B------:R-:W-:Y:S02]  /*ab80*/  PLOP3.LUT P0, PT, P0, P2, PT, 0xa8, 0x0 ;  /* 0x000000000000781c */ /* 0x000fe40000705570 */
[----:B------:R-:W-:Y:S02]  /*ab90*/  LOP3.LUT P2, RZ, R28, 0xff, RZ, 0xc0, !PT ;  /* 0x000000ff1cff7812 */ /* 0x000fe4000784c0ff */
[----:B------:R-:W-:-:S02]  /*aba0*/  IADD3 R8, R39, R0, RZ ;  /* 0x0000000027087210 */ /* 0x000fc40007ffe0ff */
[----:B------:R-:W-:Y:S02]  /*abb0*/  PLOP3.LUT P1, PT, P2, P1, PT, 0xa8, 0x0 ;  /* 0x000000000000781c */ /* 0x000fe40001723570 */
[----:B------:R-:W-:Y:S02]  /*abc0*/  ISETP.GE.U32.AND P2, PT, R8, R3, PT ;  /* 0x000000030800720c */ /* 0x000fe40003f46070 */
[----:B------:R-:W-:Y:S02]  /*abd0*/  FSETP.NEU.FTZ.AND P5, PT, R9, RZ, PT ;  /* 0x000000ff0900720b */ /* 0x000fe40003fbd000 */
[----:B------:R-:W-:Y:S02]  /*abe0*/  LOP3.LUT P6, RZ, R30, 0xff, RZ, 0xc0, !PT ;  /* 0x000000ff1eff7812 */ /* 0x000fe400078cc0ff */
[----:B------:R-:W-:Y:S02]  /*abf0*/  FSETP.NEU.FTZ.AND P4, PT, R10, RZ, PT ;  /* 0x000000ff0a00720b */ /* 0x000fe40003f9d000 */
[----:B------:R-:W-:-:S02]  /*ac00*/  LOP3.LUT P3, RZ, R29, 0xff, RZ, 0xc0, !PT ;  /* 0x000000ff1dff7812 */ /* 0x000fc4000786c0ff */
[----:B------:R-:W-:Y:S02]  /*ac10*/  PLOP3.LUT P5, PT, P6, P5, PT, 0xa8, 0x0 ;  /* 0x000000000000781c */ /* 0x000fe400037ab570 */
[----:B------:R-:W-:Y:S02]  /*ac20*/  PLOP3.LUT P3, PT, P3, P4, PT, 0xa8, 0x0 ;  /* 0x000000000000781c */ /* 0x000fe40001f69570 */
[----:B------:R-:W-:Y:S02]  /*ac30*/  SEL R31, RZ, 0x1, !P0 ;  /* 0x00000001ff1f7807 */ /* 0x000fe40004000000 */
[----:B------:R-:W-:Y:S02]  /*ac40*/  SEL R30, RZ, 0x1, !P5 ;  /* 0x00000001ff1e7807 */ /* 0x000fe40006800000 */
[----:B------:R-:W-:Y:S02]  /*ac50*/  SEL R29, RZ, 0x1, !P3 ;  /* 0x00000001ff1d7807 */ /* 0x000fe40005800000 */
[----:B------:R-:W-:Y:S01]  /*ac60*/  SEL R28, RZ, 0x1, !P1 ;  /* 0x00000001ff1c7807 */ /* 0x000fe20004800000 */
[----:B------:R-:W-:Y:S06]  /*ac70*/  @P2 BRA `(.L_x_1802) ;  /* 0x00000000008c2947 */ /* 0x000fec0003800000 */
[----:B------:R-:W-:Y:S01]  /*ac80*/  FSETP.NEU.FTZ.AND P5, PT, R5, RZ, PT ;  /* 0x000000ff0500720b */ /* 0x000fe20003fbd000 */
[----:B------:R-:W-:Y:S01]  /*ac90*/  IMAD.IADD R0, R8, 0x1, R0 ;  /* 0x0000000108007824 */ /* 0x000fe200078e0200 */
[----:B------:R-:W-:Y:S02]  /*aca0*/  LOP3.LUT P6, RZ, R26, 0xff, RZ, 0xc0, !PT ;  /* 0x000000ff1aff7812 */ /* 0x000fe400078cc0ff */
[----:B------:R-:W-:Y:S02]  /*acb0*/  LOP3.LUT P1, RZ, R27, 0xff, RZ, 0xc0, !PT ;  /* 0x000000ff1bff7812 */ /* 0x000fe4000782c0ff */
[----:B------:R-:W-:Y:S02]  /*acc0*/  PLOP3.LUT P5, PT, P6, P5, PT, 0xa8, 0x0 ;  /* 0x000000000000781c */ /* 0x000fe400037ab570 */
[----:B------:R-:W-:Y:S02]  /*acd0*/  ISETP.GE.U32.AND P6, PT, R0, R3, PT ;  /* 0x000000030000720c */ /* 0x000fe40003fc6070 */
[----:B------:R-:W-:-:S02]  /*ace0*/  FSETP.NEU.FTZ.AND P3, PT, R4, RZ, PT ;  /* 0x000000ff0400720b */ /* 0x000fc40003f7d000 */
[----:B------:R-:W-:Y:S02]  /*acf0*/  FSETP.NEU.FTZ.AND P0, PT, R6, RZ, PT ;  /* 0x000000ff0600720b */ /* 0x000fe40003f1d000 */
[----:B------:R-:W-:Y:S02]  /*ad00*/  PLOP3.LUT P1, PT, P1, P3, PT, 0xa8, 0x0 ;  /* 0x000000000000781c */ /* 0x000fe40000f27570 */
        /* <DEDUP_REMOVED lines=15> */
[----:B------:R-:W-:-:S02]  /*ae00*/  FSETP.NEU.FTZ.AND P4, PT, R22, RZ, PT ;  /* 0x000000ff1600720b */ /* 0x000fc40003f9d000 */
[----:B------:R-:W-:Y:S02]  /*ae10*/  LOP3.LUT P3, RZ, R37, 0xff, RZ, 0xc0, !PT ;  /* 0x000000ff25ff7812 */ /* 0x000fe4000786c0ff */
[----:B------:R-:W-:Y:S02]  /*ae20*/  FSETP.NEU.FTZ.AND P1, PT, R23, RZ, PT ;  /* 0x000000ff1700720b */ /* 0x000fe40003f3d000 */
        /* <DEDUP_REMOVED lines=8> */
.L_x_1802:
[----:B------:R-:W-:Y:S05]  /*aeb0*/  BSYNC B0 ;  /* 0x0000000000007941 */ /* 0x000fea0003800000 */
.L_x_1801:
[----:B------:R-:W-:Y:S02]  /*aec0*/  LOP3.LUT P3, RZ, R28, 0xff, R33, 0xc8, !PT ;  /* 0x000000ff1cff7812 */ /* 0x000fe4000786c821 */
[----:B------:R-:W-:Y:S02]  /*aed0*/  LOP3.LUT P2, RZ, R29, 0xff, R32, 0xc8, !PT ;  /* 0x000000ff1dff7812 */ /* 0x000fe4000784c820 */
[----:B------:R-:W-:Y:S02]  /*aee0*/  LOP3.LUT P1, RZ, R30, 0xff, R35, 0xc8, !PT ;  /* 0x000000ff1eff7812 */ /* 0x000fe4000782c823 */
[----:B------:R-:W-:Y:S02]  /*aef0*/  LOP3.LUT P0, RZ, R31, 0xff, R34, 0xc8, !PT ;  /* 0x000000ff1fff7812 */ /* 0x000fe4000780c822 */
[----:B-----5:R-:W-:Y:S02]  /*af00*/  SEL R5, RZ, 0x1, !P3 ;  /* 0x00000001ff057807 */ /* 0x020fe40005800000 */
        /* <DEDUP_REMOVED lines=20> */
.L_x_1787:
        /* <DEDUP_REMOVED lines=34> */
.L_x_1805:
[----:B------:R-:W-:Y:S02]  /*b270*/  IMAD R8, R40, R39, RZ ;  /* 0x0000002728087224 */ /* 0x000fe400078e02ff */
[----:B------:R-:W-:-:S03]  /*b280*/  IMAD.IADD R39, R0, 0x1, R39 ;  /* 0x0000000100277824 */ /* 0x000fc600078e0227 */
[----:B------:R-:W-:Y:S01]  /*b290*/  SHF.R.U32.HI R21, RZ, 0x2, R8 ;  /* 0x00000002ff157819 */ /* 0x000fe20000011608 */
[----:B------:R-:W-:-:S04]  /*b2a0*/  IMAD R8, R40, R39, RZ ;  /* 0x0000002728087224 */ /* 0x000fc800078e02ff */
[----:B------:R-:W-:Y:S01]  /*b2b0*/  IMAD.WIDE.U32 R20, R21, 0x10, R42 ;  /* 0x0000001015147825 */ /* 0x000fe200078e002a */
[----:B------:R-:W-:-:S05]  /*b2c0*/  SHF.R.U32.HI R25, RZ, 0x2, R8 ;  /* 0x00000002ff197819 */ /* 0x000fca0000011608 */
[----:B------:R-:W2:Y:S01]  /*b2d0*/  LDG.E.128 R20, desc[UR58][R20.64] ;  /* 0x0000003a14147981 */ /* 0x000ea2000c1e1d00 */
[----:B------:R-:W-:-:S04]  /*b2e0*/  IMAD.WIDE.U32 R24, R25, 0x10, R42 ;  /* 0x0000001019187825 */ /* 0x000fc800078e002a */
[----:B------:R-:W-:Y:S02]  /*b2f0*/  IMAD.IADD R39, R39, 0x1, R0 ;  /* 0x0000000127277824 */ /* 0x000fe400078e0200 */
[----:B------:R-:W3:Y:S02]  /*b300*/  LDG.E.128 R24, desc[UR58][R24.64] ;  /* 0x0000003a18187981 */ /* 0x000ee4000c1e1d00 */
[----:B------:R-:W-:-:S05]  /*b310*/  IMAD R8, R40, R39, RZ ;  /* 0x0000002728087224 */ /* 0x000fca00078e02ff */
[----:B------:R-:W-:-:S05]  /*b320*/  SHF.R.U32.HI R9, RZ, 0x2, R8 ;  /* 0x00000002ff097819 */ /* 0x000fca0000011608 */
[----:B------:R-:W-:Y:S01]  /*b330*/  IMAD.WIDE.U32 R8, R9, 0x10, R42 ;  /* 0x0000001009087825 */ /* 0x000fe200078e002a */
[----:B------:R-:W-:-:S05]  /*b340*/  IADD3 R39, R39, R0, RZ ;  /* 0x0000000027277210 */ /* 0x000fca0007ffe0ff */
[----:B------:R-:W4:Y:S01]  /*b350*/  LDG.E.128 R8, desc[UR58][R8.64] ;  /* 0x0000003a08087981 */ /* 0x000f22000c1e1d00 */
[----:B------:R-:W-:-:S05]  /*b360*/  IMAD R12, R40, R39, RZ ;  /* 0x00000027280c7224 */ /* 0x000fca00078e02ff */
[----:B------:R-:W-:-:S05]  /*b370*/  SHF.R.U32.HI R13, RZ, 0x2, R12 ;  /* 0x00000002ff0d7819 */ /* 0x000fca000001160c */
[----:B------:R-:W-:-:S06]  /*b380*/  IMAD.WIDE.U32 R12, R13, 0x10, R42 ;  /* 0x000000100d0c7825 */ /* 0x000fcc00078e002a */
[----:B------:R-:W5:Y:S01]  /*b390*/  LDG.E.128 R12, desc[UR58][R12.64] ;  /* 0x0000003a0c0c7981 */ /* 0x000f62000c1e1d00 */
[----:B------:R-:W-:Y:S01]  /*b3a0*/  LOP3.LUT P3, RZ, R36, 0xff, RZ, 0xc0, !PT ;  /* 0x000000ff24ff7812 */ /* 0x000fe2000786c0ff */
[----:B------:R-:W-:Y:S01]  /*b3b0*/  IMAD.IADD R39, R39, 0x1, R0 ;  /* 0x0000000127277824 */ /* 0x000fe200078e0200 */
[----:B------:R-:W-:Y:S02]  /*b3c0*/  LOP3.LUT P4, RZ, R35, 0xff, RZ, 0xc0, !PT ;  /* 0x000000ff23ff7812 */ /* 0x000fe4000788c0ff */
[----:B------:R-:W-:Y:S02]  /*b3d0*/  LOP3.LUT P0, RZ, R34, 0xff, RZ, 0xc0, !PT ;  /* 0x000000ff22ff7812 */ /* 0x000fe4000780c0ff */
[----:B------:R-:W-:Y:S02]  /*b3e0*/  LOP3.LUT P1, RZ, R37, 0xff, RZ, 0xc0, !PT ;  /* 0x000000ff25ff7812 */ /* 0x000fe4000782c0ff */
[----:B--2---:R-:W-:Y:S02]  /*b3f0*/  FSETP.NEU.FTZ.AND P2, PT, R20, RZ, PT ;  /* 0x000000ff1400720b */ /* 0x004fe40003f5d000 */
[----:B------:R-:W-:-:S02]  /*b400*/  FSETP.NEU.FTZ.AND P6, PT, R22, RZ, PT ;  /* 0x000000ff1600720b */ /* 0x000fc40003fdd000 */
[----:B------:R-:W-:Y:S02]  /*b410*/  PLOP3.LUT P5, PT, P3, P2, PT, 0xa8, 0x0 ;  /* 0x000000000000781c */ /* 0x000fe40001fa5570 */
[----:B------:R-:W-:Y:S02]  /*b420*/  LOP3.LUT P2, RZ, R33, 0xff, RZ, 0xc0, !PT ;  /* 0x000000ff21ff7812 */ /* 0x000fe4000784c0ff */
[----:B------:R-:W-:Y:S02]  /*b430*/  SEL R36, RZ, 0x1, !P5 ;  /* 0x00000001ff247807 */ /* 0x000fe40006800000 */
[----:B------:R-:W-:Y:S02]  /*b440*/  FSETP.NEU.FTZ.AND P5, PT, R23, RZ, PT ;  /* 0x000000ff1700720b */ /* 0x000fe40003fbd000 */
[----:B------:R-:W-:Y:S02]  /*b450*/  PLOP3.LUT P0, PT, P0, P6, PT, 0xa8, 0x0 ;  /* 0x000000000000781c */ /* 0x000fe4000070d570 */
[----:B------:R-:W-:-:S02]  /*b460*/  PLOP3.LUT P4, PT, P4, P5, PT, 0xa8, 0x0 ;  /* 0x000000000000781c */ /* 0x000fc4000278b570 */
[----:B---3--:R-:W-:Y:S02]  /*b470*/  FSETP.NEU.FTZ.AND P5, PT, R24, RZ, PT ;  /* 0x000000ff1800720b */ /* 0x008fe40003fbd000 */
[----:B------:R-:W-:Y:S02]  /*b480*/  FSETP.NEU.FTZ.AND P3, PT, R21, RZ, PT ;  /* 0x000000ff1500720b */ /* 0x000fe40003f7d000 */
[----:B------:R-:W-:Y:S02]  /*b490*/  PLOP3.LUT P2, PT, P2, P5, PT, 0xa8, 0x0 ;  /* 0x000000000000781c */ /* 0x000fe4000174b570 */
[----:B------:R-:W-:Y:S02]  /*b4a0*/  SEL R34, RZ, 0x1, !P0 ;  /* 0x00000001ff227807 */ /* 0x000fe40004000000 */
[----:B------:R-:W-:Y:S02]  /*b4b0*/  SEL R33, RZ, 0x1, !P2 ;  /* 0x00000001ff217807 */ /* 0x000fe40005000000 */
[----:B------:R-:W-:-:S02]  /*b4c0*/  PLOP3.LUT P1, PT, P1, P3, PT, 0xa8, 0x0 ;  /* 0x000000000000781c */ /* 0x000fc40000f27570 */
[----:B------:R-:W-:Y:S02]  /*b4d0*/  LOP3.LUT P0, RZ, R30, 0xff, RZ, 0xc0, !PT ;  /* 0x000000ff1eff7812 */ /* 0x000fe4000780c0ff */
[----:B------:R-:W-:Y:S02]  /*b4e0*/  FSETP.NEU.FTZ.AND P2, PT, R27, RZ, PT ;  /* 0x000000ff1b00720b */ /* 0x000fe40003f5d000 */
[----:B------:R-:W-:Y:S02]  /*b4f0*/  SEL R37, RZ, 0x1, !P1 ;  /* 0x00000001ff257807 */ /* 0x000fe40004800000 */
[----:B------:R-:W-:Y:S02]  /*b500*/  PLOP3.LUT P0, PT, P0, P2, PT, 0xa8, 0x0 ;  /* 0x000000000000781c */ /* 0x000fe40000705570 */
[----:B------:R-:W-:Y:S02]  /*b510*/  LOP3.LUT P1, RZ, R29, 0xff, RZ, 0xc0, !PT ;  /* 0x000000ff1dff7812 */ /* 0x000fe4000782c0ff */
[----:B----4-:R-:W-:-:S02]  /*b520*/  FSETP.NEU.FTZ.AND P2, PT, R8, RZ, PT ;  /* 0x000000ff0800720b */ /* 0x010fc40003f5d000 */
[----:B------:R-:W-:Y:S02]  /*b530*/  LOP3.LUT P6, RZ, R31, 0xff, RZ, 0xc0, !PT ;  /* 0x000000ff1fff7812 */ /* 0x000fe400078cc0ff */
[----:B------:R-:W-:Y:S02]  /*b540*/  SEL R35, RZ, 0x1, !P4 ;  /* 0x00000001ff237807 */ /* 0x000fe40006000000 */
[----:B------:R-:W-:Y:S02]  /*b550*/  FSETP.NEU.FTZ.AND P5, PT, R26, RZ, PT ;  /* 0x000000ff1a00720b */ /* 0x000fe40003fbd000 */
[----:B------:R-:W-:Y:S02]  /*b560*/  PLOP3.LUT P1, PT, P1, P2, PT, 0xa8, 0x0 ;  /* 0x000000000000781c */ /* 0x000fe40000f25570 */
[----:B------:R-:W-:Y:S02]  /*b570*/  LOP3.LUT P3, RZ, R32, 0xff, RZ, 0xc0, !PT ;  /* 0x000000ff20ff7812 */ /* 0x000fe4000786c0ff */
[----:B------:R-:W-:-:S02]  /*b580*/  FSETP.NEU.FTZ.AND P4, PT, R25, RZ, PT ;  /* 0x000000ff1900720b */ /* 0x000fc40003f9d000 */
[----:B------:R-:W-:Y:S02]  /*b590*/  PLOP3.LUT P6, PT, P6, P5, PT, 0xa8, 0x0 ;  /* 0x000000000000781c */ /* 0x000fe400037cb570 */
[----:B------:R-:W-:Y:S02]  /*b5a0*/  SEL R29, RZ, 0x1, !P1 ;  /* 0x00000001ff1d7807 */ /* 0x000fe40004800000 */
[----:B------:R-:W-:Y:S02]  /*b5b0*/  PLOP3.LUT P3, PT, P3, P4, PT, 0xa8, 0x0 ;  /* 0x000000000000781c */ /* 0x000fe40001f69570 */
[----:B------:R-:W-:Y:S02]  /*b5c0*/  LOP3.LUT P5, RZ, R16, 0xff, RZ, 0xc0, !PT ;  /* 0x000000ff10ff7812 */ /* 0x000fe400078ac0ff */
[----:B------:R-:W-:Y:S02]  /*b5d0*/  FSETP.NEU.FTZ.AND P1, PT, R10, RZ, PT ;  /* 0x000000ff0a00720b */ /* 0x000fe40003f3d000 */
[----:B------:R-:W-:-:S02]  /*b5e0*/  LOP3.LUT P4, RZ, R28, 0xff, RZ, 0xc0, !PT ;  /* 0x000000ff1cff7812 */ /* 0x000fc4000788c0ff */
[----:B------:R-:W-:Y:S02]  /*b5f0*/  FSETP.NEU.FTZ.AND P2, PT, R9, RZ, PT ;  /* 0x000000ff0900720b */ /* 0x000fe40003f5d000 */
[----:B------:R-:W-:Y:S02]  /*b600*/  SEL R31, RZ, 0x1, !P6 ;  /* 0x00000001ff1f7807 */ /* 0x000fe40007000000 */
[----:B------:R-:W-:Y:S02]  /*b610*/  PLOP3.LUT P1, PT, P5, P1, PT, 0xa8, 0x0 ;  /* 0x000000000000781c */ /* 0x000fe40002f23570 */
[----:B------:R-:W-:Y:S02]  /*b620*/  LOP3.LUT P6, RZ, R7, 0xff, RZ, 0xc0, !PT ;  /* 0x000000ff07ff7812 */ /* 0x000fe400078cc0ff */
[----:B------:R-:W-:Y:S02]  /*b630*/  PLOP3.LUT P4, PT, P4, P2, PT, 0xa8, 0x0 ;  /* 0x000000000000781c */ /* 0x000fe40002785570 */
[----:B------:R-:W-:-:S02]  /*b640*/  FSETP.NEU.FTZ.AND P5, PT, R11, RZ, PT ;  /* 0x000000ff0b00720b */ /* 0x000fc40003fbd000 */
[----:B------:R-:W-:Y:S01]  /*b650*/  LOP3.LUT P2, RZ, R4, 0xff, RZ, 0xc0, !PT ;  /* 0x000000ff04ff7812 */ /* 0x000fe2000784c0ff */
[----:B------:R-:W-:Y:S01]  /*b660*/  IMAD R4, R0, 0x3, R39 ;  /* 0x0000000300047824 */ /* 0x000fe200078e0227 */
[----:B------:R-:W-:Y:S02]  /*b670*/  PLOP3.LUT P5, PT, P6, P5, PT, 0xa8, 0x0 ;  /* 0x000000000000781c */ /* 0x000fe400037ab570 */
[----:B------:R-:W-:Y:S02]  /*b680*/  SEL R16, RZ, 0x1, !P1 ;  /* 0x00000001ff107807 */ /* 0x000fe40004800000 */
[----:B------:R-:W-:Y:S02]  /*b690*/  ISETP.GE.U32.AND P1, PT, R4, R3, PT ;  /* 0x000000030400720c */ /* 0x000fe40003f26070 */
[----:B------:R-:W-:Y:S02]  /*b6a0*/  SEL R32, RZ, 0x1, !P3 ;  /* 0x00000001ff207807 */ /* 0x000fe40005800000 */
[----:B------:R-:W-:-:S02]  /*b6b0*/  SEL R30, RZ, 0x1, !P0 ;  /* 0x00000001ff1e7807 */ /* 0x000fc40004000000 */
[----:B------:R-:W-:Y:S02]  /*b6c0*/  SEL R7, RZ, 0x1, !P5 ;  /* 0x00000001ff077807 */ /* 0x000fe40006800000 */
[----:B------:R-:W-:Y:S02]  /*b6d0*/  LOP3.LUT P3, RZ, R6, 0xff, RZ, 0xc0, !PT ;  /* 0x000000ff06ff7812 */ /* 0x000fe4000786c0ff */
[----:B------:R-:W-:Y:S02]  /*b6e0*/  LOP3.LUT P0, RZ, R5, 0xff, RZ, 0xc0, !PT ;  /* 0x000000ff05ff7812 */ /* 0x000fe4000780c0ff */
[----:B-----5:R-:W-:Y:S02]  /*b6f0*/  FSETP.NEU.FTZ.AND P6, PT, R12, RZ, PT ;  /* 0x000000ff0c00720b */ /* 0x020fe40003fdd000 */
[----:B------:R-:W-:Y:S02]  /*b700*/  FSETP.NEU.FTZ.AND P5, PT, R13, RZ, PT ;  /* 0x000000ff0d00720b */ /* 0x000fe40003fbd000 */
[----:B------:R-:W-:-:S02]  /*b710*/  SEL R28, RZ, 0x1, !P4 ;  /* 0x00000001ff1c7807 */ /* 0x000fc40006000000 */
[----:B------:R-:W-:Y:S02]  /*b720*/  PLOP3.LUT P3, PT, P3, P6, PT, 0xa8, 0x0 ;  /* 0x000000000000781c */ /* 0x000fe40001f6d570 */
[----:B------:R-:W-:Y:S02]  /*b730*/  PLOP3.LUT P0, PT, P0, P5, PT, 0xa8, 0x0 ;  /* 0x000000000000781c */ /* 0x000fe4000070b570 */
        /* <DEDUP_REMOVED lines=11> */
.L_x_1804:
[----:B------:R-:W-:Y:S05]  /*b7f0*/  BSYNC B0 ;  /* 0x0000000000007941 */ /* 0x000fea0003800000 */
.L_x_1803:
[----:B------:R-:W-:Y:S01]  /*b800*/  ISETP.GE.U32.AND P1, PT, R39, R3, PT ;  /* 0x000000032700720c */ /* 0x000fe20003f26070 */
[----:B------:R-:W-:-:S12]  /*b810*/  BSSY B0, `(.L_x_1806) ;  /* 0x000001a000007945 */ /* 0x000fd80003800000 */
        /* <DEDUP_REMOVED lines=25> */
.L_x_1807:
[----:B------:R-:W-:Y:S05]  /*b9b0*/  BSYNC B0 ;  /* 0x0000000000007941 */ /* 0x000fea0003800000 */
.L_x_1806:
[----:B------:R-:W-:Y:S04]  /*b9c0*/  BSSY B0, `(.L_x_1808) ;  /* 0x000004b000007945 */ /* 0x000fe80003800000 */
[----:B------:R-:W-:Y:S05]  /*b9d0*/  @P1 BRA `(.L_x_1809) ;  /* 0x0000000400241947 */ /* 0x000fea0003800000 */
[----:B------:R-:W-:Y:S02]  /*b9e0*/  LOP3.LUT P0, RZ, R36, 0xff, RZ, 0xc0, !PT ;  /* 0x000000ff24ff7812 */ /* 0x000fe4000780c0ff */
[----:B-----5:R-:W-:Y:S01]  /*b9f0*/  FSETP.NEU.FTZ.AND P2, PT, R20, RZ, PT ;  /* 0x000000ff1400720b */ /* 0x020fe20003f5d000 */
[----:B------:R-:W-:Y:S01]  /*ba00*/  IMAD.IADD R20, R39, 0x1, R0 ;  /* 0x0000000127147824 */ /* 0x000fe200078e0200 */
        /* <DEDUP_REMOVED lines=70> */
.L_x_1809:
[----:B------:R-:W-:Y:S05]  /*be70*/  BSYNC B0 ;  /* 0x0000000000007941 */ /* 0x000fea0003800000 */
.L_x_1808:
        /* <DEDUP_REMOVED lines=25> */
.L_x_1786:
[----:B------:R-:W0:Y:S01]  /*c010*/  LDC R0, c[0x0][0x220] ;  /* 0x00008800ff007b82 */ /* 0x000e220000000800 */
[----:B------:R-:W-:Y:S01]  /*c020*/  ULDC.U8 UR4, c[0x0][0x211] ;  /* 0x0000844000047ab9 */ /* 0x000fe20000000000 */
[----:B------:R-:W-:Y:S01]  /*c030*/  BSSY B0, `(.L_x_1810) ;  /* 0x0000078000007945 */ /* 0x000fe20003800000 */
[----:B------:R-:W-:Y:S01]  /*c040*/  MOV R38, UR4 ;  /* 0x0000000400267c02 */ /* 0x000fe20008000f00 */
[----:B------:R-:W-:Y:S01]  /*c050*/  IMAD.U32 R37, RZ, RZ, UR4 ;  /* 0x00000004ff257e24 */ /* 0x000fe2000f8e00ff */
[----:B------:R-:W-:Y:S01]  /*c060*/  MOV R5, UR4 ;  /* 0x0000000400057c02 */ /* 0x000fe20008000f00 */
[----:B------:R-:W-:Y:S01]  /*c070*/  IMAD.U32 R36, RZ, RZ, UR4 ;  /* 0x00000004ff247e24 */ /* 0x000fe2000f8e00ff */
[----:B------:R-:W-:Y:S01]  /*c080*/  MOV R28, UR4 ;  /* 0x00000004001c7c02 */ /* 0x000fe20008000f00 */
[----:B------:R-:W-:Y:S01]  /*c090*/  IMAD.U32 R6, RZ, RZ, UR4 ;  /* 0x00000004ff067e24 */ /* 0x000fe2000f8e00ff */
[----:B------:R-:W-:Y:S01]  /*c0a0*/  MOV R33, UR4 ;  /* 0x0000000400217c02 */ /* 0x000fe20008000f00 */
        /* <DEDUP_REMOVED lines=28> */
.L_x_1812:
[----:B------:R-:W-:-:S05]  /*c270*/  SHF.R.U32.HI R21, RZ, 0x2, R39 ;  /* 0x00000002ff157819 */ /* 0x000fca0000011627 */
[----:B------:R-:W-:Y:S01]  /*c280*/  IMAD.WIDE.U32 R20, R21, 0x10, R42 ;  /* 0x0000001015147825 */ /* 0x000fe200078e002a */
[----:B------:R-:W-:-:S05]  /*c290*/  IADD3 R39, R39, R0, RZ ;  /* 0x0000000027277210 */ /* 0x000fca0007ffe0ff */
[----:B------:R-:W2:Y:S01]  /*c2a0*/  LDG.E.128 R20, desc[UR58][R20.64] ;  /* 0x0000003a14147981 */ /* 0x000ea2000c1e1d00 */
[----:B------:R-:W-:Y:S01]  /*c2b0*/  SHF.R.U32.HI R25, RZ, 0x2, R39 ;  /* 0x00000002ff197819 */ /* 0x000fe20000011627 */
[----:B------:R-:W-:-:S04]  /*c2c0*/  IMAD.IADD R39, R39, 0x1, R0 ;  /* 0x0000000127277824 */ /* 0x000fc800078e0200 */
[----:B------:R-:W-:Y:S01]  /*c2d0*/  IMAD.WIDE.U32 R24, R25, 0x10, R42 ;  /* 0x0000001019187825 */ /* 0x000fe200078e002a */
[----:B------:R-:W-:-:S05]  /*c2e0*/  SHF.R.U32.HI R9, RZ, 0x2, R39 ;  /* 0x00000002ff097819 */ /* 0x000fca0000011627 */
[----:B------:R-:W3:Y:S01]  /*c2f0*/  LDG.E.128 R24, desc[UR58][R24.64] ;  /* 0x0000003a18187981 */ /* 0x000ee2000c1e1d00 */
[----:B------:R-:W-:-:S06]  /*c300*/  IMAD.WIDE.U32 R8, R9, 0x10, R42 ;  /* 0x0000001009087825 */ /* 0x000fcc00078e002a */
[----:B------:R-:W4:Y:S01]  /*c310*/  LDG.E.128 R8, desc[UR58][R8.64] ;  /* 0x0000003a08087981 */ /* 0x000f22000c1e1d00 */
[----:B------:R-:W-:-:S05]  /*c320*/  IMAD.IADD R39, R39, 0x1, R0 ;  /* 0x0000000127277824 */ /* 0x000fca00078e0200 */
        /* <DEDUP_REMOVED lines=29> */
[----:B------:R-:W-:Y:S02]  /*c500*/  FSETP.NEU.FTZ.AND P5, PT, R26, RZ, PT ;  /* 0x000000ff1a00720b */ /* 0x000fe40003fbd000 */
[----:B------:R-:W-:Y:S02]  /*c510*/  PLOP3.LUT P1, PT, P1, P2, PT, 0xa8, 0x0 ;  /* 0x000000000000781c */ /* 0x000fe40000f25570 */
[----:B------:R-:W-:Y:S02]  /*c520*/  SEL R33, RZ, 0x1, !P4 ;  /* 0x00000001ff217807 */ /* 0x000fe40006000000 */
[----:B------:R-:W-:Y:S02]  /*c530*/  LOP3.LUT P3, RZ, R30, 0xff, RZ, 0xc0, !PT ;  /* 0x000000ff1eff7812 */ /* 0x000fe4000786c0ff */
[----:B------:R-:W-:-:S02]  /*c540*/  FSETP.NEU.FTZ.AND P4, PT, R25, RZ, PT ;  /* 0x000000ff1900720b */ /* 0x000fc40003f9d000 */
[----:B------:R-:W-:Y:S02]  /*c550*/  PLOP3.LUT P6, PT, P6, P5, PT, 0xa8, 0x0 ;  /* 0x000000000000781c */ /* 0x000fe400037cb570 */
[----:B------:R-:W-:Y:S02]  /*c560*/  SEL R16, RZ, 0x1, !P1 ;  /* 0x00000001ff107807 */ /* 0x000fe40004800000 */
[----:B------:R-:W-:Y:S02]  /*c570*/  LOP3.LUT P5, RZ, R6, 0xff, RZ, 0xc0, !PT ;  /* 0x000000ff06ff7812 */ /* 0x000fe400078ac0ff */
[----:B------:R-:W-:Y:S02]  /*c580*/  FSETP.NEU.FTZ.AND P1, PT, R10, RZ, PT ;  /* 0x000000ff0a00720b */ /* 0x000fe40003f3d000 */
[----:B------:R-:W-:Y:S02]  /*c590*/  PLOP3.LUT P3, PT, P3, P4, PT, 0xa8, 0x0 ;  /* 0x000000000000781c */ /* 0x000fe40001f69570 */
[----:B------:R-:W-:-:S02]  /*c5a0*/  SEL R29, RZ, 0x1, !P6 ;  /* 0x00000001ff1d7807 */ /* 0x000fc40007000000 */
[----:B------:R-:W-:Y:S02]  /*c5b0*/  PLOP3.LUT P1, PT, P5, P1, PT, 0xa8, 0x0 ;  /* 0x000000000000781c */ /* 0x000fe40002f23570 */
[----:B------:R-:W-:Y:S02]  /*c5c0*/  SEL R30, RZ, 0x1, !P3 ;  /* 0x00000001ff1e7807 */ /* 0x000fe40005800000 */
[----:B------:R-:W-:Y:S02]  /*c5d0*/  LOP3.LUT P6, RZ, R5, 0xff, RZ, 0xc0, !PT ;  /* 0x000000ff05ff7812 */ /* 0x000fe400078cc0ff */
[----:B------:R-:W-:Y:S02]  /*c5e0*/  FSETP.NEU.FTZ.AND P5, PT, R11, RZ, PT ;  /* 0x000000ff0b00720b */ /* 0x000fe40003fbd000 */
[----:B------:R-:W-:Y:S01]  /*c5f0*/  LOP3.LUT P3, RZ, R4, 0xff, RZ, 0xc0, !PT ;  /* 0x000000ff04ff7812 */ /* 0x000fe2000786c0ff */
[----:B------:R-:W-:Y:S01]  /*c600*/  IMAD R4, R0, 0x3, R39 ;  /* 0x0000000300047824 */ /* 0x000fe200078e0227 */
[----:B------:R-:W-:-:S02]  /*c610*/  PLOP3.LUT P5, PT, P6, P5, PT, 0xa8, 0x0 ;  /* 0x000000000000781c */ /* 0x000fc400037ab570 */
[----:B------:R-:W-:Y:S02]  /*c620*/  LOP3.LUT P4, RZ, R7, 0xff, RZ, 0xc0, !PT ;  /* 0x000000ff07ff7812 */ /* 0x000fe4000788c0ff */
[----:B------:R-:W-:Y:S02]  /*c630*/  FSETP.NEU.FTZ.AND P2, PT, R9, RZ, PT ;  /* 0x000000ff0900720b */ /* 0x000fe40003f5d000 */
[----:B------:R-:W-:Y:S02]  /*c640*/  SEL R6, RZ, 0x1, !P1 ;  /* 0x00000001ff067807 */ /* 0x000fe40004800000 */
[----:B------:R-:W-:Y:S02]  /*c650*/  ISETP.GE.U32.AND P1, PT, R4, R3, PT ;  /* 0x000000030400720c */ /* 0x000fe40003f26070 */
[----:B------:R-:W-:Y:S02]  /*c660*/  SEL R28, RZ, 0x1, !P0 ;  /* 0x00000001ff1c7807 */ /* 0x000fe40004000000 */
[----:B------:R-:W-:-:S02]  /*c670*/  SEL R5, RZ, 0x1, !P5 ;  /* 0x00000001ff057807 */ /* 0x000fc40006800000 */
[----:B------:R-:W-:Y:S02]  /*c680*/  LOP3.LUT P0, RZ, R36, 0xff, RZ, 0xc0, !PT ;  /* 0x000000ff24ff7812 */ /* 0x000fe4000780c0ff */
[----:B------:R-:W-:Y:S02]  /*c690*/  PLOP3.LUT P4, PT, P4, P2, PT, 0xa8, 0x0 ;  /* 0x000000000000781c */ /* 0x000fe40002785570 */
[----:B-----5:R-:W-:Y:S02]  /*c6a0*/  FSETP.NEU.FTZ.AND P6, PT, R12, RZ, PT ;  /* 0x000000ff0c00720b */ /* 0x020fe40003fdd000 */
[----:B------:R-:W-:Y:S02]  /*c6b0*/  FSETP.NEU.FTZ.AND P5, PT, R13, RZ, PT ;  /* 0x000000ff0d00720b */ /* 0x000fe40003fbd000 */
[----:B------:R-:W-:Y:S02]  /*c6c0*/  SEL R7, RZ, 0x1, !P4 ;  /* 0x00000001ff077807 */ /* 0x000fe40006000000 */
[----:B------:R-:W-:-:S02]  /*c6d0*/  PLOP3.LUT P3, PT, P3, P6, PT, 0xa8, 0x0 ;  /* 0x000000000000781c */ /* 0x000fc40001f6d570 */
        /* <DEDUP_REMOVED lines=13> */
.L_x_1811:
[----:B------:R-:W-:Y:S05]  /*c7b0*/  BSYNC B0 ;  /* 0x0000000000007941 */ /* 0x000fea0003800000 */
.L_x_1810:
[----:B------:R-:W-:Y:S01]  /*c7c0*/  ISETP.GE.U32.AND P1, PT, R39, R3, PT ;  /* 0x000000032700720c */ /* 0x000fe20003f26070 */
[----:B------:R-:W-:-:S12]  /*c7d0*/  BSSY B0, `(.L_x_1813) ;  /* 0x0000016000007945 */ /* 0x000fd80003800000 */
[----:B------:R-:W-:Y:S05]  /*c7e0*/  @P1 BRA `(.L_x_1814) ;  /* 0x0000000000501947 */ /* 0x000fea0003800000 */
[----:B------:R-:W-:-:S05]  /*c7f0*/  SHF.R.U32.HI R21, RZ, 0x2, R39 ;  /* 0x00000002ff157819 */ /* 0x000fca0000011627 */
[----:B------:R-:W-:-:S06]  /*c800*/  IMAD.WIDE.U32 R20, R21, 0x10, R42 ;  /* 0x0000001015147825 */ /* 0x000fcc00078e002a */
[----:B------:R-:W5:Y:S01]  /*c810*/  LDG.E.128 R20, desc[UR58][R20.64] ;  /* 0x0000003a14147981 */ /* 0x000f62000c1e1d00 */
[----:B------:R-:W-:-:S04]  /*c820*/  IADD3 R40, R39, R0, RZ ;  /* 0x0000000027287210 */ /* 0x000fc80007ffe0ff */
        /* <DEDUP_REMOVED lines=8> */
[----:B------:R-:W-:Y:S01]  /*c8b0*/  IMAD.IADD R8, R40, 0x1, R0 ;  /* 0x0000000128087824 */ /* 0x000fe200078e0200 */
[----:B------:R-:W-:-:S04]  /*c8c0*/  SHF.R.U32.HI R9, RZ, 0x2, R40 ;  /* 0x00000002ff097819 */ /* 0x000fc80000011628 */
[----:B------:R-:W-:-:S13]  /*c8d0*/  ISETP.GE.U32.AND P0, PT, R8, R3, PT ;  /* 0x000000030800720c */ /* 0x000fda0003f06070 */
[----:B------:R-:W-:Y:S01]  /*c8e0*/  @!P0 SHF.R.U32.HI R11, RZ, 0x2, R8 ;  /* 0x00000002ff0b8819 */ /* 0x000fe20000011608 */
[----:B------:R-:W-:-:S04]  /*c8f0*/  IMAD.WIDE.U32 R8, R9, 0x10, R42 ;  /* 0x0000001009087825 */ /* 0x000fc800078e002a */
[----:B------:R-:W-:Y:S02]  /*c900*/  @!P0 IMAD.WIDE.U32 R42, R11, 0x10, R42 ;  /* 0x000000100b2a8825 */ /* 0x000fe400078e002a */
[----:B------:R-:W5:Y:S04]  /*c910*/  LDG.E.128 R8, desc[UR58][R8.64] ;  /* 0x0000003a08087981 */ /* 0x000f68000c1e1d00 */
[----:B------:R0:W5:Y:S02]  /*c920*/  @!P0 LDG.E.128 R12, desc[UR58][R42.64] ;  /* 0x0000003a2a0c8981 */ /* 0x000164000c1e1d00 */
.L_x_1814:
[----:B------:R-:W-:Y:S05]  /*c930*/  BSYNC B0 ;  /* 0x0000000000007941 */ /* 0x000fea0003800000 */
.L_x_1813:
        /* <DEDUP_REMOVED lines=75> */
.L_x_1816:
[----:B------:R-:W-:Y:S05]  /*cdf0*/  BSYNC B0 ;  /* 0x0000000000007941 */ /* 0x000fea0003800000 */
.L_x_1815:
        /* <DEDUP_REMOVED lines=24> */
.L_x_1770:
[----:B------:R-:W-:Y:S05]  /*cf80*/  BSYNC B6 ;  /* 0x0000000000067941 */ /* 0x000fea0003800000 */
.L_x_1769:
[----:B------:R-:W-:Y:S02]  /*cf90*/  ULDC UR4, c[0x0][0x230] ;  /* 0x00008c0000047ab9 */ /* 0x000fe40000000800 */
[----:B------:R-:W-:-:S13]  /*cfa0*/  ISETP.NE.AND P0, PT, RZ, UR4, PT ;  /* 0x00000004ff007c0c */ /* 0x000fda000bf05270 */
[----:B------:R-:W-:Y:S05]  /*cfb0*/  @!P0 BRA `(.L_x_1817) ;  /* 0x0000000000b88947 */ /* 0x000fea0003800000 */
[----:B------:R-:W1:Y:S01]  /*cfc0*/  S2R R4, SR_CgaCtaId ;  /* 0x0000000000047919 */ /* 0x000e620000008800 */
[----:B------:R-:W2:Y:S01]  /*cfd0*/  LDC R9, c[0x0][RZ] ;  /* 0x00000000ff097b82 */ /* 0x000ea20000000800 */
[----:B------:R-:W-:Y:S02]  /*cfe0*/  MOV R0, 0x400 ;  /* 0x0000040000007802 */ /* 0x000fe40000000f00 */
[----:B------:R-:W-:-:S03]  /*cff0*/  PRMT R6, R25, 0x7604, R28 ;  /* 0x0000760419067816 */ /* 0x000fc6000000001c */
[----:B------:R-:W-:Y:S01]  /*d000*/  VIADD R3, R0, 0x10 ;  /* 0x0000001000037836 */ /* 0x000fe20000000000 */
[----:B------:R-:W-:Y:S01]  /*d010*/  PRMT R5, R23, 0x7054, R6 ;  /* 0x0000705417057816 */ /* 0x000fe20000000006 */
[----:B------:R-:W3:Y:S03]  /*d020*/  LDC R10, c[0x0][0x4] ;  /* 0x00000100ff0a7b82 */ /* 0x000ee60000000800 */
[----:B------:R-:W-:Y:S01]  /*d030*/  PRMT R5, R16, 0x654, R5 ;  /* 0x0000065410057816 */ /* 0x000fe20000000005 */
[----:B--2---:R-:W-:Y:S01]  /*d040*/  IMAD R0, R17, R9, R2 ;  /* 0x0000000911007224 */ /* 0x004fe200078e0202 */
[----:B-1----:R-:W-:Y:S02]  /*d050*/  LEA R3, R4, R3, 0x18 ;  /* 0x0000000304037211 */ /* 0x002fe400078ec0ff */
[----:B---3--:R-:W-:-:S03]  /*d060*/  SHF.R.U32.HI R4, RZ, 0x1, R10 ;  /* 0x00000001ff047819 */ /* 0x008fc6000001160a */
[----:B------:R-:W-:Y:S01]  /*d070*/  IMAD R0, R0, 0x4, R3 ;  /* 0x0000000400007824 */ /* 0x000fe200078e0203 */
[----:B------:R-:W-:-:S04]  /*d080*/  ISETP.NE.AND P0, PT, R4, RZ, PT ;  /* 0x000000ff0400720c */ /* 0x000fc80003f05270 */
[----:B------:R1:W-:Y:S09]  /*d090*/  STS [R0], R5 ;  /* 0x0000000500007388 */ /* 0x0003f20000000800 */
[----:B-1----:R-:W-:Y:S05]  /*d0a0*/  @!P0 BRA `(.L_x_1817) ;  /* 0x00000000007c8947 */ /* 0x002fea0003800000 */
.L_x_1820:
        /* <DEDUP_REMOVED lines=28> */
.L_x_1819:
[----:B------:R-:W-:Y:S05]  /*d270*/  BSYNC B0 ;  /* 0x0000000000007941 */ /* 0x000fea0003800000 */
.L_x_1818:
[----:B------:R-:W-:Y:S01]  /*d280*/  IMAD.MOV.U32 R4, RZ, RZ, R7 ;  /* 0x000000ffff047224 */ /* 0x000fe200078e0007 */
[----:B------:R-:W-:Y:S06]  /*d290*/  @P3 BRA `(.L_x_1820) ;  /* 0xfffffffc00843947 */ /* 0x000fec000383ffff */
.L_x_1817:
        /* <DEDUP_REMOVED lines=22> */
.L_x_1825:
        /* <DEDUP_REMOVED lines=25> */
.L_x_1824:
[----:B------:R-:W-:Y:S05]  /*d590*/  BSYNC B0 ;  /* 0x0000000000007941 */ /* 0x000fea0003800000 */
.L_x_1823:
[----:B------:R-:W-:-:S04]  /*d5a0*/  SHF.R.S32.HI R4, RZ, 0x1, R4 ;  /* 0x00000001ff047819 */ /* 0x000fc80000011404 */
[----:B------:R-:W-:-:S13]  /*d5b0*/  ISETP.GE.AND P0, PT, R4, 0x20, PT ;  /* 0x000000200400780c */ /* 0x000fda0003f06270 */
[----:B------:R-:W-:Y:S05]  /*d5c0*/  @P0 BRA `(.L_x_1825) ;  /* 0xfffffffc008c0947 */ /* 0x000fea000383ffff */
[----:B-1----:R-:W-:-:S07]  /*d5d0*/  IMAD.MOV.U32 R0, RZ, RZ, 0x20 ;  /* 0x00000020ff007424 */ /* 0x002fce00078e00ff */
.L_x_1822:
[----:B------:R-:W-:Y:S01]  /*d5e0*/  ISETP.GE.AND P0, PT, R0, 0x2, PT ;  /* 0x000000020000780c */ /* 0x000fe20003f06270 */
[----:B------:R-:W-:Y:S05]  /*d5f0*/  WARPSYNC.ALL ;  /* 0x0000000000007948 */ /* 0x000fea0003800000 */
[----:B------:R-:W-:Y:S07]  /*d600*/  BAR.SYNC.DEFER_BLOCKING 0x0 ;  /* 0x0000000000007b1d */ /* 0x000fee0000010000 */
[----:B------:R-:W-:Y:S05]  /*d610*/  @!P0 BRA `(.L_x_1821) ;  /* 0x0000000000748947 */ /* 0x000fea0003800000 */
[----:B------:R-:W-:-:S07]  /*d620*/  MOV R3, 0x1 ;  /* 0x0000000100037802 */ /* 0x000fce0000000f00 */
.L_x_1826:
        /* <DEDUP_REMOVED lines=17> */
[----:B----4-:R-:W-:Y:S01]  /*d740*/  IMAD.SHL.U32 R3, R3, 0x2, RZ ;  /* 0x0000000203037824 */ /* 0x010fe200078e00ff */
[----:B-1----:R-:W-:-:S04]  /*d750*/  ISETP.NE.OR P2, PT, R8, RZ, P2 ;  /* 0x000000ff0800720c */ /* 0x002fc80001745670 */
[----:B------:R-:W-:Y:S02]  /*d760*/  ISETP.GE.AND P4, PT, R3, R0, PT ;  /* 0x000000000300720c */ /* 0x000fe40003f86270 */
[----:B--2---:R-:W-:Y:S02]  /*d770*/  ISETP.NE.OR P0, PT, R4, RZ, P0 ;  /* 0x000000ff0400720c */ /* 0x004fe40000705670 */
[----:B------:R-:W-:Y:S02]  /*d780*/  SEL R23, RZ, 0x1, !P2 ;  /* 0x00000001ff177807 */ /* 0x000fe40005000000 */
[----:B---3--:R-:W-:Y:S02]  /*d790*/  ISETP.NE.OR P1, PT, R6, RZ, P1 ;  /* 0x000000ff0600720c */ /* 0x008fe40000f25670 */
[----:B------:R-:W-:Y:S02]  /*d7a0*/  SEL R28, RZ, 0x1, !P0 ;  /* 0x00000001ff1c7807 */ /* 0x000fe40004000000 */
[----:B-----5:R-:W-:-:S02]  /*d7b0*/  ISETP.NE.OR P3, PT, R10, RZ, P3 ;  /* 0x000000ff0a00720c */ /* 0x020fc40001f65670 */
[----:B------:R-:W-:Y:S02]  /*d7c0*/  SEL R25, RZ, 0x1, !P1 ;  /* 0x00000001ff197807 */ /* 0x000fe40004800000 */
[----:B------:R-:W-:Y:S01]  /*d7d0*/  SEL R16, RZ, 0x1, !P3 ;  /* 0x00000001ff107807 */ /* 0x000fe20005800000 */
[----:B------:R-:W-:Y:S08]  /*d7e0*/  @!P4 BRA `(.L_x_1826) ;  /* 0xfffffffc0090c947 */ /* 0x000ff0000383ffff */
.L_x_1821:
[----:B------:R-:W2:Y:S01]  /*d7f0*/  LDC R3, c[0x0][0x3e8] ;  /* 0x0000fa00ff037b82 */ /* 0x000ea20000000800 */
[----:B------:R-:W-:Y:S02]  /*d800*/  CS2R R26, SRZ ;  /* 0x00000000001a7805 */ /* 0x000fe4000001ff00 */
[----:B--2---:R-:W-:-:S13]  /*d810*/  ISETP.NE.AND P1, PT, R3, RZ, PT ;  /* 0x000000ff0300720c */ /* 0x004fda0003f25270 */
[----:B------:R-:W-:Y:S05]  /*d820*/  @!P1 BRA `(.L_x_1827) ;  /* 0x0000001000489947 */ /* 0x000fea0003800000 */
[----:B-1----:R-:W-:Y:S01]  /*d830*/  MOV R5, R19 ;  /* 0x0000001300057202 */ /* 0x002fe20000000f00 */
        /* <DEDUP_REMOVED lines=273> */
.L_x_1827:
[----:B------:R-:W-:Y:S05]  /*e950*/  @!P1 BRA `(.L_x_1828) ;  /* 0x0000001000489947 */ /* 0x000fea0003800000 */
[----:B-1----:R-:W-:Y:S01]  /*e960*/  VIADD R5, R19, 0x1 ;  /* 0x0000000113057836 */ /* 0x002fe20000000000 */
        /* <DEDUP_REMOVED lines=273> */
.L_x_1828:
[----:B------:R-:W-:Y:S02]  /*fa80*/  IMAD.MOV.U32 R22, RZ, RZ, RZ ;  /* 0x000000ffff167224 */ /* 0x000fe400078e00ff */
[----:B------:R-:W-:Y:S01]  /*fa90*/  IMAD.MOV.U32 R24, RZ, RZ, RZ ;  /* 0x000000ffff187224 */ /* 0x000fe200078e00ff */
[----:B------:R-:W-:Y:S06]  /*faa0*/  @!P1 BRA `(.L_x_1829) ;  /* 0x0000001000489947 */ /* 0x000fec0003800000 */
[----:B------:R-:W-:Y:S01]  /*fab0*/  HFMA2.MMA R4, -RZ, RZ, 0, 0 ;  /* 0x00000000ff047435 */ /* 0x000fe200000001ff */
[----:B-1----:R-:W-:Y:S01]  /*fac0*/  VIADD R5, R19, 0x2 ;  /* 0x0000000213057836 */ /* 0x002fe20000000000 */
        /* <DEDUP_REMOVED lines=272> */
.L_x_1829:
        /* <DEDUP_REMOVED lines=275> */
.L_x_1830:
[----:B------:R-:W-:Y:S01]  /*11d00*/  ULDC.64 UR4, c[0x0][0x5f8] ;  /* 0x00017e0000047ab9 */ /* 0x000fe20000000a00 */
[----:B------:R-:W-:Y:S01]  /*11d10*/  ULDC UR6, c[0x0][0x234] ;  /* 0x00008d0000067ab9 */ /* 0x000fe20000000800 */
[----:B------:R-:W-:Y:S02]  /*11d20*/  ISETP.NE.U32.AND P0, PT, RZ, UR4, PT ;  /* 0x00000004ff007c0c */ /* 0x000fe4000bf05070 */
[----:B-1----:R-:W-:Y:S02]  /*11d30*/  CS2R R4, SRZ ;  /* 0x0000000000047805 */ /* 0x002fe4000001ff00 */
[----:B------:R-:W-:Y:S01]  /*11d40*/  ISETP.NE.AND P3, PT, RZ, UR6, PT ;  /* 0x00000006ff007c0c */ /* 0x000fe2000bf65270 */
[----:B------:R-:W-:Y:S01]  /*11d50*/  IMAD.MOV.U32 R12, RZ, RZ, RZ ;  /* 0x000000ffff0c7224 */ /* 0x000fe200078e00ff */
[----:B------:R-:W-:-:S13]  /*11d60*/  ISETP.NE.AND.EX P0, PT, RZ, UR5, PT, P0 ;  /* 0x00000005ff007c0c */ /* 0x000fda000bf05300 */
[----:B------:R-:W-:-:S05]  /*11d70*/  @P0 IADD3 R4, P2, R27, UR4, RZ ;  /* 0x000000041b040c10 */ /* 0x000fca000ff5e0ff */
[----:B------:R-:W-:-:S04]  /*11d80*/  @P0 IMAD.X R5, RZ, RZ, UR5, P2 ;  /* 0x00000005ff050e24 */ /* 0x000fc800090e06ff */
        /* <DEDUP_REMOVED lines=9> */
[----:B-1----:R-:W-:-:S04]  /*11e20*/  IMAD R7, R0, UR4, R7 ;  /* 0x0000000400077c24 */ /* 0x002fc8000f8e0207 */
        /* <DEDUP_REMOVED lines=275> */
.L_x_1832:
        /* <DEDUP_REMOVED lines=275> */
.L_x_1833:
        /* <DEDUP_REMOVED lines=276> */
.L_x_1834:
        /* <DEDUP_REMOVED lines=275> */
.L_x_1835:
        /* <DEDUP_REMOVED lines=14> */
.L_x_1837:
[----:B------:R-:W-:Y:S05]  /*163e0*/  BSYNC B0 ;  /* 0x0000000000007941 */ /* 0x000fea0003800000 */
.L_x_1836:
        /* <DEDUP_REMOVED lines=14> */
[----:B------:R1:W-:Y:S04]  /*164d0*/  STG.E.U8 desc[UR58][R6.64+0x1], R25 ;  /* 0x0000011906007986 */ /* 0x0003e8000c10113a */
[----:B------:R1:W-:Y:S04]  /*164e0*/  STG.E.U8 desc[UR58][R6.64+0x2], R23 ;  /* 0x0000021706007986 */ /* 0x0003e8000c10113a */
[----:B------:R1:W-:Y:S02]  /*164f0*/  STG.E.U8 desc[UR58][R6.64+0x3], R16 ;  /* 0x0000031006007986 */ /* 0x0003e4000c10113a */
.L_x_1839:
[----:B------:R-:W-:Y:S05]  /*16500*/  BSYNC B0 ;  /* 0x0000000000007941 */ /* 0x000fea0003800000 */
.L_x_1838:
        /* <DEDUP_REMOVED lines=35> */
.L_x_1841:
[----:B------:R-:W-:Y:S05]  /*16740*/  BSYNC B0 ;  /* 0x0000000000007941 */ /* 0x000fea0003800000 */
.L_x_1840:
        /* <DEDUP_REMOVED lines=19> */
[----:B-1----:R-:W-:-:S03]  /*16880*/  MOV R28, UR6 ;  /* 0x00000006001c7c02 */ /* 0x002fc60008000f00 */
        /* <DEDUP_REMOVED lines=10> */
[----:B------:R-:W1:Y:S01]  /*16930*/  LDC R10, c[0x0][0x4] ;  /* 0x00000100ff0a7b82 */ /* 0x000e620000000800 */
[----:B------:R-:W-:Y:S01]  /*16940*/  BSSY B1, `(.L_x_1845) ;  /* 0x0000018000017945 */ /* 0x000fe20003800000 */
[----:B------:R-:W-:Y:S01]  /*16950*/  PRMT R23, R28, 0x7610, R23 ;  /* 0x000076101c177816 */ /* 0x000fe20000000017 */
[----:B------:R-:W-:Y:S01]  /*16960*/  IMAD R0, R0, UR7, RZ ;  /* 0x0000000700007c24 */ /* 0x000fe2000f8e02ff */
[C---:B------:R-:W-:Y:S02]  /*16970*/  PRMT R22, R28.reuse, 0x7610, R22 ;  /* 0x000076101c167816 */ /* 0x040fe40000000016 */
[----:B------:R-:W-:Y:S02]  /*16980*/  PRMT R16, R28, 0x7610, R16 ;  /* 0x000076101c107816 */ /* 0x000fe40000000010 */
[----:B------:R-:W2:Y:S01]  /*16990*/  LDC.64 R6, c[0x0][0x600] ;  /* 0x00018000ff067b82 */ /* 0x000ea20000000a00 */
[----:B-1----:R-:W-:-:S07]  /*169a0*/  IMAD R10, R10, UR6, RZ ;  /* 0x000000060a0a7c24 */ /* 0x002fce000f8e02ff */
.L_x_1846:
[----:B------:R-:W-:-:S04]  /*169b0*/  IMAD.IADD R9, R0, 0x1, R3 ;  /* 0x0000000100097824 */ /* 0x000fc800078e0203 */
[----:B--2---:R-:W-:-:S05]  /*169c0*/  IMAD.WIDE.U32 R8, R9, 0x4, R6 ;  /* 0x0000000409087825 */ /* 0x004fca00078e0006 */
        /* <DEDUP_REMOVED lines=16> */
.L_x_1845:
[----:B------:R-:W-:Y:S05]  /*16ad0*/  BRA `(.L_x_1844) ;  /* 0x0000000000847947 */ /* 0x000fea0003800000 */
.L_x_1843:
[----:B------:R-:W-:Y:S01]  /*16ae0*/  ULDC UR7, c[0x0][0x228] ;  /* 0x00008a0000077ab9 */ /* 0x000fe20000000800 */
[C---:B------:R-:W-:Y:S02]  /*16af0*/  PRMT R23, R28.reuse, 0x7610, R23 ;  /* 0x000076101c177816 */ /* 0x040fe40000000017 */
[----:B------:R-:W-:Y:S02]  /*16b00*/  ISETP.GE.U32.AND P0, PT, R17, UR7, PT ;  /* 0x0000000711007c0c */ /* 0x000fe4000bf06070 */
[C---:B------:R-:W-:Y:S02]  /*16b10*/  PRMT R22, R28.reuse, 0x7610, R22 ;  /* 0x000076101c167816 */ /* 0x040fe40000000016 */
[----:B------:R-:W-:-:S09]  /*16b20*/  PRMT R16, R28, 0x7610, R16 ;  /* 0x000076101c107816 */ /* 0x000fd20000000010 */
[----:B------:R-:W-:Y:S05]  /*16b30*/  @P0 BRA `(.L_x_1844) ;  /* 0x00000000006c0947 */ /* 0x000fea0003800000 */
[----:B------:R-:W-:Y:S01]  /*16b40*/  ULDC UR6, c[0x0][0x10] ;  /* 0x0000040000067ab9 */ /* 0x000fe20000000800 */
[----:B------:R-:W1:Y:S01]  /*16b50*/  LDC R14, c[0x0][RZ] ;  /* 0x00000000ff0e7b82 */ /* 0x000e620000000800 */
[----:B------:R-:W-:Y:S01]  /*16b60*/  PRMT R23, R28, 0x7610, R23 ;  /* 0x000076101c177816 */ /* 0x000fe20000000017 */
[----:B------:R-:W-:Y:S01]  /*16b70*/  IMAD R0, R0, UR6, RZ ;  /* 0x0000000600007c24 */ /* 0x000fe2000f8e02ff */
[C---:B------:R-:W-:Y:S02]  /*16b80*/  PRMT R22, R28.reuse, 0x7610, R22 ;  /* 0x000076101c167816 */ /* 0x040fe40000000016 */
[----:B------:R-:W-:Y:S02]  /*16b90*/  PRMT R16, R28, 0x7610, R16 ;  /* 0x000076101c107816 */ /* 0x000fe40000000010 */
[----:B------:R-:W-:Y:S01]  /*16ba0*/  MOV R3, R17 ;  /* 0x0000001100037202 */ /* 0x000fe20000000f00 */
[----:B------:R-:W2:Y:S08]  /*16bb0*/  LDC.64 R6, c[0x0][0x600] ;  /* 0x00018000ff067b82 */ /* 0x000eb00000000a00 */
[----:B------:R-:W3:Y:S02]  /*16bc0*/  LDC R20, c[0x0][0x4] ;  /* 0x00000100ff147b82 */ /* 0x000ee40000000800 */
.L_x_1847:
[----:B------:R-:W-:-:S04]  /*16bd0*/  IMAD.IADD R9, R0, 0x1, R3 ;  /* 0x0000000100097824 */ /* 0x000fc800078e0203 */
[----:B-1----:R-:W-:-:S04]  /*16be0*/  IMAD R9, R9, R14, R2 ;  /* 0x0000000e09097224 */ /* 0x002fc800078e0202 */
[----:B--2---:R-:W-:-:S05]  /*16bf0*/  IMAD.WIDE.U32 R8, R9, 0x4, R6 ;  /* 0x0000000409087825 */ /* 0x004fca00078e0006 */
[----:B------:R-:W2:Y:S04]  /*16c00*/  LDG.E.U8 R11, desc[UR58][R8.64] ;  /* 0x0000003a080b7981 */ /* 0x000ea8000c1e1100 */
[----:B------:R-:W4:Y:S04]  /*16c10*/  LDG.E.U8 R10, desc[UR58][R8.64+0x1] ;  /* 0x0000013a080a7981 */ /* 0x000f28000c1e1100 */
[----:B------:R-:W5:Y:S04]  /*16c20*/  LDG.E.U8 R13, desc[UR58][R8.64+0x2] ;  /* 0x0000023a080d7981 */ /* 0x000f68000c1e1100 */
[----:B------:R-:W5:Y:S01]  /*16c30*/  LDG.E.U8 R15, desc[UR58][R8.64+0x3] ;  /* 0x0000033a080f7981 */ /* 0x000f62000c1e1100 */
[----:B---3--:R-:W-:-:S05]  /*16c40*/  IMAD.IADD R3, R20, 0x1, R3 ;  /* 0x0000000114037824 */ /* 0x008fca00078e0203 */
[----:B------:R-:W-:Y:S02]  /*16c50*/  ISETP.GE.U32.AND P5, PT, R3, UR7, PT ;  /* 0x0000000703007c0c */ /* 0x000fe4000bfa6070 */
[----:B--2---:R-:W-:Y:S02]  /*16c60*/  LOP3.LUT P0, RZ, R11, 0xff, R28, 0xc8, !PT ;  /* 0x000000ff0bff7812 */ /* 0x004fe4000780c81c */
        /* <DEDUP_REMOVED lines=8> */
.L_x_1844:
[----:B------:R-:W-:Y:S05]  /*16cf0*/  BSYNC B0 ;  /* 0x0000000000007941 */ /* 0x000fea0003800000 */
.L_x_1842:
[----:B------:R-:W1:Y:S01]  /*16d00*/  LDC R3, c[0x0][RZ] ;  /* 0x00000000ff037b82 */ /* 0x000e620000000800 */
        /* <DEDUP_REMOVED lines=8> */
[----:B-1----:R-:W-:-:S05]  /*16d90*/  IMAD R0, R17, R3, R2 ;  /* 0x0000000311007224 */ /* 0x002fca00078e0202 */
[----:B------:R-:W-:-:S05]  /*16da0*/  LEA R0, R0, UR4, 0x2 ;  /* 0x0000000400007c11 */ /* 0x000fca000f8e10ff */
[----:B------:R1:W-:Y:S02]  /*16db0*/  STS [R0], R7 ;  /* 0x0000000700007388 */ /* 0x0003e40000000800 */
[----:B------:R-:W-:Y:S05]  /*16dc0*/  @!P0 BRA `(.L_x_1848) ;  /* 0x00000000007c8947 */ /* 0x000fea0003800000 */
[----:B------:R-:W-:-:S07]  /*16dd0*/  MOV R6, UR5 ;  /* 0x0000000500067c02 */ /* 0x000fce0008000f00 */
.L_x_1851:
        /* <DEDUP_REMOVED lines=10> */
[----:B------:R-:W1:Y:S02]  /*16e80*/  LDS R6, [R6] ;  /* 0x0000000006067984 */ /* 0x000e640000000800 */
[C---:B-1----:R-:W-:Y:S02]  /*16e90*/  PRMT R7, R6.reuse, 0x7770, RZ ;  /* 0x0000777006077816 */ /* 0x042fe400000000ff */
        /* <DEDUP_REMOVED lines=15> */
.L_x_1850:
[----:B------:R-:W-:Y:S05]  /*16f90*/  BSYNC B0 ;  /* 0x0000000000007941 */ /* 0x000fea0003800000 */
.L_x_1849:
[----:B------:R-:W-:Y:S01]  /*16fa0*/  IMAD.MOV.U32 R6, RZ, RZ, R10 ;  /* 0x000000ffff067224 */ /* 0x000fe200078e000a */
[----:B------:R-:W-:Y:S06]  /*16fb0*/  @P4 BRA `(.L_x_1851) ;  /* 0xfffffffc00884947 */ /* 0x000fec000383ffff */
.L_x_1848:
[----:B------:R-:W-:Y:S02]  /*16fc0*/  ULDC UR4, c[0x0][0x22c] ;  /* 0x00008b0000047ab9 */ /* 0x000fe40000000800 */
[----:B------:R-:W-:-:S13]  /*16fd0*/  ISETP.NE.AND P0, PT, RZ, UR4, PT ;  /* 0x00000004ff007c0c */ /* 0x000fda000bf05270 */
[----:B------:R-:W-:Y:S05]  /*16fe0*/  @!P0 BRA `(.L_x_1852) ;  /* 0x0000000400248947 */ /* 0x000fea0003800000 */
[----:B------:R-:W-:Y:S02]  /*16ff0*/  ISETP.GT.AND P0, PT, R3, 0x20, PT ;  /* 0x000000200300780c */ /* 0x000fe40003f04270 */
[----:B------:R-:W-:-:S11]  /*17000*/  MOV R6, R3 ;  /* 0x0000000300067202 */ /* 0x000fd60000000f00 */
[----:B------:R-:W-:Y:S05]  /*17010*/  @!P0 BRA `(.L_x_1853) ;  /* 0x0000000000988947 */ /* 0x000fea0003800000 */
[----:B-1----:R-:W-:Y:S02]  /*17020*/  PRMT R7, R23, 0x7604, R28 ;  /* 0x0000760417077816 */ /* 0x002fe4000000001c */
        /* <DEDUP_REMOVED lines=8> */
.L_x_1856:
[----:B------:R-:W-:Y:S01]  /*170b0*/  IMAD.IADD R6, R2, 0x1, R7 ;  /* 0x0000000102067824 */ /* 0x000fe200078e0207 */
[----:B------:R-:W-:Y:S04]  /*170c0*/  BAR.SYNC.DEFER_BLOCKING 0x0 ;  /* 0x0000000000007b1d */ /* 0x000fe80000010000 */
[----:B------:R-:W-:Y:S02]  /*170d0*/  ISETP.GE.U32.AND P0, PT, R6, R3, PT ;  /* 0x000000030600720c */ /* 0x000fe40003f06070 */
[----:B------:R-:W-:Y:S02]  /*170e0*/  BSSY B0, `(.L_x_1854) ;  /* 0x0000015000007945 */ /* 0x000fe40003800000 */
[----:B------:R-:W-:-:S13]  /*170f0*/  ISETP.GE.U32.OR P0, PT, R2, R7, P0 ;  /* 0x000000070200720c */ /* 0x000fda0000706470 */
[----:B-1----:R-:W-:Y:S05]  /*17100*/  @P0 BRA `(.L_x_1855) ;  /* 0x0000000000480947 */ /* 0x002fea0003800000 */
[----:B------:R-:W-:-:S06]  /*17110*/  LEA R6, R7, R0, 0x2 ;  /* 0x0000000007067211 */ /* 0x000fcc00078e10ff */
        /* <DEDUP_REMOVED lines=17> */
.L_x_1855:
[----:B------:R-:W-:Y:S05]  /*17230*/  BSYNC B0 ;  /* 0x0000000000007941 */ /* 0x000fea0003800000 */
.L_x_1854:
[----:B------:R-:W-:-:S04]  /*17240*/  SHF.R.S32.HI R7, RZ, 0x1, R7 ;  /* 0x00000001ff077819 */ /* 0x000fc80000011407 */
[----:B------:R-:W-:-:S13]  /*17250*/  ISETP.GE.AND P0, PT, R7, 0x20, PT ;  /* 0x000000200700780c */ /* 0x000fda0003f06270 */
[----:B------:R-:W-:Y:S05]  /*17260*/  @P0 BRA `(.L_x_1856) ;  /* 0xfffffffc00900947 */ /* 0x000fea000383ffff */
[----:B------:R-:W-:-:S07]  /*17270*/  IMAD.MOV.U32 R6, RZ, RZ, 0x20 ;  /* 0x00000020ff067424 */ /* 0x000fce00078e00ff */
.L_x_1853:
[----:B------:R-:W-:Y:S01]  /*17280*/  BAR.SYNC.DEFER_BLOCKING 0x0 ;  /* 0x0000000000007b1d */ /* 0x000fe20000010000 */
[----:B------:R-:W-:-:S13]  /*17290*/  ISETP.GE.AND P0, PT, R6, 0x2, PT ;  /* 0x000000020600780c */ /* 0x000fda0003f06270 */
[----:B------:R-:W-:Y:S05]  /*172a0*/  @!P0 BRA `(.L_x_1852) ;  /* 0x0000000000748947 */ /* 0x000fea0003800000 */
[----:B------:R-:W-:-:S07]  /*172b0*/  IMAD.MOV.U32 R3, RZ, RZ, 0x1 ;  /* 0x00000001ff037424 */ /* 0x000fce00078e00ff */
.L_x_1857:
[----:B-1----:R-:W-:Y:S02]  /*172c0*/  LOP3.LUT R7, R22, 0xffff, RZ, 0xc0, !PT ;  /* 0x0000ffff16077812 */ /* 0x002fe400078ec0ff */
        /* <DEDUP_REMOVED lines=8> */
[----:B------:R-:W1:Y:S01]  /*17350*/  SHFL.DOWN PT, R10, R10, R3, 0x1f ;  /* 0x08001f030a0a7589 */ /* 0x000e6200000e0000 */
[----:B------:R-:W-:Y:S02]  /*17360*/  LOP3.LUT P1, RZ, R28, 0xff, RZ, 0xc0, !PT ;  /* 0x000000ff1cff7812 */ /* 0x000fe4000782c0ff */
[----:B------:R-:W-:Y:S01]  /*17370*/  LOP3.LUT P2, RZ, R23, 0xff, RZ, 0xc0, !PT ;  /* 0x000000ff17ff7812 */ /* 0x000fe2000784c0ff */
[----:B------:R-:W2:Y:S01]  /*17380*/  SHFL.DOWN PT, R0, R0, R3, 0x1f ;  /* 0x08001f0300007589 */ /* 0x000ea200000e0000 */
[----:B------:R-:W-:-:S02]  /*17390*/  LOP3.LUT P4, RZ, R22, 0xff, RZ, 0xc0, !PT ;  /* 0x000000ff16ff7812 */ /* 0x000fc4000788c0ff */
        /* <DEDUP_REMOVED lines=14> */
.L_x_1852:
        /* <DEDUP_REMOVED lines=10> */
[----:B-1----:R-:W3:Y:S04]  /*17520*/  LDG.E.U8 R0, desc[UR58][R4.64+0x1] ;  /* 0x0000013a04007981 */ /* 0x002ee8000c1e1100 */
        /* <DEDUP_REMOVED lines=10> */
.L_x_1859:
        /* <DEDUP_REMOVED lines=21> */
.L_x_1861:
        /* <DEDUP_REMOVED lines=24> */
.L_x_1862:
[----:B------:R-:W-:Y:S01]  /*178a0*/  ULDC.64 UR4, c[0x0][0x5e8] ;  /* 0x00017a0000047ab9 */ /* 0x000fe20000000a00 */
[----:B------:R-:W-:Y:S02]  /*178b0*/  LOP3.LUT P0, RZ, R23, 0xff, RZ, 0xc0, !PT ;  /* 0x000000ff17ff7812 */ /* 0x000fe4000780c0ff */
[----:B------:R-:W-:Y:S02]  /*178c0*/  IADD3 R24, P1, R24, UR4, RZ ;  /* 0x0000000418187c10 */ /* 0x000fe4000ff3e0ff */
[----:B-1----:R-:W-:Y:S02]  /*178d0*/  SEL R3, RZ, 0x1, !P0 ;  /* 0x00000001ff037807 */ /* 0x002fe40004000000 */
        /* <DEDUP_REMOVED lines=17> */
[----:B-1----:R-:W-:-:S07]  /*179f0*/  IMAD.MOV.U32 R12, RZ, RZ, 0x1 ;  /* 0x00000001ff0c7424 */ /* 0x002fce00078e00ff */
[----:B------:R-:W-:-:S07]  /*17a00*/  LEPC R20, `(.L_x_1863) ;  /* 0x000000001014794e */ /* 0x000fce0000000000 */
[----:B0-2---:R-:W-:Y:S05]  /*17a10*/  CALL.ABS.NOINC R2 ;  /* 0x0000000002007343 */ /* 0x005fea0003c00000 */
.L_x_1863:
        /* <DEDUP_REMOVED lines=24> */
.L_x_1864:
[----:B------:R-:W-:Y:S01]  /*17ba0*/  ULDC.64 UR4, c[0x0][0x5e8] ;  /* 0x00017a0000047ab9 */ /* 0x000fe20000000a00 */
[----:B------:R-:W-:Y:S02]  /*17bb0*/  LOP3.LUT P0, RZ, R16, 0xff, RZ, 0xc0, !PT ;  /* 0x000000ff10ff7812 */ /* 0x000fe4000780c0ff */
[----:B------:R-:W-:Y:S02]  /*17bc0*/  IADD3 R18, P1, R18, UR4, RZ ;  /* 0x0000000412127c10 */ /* 0x000fe4000ff3e0ff */
[----:B-1----:R-:W-:-:S03]  /*17bd0*/  SEL R3, RZ, 0x1, !P0 ;  /* 0x00000001ff037807 */ /* 0x002fc60004000000 */
[----:B------:R-:W-:-:S05]  /*17be0*/  IMAD.X R19, RZ, RZ, UR5, P1 ;  /* 0x00000005ff137e24 */ /* 0x000fca00088e06ff */
[----:B------:R-:W-:Y:S01]  /*17bf0*/  STG.E.U8 desc[UR58][R18.64], R3 ;  /* 0x0000000312007986 */ /* 0x000fe2000c10113a */
[----:B------:R-:W-:Y:S05]  /*17c00*/  EXIT ;  /* 0x000000000000794d */ /* 0x000fea0003800000 */
.L_x_1860:
[----:B------:R-:W-:Y:S04]  /*17c10*/  STG.E.U8 desc[UR58][R4.64], R28 ;  /* 0x0000001c04007986 */ /* 0x000fe8000c10113a */
[----:B------:R-:W-:Y:S04]  /*17c20*/  STG.E.U8 desc[UR58][R4.64+0x1], R23 ;  /* 0x0000011704007986 */ /* 0x000fe8000c10113a */
[----:B------:R-:W-:Y:S04]  /*17c30*/  STG.E.U8 desc[UR58][R4.64+0x2], R22 ;  /* 0x0000021604007986 */ /* 0x000fe8000c10113a */
[----:B------:R-:W-:Y:S01]  /*17c40*/  STG.E.U8 desc[UR58][R4.64+0x3], R16 ;  /* 0x0000031004007986 */ /* 0x000fe2000c10113a */
[----:B------:R-:W-:Y:S05]  /*17c50*/  EXIT ;  /* 0x000000000000794d */ /* 0x000fea0003800000 */
.L_x_1858:
[----:B------:R-:W-:Y:S01]  /*17c60*/  ISETP.NE.AND P0, PT, RZ, UR36, PT ;  /* 0x00000024ff007c0c */ /* 0x000fe2000bf05270 */
[----:B------:R-:W-:Y:S02]  /*17c70*/  ULDC.64 UR4, c[0x0][0x5e8] ;  /* 0x00017a0000047ab9 */ /* 0x000fe40000000a00 */
[----:B------:R-:W-:Y:S02]  /*17c80*/  IADD3 R4, P2, R24, UR4, RZ ;  /* 0x0000000418047c10 */ /* 0x000fe4000ff5e0ff */
[----:B------:R-:W-:Y:S02]  /*17c90*/  IADD3 R6, P3, R19, UR4, RZ ;  /* 0x0000000413067c10 */ /* 0x000fe4000ff7e0ff */
[----:B------:R-:W-:Y:S01]  /*17ca0*/  IADD3 R2, P1, R26, UR4, RZ ;  /* 0x000000041a027c10 */ /* 0x000fe2000ff3e0ff */
[----:B------:R-:W-:Y:S01]  /*17cb0*/  IMAD.X R5, RZ, RZ, UR5, P2 ;  /* 0x00000005ff057e24 */ /* 0x000fe200090e06ff */
[----:B------:R-:W-:Y:S01]  /*17cc0*/  IADD3 R8, P4, R18, UR4, RZ ;  /* 0x0000000412087c10 */ /* 0x000fe2000ff9e0ff */
[----:B-1----:R-:W-:Y:S01]  /*17cd0*/  IMAD.X R7, RZ, RZ, UR5, P3 ;  /* 0x00000005ff077e24 */ /* 0x002fe200098e06ff */
        /* <DEDUP_REMOVED lines=41> */
.L_x_1866:
        /* <DEDUP_REMOVED lines=24> */
.L_x_1867:
        /* <DEDUP_REMOVED lines=24> */
.L_x_1868:
[----:B------:R-:W-:Y:S01]  /*18270*/  ULDC.64 UR4, c[0x0][0x5e8] ;  /* 0x00017a0000047ab9 */ /* 0x000fe20000000a00 */
[----:B------:R-:W-:Y:S02]  /*18280*/  LOP3.LUT P0, RZ, R22, 0xff, RZ, 0xc0, !PT ;  /* 0x000000ff16ff7812 */ /* 0x000fe4000780c0ff */
[----:B------:R-:W-:Y:S02]  /*18290*/  IADD3 R2, P1, R19, UR4, RZ ;  /* 0x0000000413027c10 */ /* 0x000fe4000ff3e0ff */
[----:B------:R-:W-:Y:S02]  /*182a0*/  SEL R5, RZ, 0x1, !P0 ;  /* 0x00000001ff057807 */ /* 0x000fe40004000000 */
[----:B-1----:R-:W-:Y:S02]  /*182b0*/  IADD3.X R3, RZ, UR5, RZ, P1, !PT ;  /* 0x00000005ff037c10 */ /* 0x002fe40008ffe4ff */
        /* <DEDUP_REMOVED lines=19> */
.L_x_1869:
[----:B------:R-:W-:Y:S01]  /*183f0*/  ULDC.64 UR4, c[0x0][0x5e8] ;  /* 0x00017a0000047ab9 */ /* 0x000fe20000000a00 */
[----:B------:R-:W-:Y:S02]  /*18400*/  LOP3.LUT P0, RZ, R16, 0xff, RZ, 0xc0, !PT ;  /* 0x000000ff10ff7812 */ /* 0x000fe4000780c0ff */
[----:B------:R-:W-:Y:S02]  /*18410*/  IADD3 R18, P1, R18, UR4, RZ ;  /* 0x0000000412127c10 */ /* 0x000fe4000ff3e0ff */
[----:B-1----:R-:W-:-:S03]  /*18420*/  SEL R3, RZ, 0x1, !P0 ;  /* 0x00000001ff037807 */ /* 0x002fc60004000000 */
[----:B------:R-:W-:-:S05]  /*18430*/  IMAD.X R19, RZ, RZ, UR5, P1 ;  /* 0x00000005ff137e24 */ /* 0x000fca00088e06ff */
[----:B------:R-:W-:Y:S01]  /*18440*/  STG.E.U8 desc[UR58][R18.64], R3 ;  /* 0x0000000312007986 */ /* 0x000fe2000c10113a */
[----:B------:R-:W-:Y:S05]  /*18450*/  EXIT ;  /* 0x000000000000794d */ /* 0x000fea0003800000 */
.L_x_1865:
        /* <DEDUP_REMOVED lines=13> */
.L_x_1831:
        /* <DEDUP_REMOVED lines=31> */
.L_x_1871:
        /* <DEDUP_REMOVED lines=21> */
.L_x_1873:
        /* <DEDUP_REMOVED lines=24> */
.L_x_1874:
        /* <DEDUP_REMOVED lines=24> */
.L_x_1875:
        /* <DEDUP_REMOVED lines=24> */
.L_x_1876:
[----:B------:R-:W-:Y:S01]  /*18cf0*/  ULDC.64 UR4, c[0x0][0x5e8] ;  /* 0x00017a0000047ab9 */ /* 0x000fe20000000a00 */
[----:B------:R-:W-:Y:S02]  /*18d00*/  LOP3.LUT P0, RZ, R16, 0xff, RZ, 0xc0, !PT ;  /* 0x000000ff10ff7812 */ /* 0x000fe4000780c0ff */
[----:B------:R-:W-:Y:S02]  /*18d10*/  IADD3 R22, P1, R22, UR4, RZ ;  /* 0x0000000416167c10 */ /* 0x000fe4000ff3e0ff */
[----:B-1----:R-:W-:-:S03]  /*18d20*/  SEL R3, RZ, 0x1, !P0 ;  /* 0x00000001ff037807 */ /* 0x002fc60004000000 */
[----:B------:R-:W-:-:S05]  /*18d30*/  IMAD.X R23, RZ, RZ, UR5, P1 ;  /* 0x00000005ff177e24 */ /* 0x000fca00088e06ff */
[----:B------:R-:W-:Y:S01]  /*18d40*/  STG.E.U8 desc[UR58][R22.64], R3 ;  /* 0x0000000316007986 */ /* 0x000fe2000c10113a */
[----:B------:R-:W-:Y:S05]  /*18d50*/  EXIT ;  /* 0x000000000000794d */ /* 0x000fea0003800000 */
.L_x_1872:
[----:B------:R-:W-:Y:S04]  /*18d60*/  STG.E.U8 desc[UR58][R4.64], R28 ;  /* 0x0000001c04007986 */ /* 0x000fe8000c10113a */
[----:B------:R-:W-:Y:S04]  /*18d70*/  STG.E.U8 desc[UR58][R4.64+0x1], R25 ;  /* 0x0000011904007986 */ /* 0x000fe8000c10113a */
[----:B------:R-:W-:Y:S04]  /*18d80*/  STG.E.U8 desc[UR58][R4.64+0x2], R23 ;  /* 0x0000021704007986 */ /* 0x000fe8000c10113a */
[----:B------:R-:W-:Y:S01]  /*18d90*/  STG.E.U8 desc[UR58][R4.64+0x3], R16 ;  /* 0x0000031004007986 */ /* 0x000fe2000c10113a */
[----:B------:R-:W-:Y:S05]  /*18da0*/  EXIT ;  /* 0x000000000000794d */ /* 0x000fea0003800000 */
.L_x_1870:
[----:B-1----:R-:W-:Y:S01]  /*18db0*/  ISETP.NE.AND P0, PT, R0, RZ, PT ;  /* 0x000000ff0000720c */ /* 0x002fe20003f05270 */
        /* <DEDUP_REMOVED lines=48> */
.L_x_1878:
        /* <DEDUP_REMOVED lines=24> */
.L_x_1879:
        /* <DEDUP_REMOVED lines=24> */
.L_x_1880:
        /* <DEDUP_REMOVED lines=24> */
.L_x_1881:
[----:B------:R-:W-:Y:S01]  /*19540*/  ULDC.64 UR4, c[0x0][0x5e8] ;  /* 0x00017a0000047ab9 */ /* 0x000fe20000000a00 */
[----:B------:R-:W-:Y:S02]  /*19550*/  LOP3.LUT P0, RZ, R16, 0xff, RZ, 0xc0, !PT ;  /* 0x000000ff10ff7812 */ /* 0x000fe4000780c0ff */
[----:B------:R-:W-:Y:S02]  /*19560*/  IADD3 R22, P1, R22, UR4, RZ ;  /* 0x0000000416167c10 */ /* 0x000fe4000ff3e0ff */
[----:B-1----:R-:W-:-:S03]  /*19570*/  SEL R3, RZ, 0x1, !P0 ;  /* 0x00000001ff037807 */ /* 0x002fc60004000000 */
[----:B------:R-:W-:-:S05]  /*19580*/  IMAD.X R23, RZ, RZ, UR5, P1 ;  /* 0x00000005ff177e24 */ /* 0x000fca00088e06ff */
[----:B------:R-:W-:Y:S01]  /*19590*/  STG.E.U8 desc[UR58][R22.64], R3 ;  /* 0x0000000316007986 */ /* 0x000fe2000c10113a */
[----:B------:R-:W-:Y:S05]  /*195a0*/  EXIT ;  /* 0x000000000000794d */ /* 0x000fea0003800000 */
.L_x_1877:
        /* <DEDUP_REMOVED lines=13> */
.L_x_1882:
        /* <DEDUP_REMOVED lines=16> */
.L_x_7553:


//--------------------- .text._ZN2at6native13reduce_kernelILi512ELi1ENS0_8ReduceOpIdNS0_14func_wrapper_tIbZZZNS0_14or_kernel_cudaERNS_14TensorIteratorEENKUlvE_clEvENKUlvE4_clEvEUlbdE_EEjbLi4ELi4EEEEEvT1_ --------------------------
	.section	.text._ZN2at6native13reduce_kernelILi512ELi1ENS0_8ReduceOpIdNS0_14func_wrapper_tIbZZZNS0_14or_kernel_cudaERNS_14TensorIteratorEENKUlvE_clEvENKUlvE4_clEvEUlbdE_EEjbLi4ELi4EEEEEvT1_,"ax",@progbits
	.align	128
        .global         _ZN2at6native13reduce_kernelILi512ELi1ENS0_8ReduceOpIdNS0_14func_wrapper_tIbZZZNS0_14or_kernel_cudaERNS_14TensorIteratorEENKUlvE_clEvENKUlvE4_clEvEUlbdE_EEjbLi4ELi4EEEEEvT1_
        .type           _ZN2at6native13reduce_kernelILi512ELi1ENS0_8ReduceOpIdNS0_14func_wrapper_tIbZZZNS0_14or_kernel_cudaERNS_14TensorIteratorEENKUlvE_clEvENKUlvE4_clEvEUlbdE_EEjbLi4ELi4EEEEEvT1_,@function
        .size           _ZN2at6native13reduce_kernelILi512ELi1ENS0_8ReduceOpIdNS0_14func_wrapper_tIbZZZNS0_14or_kernel_cudaERNS_14TensorIteratorEENKUlvE_clEvENKUlvE4_clEvEUlbdE_EEjbLi4ELi4EEEEEvT1_,(.L_x_7554 - _ZN2at6native13reduce_kernelILi512ELi1ENS0_8ReduceOpIdNS0_14func_wrapper_tIbZZZNS0_14or_kernel_cudaERNS_14TensorIteratorEENKUlvE_clEvENKUlvE4_clEvEUlbdE_EEjbLi4ELi4EEEEEvT1_)
        .other          _ZN2at6native13reduce_kernelILi512ELi1ENS0_8ReduceOpIdNS0_14func_wrapper_tIbZZZNS0_14or_kernel_cudaERNS_14TensorIteratorEENKUlvE_clEvENKUlvE4_clEvEUlbdE_EEjbLi4ELi4EEEEEvT1_,@"STO_CUDA_ENTRY STV_DEFAULT"
_ZN2at6native13reduce_kernelILi512ELi1ENS0_8ReduceOpIdNS0_14func_wrapper_tIbZZZNS0_14or_kernel_cudaERNS_14TensorIteratorEENKUlvE_clEvENKUlvE4_clEvEUlbdE_EEjbLi4ELi4EEEEEvT1_:
.text._ZN2at6native13reduce_kernelILi512ELi1ENS0_8ReduceOpIdNS0_14func_wrapper_tIbZZZNS0_14or_kernel_cudaERNS_14TensorIteratorEENKUlvE_clEvENKUlvE4_clEvEUlbdE_EEjbLi4ELi4EEEEEvT1_:
        /* <DEDUP_REMOVED lines=286> */
.L_x_1883:
        /* <DEDUP_REMOVED lines=49> */
.L_x_1892:
[----:B------:R-:W-:Y:S05]  /*14f0*/  BSYNC B3 ;  /* 0x0000000000037941 */ /* 0x000fea0003800000 */
.L_x_1891:
[----:B------:R-:W-:-:S04]  /*1500*/  PRMT R3, R3, 0x9910, RZ ;  /* 0x0000991003037816 */ /* 0x000fc800000000ff */
[----:B------:R-:W-:-:S13]  /*1510*/  ISETP.NE.AND P0, PT, R3, RZ, PT ;  /* 0x000000ff0300720c */ /* 0x000fda0003f05270 */
[----:B------:R-:W-:Y:S05]  /*1520*/  @!P0 BRA `(.L_x_1890) ;  /* 0x0000000000248947 */ /* 0x000fea0003800000 */
[----:B------:R-:W-:-:S05]  /*1530*/  IADD3 R3, P0, R24, -R5, RZ ;  /* 0x8000000518037210 */ /* 0x000fca0007f1e0ff */
[----:B------:R-:W-:Y:S01]  /*1540*/  IMAD.X R4, RZ, RZ, -0x1, P0 ;  /* 0xffffffffff047424 */ /* 0x000fe200000e06ff */
[----:B------:R-:W-:-:S04]  /*1550*/  LEA R12, P0, R3, R10, 0x3 ;  /* 0x0000000a030c7211 */ /* 0x000fc800078018ff */
[----:B------:R-:W-:-:S06]  /*1560*/  LEA.HI.X R13, R3, R11, R4, 0x3, P0 ;  /* 0x0000000b030d7211 */ /* 0x000fcc00000f1c04 */
[----:B------:R-:W2:Y:S01]  /*1570*/  LDG.E.64 R12, desc[UR36][R12.64] ;  /* 0x000000240c0c7981 */ /* 0x000ea2000c1e1b00 */
[----:B------:R-:W-:Y:S01]  /*1580*/  PRMT R0, R0, 0x9910, RZ ;  /* 0x0000991000007816 */ /* 0x000fe200000000ff */
[----:B--2---:R-:W-:-:S06]  /*1590*/  DSETP.NEU.AND P0, PT, R12, RZ, PT ;  /* 0x000000ff0c00722a */ /* 0x004fcc0003f0d000 */
[----:B------:R-:W-:-:S04]  /*15a0*/  ISETP.NE.OR P0, PT, R0, RZ, P0 ;  /* 0x000000ff0000720c */ /* 0x000fc80000705670 */
[----:B------:R-:W-:-:S09]  /*15b0*/  SEL R0, RZ, 0x1, !P0 ;  /* 0x00000001ff007807 */ /* 0x000fd20004000000 */
.L_x_1890:
[----:B------:R-:W-:Y:S05]  /*15c0*/  BSYNC B2 ;  /* 0x0000000000027941 */ /* 0x000fea0003800000 */
.L_x_1889:
[C---:B------:R-:W-:Y:S02]  /*15d0*/  IADD3 R13, P0, -R5.reuse, 0x4, RZ ;  /* 0x00000004050d7810 */ /* 0x040fe40007f1e1ff */
[----:B------:R-:W-:Y:S02]  /*15e0*/  IADD3 R3, R5, -0x4, R22 ;  /* 0xfffffffc05037810 */ /* 0x000fe40007ffe016 */
[----:B------:R-:W-:Y:S02]  /*15f0*/  LEA R10, P1, R13, R10, 0x3 ;  /* 0x0000000a0d0a7211 */ /* 0x000fe400078218ff */
[----:B------:R-:W-:-:S04]  /*1600*/  IADD3.X R4, RZ, -0x1, RZ, P0, !PT ;  /* 0xffffffffff047810 */ /* 0x000fc800007fe4ff */
[----:B------:R-:W-:-:S07]  /*1610*/  LEA.HI.X R11, R13, R11, R4, 0x3, P1 ;  /* 0x0000000b0d0b7211 */ /* 0x000fce00008f1c04 */
.L_x_1888:
[----:B------:R-:W-:Y:S05]  /*1620*/  BSYNC B1 ;  /* 0x0000000000017941 */ /* 0x000fea0003800000 */
.L_x_1887:
        /* <DEDUP_REMOVED lines=8> */
[----:B------:R-:W-:Y:S01]  /*16b0*/  IMAD.MOV.U32 R19, RZ, RZ, R7 ;  /* 0x000000ffff137224 */ /* 0x000fe200078e0007 */
[C---:B------:R-:W-:Y:S02]  /*16c0*/  PRMT R16, R18.reuse, 0x7610, R16 ;  /* 0x0000761012107816 */ /* 0x040fe40000000010 */
[----:B------:R-:W-:-:S07]  /*16d0*/  PRMT R17, R18, 0x7610, R17 ;  /* 0x0000761012117816 */ /* 0x000fce0000000011 */
.L_x_1895:
[----:B------:R-:W-:Y:S01]  /*16e0*/  IMAD.WIDE.U32 R20, R19, 0x20, R10 ;  /* 0x0000002013147825 */ /* 0x000fe200078e000a */
[----:B------:R-:W-:-:S04]  /*16f0*/  ULDC UR4, c[0x0][0x220] ;  /* 0x0000880000047ab9 */ /* 0x000fc80000000800 */
[----:B------:R-:W2:Y:S04]  /*1700*/  LDG.E.128 R12, desc[UR36][R20.64] ;  /* 0x00000024140c7981 */ /* 0x000ea8000c1e1d00 */
[----:B------:R-:W3:Y:S01]  /*1710*/  LDG.E.128 R4, desc[UR36][R20.64+0x10] ;  /* 0x0000102414047981 */ /* 0x000ee2000c1e1d00 */
[----:B------:R-:W-:Y:S02]  /*1720*/  IADD3 R19, R19, UR4, RZ ;  /* 0x0000000413137c10 */ /* 0x000fe4000fffe0ff */
[----:B------:R-:W-:Y:S02]  /*1730*/  LOP3.LUT P2, RZ, R0, 0xff, RZ, 0xc0, !PT ;  /* 0x000000ff00ff7812 */ /* 0x000fe4000784c0ff */
[----:B------:R-:W-:Y:S02]  /*1740*/  LOP3.LUT P3, RZ, R17, 0xff, RZ, 0xc0, !PT ;  /* 0x000000ff11ff7812 */ /* 0x000fe4000786c0ff */
[----:B------:R-:W-:-:S02]  /*1750*/  LOP3.LUT P1, RZ, R16, 0xff, RZ, 0xc0, !PT ;  /* 0x000000ff10ff7812 */ /* 0x000fc4000782c0ff */
[----:B------:R-:W-:Y:S02]  /*1760*/  LOP3.LUT P0, RZ, R18, 0xff, RZ, 0xc0, !PT ;  /* 0x000000ff12ff7812 */ /* 0x000fe4000780c0ff */
[----:B------:R-:W-:-:S04]  /*1770*/  LEA R0, R19, 0x3, 0x2 ;  /* 0x0000000313007811 */ /* 0x000fc800078e10ff */
[----:B------:R-:W-:Y:S01]  /*1780*/  ISETP.GE.U32.AND P6, PT, R0, R3, PT ;  /* 0x000000030000720c */ /* 0x000fe20003fc6070 */
[----:B--2---:R-:W-:Y:S02]  /*1790*/  DSETP.NEU.OR P2, PT, R12, RZ, P2 ;  /* 0x000000ff0c00722a */ /* 0x004fe4000174d400 */
[----:B------:R-:W-:Y:S02]  /*17a0*/  DSETP.NEU.OR P3, PT, R14, RZ, P3 ;  /* 0x000000ff0e00722a */ /* 0x000fe40001f6d400 */
[----:B---3--:R-:W-:Y:S02]  /*17b0*/  DSETP.NEU.OR P1, PT, R4, RZ, P1 ;  /* 0x000000ff0400722a */ /* 0x008fe40000f2d400 */
[----:B------:R-:W-:Y:S01]  /*17c0*/  DSETP.NEU.OR P0, PT, R6, RZ, P0 ;  /* 0x000000ff0600722a */ /* 0x000fe2000070d400 */
[----:B------:R-:W-:Y:S02]  /*17d0*/  SEL R0, RZ, 0x1, !P2 ;  /* 0x00000001ff007807 */ /* 0x000fe40005000000 */
[----:B------:R-:W-:-:S02]  /*17e0*/  SEL R17, RZ, 0x1, !P3 ;  /* 0x00000001ff117807 */ /* 0x000fc40005800000 */
[----:B------:R-:W-:Y:S02]  /*17f0*/  SEL R16, RZ, 0x1, !P1 ;  /* 0x00000001ff107807 */ /* 0x000fe40004800000 */
[----:B------:R-:W-:Y:S01]  /*1800*/  SEL R18, RZ, 0x1, !P0 ;  /* 0x00000001ff127807 */ /* 0x000fe20004000000 */
[----:B------:R-:W-:Y:S06]  /*1810*/  @!P6 BRA `(.L_x_1895) ;  /* 0xfffffffc00b0e947 */ /* 0x000fec000383ffff */
.L_x_1894:
[----:B------:R-:W-:Y:S05]  /*1820*/  BSYNC B1 ;  /* 0x0000000000017941 */ /* 0x000fea0003800000 */
.L_x_1893:
        /* <DEDUP_REMOVED lines=8> */
.L_x_1897:
[----:B------:R-:W-:Y:S05]  /*18b0*/  BSYNC B1 ;  /* 0x0000000000017941 */ /* 0x000fea0003800000 */
.L_x_1896:
        /* <DEDUP_REMOVED lines=10> */
[----:B------:R-:W-:-:S13]  /*1960*/  LOP3.LUT P0, RZ, R0, 0xff, RZ, 0xc0, !PT ;  /* 0x000000ff00ff7812 */ /* 0x000fda000780c0ff */
[----:B--2---:R-:W-:-:S06]  /*1970*/  DSETP.NEU.OR P0, PT, R10, RZ, P0 ;  /* 0x000000ff0a00722a */ /* 0x004fcc000070d400 */
[----:B------:R-:W-:-:S08]  /*1980*/  SEL R0, RZ, 0x1, !P0 ;  /* 0x00000001ff007807 */ /* 0x000fd00004000000 */
.L_x_1899:
[----:B------:R-:W-:Y:S05]  /*1990*/  BSYNC B1 ;  /* 0x0000000000017941 */ /* 0x000fea0003800000 */
.L_x_1898:
[----:B------:R-:W-:-:S04]  /*19a0*/  LOP3.LUT P0, RZ, R17, 0xff, R0, 0xc8, !PT ;  /* 0x000000ff11ff7812 */ /* 0x000fc8000780c800 */
[----:B------:R-:W-:-:S04]  /*19b0*/  SEL R3, RZ, 0x1, !P0 ;  /* 0x00000001ff037807 */ /* 0x000fc80004000000 */
[----:B------:R-:W-:-:S04]  /*19c0*/  LOP3.LUT P0, RZ, R16, 0xff, R3, 0xc8, !PT ;  /* 0x000000ff10ff7812 */ /* 0x000fc8000780c803 */
[----:B------:R-:W-:-:S04]  /*19d0*/  SEL R3, RZ, 0x1, !P0 ;  /* 0x00000001ff037807 */ /* 0x000fc80004000000 */
[----:B------:R-:W-:-:S04]  /*19e0*/  LOP3.LUT P0, RZ, R18, 0xff, R3, 0xc8, !PT ;  /* 0x000000ff12ff7812 */ /* 0x000fc8000780c803 */
[----:B------:R-:W-:Y:S01]  /*19f0*/  SEL R17, RZ, 0x1, !P0 ;  /* 0x00000001ff117807 */ /* 0x000fe20004000000 */
[----:B------:R-:W-:Y:S08]  /*1a00*/  BRA `(.L_x_1885) ;  /* 0x0000009800487947 */ /* 0x000ff00003800000 */
.L_x_1886:
        /* <DEDUP_REMOVED lines=19> */
[----:B------:R-:W-:Y:S01]  /*1b40*/  BSSY B2, `(.L_x_1903) ;  /* 0x0000426000027945 */ /* 0x000fe20003800000 */
[----:B------:R-:W-:Y:S02]  /*1b50*/  ISETP.NE.AND P4, PT, R12, RZ, PT ;  /* 0x000000ff0c00720c */ /* 0x000fe40003f85270 */
[C---:B------:R-:W-:Y:S02]  /*1b60*/  PRMT R4, R5.reuse, 0x7610, R4 ;  /* 0x0000761005047816 */ /* 0x040fe40000000004 */
[C---:B------:R-:W-:Y:S02]  /*1b70*/  PRMT R3, R5.reuse, 0x7610, R3 ;  /* 0x0000761005037816 */ /* 0x040fe40000000003 */
[----:B------:R-:W-:-:S07]  /*1b80*/  PRMT R2, R5, 0x7610, R2 ;  /* 0x0000761005027816 */ /* 0x000fce0000000002 */
.L_x_1908:
        /* <DEDUP_REMOVED lines=279> */
[----:B------:R-:W-:-:S09]  /*2d00*/  ULDC.64 UR38, c[0x0][0x370] ;  /* 0x0000dc0000267ab9 */ /* 0x000fd20000000a00 */
[----:B------:R-:W-:Y:S02]  /*2d10*/  IMAD.HI.U32 R14, R17, UR38, R16 ;  /* 0x00000026110e7c27 */ /* 0x000fe4000f8e0010 */
[----:B------:R-:W0:Y:S03]  /*2d20*/  @P0 LDC.64 R12, c[0x0][0x378] ;  /* 0x0000de00ff0c0b82 */ /* 0x000e260000000a00 */
[----:B------:R-:W-:Y:S01]  /*2d30*/  SHF.R.U32.HI R15, RZ, UR39, R14 ;  /* 0x00000027ff0f7c19 */ /* 0x000fe2000801160e */
[----:B------:R-:W-:-:S04]  /*2d40*/  @P0 IMAD.MOV.U32 R14, RZ, RZ, RZ ;  /* 0x000000ffff0e0224 */ /* 0x000fc800078e00ff */
        /* <DEDUP_REMOVED lines=10> */
.L_x_1904:
[----:B------:R-:W-:Y:S01]  /*2df0*/  LOP3.LUT R13, R6, 0xfffffff8, RZ, 0xc0, !PT ;  /* 0xfffffff8060d7812 */ /* 0x000fe200078ec0ff */
[----:B------:R-:W-:-:S03]  /*2e00*/  ULDC UR38, c[0x0][0x220] ;  /* 0x0000880000267ab9 */ /* 0x000fc60000000800 */
[----:B------:R-:W-:-:S04]  /*2e10*/  IADD3 R12, P0, R10, R13, RZ ;  /* 0x0000000d0a0c7210 */ /* 0x000fc80007f1e0ff */
[----:B------:R-:W-:-:S06]  /*2e20*/  IADD3.X R13, RZ, R11, RZ, P0, !PT ;  /* 0x0000000bff0d7210 */ /* 0x000fcc00007fe4ff */
[----:B------:R-:W5:Y:S01]  /*2e30*/  LDG.E.64 R12, desc[UR36][R12.64] ;  /* 0x000000240c0c7981 */ /* 0x000f62000c1e1b00 */
[----:B------:R-:W-:-:S05]  /*2e40*/  IMAD.U32 R6, RZ, RZ, UR38 ;  /* 0x00000026ff067e24 */ /* 0x000fca000f8e00ff */
        /* <DEDUP_REMOVED lines=245> */
.L_x_1905:
[----:B------:R-:W-:-:S04]  /*3da0*/  LOP3.LUT R15, R0, 0xfffffff8, RZ, 0xc0, !PT ;  /* 0xfffffff8000f7812 */ /* 0x000fc800078ec0ff */
[----:B------:R-:W-:-:S04]  /*3db0*/  IADD3 R14, P0, R10, R15, RZ ;  /* 0x0000000f0a0e7210 */ /* 0x000fc80007f1e0ff */
[----:B------:R-:W-:-:S06]  /*3dc0*/  IADD3.X R15, RZ, R11, RZ, P0, !PT ;  /* 0x0000000bff0f7210 */ /* 0x000fcc00007fe4ff */
[----:B------:R-:W5:Y:S01]  /*3dd0*/  LDG.E.64 R14, desc[UR36][R14.64] ;  /* 0x000000240e0e7981 */ /* 0x000f62000c1e1b00 */
[----:B------:R-:W-:Y:S01]  /*3de0*/  IMAD.IADD R7, R7, 0x1, R6 ;  /* 0x0000000107077824 */ /* 0x000fe200078e0206 */
[----:B------:R-:W-:Y:S01]  /*3df0*/  MOV R0, RZ ;  /* 0x000000ff00007202 */ /* 0x000fe20000000f00 */
[----:B------:R-:W-:Y:S01]  /*3e00*/  IMAD.MOV.U32 R21, RZ, RZ, RZ ;  /* 0x000000ffff157224 */ /* 0x000fe200078e00ff */
[----:B------:R-:W-:Y:S06]  /*3e10*/  @!P4 BRA `(.L_x_1906) ;  /* 0x0000000c00a4c947 */ /* 0x000fec0003800000 */
[----:B------:R-:W-:Y:S01]  /*3e20*/  MOV R16, RZ ;  /* 0x000000ff00107202 */ /* 0x000fe20000000f00 */
[----:B------:R-:W-:Y:S01]  /*3e30*/  IMAD.MOV.U32 R17, RZ, RZ, R7 ;  /* 0x000000ffff117224 */ /* 0x000fe200078e0007 */
[----:B------:R-:W-:Y:S01]  /*3e40*/  ULDC.64 UR38, c[0x0][0x260] ;  /* 0x0000980000267ab9 */ /* 0x000fe20000000a00 */
[----:B------:R-:W-:Y:S02]  /*3e50*/  ISETP.NE.AND P0, PT, R20, 0x2, PT ;  /* 0x000000021400780c */ /* 0x000fe40003f05270 */
[----:B------:R-:W-:-:S05]  /*3e60*/  IMAD.HI.U32 R16, R7, UR31, R16 ;  /* 0x0000001f07107c27 */ /* 0x000fca000f8e0010 */
[----:B------:R-:W-:Y:S01]  /*3e70*/  SHF.R.U32.HI R17, RZ, UR38, R16 ;  /* 0x00000026ff117c19 */ /* 0x000fe20008011610 */
[----:B------:R-:W-:-:S10]  /*3e80*/  HFMA2.MMA R16, -RZ, RZ, 0, 0 ;  /* 0x00000000ff107435 */ /* 0x000fd400000001ff */
        /* <DEDUP_REMOVED lines=226> */
.L_x_1906:
        /* <DEDUP_REMOVED lines=249> */
.L_x_1907:
[----:B------:R-:W-:Y:S01]  /*5c40*/  LOP3.LUT R17, R0, 0xfffffff8, RZ, 0xc0, !PT ;  /* 0xfffffff800117812 */ /* 0x000fe200078ec0ff */
[----:B------:R-:W-:Y:S01]  /*5c50*/  IMAD.IADD R7, R7, 0x1, R6 ;  /* 0x0000000107077824 */ /* 0x000fe200078e0206 */
[----:B------:R-:W-:Y:S01]  /*5c60*/  LOP3.LUT P2, RZ, R3, 0xff, RZ, 0xc0, !PT ;  /* 0x000000ff03ff7812 */ /* 0x000fe2000784c0ff */
[----:B------:R-:W-:Y:S01]  /*5c70*/  ULDC UR4, c[0x0][0x218] ;  /* 0x0000860000047ab9 */ /* 0x000fe20000000800 */
[----:B------:R-:W-:-:S04]  /*5c80*/  IADD3 R16, P0, R10, R17, RZ ;  /* 0x000000110a107210 */ /* 0x000fc80007f1e0ff */
[----:B------:R-:W-:-:S06]  /*5c90*/  IADD3.X R17, RZ, R11, RZ, P0, !PT ;  /* 0x0000000bff117210 */ /* 0x000fcc00007fe4ff */
[----:B------:R-:W2:Y:S01]  /*5ca0*/  LDG.E.64 R16, desc[UR36][R16.64] ;  /* 0x0000002410107981 */ /* 0x000ea2000c1e1b00 */
[----:B------:R-:W-:Y:S01]  /*5cb0*/  IMAD R3, R6, 0x3, R7 ;  /* 0x0000000306037824 */ /* 0x000fe200078e0207 */
[----:B------:R-:W-:Y:S01]  /*5cc0*/  LOP3.LUT P1, RZ, R2, 0xff, RZ, 0xc0, !PT ;  /* 0x000000ff02ff7812 */ /* 0x000fe2000782c0ff */
[----:B-----5:R-:W-:Y:S01]  /*5cd0*/  DSETP.NEU.OR P2, PT, R14, RZ, P2 ;  /* 0x000000ff0e00722a */ /* 0x020fe2000174d400 */
[----:B------:R-:W-:Y:S02]  /*5ce0*/  LOP3.LUT P3, RZ, R4, 0xff, RZ, 0xc0, !PT ;  /* 0x000000ff04ff7812 */ /* 0x000fe4000786c0ff */
[----:B------:R-:W-:Y:S02]  /*5cf0*/  LOP3.LUT P0, RZ, R5, 0xff, RZ, 0xc0, !PT ;  /* 0x000000ff05ff7812 */ /* 0x000fe4000780c0ff */
[----:B------:R-:W-:-:S04]  /*5d00*/  MOV R22, UR4 ;  /* 0x0000000400167c02 */ /* 0x000fc80008000f00 */
[----:B------:R-:W-:Y:S02]  /*5d10*/  ISETP.GE.U32.AND P5, PT, R3, R22, PT ;  /* 0x000000160300720c */ /* 0x000fe40003fa6070 */
[----:B------:R-:W-:Y:S01]  /*5d20*/  SEL R3, RZ, 0x1, !P2 ;  /* 0x00000001ff037807 */ /* 0x000fe20005000000 */
[----:B------:R-:W-:Y:S02]  /*5d30*/  DSETP.NEU.OR P1, PT, R12, RZ, P1 ;  /* 0x000000ff0c00722a */ /* 0x000fe40000f2d400 */
[----:B------:R-:W-:-:S04]  /*5d40*/  DSETP.NEU.OR P3, PT, R18, RZ, P3 ;  /* 0x000000ff1200722a */ /* 0x000fc80001f6d400 */
[----:B------:R-:W-:Y:S02]  /*5d50*/  SEL R2, RZ, 0x1, !P1 ;  /* 0x00000001ff027807 */ /* 0x000fe40004800000 */
[----:B------:R-:W-:Y:S01]  /*5d60*/  SEL R4, RZ, 0x1, !P3 ;  /* 0x00000001ff047807 */ /* 0x000fe20005800000 */
[----:B--2---:R-:W-:-:S06]  /*5d70*/  DSETP.NEU.OR P0, PT, R16, RZ, P0 ;  /* 0x000000ff1000722a */ /* 0x004fcc000070d400 */
[----:B------:R-:W-:Y:S01]  /*5d80*/  SEL R5, RZ, 0x1, !P0 ;  /* 0x00000001ff057807 */ /* 0x000fe20004000000 */
[----:B------:R-:W-:Y:S07]  /*5d90*/  @!P5 BRA `(.L_x_1908) ;  /* 0xffffffbc007cd947 */ /* 0x000fee000383ffff */
[----:B------:R-:W-:Y:S05]  /*5da0*/  BSYNC B2 ;  /* 0x0000000000027941 */ /* 0x000fea0003800000 */
.L_x_1903:
[----:B------:R-:W-:Y:S05]  /*5db0*/  BSYNC B1 ;  /* 0x0000000000017941 */ /* 0x000fea0003800000 */
.L_x_1902:
        /* <DEDUP_REMOVED lines=280> */
.L_x_1911:
        /* <DEDUP_REMOVED lines=281> */
.L_x_1912:
        /* <DEDUP_REMOVED lines=269> */
[----:B------:R-:W-:Y:S01]  /*91a0*/  IADD3 R26, -R21, RZ, RZ ;  /* 0x000000ff151a7210 */ /* 0x000fe20007ffe1ff */
[----:B------:R-:W-:-:S04]  /*91b0*/  @P2 IMAD.MOV.U32 R20, RZ, RZ, RZ ;  /* 0x000000ffff142224 */ /* 0x000fc800078e00ff */
[----:B------:R-:W-:Y:S01]  /*91c0*/  IMAD R26, R26, UR4, R27 ;  /* 0x000000041a1a7c24 */ /* 0x000fe2000f8e021b */
[----:B------:R-:W-:-:S03]  /*91d0*/  ULDC UR4, c[0x0][0x3e0] ;  /* 0x0000f80000047ab9 */ /* 0x000fc60000000800 */
[----:B------:R-:W-:Y:S02]  /*91e0*/  IMAD R25, R26, UR4, R25 ;  /* 0x000000041a197c24 */ /* 0x000fe4000f8e0219 */
[----:B------:R-:W1:Y:S01]  /*91f0*/  @P2 LDC R26, c[0x0][0x380] ;  /* 0x0000e000ff1a2b82 */ /* 0x000e620000000800 */
[----:B0-----:R-:W-:-:S07]  /*9200*/  @P2 IMAD.HI.U32 R19, R21, R19, R20 ;  /* 0x0000001315132227 */ /* 0x001fce00078e0014 */
[----:B------:R-:W0:Y:S01]  /*9210*/  @P2 LDC R20, c[0x0][0x3e4] ;  /* 0x0000f900ff142b82 */ /* 0x000e220000000800 */
[----:B-1----:R-:W-:-:S04]  /*9220*/  @P2 SHF.R.U32.HI R19, RZ, R26, R19 ;  /* 0x0000001aff132219 */ /* 0x002fc80000011613 */
[----:B------:R-:W-:-:S05]  /*9230*/  @P2 IADD3 R19, -R19, RZ, RZ ;  /* 0x000000ff13132210 */ /* 0x000fca0007ffe1ff */
[----:B------:R-:W-:-:S04]  /*9240*/  @P2 IMAD R18, R18, R19, R21 ;  /* 0x0000001312122224 */ /* 0x000fc800078e0215 */
[----:B0-----:R-:W-:-:S07]  /*9250*/  @P2 IMAD R25, R18, R20, R25 ;  /* 0x0000001412192224 */ /* 0x001fce00078e0219 */
.L_x_1913:
        /* <DEDUP_REMOVED lines=281> */
.L_x_1914:
[----:B------:R-:W-:-:S04]  /*a3f0*/  LOP3.LUT R17, R25, 0xfffffff8, RZ, 0xc0, !PT ;  /* 0xfffffff819117812 */ /* 0x000fc800078ec0ff */
[----:B------:R-:W-:-:S04]  /*a400*/  IADD3 R16, P1, R10, R17, RZ ;  /* 0x000000110a107210 */ /* 0x000fc80007f3e0ff */
[----:B------:R-:W-:-:S06]  /*a410*/  IADD3.X R17, RZ, R11, RZ, P1, !PT ;  /* 0x0000000bff117210 */ /* 0x000fcc0000ffe4ff */
[----:B------:R-:W5:Y:S03]  /*a420*/  LDG.E.64 R16, desc[UR36][R16.64] ;  /* 0x0000002410107981 */ /* 0x000f66000c1e1b00 */
.L_x_1910:
[----:B------:R-:W-:Y:S05]  /*a430*/  BSYNC B1 ;  /* 0x0000000000017941 */ /* 0x000fea0003800000 */
.L_x_1909:
[----:B------:R-:W-:Y:S04]  /*a440*/  BSSY B1, `(.L_x_1915) ;  /* 0x0000017000017945 */ /* 0x000fe80003800000 */
[----:B------:R-:W-:Y:S05]  /*a450*/  @P0 BRA `(.L_x_1916) ;  /* 0x0000000000540947 */ /* 0x000fea0003800000 */
[----:B------:R-:W-:Y:S01]  /*a460*/  IMAD.IADD R7, R7, 0x1, R6 ;  /* 0x0000000107077824 */ /* 0x000fe200078e0206 */
[----:B------:R-:W-:-:S04]  /*a470*/  LOP3.LUT P0, RZ, R2, 0xff, RZ, 0xc0, !PT ;  /* 0x000000ff02ff7812 */ /* 0x000fc8000780c0ff */
[----:B------:R-:W-:-:S09]  /*a480*/  ISETP.GE.U32.AND P1, PT, R7, R22, PT ;  /* 0x000000160700720c */ /* 0x000fd20003f26070 */
[----:B-----5:R-:W-:-:S06]  /*a490*/  DSETP.NEU.OR P0, PT, R12, RZ, P0 ;  /* 0x000000ff0c00722a */ /* 0x020fcc000070d400 */
[----:B------:R-:W-:Y:S01]  /*a4a0*/  SEL R2, RZ, 0x1, !P0 ;  /* 0x00000001ff027807 */ /* 0x000fe20004000000 */
[----:B------:R-:W-:Y:S07]  /*a4b0*/  @P1 BRA `(.L_x_1916) ;  /* 0x00000000003c1947 */ /* 0x000fee0003800000 */
[----:B------:R-:W-:Y:S02]  /*a4c0*/  LOP3.LUT P0, RZ, R3, 0xff, RZ, 0xc0, !PT ;  /* 0x000000ff03ff7812 */ /* 0x000fe4000780c0ff */
[----:B------:R-:W-:-:S04]  /*a4d0*/  IADD3 R7, R7, R6, RZ ;  /* 0x0000000607077210 */ /* 0x000fc80007ffe0ff */
[----:B------:R-:W-:-:S07]  /*a4e0*/  ISETP.GE.U32.AND P1, PT, R7, R22, PT ;  /* 0x000000160700720c */ /* 0x000fce0003f26070 */
[----:B------:R-:W-:-:S06]  /*a4f0*/  DSETP.NEU.OR P0, PT, R14, RZ, P0 ;  /* 0x000000ff0e00722a */ /* 0x000fcc000070d400 */
[----:B------:R-:W-:Y:S01]  /*a500*/  SEL R3, RZ, 0x1, !P0 ;  /* 0x00000001ff037807 */ /* 0x000fe20004000000 */
[----:B------:R-:W-:Y:S07]  /*a510*/  @P1 BRA `(.L_x_1916) ;  /* 0x0000000000241947 */ /* 0x000fee0003800000 */
[----:B------:R-:W-:Y:S01]  /*a520*/  IMAD.IADD R7, R7, 0x1, R6 ;  /* 0x0000000107077824 */ /* 0x000fe200078e0206 */
[----:B------:R-:W-:-:S04]  /*a530*/  LOP3.LUT P0, RZ, R4, 0xff, RZ, 0xc0, !PT ;  /* 0x000000ff04ff7812 */ /* 0x000fc8000780c0ff */
[----:B------:R-:W-:-:S09]  /*a540*/  ISETP.GE.U32.AND P2, PT, R7, R22, PT ;  /* 0x000000160700720c */ /* 0x000fd20003f46070 */
[----:B------:R-:W-:-:S04]  /*a550*/  DSETP.NEU.OR P0, PT, R18, RZ, P0 ;  /* 0x000000ff1200722a */ /* 0x000fc8000070d400 */
[----:B------:R-:W-:Y:S02]  /*a560*/  @!P2 LOP3.LUT P1, RZ, R5, 0xff, RZ, 0xc0, !PT ;  /* 0x000000ff05ffa812 */ /* 0x000fe4000782c0ff */
[----:B------:R-:W-:-:S11]  /*a570*/  SEL R4, RZ, 0x1, !P0 ;  /* 0x00000001ff047807 */ /* 0x000fd60004000000 */
[----:B------:R-:W-:-:S06]  /*a580*/  @!P2 DSETP.NEU.OR P1, PT, R16, RZ, P1 ;  /* 0x000000ff1000a22a */ /* 0x000fcc0000f2d400 */
[----:B------:R-:W-:-:S04]  /*a590*/  @!P2 SEL R0, RZ, 0x1, !P1 ;  /* 0x00000001ff00a807 */ /* 0x000fc80004800000 */
[----:B------:R-:W-:-:S07]  /*a5a0*/  @!P2 PRMT R5, R0, 0x7610, R5 ;  /* 0x000076100005a816 */ /* 0x000fce0000000005 */
.L_x_1916:
[----:B------:R-:W-:Y:S05]  /*a5b0*/  BSYNC B1 ;  /* 0x0000000000017941 */ /* 0x000fea0003800000 */
.L_x_1915:
[----:B------:R-:W-:-:S04]  /*a5c0*/  LOP3.LUT P0, RZ, R3, 0xff, R2, 0xc8, !PT ;  /* 0x000000ff03ff7812 */ /* 0x000fc8000780c802 */
[----:B------:R-:W-:-:S04]  /*a5d0*/  SEL R3, RZ, 0x1, !P0 ;  /* 0x00000001ff037807 */ /* 0x000fc80004000000 */
[----:B------:R-:W-:-:S04]  /*a5e0*/  LOP3.LUT P0, RZ, R4, 0xff, R3, 0xc8, !PT ;  /* 0x000000ff04ff7812 */ /* 0x000fc8000780c803 */
[----:B------:R-:W-:-:S04]  /*a5f0*/  SEL R0, RZ, 0x1, !P0 ;  /* 0x00000001ff007807 */ /* 0x000fc80004000000 */
[----:B------:R-:W-:-:S04]  /*a600*/  LOP3.LUT P0, RZ, R5, 0xff, R0, 0xc8, !PT ;  /* 0x000000ff05ff7812 */ /* 0x000fc8000780c800 */
[----:B-----5:R-:W-:Y:S01]  /*a610*/  SEL R17, RZ, 0x1, !P0 ;  /* 0x00000001ff117807 */ /* 0x020fe20004000000 */
[----:B------:R-:W-:Y:S08]  /*a620*/  BRA `(.L_x_1885) ;  /* 0x0000000c00407947 */ /* 0x000ff00003800000 */
.L_x_1901:
        /* <DEDUP_REMOVED lines=10> */
.L_x_1919:
[-C--:B------:R-:W-:Y:S01]  /*a6d0*/  IADD3 R13, R6, R7.reuse, RZ ;  /* 0x00000007060d7210 */ /* 0x080fe20007ffe0ff */
[----:B------:R-:W-:-:S04]  /*a6e0*/  IMAD R3, R0, R7, RZ ;  /* 0x0000000700037224 */ /* 0x000fc800078e02ff */
[----:B------:R-:W-:Y:S02]  /*a6f0*/  IMAD.IADD R15, R13, 0x1, R6 ;  /* 0x000000010d0f7824 */ /* 0x000fe400078e0206 */
[----:B------:R-:W-:Y:S02]  /*a700*/  IMAD R13, R0, R13, RZ ;  /* 0x0000000d000d7224 */ /* 0x000fe400078e02ff */
[----:B------:R-:W-:Y:S01]  /*a710*/  IMAD.WIDE.U32 R2, R3, 0x8, R10 ;  /* 0x0000000803027825 */ /* 0x000fe200078e000a */
[----:B------:R-:W-:-:S03]  /*a720*/  IADD3 R7, R15, R6, RZ ;  /* 0x000000060f077210 */ /* 0x000fc60007ffe0ff */
[--C-:B------:R-:W-:Y:S02]  /*a730*/  IMAD.WIDE.U32 R12, R13, 0x8, R10.reuse ;  /* 0x000000080d0c7825 */ /* 0x100fe400078e000a */
[----:B------:R-:W2:Y:S02]  /*a740*/  LDG.E.64 R2, desc[UR36][R2.64] ;  /* 0x0000002402027981 */ /* 0x000ea4000c1e1b00 */
[C---:B------:R-:W-:Y:S02]  /*a750*/  IMAD R15, R0.reuse, R15, RZ ;  /* 0x0000000f000f7224 */ /* 0x040fe400078e02ff */
[----:B------:R-:W3:Y:S01]  /*a760*/  LDG.E.64 R12, desc[UR36][R12.64] ;  /* 0x000000240c0c7981 */ /* 0x000ee2000c1e1b00 */
[----:B------:R-:W-:Y:S02]  /*a770*/  IMAD R17, R0, R7, RZ ;  /* 0x0000000700117224 */ /* 0x000fe400078e02ff */
[----:B------:R-:W-:-:S04]  /*a780*/  IMAD.WIDE.U32 R14, R15, 0x8, R10 ;  /* 0x000000080f0e7825 */ /* 0x000fc800078e000a */
[----:B------:R-:W-:Y:S02]  /*a790*/  IMAD.WIDE.U32 R16, R17, 0x8, R10 ;  /* 0x0000000811107825 */ /* 0x000fe400078e000a */
[----:B------:R-:W4:Y:S04]  /*a7a0*/  LDG.E.64 R14, desc[UR36][R14.64] ;  /* 0x000000240e0e7981 */ /* 0x000f28000c1e1b00 */
[----:B------:R-:W5:Y:S01]  /*a7b0*/  LDG.E.64 R16, desc[UR36][R16.64] ;  /* 0x0000002410107981 */ /* 0x000f62000c1e1b00 */
[----:B------:R-:W-:Y:S02]  /*a7c0*/  LOP3.LUT P4, RZ, R19, 0xff, RZ, 0xc0, !PT ;  /* 0x000000ff13ff7812 */ /* 0x000fe4000788c0ff */
[----:B------:R-:W-:Y:S01]  /*a7d0*/  LOP3.LUT P3, RZ, R4, 0xff, RZ, 0xc0, !PT ;  /* 0x000000ff04ff7812 */ /* 0x000fe2000786c0ff */
[----:B------:R-:W-:Y:S01]  /*a7e0*/  IMAD.IADD R7, R7, 0x1, R6 ;  /* 0x0000000107077824 */ /* 0x000fe200078e0206 */
[----:B------:R-:W-:-:S02]  /*a7f0*/  LOP3.LUT P5, RZ, R18, 0xff, RZ, 0xc0, !PT ;  /* 0x000000ff12ff7812 */ /* 0x000fc400078ac0ff */
[----:B------:R-:W-:-:S09]  /*a800*/  LOP3.LUT P6, RZ, R5, 0xff, RZ, 0xc0, !PT ;  /* 0x000000ff05ff7812 */ /* 0x000fd200078cc0ff */
[C---:B--2---:R-:W-:Y:S02]  /*a810*/  DSETP.NEU.OR P3, PT, R2.reuse, RZ, P3 ;  /* 0x000000ff0200722a */ /* 0x044fe40001f6d400 */
[----:B------:R-:W-:Y:S02]  /*a820*/  DSETP.NEU.AND P2, PT, R2, RZ, PT ;  /* 0x000000ff0200722a */ /* 0x000fe40003f4d000 */
[----:B---3--:R-:W-:Y:S01]  /*a830*/  DSETP.NEU.OR P4, PT, R12, RZ, P4 ;  /* 0x000000ff0c00722a */ /* 0x008fe2000278d400 */
[----:B------:R-:W-:-:S05]  /*a840*/  IMAD R3, R6, 0x3, R7 ;  /* 0x0000000306037824 */ /* 0x000fca00078e0207 */
[----:B------:R-:W-:Y:S02]  /*a850*/  SEL R19, RZ, 0x1, !P4 ;  /* 0x00000001ff137807 */ /* 0x000fe40006000000 */
[----:B------:R-:W-:Y:S01]  /*a860*/  ISETP.GE.U32.AND P4, PT, R3, R22, PT ;  /* 0x000000160300720c */ /* 0x000fe20003f86070 */
[----:B----4-:R-:W-:Y:S01]  /*a870*/  DSETP.NEU.OR P5, PT, R14, RZ, P5 ;  /* 0x000000ff0e00722a */ /* 0x010fe20002fad400 */
[----:B------:R-:W-:Y:S01]  /*a880*/  SEL R4, RZ, 0x1, !P3 ;  /* 0x00000001ff047807 */ /* 0x000fe20005800000 */
[----:B-----5:R-:W-:Y:S02]  /*a890*/  DSETP.NEU.OR P6, PT, R16, RZ, P6 ;  /* 0x000000ff1000722a */ /* 0x020fe400037cd400 */
[----:B------:R-:W-:Y:S02]  /*a8a0*/  DSETP.NEU.AND P1, PT, R12, RZ, PT ;  /* 0x000000ff0c00722a */ /* 0x000fe40003f2d000 */
[----:B------:R-:W-:Y:S02]  /*a8b0*/  DSETP.NEU.AND P0, PT, R14, RZ, PT ;  /* 0x000000ff0e00722a */ /* 0x000fe40003f0d000 */
[----:B------:R-:W-:Y:S01]  /*a8c0*/  DSETP.NEU.AND P3, PT, R16, RZ, PT ;  /* 0x000000ff1000722a */ /* 0x000fe20003f6d000 */
[----:B------:R-:W-:-:S02]  /*a8d0*/  SEL R18, RZ, 0x1, !P5 ;  /* 0x00000001ff127807 */ /* 0x000fc40006800000 */
[----:B------:R-:W-:Y:S01]  /*a8e0*/  SEL R5, RZ, 0x1, !P6 ;  /* 0x00000001ff057807 */ /* 0x000fe20007000000 */
[----:B------:R-:W-:Y:S10]  /*a8f0*/  @!P4 BRA `(.L_x_1919) ;  /* 0xfffffffc0074c947 */ /* 0x000ff4000383ffff */
[----:B------:R-:W-:Y:S05]  /*a900*/  BSYNC B2 ;  /* 0x0000000000027941 */ /* 0x000fea0003800000 */
.L_x_1918:
[----:B------:R-:W-:Y:S05]  /*a910*/  BSYNC B1 ;  /* 0x0000000000017941 */ /* 0x000fea0003800000 */
.L_x_1917:
[----:B------:R-:W-:Y:S01]  /*a920*/  ISETP.GE.U32.AND P4, PT, R7, R22, PT ;  /* 0x000000160700720c */ /* 0x000fe20003f86070 */
[----:B------:R-:W-:-:S12]  /*a930*/  BSSY B1, `(.L_x_1920) ;  /* 0x000001a000017945 */ /* 0x000fd80003800000 */
[----:B------:R-:W-:Y:S05]  /*a940*/  @P4 BRA `(.L_x_1921) ;  /* 0x0000000000604947 */ /* 0x000fea0003800000 */
[----:B------:R-:W-:-:S04]  /*a950*/  IMAD R3, R0, R7, RZ ;  /* 0x0000000700037224 */ /* 0x000fc800078e02ff */
[----:B------:R-:W-:-:S06]  /*a960*/  IMAD.WIDE.U32 R2, R3, 0x8, R10 ;  /* 0x0000000803027825 */ /* 0x000fcc00078e000a */
[----:B------:R-:W2:Y:S01]  /*a970*/  LDG.E.64 R2, desc[UR36][R2.64] ;  /* 0x0000002402027981 */ /* 0x000ea2000c1e1b00 */
[----:B------:R-:W-:-:S04]  /*a980*/  IADD3 R13, R7, R6, RZ ;  /* 0x00000006070d7210 */ /* 0x000fc80007ffe0ff */
[----:B------:R-:W-:Y:S01]  /*a990*/  ISETP.GE.U32.AND P5, PT, R13, R22, PT ;  /* 0x000000160d00720c */ /* 0x000fe20003fa6070 */
[----:B--2---:R-:W-:-:S12]  /*a9a0*/  DSETP.NEU.AND P2, PT, R2, RZ, PT ;  /* 0x000000ff0200722a */ /* 0x004fd80003f4d000 */
[----:B------:R-:W-:Y:S05]  /*a9b0*/  @P5 BRA `(.L_x_1921) ;  /* 0x0000000000445947 */ /* 0x000fea0003800000 */
[----:B------:R-:W-:-:S04]  /*a9c0*/  IMAD R3, R0, R13, RZ ;  /* 0x0000000d00037224 */ /* 0x000fc800078e02ff */
[----:B------:R-:W-:-:S06]  /*a9d0*/  IMAD.WIDE.U32 R2, R3, 0x8, R10 ;  /* 0x0000000803027825 */ /* 0x000fcc00078e000a */
[----:B------:R-:W2:Y:S01]  /*a9e0*/  LDG.E.64 R2, desc[UR36][R2.64] ;  /* 0x0000002402027981 */ /* 0x000ea2000c1e1b00 */
[----:B------:R-:W-:-:S05]  /*a9f0*/  IMAD.IADD R13, R13, 0x1, R6 ;  /* 0x000000010d0d7824 */ /* 0x000fca00078e0206 */
[----:B------:R-:W-:Y:S01]  /*aa00*/  ISETP.GE.U32.AND P5, PT, R13, R22, PT ;  /* 0x000000160d00720c */ /* 0x000fe20003fa6070 */
[----:B--2---:R-:W-:-:S12]  /*aa10*/  DSETP.NEU.AND P1, PT, R2, RZ, PT ;  /* 0x000000ff0200722a */ /* 0x004fd80003f2d000 */
[----:B------:R-:W-:Y:S05]  /*aa20*/  @P5 BRA `(.L_x_1921) ;  /* 0x0000000000285947 */ /* 0x000fea0003800000 */
[----:B------:R-:W-:Y:S01]  /*aa30*/  IADD3 R15, R13, R6, RZ ;  /* 0x000000060d0f7210 */ /* 0x000fe20007ffe0ff */
[----:B------:R-:W-:-:S03]  /*aa40*/  IMAD R3, R0, R13, RZ ;  /* 0x0000000d00037224 */ /* 0x000fc600078e02ff */
[----:B------:R-:W-:Y:S01]  /*aa50*/  ISETP.GE.U32.AND P5, PT, R15, R22, PT ;  /* 0x000000160f00720c */ /* 0x000fe20003fa6070 */
[----:B------:R-:W-:-:S06]  /*aa60*/  IMAD.WIDE.U32 R2, R3, 0x8, R10 ;  /* 0x0000000803027825 */ /* 0x000fcc00078e000a */
[----:B------:R-:W2:Y:S06]  /*aa70*/  LDG.E.64 R2, desc[UR36][R2.64] ;  /* 0x0000002402027981 */ /* 0x000eac000c1e1b00 */
[----:B------:R-:W-:-:S04]  /*aa80*/  @!P5 IMAD R13, R0, R15, RZ ;  /* 0x0000000f000dd224 */ /* 0x000fc800078e02ff */
[----:B------:R-:W-:-:S06]  /*aa90*/  @!P5 IMAD.WIDE.U32 R10, R13, 0x8, R10 ;  /* 0x000000080d0ad825 */ /* 0x000fcc00078e000a */
[----:B------:R-:W3:Y:S01]  /*aaa0*/  @!P5 LDG.E.64 R10, desc[UR36][R10.64] ;  /* 0x000000240a0ad981 */ /* 0x000ee2000c1e1b00 */
[----:B--2---:R-:W-:Y:S02]  /*aab0*/  DSETP.NEU.AND P0, PT, R2, RZ, PT ;  /* 0x000000ff0200722a */ /* 0x004fe40003f0d000 */
[----:B---3--:R-:W-:-:S14]  /*aac0*/  @!P5 DSETP.NEU.AND P3, PT, R10, RZ, PT ;  /* 0x000000ff0a00d22a */ /* 0x008fdc0003f6d000 */
.L_x_1921:
[----:B------:R-:W-:Y:S05]  /*aad0*/  BSYNC B1 ;  /* 0x0000000000017941 */ /* 0x000fea0003800000 */
.L_x_1920:
[----:B------:R-:W-:Y:S04]  /*aae0*/  BSSY B1, `(.L_x_1922) ;  /* 0x0000017000017945 */ /* 0x000fe80003800000 */
[----:B------:R-:W-:Y:S05]  /*aaf0*/  @P4 BRA `(.L_x_1923) ;  /* 0x0000000000544947 */ /* 0x000fea0003800000 */
[----:B------:R-:W-:Y:S01]  /*ab00*/  LOP3.LUT P4, RZ, R4, 0xff, RZ, 0xc0, !PT ;  /* 0x000000ff04ff7812 */ /* 0x000fe2000788c0ff */
[----:B------:R-:W-:-:S03]  /*ab10*/  IMAD.IADD R3, R7, 0x1, R6 ;  /* 0x0000000107037824 */ /* 0x000fc600078e0206 */
[----:B------:R-:W-:Y:S02]  /*ab20*/  PLOP3.LUT P2, PT, P4, P2, PT, 0xa8, 0x0 ;  /* 0x000000000000781c */ /* 0x000fe40002745570 */
[----:B------:R-:W-:Y:S02]  /*ab30*/  ISETP.GE.U32.AND P4, PT, R3, R22, PT ;  /* 0x000000160300720c */ /* 0x000fe40003f86070 */
[----:B------:R-:W-:-:S11]  /*ab40*/  SEL R4, RZ, 0x1, !P2 ;  /* 0x00000001ff047807 */ /* 0x000fd60005000000 */
[----:B------:R-:W-:Y:S05]  /*ab50*/  @P4 BRA `(.L_x_1923) ;  /* 0x00000000003c4947 */ /* 0x000fea0003800000 */
[----:B------:R-:W-:Y:S02]  /*ab60*/  LOP3.LUT P2, RZ, R19, 0xff, RZ, 0xc0, !PT ;  /* 0x000000ff13ff7812 */ /* 0x000fe4000784c0ff */
[----:B------:R-:W-:Y:S02]  /*ab70*/  IADD3 R3, R3, R6, RZ ;  /* 0x0000000603037210 */ /* 0x000fe40007ffe0ff */
[----:B------:R-:W-:Y:S02]  /*ab80*/  PLOP3.LUT P1, PT, P2, P1, PT, 0xa8, 0x0 ;  /* 0x000000000000781c */ /* 0x000fe40001723570 */
[----:B------:R-:W-:Y:S02]  /*ab90*/  ISETP.GE.U32.AND P2, PT, R3, R22, PT ;  /* 0x000000160300720c */ /* 0x000fe40003f46070 */
[----:B------:R-:W-:-:S11]  /*aba0*/  SEL R19, RZ, 0x1, !P1 ;  /* 0x00000001ff137807 */ /* 0x000fd60004800000 */
[----:B------:R-:W-:Y:S05]  /*abb0*/  @P2 BRA `(.L_x_1923) ;  /* 0x0000000000242947 */ /* 0x000fea0003800000 */
[----:B------:R-:W-:Y:S01]  /*abc0*/  IMAD.IADD R3, R3, 0x1, R6 ;  /* 0x0000000103037824 */ /* 0x000fe200078e0206 */
[----:B------:R-:W-:-:S04]  /*abd0*/  LOP3.LUT P1, RZ, R18, 0xff, RZ, 0xc0, !PT ;  /* 0x000000ff12ff7812 */ /* 0x000fc8000782c0ff */
[----:B------:R-:W-:Y:S02]  /*abe0*/  ISETP.GE.U32.AND P4, PT, R3, R22, PT ;  /* 0x000000160300720c */ /* 0x000fe40003f86070 */
[----:B------:R-:W-:-:S04]  /*abf0*/  PLOP3.LUT P0, PT, P1, P0, PT, 0xa8, 0x0 ;  /* 0x000000000000781c */ /* 0x000fc80000f01570 */
[----:B------:R-:W-:-:S07]  /*ac00*/  SEL R18, RZ, 0x1, !P0 ;  /* 0x00000001ff127807 */ /* 0x000fce0004000000 */
[----:B------:R-:W-:-:S04]  /*ac10*/  @!P4 LOP3.LUT P2, RZ, R5, 0xff, RZ, 0xc0, !PT ;  /* 0x000000ff05ffc812 */ /* 0x000fc8000784c0ff */
[----:B------:R-:W-:-:S04]  /*ac20*/  @!P4 PLOP3.LUT P3, PT, P2, P3, PT, 0xa8, 0x0 ;  /* 0x000000000000c81c */ /* 0x000fc80001767570 */
[----:B------:R-:W-:-:S04]  /*ac30*/  @!P4 SEL R0, RZ, 0x1, !P3 ;  /* 0x00000001ff00c807 */ /* 0x000fc80005800000 */
[----:B------:R-:W-:-:S07]  /*ac40*/  @!P4 PRMT R5, R0, 0x7610, R5 ;  /* 0x000076100005c816 */ /* 0x000fce0000000005 */
.L_x_1923:
[----:B------:R-:W-:Y:S05]  /*ac50*/  BSYNC B1 ;  /* 0x0000000000017941 */ /* 0x000fea0003800000 */
.L_x_1922:
[----:B------:R-:W-:-:S04]  /*ac60*/  LOP3.LUT P0, RZ, R19, 0xff, R4, 0xc8, !PT ;  /* 0x000000ff13ff7812 */ /* 0x000fc8000780c804 */
[----:B------:R-:W-:-:S04]  /*ac70*/  SEL R3, RZ, 0x1, !P0 ;  /* 0x00000001ff037807 */ /* 0x000fc80004000000 */
[----:B------:R-:W-:-:S04]  /*ac80*/  LOP3.LUT P0, RZ, R18, 0xff, R3, 0xc8, !PT ;  /* 0x000000ff12ff7812 */ /* 0x000fc8000780c803 */
[----:B------:R-:W-:-:S04]  /*ac90*/  SEL R0, RZ, 0x1, !P0 ;  /* 0x00000001ff007807 */ /* 0x000fc80004000000 */
[----:B------:R-:W-:-:S04]  /*aca0*/  LOP3.LUT P0, RZ, R5, 0xff, R0, 0xc8, !PT ;  /* 0x000000ff05ff7812 */ /* 0x000fc8000780c800 */
[----:B------:R-:W-:Y:S01]  /*acb0*/  SEL R17, RZ, 0x1, !P0 ;  /* 0x00000001ff117807 */ /* 0x000fe20004000000 */
[----:B------:R-:W-:Y:S08]  /*acc0*/  BRA `(.L_x_1885) ;  /* 0x0000000400987947 */ /* 0x000ff00003800000 */
.L_x_1900:
[----:B------:R-:W0:Y:S01]  /*acd0*/  LDC R0, c[0x0][0x220] ;  /* 0x00008800ff007b82 */ /* 0x000e220000000800 */
[----:B------:R-:W-:Y:S01]  /*ace0*/  ULDC.U8 UR4, c[0x0][0x211] ;  /* 0x0000844000047ab9 */ /* 0x000fe20000000000 */
[----:B------:R-:W-:Y:S01]  /*acf0*/  BSSY B1, `(.L_x_1924) ;  /* 0x000002d000017945 */ /* 0x000fe20003800000 */
[----:B------:R-:W-:Y:S01]  /*ad00*/  IMAD.U32 R16, RZ, RZ, UR4 ;  /* 0x00000004ff107e24 */ /* 0x000fe2000f8e00ff */
[----:B------:R-:W-:Y:S01]  /*ad10*/  MOV R17, UR4 ;  /* 0x0000000400117c02 */ /* 0x000fe20008000f00 */
[----:B------:R-:W-:Y:S01]  /*ad20*/  IMAD.U32 R14, RZ, RZ, UR4 ;  /* 0x00000004ff0e7e24 */ /* 0x000fe2000f8e00ff */
[----:B------:R-:W-:Y:S02]  /*ad30*/  MOV R15, UR4 ;  /* 0x00000004000f7c02 */ /* 0x000fe40008000f00 */
[----:B------:R-:W-:Y:S01]  /*ad40*/  MOV R3, R7 ;  /* 0x0000000700037202 */ /* 0x000fe20000000f00 */
[----:B0-----:R-:W-:-:S05]  /*ad50*/  IMAD R5, R0, 0x3, R7 ;  /* 0x0000000300057824 */ /* 0x001fca00078e0207 */
[----:B------:R-:W-:-:S13]  /*ad60*/  ISETP.GE.U32.AND P0, PT, R5, R22, PT ;  /* 0x000000160500720c */ /* 0x000fda0003f06070 */
[----:B------:R-:W-:Y:S05]  /*ad70*/  @P0 BRA `(.L_x_1925) ;  /* 0x0000000000900947 */ /* 0x000fea0003800000 */
[----:B------:R-:W-:Y:S01]  /*ad80*/  BSSY B2, `(.L_x_1925) ;  /* 0x0000023000027945 */ /* 0x000fe20003800000 */
[C---:B------:R-:W-:Y:S02]  /*ad90*/  PRMT R17, R16.reuse, 0x7610, R17 ;  /* 0x0000761010117816 */ /* 0x040fe40000000011 */
[C---:B------:R-:W-:Y:S02]  /*ada0*/  PRMT R14, R16.reuse, 0x7610, R14 ;  /* 0x00007610100e7816 */ /* 0x040fe4000000000e */
[----:B------:R-:W-:-:S07]  /*adb0*/  PRMT R15, R16, 0x7610, R15 ;  /* 0x00007610100f7816 */ /* 0x000fce000000000f */
.L_x_1926:
[C---:B------:R-:W-:Y:S02]  /*adc0*/  IMAD.IADD R5, R3.reuse, 0x1, R0 ;  /* 0x0000000103057824 */ /* 0x040fe400078e0200 */
[----:B------:R-:W-:-:S03]  /*add0*/  IMAD.WIDE.U32 R2, R3, 0x8, R10 ;  /* 0x0000000803027825 */ /* 0x000fc600078e000a */
[C---:B------:R-:W-:Y:S01]  /*ade0*/  IADD3 R7, R5.reuse, R0, RZ ;  /* 0x0000000005077210 */ /* 0x040fe20007ffe0ff */
[----:B------:R-:W-:Y:S02]  /*adf0*/  IMAD.WIDE.U32 R4, R5, 0x8, R10 ;  /* 0x0000000805047825 */ /* 0x000fe400078e000a */
[----:B------:R-:W2:Y:S02]  /*ae00*/  LDG.E.64 R2, desc[UR36][R2.64] ;  /* 0x0000002402027981 */ /* 0x000ea4000c1e1b00 */
[C---:B------:R-:W-:Y:S02]  /*ae10*/  IMAD.IADD R19, R7.reuse, 0x1, R0 ;  /* 0x0000000107137824 */ /* 0x040fe400078e0200 */
[----:B------:R-:W3:Y:S01]  /*ae20*/  LDG.E.64 R4, desc[UR36][R4.64] ;  /* 0x0000002404047981 */ /* 0x000ee2000c1e1b00 */
[----:B------:R-:W-:-:S04]  /*ae30*/  IMAD.WIDE.U32 R6, R7, 0x8, R10 ;  /* 0x0000000807067825 */ /* 0x000fc800078e000a */
[----:B------:R-:W-:Y:S02]  /*ae40*/  IMAD.WIDE.U32 R12, R19, 0x8, R10 ;  /* 0x00000008130c7825 */ /* 0x000fe400078e000a */
[----:B------:R-:W4:Y:S04]  /*ae50*/  LDG.E.64 R6, desc[UR36][R6.64] ;  /* 0x0000002406067981 */ /* 0x000f28000c1e1b00 */
[----:B------:R-:W5:Y:S01]  /*ae60*/  LDG.E.64 R12, desc[UR36][R12.64] ;  /* 0x000000240c0c7981 */ /* 0x000f62000c1e1b00 */
[----:B------:R-:W-:Y:S02]  /*ae70*/  LOP3.LUT P3, RZ, R15, 0xff, RZ, 0xc0, !PT ;  /* 0x000000ff0fff7812 */ /* 0x000fe4000786c0ff */
[----:B------:R-:W-:Y:S02]  /*ae80*/  LOP3.LUT P4, RZ, R14, 0xff, RZ, 0xc0, !PT ;  /* 0x000000ff0eff7812 */ /* 0x000fe4000788c0ff */
[----:B------:R-:W-:-:S02]  /*ae90*/  LOP3.LUT P5, RZ, R17, 0xff, RZ, 0xc0, !PT ;  /* 0x000000ff11ff7812 */ /* 0x000fc400078ac0ff */
[----:B------:R-:W-:-:S07]  /*aea0*/  LOP3.LUT P6, RZ, R16, 0xff, RZ, 0xc0, !PT ;  /* 0x000000ff10ff7812 */ /* 0x000fce00078cc0ff */
[C---:B--2---:R-:W-:Y:S02]  /*aeb0*/  DSETP.NEU.OR P3, PT, R2.reuse, RZ, P3 ;  /* 0x000000ff0200722a */ /* 0x044fe40001f6d400 */
[----:B------:R-:W-:Y:S01]  /*aec0*/  DSETP.NEU.AND P2, PT, R2, RZ, PT ;  /* 0x000000ff0200722a */ /* 0x000fe20003f4d000 */
[----:B------:R-:W-:Y:S01]  /*aed0*/  IADD3 R3, R19, R0, RZ ;  /* 0x0000000013037210 */ /* 0x000fe20007ffe0ff */
[C---:B---3--:R-:W-:Y:S02]  /*aee0*/  DSETP.NEU.OR P4, PT, R4.reuse, RZ, P4 ;  /* 0x000000ff0400722a */ /* 0x048fe4000278d400 */
[----:B------:R-:W-:Y:S02]  /*aef0*/  DSETP.NEU.AND P1, PT, R4, RZ, PT ;  /* 0x000000ff0400722a */ /* 0x000fe40003f2d000 */
[----:B------:R-:W-:Y:S02]  /*af00*/  IMAD R5, R0, 0x3, R3 ;  /* 0x0000000300057824 */ /* 0x000fe400078e0203 */
[----:B------:R-:W-:-:S03]  /*af10*/  SEL R14, RZ, 0x1, !P4 ;  /* 0x00000001ff0e7807 */ /* 0x000fc60006000000 */
[----:B------:R-:W-:Y:S01]  /*af20*/  ISETP.GE.U32.AND P4, PT, R5, R22, PT ;  /* 0x000000160500720c */ /* 0x000fe20003f86070 */
[----:B----4-:R-:W-:Y:S02]  /*af30*/  DSETP.NEU.OR P5, PT, R6, RZ, P5 ;  /* 0x000000ff0600722a */ /* 0x010fe40002fad400 */
[----:B-----5:R-:W-:Y:S01]  /*af40*/  DSETP.NEU.OR P6, PT, R12, RZ, P6 ;  /* 0x000000ff0c00722a */ /* 0x020fe200037cd400 */
[----:B------:R-:W-:Y:S01]  /*af50*/  SEL R15, RZ, 0x1, !P3 ;  /* 0x00000001ff0f7807 */ /* 0x000fe20005800000 */
[----:B------:R-:W-:Y:S02]  /*af60*/  DSETP.NEU.AND P0, PT, R6, RZ, PT ;  /* 0x000000ff0600722a */ /* 0x000fe40003f0d000 */
[----:B------:R-:W-:Y:S01]  /*af70*/  DSETP.NEU.AND P3, PT, R12, RZ, PT ;  /* 0x000000ff0c00722a */ /* 0x000fe20003f6d000 */
[----:B------:R-:W-:Y:S02]  /*af80*/  SEL R17, RZ, 0x1, !P5 ;  /* 0x00000001ff117807 */ /* 0x000fe40006800000 */
[----:B------:R-:W-:-:S03]  /*af90*/  SEL R16, RZ, 0x1, !P6 ;  /* 0x00000001ff107807 */ /* 0x000fc60007000000 */
[----:B------:R-:W-:Y:S08]  /*afa0*/  @!P4 BRA `(.L_x_1926) ;  /* 0xfffffffc0084c947 */ /* 0x000ff0000383ffff */
[----:B------:R-:W-:Y:S05]  /*afb0*/  BSYNC B2 ;  /* 0x0000000000027941 */ /* 0x000fea0003800000 */
.L_x_1925:
[----:B------:R-:W-:Y:S05]  /*afc0*/  BSYNC B1 ;  /* 0x0000000000017941 */ /* 0x000fea0003800000 */
.L_x_1924:
[----:B------:R-:W-:Y:S01]  /*afd0*/  ISETP.GE.U32.AND P4, PT, R3, R22, PT ;  /* 0x000000160300720c */ /* 0x000fe20003f86070 */
[----:B------:R-:W-:-:S12]  /*afe0*/  BSSY B1, `(.L_x_1927) ;  /* 0x0000016000017945 */ /* 0x000fd80003800000 */
[----:B------:R-:W-:Y:S05]  /*aff0*/  @P4 BRA `(.L_x_1928) ;  /* 0x0000000000504947 */ /* 0x000fea0003800000 */
[----:B------:R-:W-:-:S06]  /*b000*/  IMAD.WIDE.U32 R4, R3, 0x8, R10 ;  /* 0x0000000803047825 */ /* 0x000fcc00078e000a */
[----:B------:R-:W2:Y:S01]  /*b010*/  LDG.E.64 R4, desc[UR36][R4.64] ;  /* 0x0000002404047981 */ /* 0x000ea2000c1e1b00 */
[----:B------:R-:W-:-:S05]  /*b020*/  IMAD.IADD R7, R3, 0x1, R0 ;  /* 0x0000000103077824 */ /* 0x000fca00078e0200 */
[----:B------:R-:W-:Y:S01]  /*b030*/  ISETP.GE.U32.AND P5, PT, R7, R22, PT ;  /* 0x000000160700720c */ /* 0x000fe20003fa6070 */
[----:B--2---:R-:W-:-:S12]  /*b040*/  DSETP.NEU.AND P2, PT, R4, RZ, PT ;  /* 0x000000ff0400722a */ /* 0x004fd80003f4d000 */
[----:B------:R-:W-:Y:S05]  /*b050*/  @P5 BRA `(.L_x_1928) ;  /* 0x0000000000385947 */ /* 0x000fea0003800000 */
[----:B------:R-:W-:-:S06]  /*b060*/  IMAD.WIDE.U32 R4, R7, 0x8, R10 ;  /* 0x0000000807047825 */ /* 0x000fcc00078e000a */
[----:B------:R-:W2:Y:S01]  /*b070*/  LDG.E.64 R4, desc[UR36][R4.64] ;  /* 0x0000002404047981 */ /* 0x000ea2000c1e1b00 */
[----:B------:R-:W-:-:S04]  /*b080*/  IADD3 R7, R7, R0, RZ ;  /* 0x0000000007077210 */ /* 0x000fc80007ffe0ff */
[----:B------:R-:W-:Y:S01]  /*b090*/  ISETP.GE.U32.AND P5, PT, R7, R22, PT ;  /* 0x000000160700720c */ /* 0x000fe20003fa6070 */
[----:B--2---:R-:W-:-:S12]  /*b0a0*/  DSETP.NEU.AND P1, PT, R4, RZ, PT ;  /* 0x000000ff0400722a */ /* 0x004fd80003f2d000 */
[----:B------:R-:W-:Y:S05]  /*b0b0*/  @P5 BRA `(.L_x_1928) ;  /* 0x0000000000205947 */ /* 0x000fea0003800000 */
[C---:B------:R-:W-:Y:S02]  /*b0c0*/  IMAD.IADD R13, R7.reuse, 0x1, R0 ;  /* 0x00000001070d7824 */ /* 0x040fe400078e0200 */
[----:B------:R-:W-:-:S03]  /*b0d0*/  IMAD.WIDE.U32 R4, R7, 0x8, R10 ;  /* 0x0000000807047825 */ /* 0x000fc600078e000a */
[----:B------:R-:W-:-:S03]  /*b0e0*/  ISETP.GE.U32.AND P5, PT, R13, R22, PT ;  /* 0x000000160d00720c */ /* 0x000fc60003fa6070 */
[----:B------:R-:W2:Y:S10]  /*b0f0*/  LDG.E.64 R4, desc[UR36][R4.64] ;  /* 0x0000002404047981 */ /* 0x000eb4000c1e1b00 */
[----:B------:R-:W-:-:S06]  /*b100*/  @!P5 IMAD.WIDE.U32 R10, R13, 0x8, R10 ;  /* 0x000000080d0ad825 */ /* 0x000fcc00078e000a */
[----:B------:R-:W3:Y:S01]  /*b110*/  @!P5 LDG.E.64 R10, desc[UR36][R10.64] ;  /* 0x000000240a0ad981 */ /* 0x000ee2000c1e1b00 */
[----:B--2---:R-:W-:Y:S02]  /*b120*/  DSETP.NEU.AND P0, PT, R4, RZ, PT ;  /* 0x000000ff0400722a */ /* 0x004fe40003f0d000 */
[----:B---3--:R-:W-:-:S14]  /*b130*/  @!P5 DSETP.NEU.AND P3, PT, R10, RZ, PT ;  /* 0x000000ff0a00d22a */ /* 0x008fdc0003f6d000 */
.L_x_1928:
[----:B------:R-:W-:Y:S05]  /*b140*/  BSYNC B1 ;  /* 0x0000000000017941 */ /* 0x000fea0003800000 */
.L_x_1927:
[----:B------:R-:W-:Y:S04]  /*b150*/  BSSY B1, `(.L_x_1929) ;  /* 0x0000017000017945 */ /* 0x000fe80003800000 */
[----:B------:R-:W-:Y:S05]  /*b160*/  @P4 BRA `(.L_x_1930) ;  /* 0x0000000000544947 */ /* 0x000fea0003800000 */
[----:B------:R-:W-:Y:S02]  /*b170*/  LOP3.LUT P4, RZ, R15, 0xff, RZ, 0xc0, !PT ;  /* 0x000000ff0fff7812 */ /* 0x000fe4000788c0ff */
[----:B------:R-:W-:Y:S02]  /*b180*/  IADD3 R3, R3, R0, RZ ;  /* 0x0000000003037210 */ /* 0x000fe40007ffe0ff */
[----:B------:R-:W-:Y:S02]  /*b190*/  PLOP3.LUT P2, PT, P4, P2, PT, 0xa8, 0x0 ;  /* 0x000000000000781c */ /* 0x000fe40002745570 */
[----:B------:R-:W-:Y:S02]  /*b1a0*/  ISETP.GE.U32.AND P4, PT, R3, R22, PT ;  /* 0x000000160300720c */ /* 0x000fe40003f86070 */
[----:B------:R-:W-:-:S11]  /*b1b0*/  SEL R15, RZ, 0x1, !P2 ;  /* 0x00000001ff0f7807 */ /* 0x000fd60005000000 */
[----:B------:R-:W-:Y:S05]  /*b1c0*/  @P4 BRA `(.L_x_1930) ;  /* 0x00000000003c4947 */ /* 0x000fea0003800000 */
[----:B------:R-:W-:Y:S01]  /*b1d0*/  LOP3.LUT P2, RZ, R14, 0xff, RZ, 0xc0, !PT ;  /* 0x000000ff0eff7812 */ /* 0x000fe2000784c0ff */
[----:B------:R-:W-:-:S03]  /*b1e0*/  IMAD.IADD R3, R3, 0x1, R0 ;  /* 0x0000000103037824 */ /* 0x000fc600078e0200 */
[----:B------:R-:W-:Y:S02]  /*b1f0*/  PLOP3.LUT P1, PT, P2, P1, PT, 0xa8, 0x0 ;  /* 0x000000000000781c */ /* 0x000fe40001723570 */
[----:B------:R-:W-:Y:S02]  /*b200*/  ISETP.GE.U32.AND P2, PT, R3, R22, PT ;  /* 0x000000160300720c */ /* 0x000fe40003f46070 */
[----:B------:R-:W-:-:S11]  /*b210*/  SEL R14, RZ, 0x1, !P1 ;  /* 0x00000001ff0e7807 */ /* 0x000fd60004800000 */
[----:B------:R-:W-:Y:S05]  /*b220*/  @P2 BRA `(.L_x_1930) ;  /* 0x0000000000242947 */ /* 0x000fea0003800000 */
[----:B------:R-:W-:Y:S02]  /*b230*/  IADD3 R3, R3, R0, RZ ;  /* 0x0000000003037210 */ /* 0x000fe40007ffe0ff */
[----:B------:R-:W-:Y:S02]  /*b240*/  LOP3.LUT P1, RZ, R17, 0xff, RZ, 0xc0, !PT ;  /* 0x000000ff11ff7812 */ /* 0x000fe4000782c0ff */
[----:B------:R-:W-:Y:S02]  /*b250*/  ISETP.GE.U32.AND P4, PT, R3, R22, PT ;  /* 0x000000160300720c */ /* 0x000fe40003f86070 */
[----:B------:R-:W-:-:S04]  /*b260*/  PLOP3.LUT P0, PT, P1, P0, PT, 0xa8, 0x0 ;  /* 0x000000000000781c */ /* 0x000fc80000f01570 */
[----:B------:R-:W-:-:S07]  /*b270*/  SEL R17, RZ, 0x1, !P0 ;  /* 0x00000001ff117807 */ /* 0x000fce0004000000 */
[----:B------:R-:W-:-:S04]  /*b280*/  @!P4 LOP3.LUT P2, RZ, R16, 0xff, RZ, 0xc0, !PT ;  /* 0x000000ff10ffc812 */ /* 0x000fc8000784c0ff */
[----:B------:R-:W-:-:S04]  /*b290*/  @!P4 PLOP3.LUT P2, PT, P2, P3, PT, 0xa8, 0x0 ;  /* 0x000000000000c81c */ /* 0x000fc80001747570 */
[----:B------:R-:W-:-:S04]  /*b2a0*/  @!P4 SEL R0, RZ, 0x1, !P2 ;  /* 0x00000001ff00c807 */ /* 0x000fc80005000000 */
[----:B------:R-:W-:-:S07]  /*b2b0*/  @!P4 PRMT R16, R0, 0x7610, R16 ;  /* 0x000076100010c816 */ /* 0x000fce0000000010 */
.L_x_1930:
[----:B------:R-:W-:Y:S05]  /*b2c0*/  BSYNC B1 ;  /* 0x0000000000017941 */ /* 0x000fea0003800000 */
.L_x_1929:
[----:B------:R-:W-:-:S04]  /*b2d0*/  LOP3.LUT P0, RZ, R14, 0xff, R15, 0xc8, !PT ;  /* 0x000000ff0eff7812 */ /* 0x000fc8000780c80f */
[----:B------:R-:W-:-:S04]  /*b2e0*/  SEL R0, RZ, 0x1, !P0 ;  /* 0x00000001ff007807 */ /* 0x000fc80004000000 */
[----:B------:R-:W-:-:S04]  /*b2f0*/  LOP3.LUT P0, RZ, R17, 0xff, R0, 0xc8, !PT ;  /* 0x000000ff11ff7812 */ /* 0x000fc8000780c800 */
[----:B------:R-:W-:-:S04]  /*b300*/  SEL R3, RZ, 0x1, !P0 ;  /* 0x00000001ff037807 */ /* 0x000fc80004000000 */
[----:B------:R-:W-:-:S04]  /*b310*/  LOP3.LUT P0, RZ, R16, 0xff, R3, 0xc8, !PT ;  /* 0x000000ff10ff7812 */ /* 0x000fc8000780c803 */
[----:B------:R-:W-:-:S09]  /*b320*/  SEL R17, RZ, 0x1, !P0 ;  /* 0x00000001ff117807 */ /* 0x000fd20004000000 */
.L_x_1885:
[----:B------:R-:W-:Y:S05]  /*b330*/  BSYNC B0 ;  /* 0x0000000000007941 */ /* 0x000fea0003800000 */
.L_x_1884:
[----:B------:R-:W-:Y:S02]  /*b340*/  ULDC UR4, c[0x0][0x230] ;  /* 0x00008c0000047ab9 */ /* 0x000fe40000000800 */
[----:B------:R-:W-:-:S13]  /*b350*/  ISETP.NE.AND P0, PT, RZ, UR4, PT ;  /* 0x00000004ff007c0c */ /* 0x000fda000bf05270 */
[----:B------:R-:W-:Y:S05]  /*b360*/  @!P0 BRA `(.L_x_1931) ;  /* 0x0000000000648947 */ /* 0x000fea0003800000 */
[----:B------:R-:W0:Y:S01]  /*b370*/  S2UR UR5, SR_CgaCtaId ;  /* 0x00000000000579c3 */ /* 0x000e220000008800 */
[----:B------:R-:W-:Y:S01]  /*b380*/  UMOV UR4, 0x400 ;  /* 0x0000040000047882 */ /* 0x000fe20000000000 */
[----:B------:R-:W-:Y:S01]  /*b390*/  ULDC UR6, c[0x0][0x0] ;  /* 0x0000000000067ab9 */ /* 0x000fe20000000800 */
[----:B------:R-:W-:Y:S01]  /*b3a0*/  UIADD3 UR4, UR4, 0x10, URZ ;  /* 0x0000001004047890 */ /* 0x000fe2000fffe03f */
[----:B------:R-:W-:Y:S01]  /*b3b0*/  IMAD R0, R23, UR6, R24 ;  /* 0x0000000617007c24 */ /* 0x000fe2000f8e0218 */
[----:B------:R-:W-:Y:S02]  /*b3c0*/  ULDC UR7, c[0x0][0x4] ;  /* 0x0000010000077ab9 */ /* 0x000fe40000000800 */
[----:B0-----:R-:W-:Y:S02]  /*b3d0*/  ULEA UR4, UR5, UR4, 0x18 ;  /* 0x0000000405047291 */ /* 0x001fe4000f8ec03f */
[----:B------:R-:W-:-:S06]  /*b3e0*/  USHF.R.U32.HI UR5, URZ, 0x1, UR7 ;  /* 0x000000013f057899 */ /* 0x000fcc0008011607 */
[----:B------:R-:W-:Y:S01]  /*b3f0*/  ISETP.NE.AND P0, PT, RZ, UR5, PT ;  /* 0x00000005ff007c0c */ /* 0x000fe2000bf05270 */
[----:B------:R0:W-:-:S12]  /*b400*/  STS.U8 [R0+UR4], R17 ;  /* 0x0000001100007988 */ /* 0x0001d80008000004 */
[----:B0-----:R-:W-:Y:S05]  /*b410*/  @!P0 BRA `(.L_x_1931) ;  /* 0x0000000000388947 */ /* 0x001fea0003800000 */
[----:B------:R-:W-:-:S07]  /*b420*/  IMAD.U32 R2, RZ, RZ, UR5 ;  /* 0x00000005ff027e24 */ /* 0x000fce000f8e00ff */
.L_x_1932:
[----:B------:R-:W-:Y:S01]  /*b430*/  IADD3 R3, R23, R2, RZ ;  /* 0x0000000217037210 */ /* 0x000fe20007ffe0ff */
[----:B------:R-:W-:Y:S03]  /*b440*/  BAR.SYNC.DEFER_BLOCKING 0x0 ;  /* 0x0000000000007b1d */ /* 0x000fe60000010000 */
[----:B------:R-:W-:-:S04]  /*b450*/  ISETP.GE.U32.AND P0, PT, R3, UR7, PT ;  /* 0x0000000703007c0c */ /* 0x000fc8000bf06070 */
[----:B------:R-:W-:-:S13]  /*b460*/  ISETP.GE.U32.OR P0, PT, R23, R2, P0 ;  /* 0x000000021700720c */ /* 0x000fda0000706470 */
[----:B------:R-:W-:-:S05]  /*b470*/  @!P0 IMAD R3, R3, UR6, R24 ;  /* 0x0000000603038c24 */ /* 0x000fca000f8e0218 */
[----:B------:R-:W0:Y:S02]  /*b480*/  @!P0 LDS.U8 R4, [R3+UR4] ;  /* 0x0000000403048984 */ /* 0x000e240008000000 */
[----:B0-----:R-:W-:-:S04]  /*b490*/  @!P0 LOP3.LUT P1, RZ, R4, 0xff, R17, 0xc8, !PT ;  /* 0x000000ff04ff8812 */ /* 0x001fc8000782c811 */
[----:B------:R-:W-:Y:S02]  /*b4a0*/  @!P0 SEL R5, RZ, 0x1, !P1 ;  /* 0x00000001ff058807 */ /* 0x000fe40004800000 */
[----:B------:R-:W-:Y:S02]  /*b4b0*/  ISETP.GT.AND P1, PT, R2, 0x1, PT ;  /* 0x000000010200780c */ /* 0x000fe40003f24270 */
[----:B------:R-:W-:Y:S01]  /*b4c0*/  SHF.R.S32.HI R2, RZ, 0x1, R2 ;  /* 0x00000001ff027819 */ /* 0x000fe20000011402 */
[----:B------:R0:W-:Y:S01]  /*b4d0*/  @!P0 STS.U8 [R0+UR4], R5 ;  /* 0x0000000500008988 */ /* 0x0001e20008000004 */
[----:B------:R-:W-:-:S09]  /*b4e0*/  @!P0 PRMT R17, R5, 0x7610, R17 ;  /* 0x0000761005118816 */ /* 0x000fd20000000011 */
[----:B0-----:R-:W-:Y:S05]  /*b4f0*/  @P1 BRA `(.L_x_1932) ;  /* 0xfffffffc00cc1947 */ /* 0x001fea000383ffff */
.L_x_1931:
[----:B------:R-:W-:Y:S02]  /*b500*/  ULDC UR4, c[0x0][0x22c] ;  /* 0x00008b0000047ab9 */ /* 0x000fe40000000800 */
[----:B------:R-:W-:-:S13]  /*b510*/  ISETP.NE.AND P0, PT, RZ, UR4, PT ;  /* 0x00000004ff007c0c */ /* 0x000fda000bf05270 */
[----:B------:R-:W-:Y:S05]  /*b520*/  @!P0 BRA `(.L_x_1933) ;  /* 0x0000000000ac8947 */ /* 0x000fea0003800000 */
[----:B------:R-:W0:Y:S02]  /*b530*/  LDC R7, c[0x0][RZ] ;  /* 0x00000000ff077b82 */ /* 0x000e240000000800 */
[----:B0-----:R-:W-:Y:S01]  /*b540*/  ISETP.GT.AND P0, PT, R7, 0x20, PT ;  /* 0x000000200700780c */ /* 0x001fe20003f04270 */
[----:B------:R-:W-:-:S12]  /*b550*/  IMAD.MOV.U32 R0, RZ, RZ, R7 ;  /* 0x000000ffff007224 */ /* 0x000fd800078e0007 */
[----:B------:R-:W-:Y:S05]  /*b560*/  @!P0 BRA `(.L_x_1934) ;  /* 0x0000000000688947 */ /* 0x000fea0003800000 */
[----:B------:R-:W0:Y:S01]  /*b570*/  S2UR UR5, SR_CgaCtaId ;  /* 0x00000000000579c3 */ /* 0x000e220000008800 */
[-C--:B------:R-:W-:Y:S01]  /*b580*/  LEA.HI R0, R7, R7.reuse, RZ, 0x1 ;  /* 0x0000000707007211 */ /* 0x080fe200078f08ff */
[----:B------:R-:W-:Y:S01]  /*b590*/  UMOV UR4, 0x400 ;  /* 0x0000040000047882 */ /* 0x000fe20000000000 */
[----:B------:R-:W-:Y:S01]  /*b5a0*/  IMAD R2, R23, R7, R24 ;  /* 0x0000000717027224 */ /* 0x000fe200078e0218 */
[----:B------:R-:W-:Y:S01]  /*b5b0*/  UIADD3 UR4, UR4, 0x10, URZ ;  /* 0x0000001004047890 */ /* 0x000fe2000fffe03f */
[----:B------:R-:W-:Y:S02]  /*b5c0*/  SHF.R.S32.HI R4, RZ, 0x1, R0 ;  /* 0x00000001ff047819 */ /* 0x000fe40000011400 */
[----:B------:R-:W-:Y:S02]  /*b5d0*/  MOV R0, 0x20 ;  /* 0x0000002000007802 */ /* 0x000fe40000000f00 */
[----:B------:R-:W-:Y:S01]  /*b5e0*/  ISETP.GE.AND P0, PT, R4, 0x20, PT ;  /* 0x000000200400780c */ /* 0x000fe20003f06270 */
[----:B0-----:R-:W-:-:S06]  /*b5f0*/  ULEA UR4, UR5, UR4, 0x18 ;  /* 0x0000000405047291 */ /* 0x001fcc000f8ec03f */
[----:B------:R-:W-:-:S03]  /*b600*/  VIADD R3, R2, UR4 ;  /* 0x0000000402037c36 */ /* 0x000fc60008000000 */
[----:B------:R0:W-:Y:S03]  /*b610*/  STS.U8 [R2+UR4], R17 ;  /* 0x0000001102007988 */ /* 0x0001e60008000004 */
[----:B------:R-:W-:Y:S05]  /*b620*/  @!P0 BRA `(.L_x_1934) ;  /* 0x0000000000388947 */ /* 0x000fea0003800000 */
.L_x_1935:
        /* <DEDUP_REMOVED lines=14> */
.L_x_1934:
[----:B------:R-:W-:Y:S01]  /*b710*/  BAR.SYNC.DEFER_BLOCKING 0x0 ;  /* 0x0000000000007b1d */ /* 0x000fe20000010000 */
[----:B------:R-:W-:-:S13]  /*b720*/  ISETP.GE.AND P0, PT, R0, 0x2, PT ;  /* 0x000000020000780c */ /* 0x000fda0003f06270 */
[----:B------:R-:W-:Y:S05]  /*b730*/  @!P0 BRA `(.L_x_1933) ;  /* 0x0000000000288947 */ /* 0x000fea0003800000 */
[----:B------:R-:W-:-:S07]  /*b740*/  IMAD.MOV.U32 R3, RZ, RZ, 0x1 ;  /* 0x00000001ff037424 */ /* 0x000fce00078e00ff */
.L_x_1936:
[C---:B0-----:R-:W-:Y:S02]  /*b750*/  LOP3.LUT R2, R17.reuse, 0xffff, RZ, 0xc0, !PT ;  /* 0x0000ffff11027812 */ /* 0x041fe400078ec0ff */
[----:B------:R-:W-:Y:S02]  /*b760*/  LOP3.LUT P0, RZ, R17, 0xff, RZ, 0xc0, !PT ;  /* 0x000000ff11ff7812 */ /* 0x000fe4000780c0ff */
[----:B------:R-:W-:-:S06]  /*b770*/  PRMT R2, R2, 0x8880, RZ ;  /* 0x0000888002027816 */ /* 0x000fcc00000000ff */
[----:B------:R0:W1:Y:S02]  /*b780*/  SHFL.DOWN PT, R2, R2, R3, 0x1f ;  /* 0x08001f0302027589 */ /* 0x00006400000e0000 */
[----:B0-----:R-:W-:-:S04]  /*b790*/  SHF.L.U32 R3, R3, 0x1, RZ ;  /* 0x0000000103037819 */ /* 0x001fc800000006ff */
[----:B------:R-:W-:Y:S02]  /*b7a0*/  ISETP.GE.AND P1, PT, R3, R0, PT ;  /* 0x000000000300720c */ /* 0x000fe40003f26270 */
[----:B-1----:R-:W-:-:S04]  /*b7b0*/  ISETP.NE.OR P0, PT, R2, RZ, P0 ;  /* 0x000000ff0200720c */ /* 0x002fc80000705670 */
[----:B------:R-:W-:-:S07]  /*b7c0*/  SEL R17, RZ, 0x1, !P0 ;  /* 0x00000001ff117807 */ /* 0x000fce0004000000 */
[----:B------:R-:W-:Y:S05]  /*b7d0*/  @!P1 BRA `(.L_x_1936) ;  /* 0xfffffffc00dc9947 */ /* 0x000fea000383ffff */
.L_x_1933:
[----:B------:R-:W1:Y:S01]  /*b7e0*/  LDC R11, c[0x0][0x3e8] ;  /* 0x0000fa00ff0b7b82 */ /* 0x000e620000000800 */
[----:B------:R-:W-:Y:S01]  /*b7f0*/  IMAD.MOV.U32 R16, RZ, RZ, RZ ;  /* 0x000000ffff107224 */ /* 0x000fe200078e00ff */
[----:B-1----:R-:W-:-:S13]  /*b800*/  ISETP.NE.AND P1, PT, R11, RZ, PT ;  /* 0x000000ff0b00720c */ /* 0x002fda0003f25270 */
[----:B------:R-:W-:Y:S05]  /*b810*/  @!P1 BRA `(.L_x_1937) ;  /* 0x0000001000449947 */ /* 0x000fea0003800000 */
[----:B------:R-:W-:Y:S01]  /*b820*/  MOV R8, RZ ;  /* 0x000000ff00087202 */ /* 0x000fe20000000f00 */
[----:B------:R-:W-:Y:S01]  /*b830*/  ULDC.64 UR4, c[0x0][0x3f0] ;  /* 0x0000fc0000047ab9 */ /* 0x000fe20000000a00 */
        /* <DEDUP_REMOVED lines=271> */
.L_x_1937:
[----:B------:R-:W-:Y:S01]  /*c930*/  ULDC.64 UR4, c[0x0][0x5f8] ;  /* 0x00017e0000047ab9 */ /* 0x000fe20000000a00 */
[----:B------:R-:W-:Y:S01]  /*c940*/  ULDC UR6, c[0x0][0x234] ;  /* 0x00008d0000067ab9 */ /* 0x000fe20000000800 */
[----:B------:R-:W-:Y:S02]  /*c950*/  ISETP.NE.U32.AND P0, PT, RZ, UR4, PT ;  /* 0x00000004ff007c0c */ /* 0x000fe4000bf05070 */
[----:B0-----:R-:W-:Y:S02]  /*c960*/  CS2R R2, SRZ ;  /* 0x0000000000027805 */ /* 0x001fe4000001ff00 */
        /* <DEDUP_REMOVED lines=288> */
.L_x_1939:
        /* <DEDUP_REMOVED lines=15> */
.L_x_1941:
[----:B0-----:R-:W-:Y:S05]  /*dc60*/  BSYNC B0 ;  /* 0x0000000000007941 */ /* 0x001fea0003800000 */
.L_x_1940:
        /* <DEDUP_REMOVED lines=15> */
.L_x_1943:
[----:B------:R-:W-:Y:S05]  /*dd60*/  BSYNC B0 ;  /* 0x0000000000007941 */ /* 0x000fea0003800000 */
.L_x_1942:
        /* <DEDUP_REMOVED lines=35> */
.L_x_1945:
[----:B------:R-:W-:Y:S05]  /*dfa0*/  BSYNC B0 ;  /* 0x0000000000007941 */ /* 0x000fea0003800000 */
.L_x_1944:
        /* <DEDUP_REMOVED lines=28> */
[----:B------:R-:W-:Y:S01]  /*e170*/  MOV R6, R4 ;  /* 0x0000000400067202 */ /* 0x000fe20000000f00 */
[----:B------:R-:W-:Y:S02]  /*e180*/  IMAD R7, R0, UR5, RZ ;  /* 0x0000000500077c24 */ /* 0x000fe4000f8e02ff */
[----:B0-----:R-:W-:-:S07]  /*e190*/  IMAD R9, R9, UR4, RZ ;  /* 0x0000000409097c24 */ /* 0x001fce000f8e02ff */
.L_x_1950:
[----:B------:R-:W-:-:S05]  /*e1a0*/  IMAD.IADD R4, R7, 0x1, R6 ;  /* 0x0000000107047824 */ /* 0x000fca00078e0206 */
[----:B------:R-:W-:-:S04]  /*e1b0*/  IADD3 R4, P0, R4, UR10, RZ ;  /* 0x0000000a04047c10 */ /* 0x000fc8000ff1e0ff */
[----:B------:R-:W-:-:S05]  /*e1c0*/  IADD3.X R5, RZ, UR11, RZ, P0, !PT ;  /* 0x0000000bff057c10 */ /* 0x000fca00087fe4ff */
[----:B------:R-:W2:Y:S01]  /*e1d0*/  LDG.E.U8 R4, desc[UR36][R4.64] ;  /* 0x0000002404047981 */ /* 0x000ea2000c1e1100 */
[----:B------:R-:W-:-:S05]  /*e1e0*/  IMAD.IADD R6, R9, 0x1, R6 ;  /* 0x0000000109067824 */ /* 0x000fca00078e0206 */
[----:B------:R-:W-:Y:S02]  /*e1f0*/  ISETP.GE.U32.AND P2, PT, R6, UR6, PT ;  /* 0x0000000606007c0c */ /* 0x000fe4000bf46070 */
[----:B--2---:R-:W-:-:S04]  /*e200*/  LOP3.LUT P0, RZ, R17, 0xff, R4, 0xc8, !PT ;  /* 0x000000ff11ff7812 */ /* 0x004fc8000780c804 */
[----:B------:R-:W-:-:S07]  /*e210*/  SEL R17, RZ, 0x1, !P0 ;  /* 0x00000001ff117807 */ /* 0x000fce0004000000 */
[----:B------:R-:W-:Y:S05]  /*e220*/  @!P2 BRA `(.L_x_1950) ;  /* 0xfffffffc00dca947 */ /* 0x000fea000383ffff */
[----:B------:R-:W-:Y:S05]  /*e230*/  BSYNC B1 ;  /* 0x0000000000017941 */ /* 0x000fea0003800000 */
.L_x_1949:
[----:B------:R-:W-:Y:S05]  /*e240*/  BRA `(.L_x_1948) ;  /* 0x00000000004c7947 */ /* 0x000fea0003800000 */
.L_x_1947:
[----:B------:R-:W-:Y:S01]  /*e250*/  ULDC UR5, c[0x0][0x228] ;  /* 0x00008a0000057ab9 */ /* 0x000fe20000000800 */
[----:B------:R-:W-:Y:S01]  /*e260*/  ULDC.64 UR10, c[0x0][0x600] ;  /* 0x00018000000a7ab9 */ /* 0x000fe20000000a00 */
[----:B------:R-:W-:-:S13]  /*e270*/  ISETP.GE.U32.AND P0, PT, R23, UR5, PT ;  /* 0x0000000517007c0c */ /* 0x000fda000bf06070 */
[----:B------:R-:W-:Y:S05]  /*e280*/  @P0 BRA `(.L_x_1948) ;  /* 0x00000000003c0947 */ /* 0x000fea0003800000 */
[----:B------:R-:W-:Y:S01]  /*e290*/  ULDC UR4, c[0x0][0x10] ;  /* 0x0000040000047ab9 */ /* 0x000fe20000000800 */
[----:B------:R-:W0:Y:S01]  /*e2a0*/  LDC R6, c[0x0][RZ] ;  /* 0x00000000ff067b82 */ /* 0x000e220000000800 */
[----:B------:R-:W-:Y:S01]  /*e2b0*/  MOV R7, R23 ;  /* 0x0000001700077202 */ /* 0x000fe20000000f00 */
[----:B------:R-:W-:-:S06]  /*e2c0*/  IMAD R0, R0, UR4, RZ ;  /* 0x0000000400007c24 */ /* 0x000fcc000f8e02ff */
[----:B------:R-:W1:Y:S02]  /*e2d0*/  LDC R8, c[0x0][0x4] ;  /* 0x00000100ff087b82 */ /* 0x000e640000000800 */
.L_x_1951:
[----:B------:R-:W-:-:S04]  /*e2e0*/  IMAD.IADD R5, R0, 0x1, R7 ;  /* 0x0000000100057824 */ /* 0x000fc800078e0207 */
[----:B0-----:R-:W-:-:S05]  /*e2f0*/  IMAD R5, R5, R6, R24 ;  /* 0x0000000605057224 */ /* 0x001fca00078e0218 */
[----:B------:R-:W-:-:S04]  /*e300*/  IADD3 R4, P0, R5, UR10, RZ ;  /* 0x0000000a05047c10 */ /* 0x000fc8000ff1e0ff */
[----:B------:R-:W-:-:S05]  /*e310*/  IADD3.X R5, RZ, UR11, RZ, P0, !PT ;  /* 0x0000000bff057c10 */ /* 0x000fca00087fe4ff */
[----:B------:R-:W2:Y:S01]  /*e320*/  LDG.E.U8 R4, desc[UR36][R4.64] ;  /* 0x0000002404047981 */ /* 0x000ea2000c1e1100 */
[----:B-1----:R-:W-:Y:S01]  /*e330*/  IMAD.IADD R7, R8, 0x1, R7 ;  /* 0x0000000108077824 */ /* 0x002fe200078e0207 */
[----:B--2---:R-:W-:-:S04]  /*e340*/  LOP3.LUT P0, RZ, R17, 0xff, R4, 0xc8, !PT ;  /* 0x000000ff11ff7812 */ /* 0x004fc8000780c804 */
[----:B------:R-:W-:Y:S02]  /*e350*/  SEL R17, RZ, 0x1, !P0 ;  /* 0x00000001ff117807 */ /* 0x000fe40004000000 */
[----:B------:R-:W-:-:S13]  /*e360*/  ISETP.GE.U32.AND P0, PT, R7, UR5, PT ;  /* 0x0000000507007c0c */ /* 0x000fda000bf06070 */
[----:B------:R-:W-:Y:S05]  /*e370*/  @!P0 BRA `(.L_x_1951) ;  /* 0xfffffffc00d88947 */ /* 0x000fea000383ffff */
.L_x_1948:
[----:B------:R-:W-:Y:S05]  /*e380*/  BSYNC B0 ;  /* 0x0000000000007941 */ /* 0x000fea0003800000 */
.L_x_1946:
        /* <DEDUP_REMOVED lines=11> */
[----:B------:R-:W-:-:S07]  /*e440*/  MOV R4, UR4 ;  /* 0x0000000400047c02 */ /* 0x000fce0008000f00 */
.L_x_1953:
[----:B------:R-:W-:Y:S01]  /*e450*/  IMAD.IADD R5, R23, 0x1, R4 ;  /* 0x0000000117057824 */ /* 0x000fe200078e0204 */
[----:B------:R-:W-:Y:S04]  /*e460*/  BAR.SYNC.DEFER_BLOCKING 0x0 ;  /* 0x0000000000007b1d */ /* 0x000fe80000010000 */
        /* <DEDUP_REMOVED lines=11> */
.L_x_1952:
[----:B------:R-:W-:Y:S01]  /*e520*/  IADD3 R4, R0, UR7, RZ ;  /* 0x0000000700047c10 */ /* 0x000fe2000fffe0ff */
[----:B------:R-:W-:Y:S06]  /*e530*/  @!P3 BRA `(.L_x_1954) ;  /* 0x000000000090b947 */ /* 0x000fec0003800000 */
[----:B------:R-:W-:Y:S01]  /*e540*/  ISETP.GT.AND P0, PT, R9, 0x20, PT ;  /* 0x000000200900780c */ /* 0x000fe20003f04270 */
[----:B------:R-:W-:-:S12]  /*e550*/  IMAD.MOV.U32 R5, RZ, RZ, R9 ;  /* 0x000000ffff057224 */ /* 0x000fd800078e0009 */
[----:B------:R-:W-:Y:S05]  /*e560*/  @!P0 BRA `(.L_x_1955) ;  /* 0x0000000000508947 */ /* 0x000fea0003800000 */
[----:B------:R-:W-:Y:S01]  /*e570*/  LEA.HI R5, R9, R9, RZ, 0x1 ;  /* 0x0000000909057211 */ /* 0x000fe200078f08ff */
[----:B------:R1:W-:Y:S03]  /*e580*/  STS.U8 [R0+UR7], R17 ;  /* 0x0000001100007988 */ /* 0x0003e60008000007 */
[----:B------:R-:W-:Y:S01]  /*e590*/  SHF.R.S32.HI R6, RZ, 0x1, R5 ;  /* 0x00000001ff067819 */ /* 0x000fe20000011405 */
[----:B------:R-:W-:-:S03]  /*e5a0*/  HFMA2.MMA R5, -RZ, RZ, 0, 1.9073486328125e-06 ;  /* 0x00000020ff057435 */ /* 0x000fc600000001ff */
[----:B------:R-:W-:-:S13]  /*e5b0*/  ISETP.GE.AND P0, PT, R6, 0x20, PT ;  /* 0x000000200600780c */ /* 0x000fda0003f06270 */
[----:B-1----:R-:W-:Y:S05]  /*e5c0*/  @!P0 BRA `(.L_x_1955) ;  /* 0x0000000000388947 */ /* 0x002fea0003800000 */
.L_x_1956:
[----:B------:R-:W-:Y:S01]  /*e5d0*/  IMAD.IADD R5, R24, 0x1, R6 ;  /* 0x0000000118057824 */ /* 0x000fe200078e0206 */
[----:B------:R-:W-:Y:S04]  /*e5e0*/  BAR.SYNC.DEFER_BLOCKING 0x0 ;  /* 0x0000000000007b1d */ /* 0x000fe80000010000 */
[----:B------:R-:W-:-:S04]  /*e5f0*/  ISETP.GE.U32.AND P0, PT, R5, R9, PT ;  /* 0x000000090500720c */ /* 0x000fc80003f06070 */
[----:B------:R-:W-:-:S13]  /*e600*/  ISETP.GE.U32.OR P0, PT, R24, R6, P0 ;  /* 0x000000061800720c */ /* 0x000fda0000706470 */
[----:B------:R-:W-:Y:S02]  /*e610*/  @!P0 IADD3 R5, R4, R6, RZ ;  /* 0x0000000604058210 */ /* 0x000fe40007ffe0ff */
[----:B------:R-:W-:-:S03]  /*e620*/  SHF.R.S32.HI R6, RZ, 0x1, R6 ;  /* 0x00000001ff067819 */ /* 0x000fc60000011406 */
[----:B------:R-:W1:Y:S02]  /*e630*/  @!P0 LDS.U8 R8, [R5] ;  /* 0x0000000005088984 */ /* 0x000e640000000000 */
[----:B-1----:R-:W-:-:S04]  /*e640*/  @!P0 LOP3.LUT P2, RZ, R8, 0xff, R17, 0xc8, !PT ;  /* 0x000000ff08ff8812 */ /* 0x002fc8000784c811 */
[----:B------:R-:W-:Y:S02]  /*e650*/  @!P0 SEL R7, RZ, 0x1, !P2 ;  /* 0x00000001ff078807 */ /* 0x000fe40005000000 */
[----:B------:R-:W-:Y:S02]  /*e660*/  ISETP.GE.AND P2, PT, R6, 0x20, PT ;  /* 0x000000200600780c */ /* 0x000fe40003f46270 */
[----:B0-----:R-:W-:Y:S01]  /*e670*/  @!P0 PRMT R17, R7, 0x7610, R17 ;  /* 0x0000761007118816 */ /* 0x001fe20000000011 */
[----:B------:R1:W-:Y:S10]  /*e680*/  @!P0 STS.U8 [R0+UR7], R7 ;  /* 0x0000000700008988 */ /* 0x0003f40008000007 */
[----:B-1----:R-:W-:Y:S05]  /*e690*/  @P2 BRA `(.L_x_1956) ;  /* 0xfffffffc00cc2947 */ /* 0x002fea000383ffff */
[----:B------:R-:W-:-:S07]  /*e6a0*/  IMAD.MOV.U32 R5, RZ, RZ, 0x20 ;  /* 0x00000020ff057424 */ /* 0x000fce00078e00ff */
.L_x_1955:
[----:B------:R-:W-:Y:S01]  /*e6b0*/  BAR.SYNC.DEFER_BLOCKING 0x0 ;  /* 0x0000000000007b1d */ /* 0x000fe20000010000 */
[----:B------:R-:W-:-:S13]  /*e6c0*/  ISETP.GE.AND P0, PT, R5, 0x2, PT ;  /* 0x000000020500780c */ /* 0x000fda0003f06270 */
[----:B------:R-:W-:Y:S05]  /*e6d0*/  @!P0 BRA `(.L_x_1954) ;  /* 0x0000000000288947 */ /* 0x000fea0003800000 */
[----:B0-----:R-:W-:-:S07]  /*e6e0*/  MOV R0, 0x1 ;  /* 0x0000000100007802 */ /* 0x001fce0000000f00 */
.L_x_1957:
[C---:B------:R-:W-:Y:S02]  /*e6f0*/  LOP3.LUT R4, R17.reuse, 0xffff, RZ, 0xc0, !PT ;  /* 0x0000ffff11047812 */ /* 0x040fe400078ec0ff */
[----:B------:R-:W-:Y:S02]  /*e700*/  LOP3.LUT P0, RZ, R17, 0xff, RZ, 0xc0, !PT ;  /* 0x000000ff11ff7812 */ /* 0x000fe4000780c0ff */
[----:B------:R-:W-:-:S06]  /*e710*/  PRMT R7, R4, 0x8880, RZ ;  /* 0x0000888004077816 */ /* 0x000fcc00000000ff */
[----:B------:R0:W1:Y:S02]  /*e720*/  SHFL.DOWN PT, R7, R7, R0, 0x1f ;  /* 0x08001f0007077589 */ /* 0x00006400000e0000 */
[----:B0-----:R-:W-:-:S05]  /*e730*/  IMAD.SHL.U32 R0, R0, 0x2, RZ ;  /* 0x0000000200007824 */ /* 0x001fca00078e00ff */
[----:B------:R-:W-:Y:S02]  /*e740*/  ISETP.GE.AND P2, PT, R0, R5, PT ;  /* 0x000000050000720c */ /* 0x000fe40003f46270 */
[----:B-1----:R-:W-:-:S04]  /*e750*/  ISETP.NE.OR P0, PT, R7, RZ, P0 ;  /* 0x000000ff0700720c */ /* 0x002fc80000705670 */
[----:B------:R-:W-:-:S07]  /*e760*/  SEL R17, RZ, 0x1, !P0 ;  /* 0x00000001ff117807 */ /* 0x000fce0004000000 */
[----:B------:R-:W-:Y:S05]  /*e770*/  @!P2 BRA `(.L_x_1957) ;  /* 0xfffffffc00dca947 */ /* 0x000fea000383ffff */
.L_x_1954:
        /* <DEDUP_REMOVED lines=12> */
.L_x_1959:
        /* <DEDUP_REMOVED lines=20> */
.L_x_1961:
[----:B------:R-:W-:Y:S01]  /*e980*/  ULDC.64 UR4, c[0x0][0x5e8] ;  /* 0x00017a0000047ab9 */ /* 0x000fe20000000a00 */
[----:B------:R-:W-:Y:S02]  /*e990*/  LOP3.LUT P0, RZ, R17, 0xff, RZ, 0xc0, !PT ;  /* 0x000000ff11ff7812 */ /* 0x000fe4000780c0ff */
[----:B------:R-:W-:Y:S02]  /*e9a0*/  IADD3 R16, P1, R16, UR4, RZ ;  /* 0x0000000410107c10 */ /* 0x000fe4000ff3e0ff */
[----:B------:R-:W-:-:S03]  /*e9b0*/  SEL R3, RZ, 0x1, !P0 ;  /* 0x00000001ff037807 */ /* 0x000fc60004000000 */
[----:B------:R-:W-:-:S05]  /*e9c0*/  IMAD.X R17, RZ, RZ, UR5, P1 ;  /* 0x00000005ff117e24 */ /* 0x000fca00088e06ff */
[----:B------:R-:W-:Y:S01]  /*e9d0*/  STG.E.U8 desc[UR36][R16.64], R3 ;  /* 0x0000000310007986 */ /* 0x000fe2000c101124 */
[----:B------:R-:W-:Y:S05]  /*e9e0*/  EXIT ;  /* 0x000000000000794d */ /* 0x000fea0003800000 */
.L_x_1960:
[----:B------:R-:W-:Y:S01]  /*e9f0*/  STG.E.U8 desc[UR36][R2.64], R17 ;  /* 0x0000001102007986 */ /* 0x000fe2000c101124 */
[----:B------:R-:W-:Y:S05]  /*ea00*/  EXIT ;  /* 0x000000000000794d */ /* 0x000fea0003800000 */
.L_x_1958:
[----:B------:R-:W-:Y:S01]  /*ea10*/  ISETP.NE.AND P1, PT, RZ, UR38, PT ;  /* 0x00000026ff007c0c */ /* 0x000fe2000bf25270 */
[----:B------:R-:W-:Y:S01]  /*ea20*/  ULDC.64 UR4, c[0x0][0x5e8] ;  /* 0x00017a0000047ab9 */ /* 0x000fe20000000a00 */
[----:B------:R-:W-:Y:S01]  /*ea30*/  ULDC.U8 UR6, c[0x0][0x619] ;  /* 0x0001864000067ab9 */ /* 0x000fe20000000000 */
[----:B------:R-:W-:Y:S02]  /*ea40*/  IADD3 R2, P0, R16, UR4, RZ ;  /* 0x0000000410027c10 */ /* 0x000fe4000ff1e0ff */
[----:B------:R-:W-:Y:S02]  /*ea50*/  ISETP.NE.AND P2, PT, RZ, UR6, PT ;  /* 0x00000006ff007c0c */ /* 0x000fe4000bf45270 */
[----:B------:R-:W-:-:S06]  /*ea60*/  IADD3.X R3, RZ, UR5, RZ, P0, !PT ;  /* 0x00000005ff037c10 */ /* 0x000fcc00087fe4ff */
[----:B------:R-:W-:Y:S05]  /*ea70*/  @!P1 BRA `(.L_x_1962) ;  /* 0x00000000000c9947 */ /* 0x000fea0003800000 */
[----:B0-----:R-:W2:Y:S02]  /*ea80*/  LDG.E.U8 R0, desc[UR36][R2.64] ;  /* 0x0000002402007981 */ /* 0x001ea4000c1e1100 */
[----:B--2---:R-:W-:-:S04]  /*ea90*/  LOP3.LUT P0, RZ, R0, 0xff, R17, 0xc8, !PT ;  /* 0x000000ff00ff7812 */ /* 0x004fc8000780c811 */
[----:B------:R-:W-:-:S09]  /*eaa0*/  SEL R17, RZ, 0x1, !P0 ;  /* 0x00000001ff117807 */ /* 0x000fd20004000000 */
.L_x_1962:
        /* <DEDUP_REMOVED lines=20> */
.L_x_1964:
[----:B------:R-:W-:Y:S01]  /*ebf0*/  ULDC.64 UR4, c[0x0][0x5e8] ;  /* 0x00017a0000047ab9 */ /* 0x000fe20000000a00 */
[----:B------:R-:W-:Y:S02]  /*ec00*/  LOP3.LUT P0, RZ, R17, 0xff, RZ, 0xc0, !PT ;  /* 0x000000ff11ff7812 */ /* 0x000fe4000780c0ff */
[----:B------:R-:W-:Y:S02]  /*ec10*/  IADD3 R16, P1, R16, UR4, RZ ;  /* 0x0000000410107c10 */ /* 0x000fe4000ff3e0ff */
[----:B------:R-:W-:Y:S02]  /*ec20*/  SEL R3, RZ, 0x1, !P0 ;  /* 0x00000001ff037807 */ /* 0x000fe40004000000 */
[----:B------:R-:W-:-:S05]  /*ec30*/  IADD3.X R17, RZ, UR5, RZ, P1, !PT ;  /* 0x00000005ff117c10 */ /* 0x000fca0008ffe4ff */
[----:B------:R-:W-:Y:S01]  /*ec40*/  STG.E.U8 desc[UR36][R16.64], R3 ;  /* 0x0000000310007986 */ /* 0x000fe2000c101124 */
[----:B------:R-:W-:Y:S05]  /*ec50*/  EXIT ;  /* 0x000000000000794d */ /* 0x000fea0003800000 */
.L_x_1963:
[----:B------:R-:W-:-:S04]  /*ec60*/  LOP3.LUT P0, RZ, R17, 0xff, RZ, 0xc0, !PT ;  /* 0x000000ff11ff7812 */ /* 0x000fc8000780c0ff */
[----:B------:R-:W-:-:S05]  /*ec70*/  SEL R5, RZ, 0x1, !P0 ;  /* 0x00000001ff057807 */ /* 0x000fca0004000000 */
[----:B------:R-:W-:Y:S01]  /*ec80*/  STG.E.U8 desc[UR36][R2.64], R5 ;  /* 0x0000000502007986 */ /* 0x000fe2000c101124 */
[----:B------:R-:W-:Y:S05]  /*ec90*/  EXIT ;  /* 0x000000000000794d */ /* 0x000fea0003800000 */
.L_x_1938:
        /* <DEDUP_REMOVED lines=22> */
.L_x_1966:
        /* <DEDUP_REMOVED lines=20> */
.L_x_1968:
[----:B------:R-:W-:Y:S01]  /*ef40*/  ULDC.64 UR4, c[0x0][0x5e8] ;  /* 0x00017a0000047ab9 */ /* 0x000fe20000000a00 */
[----:B------:R-:W-:Y:S02]  /*ef50*/  LOP3.LUT P0, RZ, R17, 0xff, RZ, 0xc0, !PT ;  /* 0x000000ff11ff7812 */ /* 0x000fe4000780c0ff */
[----:B------:R-:W-:Y:S02]  /*ef60*/  IADD3 R16, P1, R16, UR4, RZ ;  /* 0x0000000410107c10 */ /* 0x000fe4000ff3e0ff */
[----:B------:R-:W-:Y:S02]  /*ef70*/  SEL R3, RZ, 0x1, !P0 ;  /* 0x00000001ff037807 */ /* 0x000fe40004000000 */
[----:B------:R-:W-:-:S05]  /*ef80*/  IADD3.X R17, RZ, UR5, RZ, P1, !PT ;  /* 0x00000005ff117c10 */ /* 0x000fca0008ffe4ff */
[----:B------:R-:W-:Y:S01]  /*ef90*/  STG.E.U8 desc[UR36][R16.64], R3 ;  /* 0x0000000310007986 */ /* 0x000fe2000c101124 */
[----:B------:R-:W-:Y:S05]  /*efa0*/  EXIT ;  /* 0x000000000000794d */ /* 0x000fea0003800000 */
.L_x_1967:
[----:B------:R-:W-:Y:S01]  /*efb0*/  STG.E.U8 desc[UR36][R2.64], R17 ;  /* 0x0000001102007986 */ /* 0x000fe2000c101124 */
[----:B------:R-:W-:Y:S05]  /*efc0*/  EXIT ;  /* 0x000000000000794d */ /* 0x000fea0003800000 */
.L_x_1965:
[----:B------:R-:W-:Y:S01]  /*efd0*/  ISETP.NE.AND P1, PT, RZ, UR38, PT ;  /* 0x00000026ff007c0c */ /* 0x000fe2000bf25270 */
[----:B------:R-:W-:Y:S01]  /*efe0*/  ULDC.64 UR4, c[0x0][0x5e8] ;  /* 0x00017a0000047ab9 */ /* 0x000fe20000000a00 */
[----:B------:R-:W-:Y:S01]  /*eff0*/  ULDC.U8 UR6, c[0x0][0x619] ;  /* 0x0001864000067ab9 */ /* 0x000fe20000000000 */
[----:B------:R-:W-:Y:S02]  /*f000*/  IADD3 R2, P0, R16, UR4, RZ ;  /* 0x0000000410027c10 */ /* 0x000fe4000ff1e0ff */
[----:B------:R-:W-:-:S03]  /*f010*/  ISETP.NE.AND P2, PT, RZ, UR6, PT ;  /* 0x00000006ff007c0c */ /* 0x000fc6000bf45270 */
[----:B------:R-:W-:-:S05]  /*f020*/  IMAD.X R3, RZ, RZ, UR5, P0 ;  /* 0x00000005ff037e24 */ /* 0x000fca00080e06ff */
[----:B------:R-:W-:Y:S05]  /*f030*/  @!P1 BRA `(.L_x_1969) ;  /* 0x00000000000c9947 */ /* 0x000fea0003800000 */
[----:B------:R-:W2:Y:S02]  /*f040*/  LDG.E.U8 R0, desc[UR36][R2.64] ;  /* 0x0000002402007981 */ /* 0x000ea4000c1e1100 */
[----:B--2---:R-:W-:-:S04]  /*f050*/  LOP3.LUT P0, RZ, R0, 0xff, R17, 0xc8, !PT ;  /* 0x000000ff00ff7812 */ /* 0x004fc8000780c811 */
[----:B------:R-:W-:-:S09]  /*f060*/  SEL R17, RZ, 0x1, !P0 ;  /* 0x00000001ff117807 */ /* 0x000fd20004000000 */
.L_x_1969:
        /* <DEDUP_REMOVED lines=22> */
.L_x_1971:
[----:B------:R-:W-:Y:S02]  /*f1d0*/  ULDC.64 UR4, c[0x0][0x5e8] ;  /* 0x00017a0000047ab9 */ /* 0x000fe40000000a00 */
[----:B------:R-:W-:-:S05]  /*f1e0*/  IADD3 R16, P0, R16, UR4, RZ ;  /* 0x0000000410107c10 */ /* 0x000fca000ff1e0ff */
[----:B------:R-:W-:-:S05]  /*f1f0*/  IMAD.X R17, RZ, RZ, UR5, P0 ;  /* 0x00000005ff117e24 */ /* 0x000fca00080e06ff */
[----:B------:R-:W-:Y:S01]  /*f200*/  STG.E.U8 desc[UR36][R16.64], R19 ;  /* 0x0000001310007986 */ /* 0x000fe2000c101124 */
[----:B------:R-:W-:Y:S05]  /*f210*/  EXIT ;  /* 0x000000000000794d */ /* 0x000fea0003800000 */
.L_x_1970:
[----:B------:R-:W-:Y:S01]  /*f220*/  STG.E.U8 desc[UR36][R2.64], R19 ;  /* 0x0000001302007986 */ /* 0x000fe2000c101124 */
[----:B------:R-:W-:Y:S05]  /*f230*/  EXIT ;  /* 0x000000000000794d */ /* 0x000fea0003800000 */
.L_x_1972:
        /* <DEDUP_REMOVED lines=12> */
.L_x_7554:


//--------------------- .text._ZN2at6native13reduce_kernelILi256ELi2ENS0_8ReduceOpIdNS0_14func_wrapper_tIbZZZNS0_14or_kernel_cudaERNS_14TensorIteratorEENKUlvE_clEvENKUlvE4_clEvEUlbdE_EEjbLi4ELi4EEEEEvT1_ --------------------------
	.section	.text._ZN2at6native13reduce_kernelILi256ELi2ENS0_8ReduceOpIdNS0_14func_wrapper_tIbZZZNS0_14or_kernel_cudaERNS_14TensorIteratorEENKUlvE_clEvENKUlvE4_clEvEUlbdE_EEjbLi4ELi4EEEEEvT1_,"ax",@progbits
	.align	128
        .global         _ZN2at6native13reduce_kernelILi256ELi2ENS0_8ReduceOpIdNS0_14func_wrapper_tIbZZZNS0_14or_kernel_cudaERNS_14TensorIteratorEENKUlvE_clEvENKUlvE4_clEvEUlbdE_EEjbLi4ELi4EEEEEvT1_
        .type           _ZN2at6native13reduce_kernelILi256ELi2ENS0_8ReduceOpIdNS0_14func_wrapper_tIbZZZNS0_14or_kernel_cudaERNS_14TensorIteratorEENKUlvE_clEvENKUlvE4_clEvEUlbdE_EEjbLi4ELi4EEEEEvT1_,@function
        .size           _ZN2at6native13reduce_kernelILi256ELi2ENS0_8ReduceOpIdNS0_14func_wrapper_tIbZZZNS0_14or_kernel_cudaERNS_14TensorIteratorEENKUlvE_clEvENKUlvE4_clEvEUlbdE_EEjbLi4ELi4EEEEEvT1_,(.L_x_7555 - _ZN2at6native13reduce_kernelILi256ELi2ENS0_8ReduceOpIdNS0_14func_wrapper_tIbZZZNS0_14or_kernel_cudaERNS_14TensorIteratorEENKUlvE_clEvENKUlvE4_clEvEUlbdE_EEjbLi4ELi4EEEEEvT1_)
        .other          _ZN2at6native13reduce_kernelILi256ELi2ENS0_8ReduceOpIdNS0_14func_wrapper_tIbZZZNS0_14or_kernel_cudaERNS_14TensorIteratorEENKUlvE_clEvENKUlvE4_clEvEUlbdE_EEjbLi4ELi4EEEEEvT1_,@"STO_CUDA_ENTRY STV_DEFAULT"
_ZN2at6native13reduce_kernelILi256ELi2ENS0_8ReduceOpIdNS0_14func_wrapper_tIbZZZNS0_14or_kernel_cudaERNS_14TensorIteratorEENKUlvE_clEvENKUlvE4_clEvEUlbdE_EEjbLi4ELi4EEEEEvT1_:
.text._ZN2at6native13reduce_kernelILi256ELi2ENS0_8ReduceOpIdNS0_14func_wrapper_tIbZZZNS0_14or_kernel_cudaERNS_14TensorIteratorEENKUlvE_clEvENKUlvE4_clEvEUlbdE_EEjbLi4ELi4EEEEEvT1_:
        /* <DEDUP_REMOVED lines=287> */
.L_x_1973:
        /* <DEDUP_REMOVED lines=43> */
.L_x_1977:
        /* <DEDUP_REMOVED lines=25> */
.L_x_1983:
[----:B------:R-:W-:Y:S05]  /*1630*/  BSYNC B2 ;  /* 0x0000000000027941 */ /* 0x000fea0003800000 */
.L_x_1982:
        /* <DEDUP_REMOVED lines=12> */
.L_x_1981:
[----:B------:R-:W-:Y:S05]  /*1700*/  BSYNC B1 ;  /* 0x0000000000017941 */ /* 0x000fea0003800000 */
.L_x_1980:
[----:B------:R-:W0:Y:S01]  /*1710*/  LDC R6, c[0x0][0x218] ;  /* 0x00008600ff067b82 */ /* 0x000e220000000800 */
[----:B------:R-:W-:-:S04]  /*1720*/  IADD3 R5, P0, -R7, 0x4, RZ ;  /* 0x0000000407057810 */ /* 0x000fc80007f1e1ff */
[----:B------:R-:W-:Y:S01]  /*1730*/  LEA R22, P1, R5, R22, 0x3 ;  /* 0x0000001605167211 */ /* 0x000fe200078218ff */
[----:B------:R-:W-:-:S05]  /*1740*/  IMAD.X R4, RZ, RZ, -0x1, P0 ;  /* 0xffffffffff047424 */ /* 0x000fca00000e06ff */
[----:B------:R-:W-:Y:S02]  /*1750*/  LEA.HI.X R23, R5, R23, R4, 0x3, P1 ;  /* 0x0000001705177211 */ /* 0x000fe400008f1c04 */
[----:B0-----:R-:W-:-:S07]  /*1760*/  IADD3 R3, R7, -0x4, R6 ;  /* 0xfffffffc07037810 */ /* 0x001fce0007ffe006 */
.L_x_1979:
[----:B------:R-:W-:Y:S05]  /*1770*/  BSYNC B0 ;  /* 0x0000000000007941 */ /* 0x000fea0003800000 */
.L_x_1978:
        /* <DEDUP_REMOVED lines=15> */
.L_x_1986:
        /* <DEDUP_REMOVED lines=20> */
.L_x_1985:
[----:B------:R-:W-:Y:S05]  /*19b0*/  BSYNC B0 ;  /* 0x0000000000007941 */ /* 0x000fea0003800000 */
.L_x_1984:
        /* <DEDUP_REMOVED lines=8> */
.L_x_1988:
[----:B------:R-:W-:Y:S05]  /*1a40*/  BSYNC B0 ;  /* 0x0000000000007941 */ /* 0x000fea0003800000 */
.L_x_1987:
        /* <DEDUP_REMOVED lines=10> */
[----:B------:R-:W-:-:S13]  /*1af0*/  LOP3.LUT P0, RZ, R0, 0xff, RZ, 0xc0, !PT ;  /* 0x000000ff00ff7812 */ /* 0x000fda000780c0ff */
[----:B--2---:R-:W-:-:S06]  /*1b00*/  DSETP.NEU.OR P0, PT, R22, RZ, P0 ;  /* 0x000000ff1600722a */ /* 0x004fcc000070d400 */
[----:B------:R-:W-:-:S08]  /*1b10*/  SEL R0, RZ, 0x1, !P0 ;  /* 0x00000001ff007807 */ /* 0x000fd00004000000 */
.L_x_1990:
[----:B------:R-:W-:Y:S05]  /*1b20*/  BSYNC B0 ;  /* 0x0000000000007941 */ /* 0x000fea0003800000 */
.L_x_1989:
        /* <DEDUP_REMOVED lines=8> */
.L_x_1976:
        /* <DEDUP_REMOVED lines=34> */
.L_x_1999:
        /* <DEDUP_REMOVED lines=295> */
.L_x_1995:
        /* <DEDUP_REMOVED lines=241> */
.L_x_1996:
[----:B------:R-:W-:-:S04]  /*3f50*/  LOP3.LUT R3, R3, 0xfffffff0, RZ, 0xc0, !PT ;  /* 0xfffffff003037812 */ /* 0x000fc800078ec0ff */
[----:B------:R-:W-:-:S04]  /*3f60*/  IADD3 R8, P0, R22, R3, RZ ;  /* 0x0000000316087210 */ /* 0x000fc80007f1e0ff */
[----:B------:R-:W-:-:S06]  /*3f70*/  IADD3.X R9, RZ, R23, RZ, P0, !PT ;  /* 0x00000017ff097210 */ /* 0x000fcc00007fe4ff */
        /* <DEDUP_REMOVED lines=248> */
.L_x_1997:
        /* <DEDUP_REMOVED lines=239> */
.L_x_1998:
[----:B------:R-:W-:Y:S02]  /*5df0*/  LOP3.LUT R3, R3, 0xfffffff0, RZ, 0xc0, !PT ;  /* 0xfffffff003037812 */ /* 0x000fe400078ec0ff */
[----:B------:R-:W-:Y:S02]  /*5e00*/  LOP3.LUT P5, RZ, R35, 0xff, RZ, 0xc0, !PT ;  /* 0x000000ff23ff7812 */ /* 0x000fe400078ac0ff */
[----:B------:R-:W-:Y:S02]  /*5e10*/  LOP3.LUT P3, RZ, R34, 0xff, RZ, 0xc0, !PT ;  /* 0x000000ff22ff7812 */ /* 0x000fe4000786c0ff */
[----:B------:R-:W-:Y:S01]  /*5e20*/  LOP3.LUT P4, RZ, R31, 0xff, RZ, 0xc0, !PT ;  /* 0x000000ff1fff7812 */ /* 0x000fe2000788c0ff */
[----:B------:R-:W-:Y:S01]  /*5e30*/  IMAD.IADD R21, R21, 0x1, R0 ;  /* 0x0000000115157824 */ /* 0x000fe200078e0200 */
[----:B------:R-:W-:Y:S01]  /*5e40*/  IADD3 R24, P0, R22, R3, RZ ;  /* 0x0000000316187210 */ /* 0x000fe20007f1e0ff */
[----:B------:R-:W-:-:S04]  /*5e50*/  ULDC UR4, c[0x0][0x218] ;  /* 0x0000860000047ab9 */ /* 0x000fc80000000800 */
[----:B------:R-:W-:-:S06]  /*5e60*/  IMAD.X R25, RZ, RZ, R23, P0 ;  /* 0x000000ffff197224 */ /* 0x000fcc00000e0617 */
[----:B------:R-:W2:Y:S01]  /*5e70*/  LDG.E.128 R24, desc[UR58][R24.64] ;  /* 0x0000003a18187981 */ /* 0x000ea2000c1e1d00 */
[----:B-----5:R-:W-:Y:S01]  /*5e80*/  DSETP.NEU.OR P5, PT, R14, RZ, P5 ;  /* 0x000000ff0e00722a */ /* 0x020fe20002fad400 */
[----:B------:R-:W-:Y:S01]  /*5e90*/  LOP3.LUT P1, RZ, R30, 0xff, RZ, 0xc0, !PT ;  /* 0x000000ff1eff7812 */ /* 0x000fe2000782c0ff */
[----:B------:R-:W-:Y:S01]  /*5ea0*/  DSETP.NEU.OR P3, PT, R12, RZ, P3 ;  /* 0x000000ff0c00722a */ /* 0x000fe20001f6d400 */
[----:B------:R-:W-:Y:S01]  /*5eb0*/  LOP3.LUT P0, RZ, R29, 0xff, RZ, 0xc0, !PT ;  /* 0x000000ff1dff7812 */ /* 0x000fe2000780c0ff */
[----:B------:R-:W-:Y:S01]  /*5ec0*/  DSETP.NEU.OR P4, PT, R8, RZ, P4 ;  /* 0x000000ff0800722a */ /* 0x000fe2000278d400 */
[----:B------:R-:W-:Y:S02]  /*5ed0*/  LOP3.LUT P2, RZ, R28, 0xff, RZ, 0xc0, !PT ;  /* 0x000000ff1cff7812 */ /* 0x000fe4000784c0ff */
[----:B------:R-:W-:Y:S02]  /*5ee0*/  SEL R35, RZ, 0x1, !P5 ;  /* 0x00000001ff237807 */ /* 0x000fe40006800000 */
[----:B------:R-:W-:Y:S01]  /*5ef0*/  LOP3.LUT P5, RZ, R16, 0xff, RZ, 0xc0, !PT ;  /* 0x000000ff10ff7812 */ /* 0x000fe200078ac0ff */
[----:B------:R-:W-:Y:S01]  /*5f00*/  IMAD R16, R0, 0x3, R21 ;  /* 0x0000000300107824 */ /* 0x000fe200078e0215 */
[----:B------:R-:W-:-:S02]  /*5f10*/  SEL R34, RZ, 0x1, !P3 ;  /* 0x00000001ff227807 */ /* 0x000fc40005800000 */
[----:B------:R-:W-:Y:S01]  /*5f20*/  LOP3.LUT P3, RZ, R20, 0xff, RZ, 0xc0, !PT ;  /* 0x000000ff14ff7812 */ /* 0x000fe2000786c0ff */
[----:B------:R-:W-:Y:S01]  /*5f30*/  DSETP.NEU.OR P1, PT, R10, RZ, P1 ;  /* 0x000000ff0a00722a */ /* 0x000fe20000f2d400 */
[----:B------:R-:W-:Y:S01]  /*5f40*/  MOV R3, UR4 ;  /* 0x0000000400037c02 */ /* 0x000fe20008000f00 */
[----:B------:R-:W-:Y:S01]  /*5f50*/  DSETP.NEU.OR P0, PT, R4, RZ, P0 ;  /* 0x000000ff0400722a */ /* 0x000fe2000070d400 */
[----:B------:R-:W-:Y:S01]  /*5f60*/  SEL R31, RZ, 0x1, !P4 ;  /* 0x00000001ff1f7807 */ /* 0x000fe20006000000 */
[----:B------:R-:W-:Y:S01]  /*5f70*/  DSETP.NEU.OR P2, PT, R6, RZ, P2 ;  /* 0x000000ff0600722a */ /* 0x000fe2000174d400 */
[----:B------:R-:W-:Y:S02]  /*5f80*/  ISETP.GE.U32.AND P4, PT, R16, R3, PT ;  /* 0x000000031000720c */ /* 0x000fe40003f86070 */
[----:B------:R-:W-:Y:S02]  /*5f90*/  SEL R30, RZ, 0x1, !P1 ;  /* 0x00000001ff1e7807 */ /* 0x000fe40004800000 */
[----:B------:R-:W-:-:S02]  /*5fa0*/  SEL R29, RZ, 0x1, !P0 ;  /* 0x00000001ff1d7807 */ /* 0x000fc40004000000 */
[----:B------:R-:W-:Y:S01]  /*5fb0*/  SEL R28, RZ, 0x1, !P2 ;  /* 0x00000001ff1c7807 */ /* 0x000fe20005000000 */
[----:B--2---:R-:W-:Y:S02]  /*5fc0*/  DSETP.NEU.OR P3, PT, R24, RZ, P3 ;  /* 0x000000ff1800722a */ /* 0x004fe40001f6d400 */
[----:B------:R-:W-:-:S04]  /*5fd0*/  DSETP.NEU.OR P5, PT, R26, RZ, P5 ;  /* 0x000000ff1a00722a */ /* 0x000fc80002fad400 */
[----:B------:R-:W-:Y:S02]  /*5fe0*/  SEL R20, RZ, 0x1, !P3 ;  /* 0x00000001ff147807 */ /* 0x000fe40005800000 */
[----:B------:R-:W-:Y:S01]  /*5ff0*/  SEL R16, RZ, 0x1, !P5 ;  /* 0x00000001ff107807 */ /* 0x000fe20006800000 */
[----:B------:R-:W-:Y:S07]  /*6000*/  @!P4 BRA `(.L_x_1999) ;  /* 0xffffffbc0070c947 */ /* 0x000fee000383ffff */
[----:B------:R-:W-:Y:S05]  /*6010*/  BSYNC B1 ;  /* 0x0000000000017941 */ /* 0x000fea0003800000 */
.L_x_1994:
[----:B------:R-:W-:Y:S05]  /*6020*/  BSYNC B0 ;  /* 0x0000000000007941 */ /* 0x000fea0003800000 */
.L_x_1993:
[----:B------:R-:W-:Y:S01]  /*6030*/  ISETP.GE.U32.AND P0, PT, R21, R3, PT ;  /* 0x000000031500720c */ /* 0x000fe20003f06070 */
[----:B------:R-:W-:-:S12]  /*6040*/  BSSY B0, `(.L_x_2000) ;  /* 0x0000466000007945 */ /* 0x000fd80003800000 */
[----:B------:R-:W-:Y:S05]  /*6050*/  @P0 BRA `(.L_x_2001) ;  /* 0x0000004400900947 */ /* 0x000fea0003800000 */
[----:B------:R-:W1:Y:S01]  /*6060*/  LDC R36, c[0x0][0x254] ;  /* 0x00009500ff247b82 */ /* 0x000e620000000800 */
[----:B------:R-:W-:Y:S01]  /*6070*/  IMAD.MOV.U32 R37, RZ, RZ, RZ ;  /* 0x000000ffff257224 */ /* 0x000fe200078e00ff */
[----:B-1----:R-:W-:-:S13]  /*6080*/  ISETP.NE.AND P1, PT, R36, RZ, PT ;  /* 0x000000ff2400720c */ /* 0x002fda0003f25270 */
        /* <DEDUP_REMOVED lines=274> */
.L_x_2002:
        /* <DEDUP_REMOVED lines=281> */
.L_x_2003:
[----:B------:R-:W-:-:S04]  /*8340*/  LOP3.LUT R9, R37, 0xfffffff0, RZ, 0xc0, !PT ;  /* 0xfffffff025097812 */ /* 0x000fc800078ec0ff */
[----:B------:R-:W-:-:S05]  /*8350*/  IADD3 R8, P2, R22, R9, RZ ;  /* 0x0000000916087210 */ /* 0x000fca0007f5e0ff */
[----:B------:R-:W-:-:S06]  /*8360*/  IMAD.X R9, RZ, RZ, R23, P2 ;  /* 0x000000ffff097224 */ /* 0x000fcc00010e0617 */
[----:B------:R-:W5:Y:S01]  /*8370*/  LDG.E.128 R8, desc[UR58][R8.64] ;  /* 0x0000003a08087981 */ /* 0x000f62000c1e1d00 */
[----:B------:R-:W-:-:S05]  /*8380*/  IMAD.IADD R33, R33, 0x1, R0 ;  /* 0x0000000121217824 */ /* 0x000fca00078e0200 */
[----:B------:R-:W-:-:S13]  /*8390*/  ISETP.GE.U32.AND P2, PT, R33, R3, PT ;  /* 0x000000032100720c */ /* 0x000fda0003f46070 */
[----:B------:R-:W-:Y:S05]  /*83a0*/  @P2 BRA `(.L_x_2001) ;  /* 0x0000002000bc2947 */ /* 0x000fea0003800000 */
[----:B------:R-:W-:Y:S01]  /*83b0*/  MOV R37, RZ ;  /* 0x000000ff00257202 */ /* 0x000fe20000000f00 */
        /* <DEDUP_REMOVED lines=273> */
.L_x_2004:
        /* <DEDUP_REMOVED lines=281> */
.L_x_2005:
[----:B------:R-:W-:-:S04]  /*a660*/  LOP3.LUT R25, R37, 0xfffffff0, RZ, 0xc0, !PT ;  /* 0xfffffff025197812 */ /* 0x000fc800078ec0ff */
[----:B------:R-:W-:-:S05]  /*a670*/  IADD3 R24, P1, R22, R25, RZ ;  /* 0x0000001916187210 */ /* 0x000fca0007f3e0ff */
[----:B------:R-:W-:-:S06]  /*a680*/  IMAD.X R25, RZ, RZ, R23, P1 ;  /* 0x000000ffff197224 */ /* 0x000fcc00008e0617 */
[----:B------:R-:W5:Y:S02]  /*a690*/  LDG.E.128 R24, desc[UR58][R24.64] ;  /* 0x0000003a18187981 */ /* 0x000f64000c1e1d00 */
.L_x_2001:
[----:B------:R-:W-:Y:S05]  /*a6a0*/  BSYNC B0 ;  /* 0x0000000000007941 */ /* 0x000fea0003800000 */
.L_x_2000:
[----:B------:R-:W-:Y:S04]  /*a6b0*/  BSSY B0, `(.L_x_2006) ;  /* 0x0000024000007945 */ /* 0x000fe80003800000 */
[----:B------:R-:W-:Y:S05]  /*a6c0*/  @P0 BRA `(.L_x_2007) ;  /* 0x0000000000880947 */ /* 0x000fea0003800000 */
[----:B------:R-:W-:Y:S02]  /*a6d0*/  LOP3.LUT P0, RZ, R34, 0xff, RZ, 0xc0, !PT ;  /* 0x000000ff22ff7812 */ /* 0x000fe4000780c0ff */
[----:B------:R-:W-:Y:S02]  /*a6e0*/  LOP3.LUT P1, RZ, R35, 0xff, RZ, 0xc0, !PT ;  /* 0x000000ff23ff7812 */ /* 0x000fe4000782c0ff */
[----:B------:R-:W-:-:S04]  /*a6f0*/  IADD3 R21, R21, R0, RZ ;  /* 0x0000000015157210 */ /* 0x000fc80007ffe0ff */
[----:B------:R-:W-:-:S05]  /*a700*/  ISETP.GE.U32.AND P2, PT, R21, R3, PT ;  /* 0x000000031500720c */ /* 0x000fca0003f46070 */
[----:B-----5:R-:W-:Y:S02]  /*a710*/  DSETP.NEU.OR P0, PT, R12, RZ, P0 ;  /* 0x000000ff0c00722a */ /* 0x020fe4000070d400 */
[----:B------:R-:W-:-:S04]  /*a720*/  DSETP.NEU.OR P1, PT, R14, RZ, P1 ;  /* 0x000000ff0e00722a */ /* 0x000fc80000f2d400 */
[----:B------:R-:W-:Y:S02]  /*a730*/  SEL R34, RZ, 0x1, !P0 ;  /* 0x00000001ff227807 */ /* 0x000fe40004000000 */
[----:B------:R-:W-:Y:S01]  /*a740*/  SEL R35, RZ, 0x1, !P1 ;  /* 0x00000001ff237807 */ /* 0x000fe20004800000 */
[----:B------:R-:W-:Y:S07]  /*a750*/  @P2 BRA `(.L_x_2007) ;  /* 0x0000000000642947 */ /* 0x000fee0003800000 */
[----:B------:R-:W-:Y:S02]  /*a760*/  LOP3.LUT P0, RZ, R31, 0xff, RZ, 0xc0, !PT ;  /* 0x000000ff1fff7812 */ /* 0x000fe4000780c0ff */
[----:B------:R-:W-:-:S11]  /*a770*/  LOP3.LUT P1, RZ, R30, 0xff, RZ, 0xc0, !PT ;  /* 0x000000ff1eff7812 */ /* 0x000fd6000782c0ff */
[----:B------:R-:W-:Y:S01]  /*a780*/  DSETP.NEU.OR P0, PT, R8, RZ, P0 ;  /* 0x000000ff0800722a */ /* 0x000fe2000070d400 */
[----:B------:R-:W-:Y:S01]  /*a790*/  IMAD.IADD R8, R21, 0x1, R0 ;  /* 0x0000000115087824 */ /* 0x000fe200078e0200 */
[----:B------:R-:W-:-:S04]  /*a7a0*/  DSETP.NEU.OR P1, PT, R10, RZ, P1 ;  /* 0x000000ff0a00722a */ /* 0x000fc80000f2d400 */
[----:B------:R-:W-:Y:S02]  /*a7b0*/  SEL R31, RZ, 0x1, !P0 ;  /* 0x00000001ff1f7807 */ /* 0x000fe40004000000 */
[----:B------:R-:W-:Y:S02]  /*a7c0*/  ISETP.GE.U32.AND P2, PT, R8, R3, PT ;  /* 0x000000030800720c */ /* 0x000fe40003f46070 */
[----:B------:R-:W-:-:S11]  /*a7d0*/  SEL R30, RZ, 0x1, !P1 ;  /* 0x00000001ff1e7807 */ /* 0x000fd60004800000 */
[----:B------:R-:W-:Y:S05]  /*a7e0*/  @P2 BRA `(.L_x_2007) ;  /* 0x0000000000402947 */ /* 0x000fea0003800000 */
[----:B------:R-:W-:Y:S02]  /*a7f0*/  IADD3 R0, R8, R0, RZ ;  /* 0x0000000008007210 */ /* 0x000fe40007ffe0ff */
[----:B------:R-:W-:Y:S02]  /*a800*/  LOP3.LUT P0, RZ, R29, 0xff, RZ, 0xc0, !PT ;  /* 0x000000ff1dff7812 */ /* 0x000fe4000780c0ff */
[----:B------:R-:W-:Y:S02]  /*a810*/  ISETP.GE.U32.AND P3, PT, R0, R3, PT ;  /* 0x000000030000720c */ /* 0x000fe40003f66070 */
[----:B------:R-:W-:-:S09]  /*a820*/  LOP3.LUT P1, RZ, R28, 0xff, RZ, 0xc0, !PT ;  /* 0x000000ff1cff7812 */ /* 0x000fd2000782c0ff */
[----:B------:R-:W-:Y:S02]  /*a830*/  DSETP.NEU.OR P0, PT, R4, RZ, P0 ;  /* 0x000000ff0400722a */ /* 0x000fe4000070d400 */
[----:B------:R-:W-:Y:S02]  /*a840*/  @!P3 LOP3.LUT P2, RZ, R20, 0xff, RZ, 0xc0, !PT ;  /* 0x000000ff14ffb812 */ /* 0x000fe4000784c0ff */
[----:B------:R-:W-:Y:S01]  /*a850*/  @!P3 LOP3.LUT P4, RZ, R16, 0xff, RZ, 0xc0, !PT ;  /* 0x000000ff10ffb812 */ /* 0x000fe2000788c0ff */
[----:B------:R-:W-:Y:S01]  /*a860*/  DSETP.NEU.OR P1, PT, R6, RZ, P1 ;  /* 0x000000ff0600722a */ /* 0x000fe20000f2d400 */
[----:B------:R-:W-:-:S05]  /*a870*/  SEL R29, RZ, 0x1, !P0 ;  /* 0x00000001ff1d7807 */ /* 0x000fca0004000000 */
[----:B------:R-:W-:-:S04]  /*a880*/  SEL R28, RZ, 0x1, !P1 ;  /* 0x00000001ff1c7807 */ /* 0x000fc80004800000 */
[----:B------:R-:W-:Y:S02]  /*a890*/  @!P3 DSETP.NEU.OR P2, PT, R24, RZ, P2 ;  /* 0x000000ff1800b22a */ /* 0x000fe4000174d400 */
[----:B------:R-:W-:-:S04]  /*a8a0*/  @!P3 DSETP.NEU.OR P4, PT, R26, RZ, P4 ;  /* 0x000000ff1a00b22a */ /* 0x000fc8000278d400 */
[----:B------:R-:W-:Y:S02]  /*a8b0*/  @!P3 SEL R0, RZ, 0x1, !P2 ;  /* 0x00000001ff00b807 */ /* 0x000fe40005000000 */
[----:B------:R-:W-:Y:S02]  /*a8c0*/  @!P3 SEL R3, RZ, 0x1, !P4 ;  /* 0x00000001ff03b807 */ /* 0x000fe40006000000 */
[----:B------:R-:W-:Y:S02]  /*a8d0*/  @!P3 PRMT R20, R0, 0x7610, R20 ;  /* 0x000076100014b816 */ /* 0x000fe40000000014 */
[----:B------:R-:W-:-:S07]  /*a8e0*/  @!P3 PRMT R16, R3, 0x7610, R16 ;  /* 0x000076100310b816 */ /* 0x000fce0000000010 */
.L_x_2007:
[----:B------:R-:W-:Y:S05]  /*a8f0*/  BSYNC B0 ;  /* 0x0000000000007941 */ /* 0x000fea0003800000 */
.L_x_2006:
[----:B------:R-:W-:Y:S02]  /*a900*/  LOP3.LUT P1, RZ, R30, 0xff, R35, 0xc8, !PT ;  /* 0x000000ff1eff7812 */ /* 0x000fe4000782c823 */
[----:B------:R-:W-:Y:S02]  /*a910*/  LOP3.LUT P0, RZ, R31, 0xff, R34, 0xc8, !PT ;  /* 0x000000ff1fff7812 */ /* 0x000fe4000780c822 */
[----:B------:R-:W-:Y:S02]  /*a920*/  SEL R3, RZ, 0x1, !P1 ;  /* 0x00000001ff037807 */ /* 0x000fe40004800000 */
[----:B------:R-:W-:Y:S02]  /*a930*/  SEL R0, RZ, 0x1, !P0 ;  /* 0x00000001ff007807 */ /* 0x000fe40004000000 */
[----:B------:R-:W-:Y:S02]  /*a940*/  LOP3.LUT P1, RZ, R28, 0xff, R3, 0xc8, !PT ;  /* 0x000000ff1cff7812 */ /* 0x000fe4000782c803 */
[----:B------:R-:W-:-:S02]  /*a950*/  LOP3.LUT P0, RZ, R29, 0xff, R0, 0xc8, !PT ;  /* 0x000000ff1dff7812 */ /* 0x000fc4000780c800 */
[----:B-----5:R-:W-:Y:S02]  /*a960*/  SEL R5, RZ, 0x1, !P1 ;  /* 0x00000001ff057807 */ /* 0x020fe40004800000 */
[----:B------:R-:W-:Y:S02]  /*a970*/  SEL R3, RZ, 0x1, !P0 ;  /* 0x00000001ff037807 */ /* 0x000fe40004000000 */
[----:B------:R-:W-:Y:S02]  /*a980*/  LOP3.LUT P1, RZ, R16, 0xff, R5, 0xc8, !PT ;  /* 0x000000ff10ff7812 */ /* 0x000fe4000782c805 */
[----:B------:R-:W-:Y:S02]  /*a990*/  LOP3.LUT P0, RZ, R20, 0xff, R3, 0xc8, !PT ;  /* 0x000000ff14ff7812 */ /* 0x000fe4000780c803 */
[----:B------:R-:W-:Y:S02]  /*a9a0*/  SEL R16, RZ, 0x1, !P1 ;  /* 0x00000001ff107807 */ /* 0x000fe40004800000 */
[----:B------:R-:W-:Y:S01]  /*a9b0*/  SEL R23, RZ, 0x1, !P0 ;  /* 0x00000001ff177807 */ /* 0x000fe20004000000 */
[----:B------:R-:W-:Y:S08]  /*a9c0*/  BRA `(.L_x_1975) ;  /* 0x00000014009c7947 */ /* 0x000ff00003800000 */
.L_x_1992:
        /* <DEDUP_REMOVED lines=18> */
.L_x_2011:
[----:B------:R-:W-:Y:S02]  /*aaf0*/  IMAD R4, R36, R21, RZ ;  /* 0x0000001524047224 */ /* 0x000fe400078e02ff */
[----:B------:R-:W-:-:S03]  /*ab00*/  IMAD.IADD R21, R0, 0x1, R21 ;  /* 0x0000000100157824 */ /* 0x000fc600078e0215 */
[----:B------:R-:W-:Y:S02]  /*ab10*/  SHF.R.U32.HI R5, RZ, 0x1, R4 ;  /* 0x00000001ff057819 */ /* 0x000fe40000011604 */
[----:B------:R-:W-:Y:S01]  /*ab20*/  IADD3 R7, R21, R0, RZ ;  /* 0x0000000015077210 */ /* 0x000fe20007ffe0ff */
[----:B------:R-:W-:Y:S02]  /*ab30*/  IMAD R21, R36, R21, RZ ;  /* 0x0000001524157224 */ /* 0x000fe400078e02ff */
[----:B------:R-:W-:-:S03]  /*ab40*/  IMAD.WIDE.U32 R4, R5, 0x10, R22 ;  /* 0x0000001005047825 */ /* 0x000fc600078e0016 */
[----:B------:R-:W-:Y:S01]  /*ab50*/  SHF.R.U32.HI R9, RZ, 0x1, R21 ;  /* 0x00000001ff097819 */ /* 0x000fe20000011615 */
[----:B------:R-:W-:Y:S02]  /*ab60*/  IMAD R8, R36, R7, RZ ;  /* 0x0000000724087224 */ /* 0x000fe400078e02ff */
[----:B------:R-:W-:Y:S02]  /*ab70*/  IMAD.IADD R21, R7, 0x1, R0 ;  /* 0x0000000107157824 */ /* 0x000fe400078e0200 */
[----:B------:R-:W2:Y:S01]  /*ab80*/  LDG.E.128 R4, desc[UR58][R4.64] ;  /* 0x0000003a04047981 */ /* 0x000ea2000c1e1d00 */
[----:B------:R-:W-:Y:S01]  /*ab90*/  SHF.R.U32.HI R13, RZ, 0x1, R8 ;  /* 0x00000001ff0d7819 */ /* 0x000fe20000011608 */
[----:B------:R-:W-:-:S04]  /*aba0*/  IMAD.WIDE.U32 R8, R9, 0x10, R22 ;  /* 0x0000001009087825 */ /* 0x000fc800078e0016 */
[----:B------:R-:W-:Y:S02]  /*abb0*/  IMAD R14, R36, R21, RZ ;  /* 0x00000015240e7224 */ /* 0x000fe400078e02ff */
[----:B------:R-:W3:Y:S01]  /*abc0*/  LDG.E.128 R8, desc[UR58][R8.64] ;  /* 0x0000003a08087981 */ /* 0x000ee2000c1e1d00 */
[----:B------:R-:W-:Y:S02]  /*abd0*/  IMAD.WIDE.U32 R12, R13, 0x10, R22 ;  /* 0x000000100d0c7825 */ /* 0x000fe400078e0016 */
[----:B------:R-:W-:-:S04]  /*abe0*/  SHF.R.U32.HI R25, RZ, 0x1, R14 ;  /* 0x00000001ff197819 */ /* 0x000fc8000001160e */
[----:B------:R-:W4:Y:S01]  /*abf0*/  LDG.E.128 R12, desc[UR58][R12.64] ;  /* 0x0000003a0c0c7981 */ /* 0x000f22000c1e1d00 */
[----:B------:R-:W-:-:S06]  /*ac00*/  IMAD.WIDE.U32 R24, R25, 0x10, R22 ;  /* 0x0000001019187825 */ /* 0x000fcc00078e0016 */
[----:B------:R-:W5:Y:S01]  /*ac10*/  LDG.E.128 R24, desc[UR58][R24.64] ;  /* 0x0000003a18187981 */ /* 0x000f62000c1e1d00 */
[----:B------:R-:W-:Y:S02]  /*ac20*/  LOP3.LUT P6, RZ, R28, 0xff, RZ, 0xc0, !PT ;  /* 0x000000ff1cff7812 */ /* 0x000fe400078cc0ff */
[----:B------:R-:W-:Y:S02]  /*ac30*/  LOP3.LUT P4, RZ, R29, 0xff, RZ, 0xc0, !PT ;  /* 0x000000ff1dff7812 */ /* 0x000fe4000788c0ff */
[----:B------:R-:W-:Y:S02]  /*ac40*/  LOP3.LUT P5, RZ, R20, 0xff, RZ, 0xc0, !PT ;  /* 0x000000ff14ff7812 */ /* 0x000fe400078ac0ff */
[----:B------:R-:W-:Y:S02]  /*ac50*/  IADD3 R21, R21, R0, RZ ;  /* 0x0000000015157210 */ /* 0x000fe40007ffe0ff */
[----:B------:R-:W-:Y:S02]  /*ac60*/  LOP3.LUT P0, RZ, R31, 0xff, RZ, 0xc0, !PT ;  /* 0x000000ff1fff7812 */ /* 0x000fe4000780c0ff */
[----:B------:R-:W-:-:S02]  /*ac70*/  LOP3.LUT P1, RZ, R30, 0xff, RZ, 0xc0, !PT ;  /* 0x000000ff1eff7812 */ /* 0x000fc4000782c0ff */
[----:B------:R-:W-:Y:S02]  /*ac80*/  LOP3.LUT P2, RZ, R32, 0xff, RZ, 0xc0, !PT ;  /* 0x000000ff20ff7812 */ /* 0x000fe4000784c0ff */
[----:B------:R-:W-:Y:S02]  /*ac90*/  LOP3.LUT P3, RZ, R33, 0xff, RZ, 0xc0, !PT ;  /* 0x000000ff21ff7812 */ /* 0x000fe4000786c0ff */
[----:B------:R-:W-:Y:S01]  /*aca0*/  LOP3.LUT R34, R34, 0xfffffffd, RZ, 0xc0, !PT ;  /* 0xfffffffd22227812 */ /* 0x000fe200078ec0ff */
[----:B--2---:R-:W-:Y:S02]  /*acb0*/  DSETP.NEU.OR P6, PT, R6, RZ, P6 ;  /* 0x000000ff0600722a */ /* 0x004fe400037cd400 */
[----:B------:R-:W-:-:S04]  /*acc0*/  DSETP.NEU.OR P4, PT, R4, RZ, P4 ;  /* 0x000000ff0400722a */ /* 0x000fc8000278d400 */
[----:B------:R-:W-:Y:S01]  /*acd0*/  SEL R28, RZ, 0x1, !P6 ;  /* 0x00000001ff1c7807 */ /* 0x000fe20007000000 */
[----:B------:R-:W-:Y:S01]  /*ace0*/  DSETP.NEU.AND P6, PT, R4, RZ, PT ;  /* 0x000000ff0400722a */ /* 0x000fe20003fcd000 */
[----:B------:R-:W-:Y:S01]  /*acf0*/  SEL R29, RZ, 0x1, !P4 ;  /* 0x00000001ff1d7807 */ /* 0x000fe20006000000 */
[----:B---3--:R-:W-:Y:S01]  /*ad00*/  DSETP.NEU.OR P5, PT, R8, RZ, P5 ;  /* 0x000000ff0800722a */ /* 0x008fe20002fad400 */
[----:B------:R-:W-:Y:S01]  /*ad10*/  LOP3.LUT P4, RZ, R16, 0xff, RZ, 0xc0, !PT ;  /* 0x000000ff10ff7812 */ /* 0x000fe2000788c0ff */
[----:B------:R-:W-:-:S04]  /*ad20*/  IMAD R4, R0, 0x3, R21 ;  /* 0x0000000300047824 */ /* 0x000fc800078e0215 */
[----:B------:R-:W-:Y:S01]  /*ad30*/  SEL R20, RZ, 0x1, !P5 ;  /* 0x00000001ff147807 */ /* 0x000fe20006800000 */
[----:B------:R-:W-:-:S05]  /*ad40*/  DSETP.NEU.AND P5, PT, R6, RZ, PT ;  /* 0x000000ff0600722a */ /* 0x000fca0003fad000 */
[----:B------:R-:W-:Y:S02]  /*ad50*/  @P6 LOP3.LUT R34, R34, 0x2, RZ, 0xfc, !PT ;  /* 0x0000000222226812 */ /* 0x000fe400078efcff */
[----:B------:R-:W-:Y:S01]  /*ad60*/  ISETP.GE.U32.AND P6, PT, R4, R3, PT ;  /* 0x000000030400720c */ /* 0x000fe20003fc6070 */
[----:B------:R-:W-:Y:S02]  /*ad70*/  DSETP.NEU.OR P0, PT, R10, RZ, P0 ;  /* 0x000000ff0a00722a */ /* 0x000fe4000070d400 */
[----:B----4-:R-:W-:Y:S02]  /*ad80*/  DSETP.NEU.OR P1, PT, R12, RZ, P1 ;  /* 0x000000ff0c00722a */ /* 0x010fe40000f2d400 */
[----:B------:R-:W-:Y:S02]  /*ad90*/  DSETP.NEU.OR P2, PT, R14, RZ, P2 ;  /* 0x000000ff0e00722a */ /* 0x000fe4000174d400 */
[----:B-----5:R-:W-:Y:S02]  /*ada0*/  DSETP.NEU.OR P3, PT, R24, RZ, P3 ;  /* 0x000000ff1800722a */ /* 0x020fe40001f6d400 */
[----:B------:R-:W-:Y:S01]  /*adb0*/  DSETP.NEU.OR P4, PT, R26, RZ, P4 ;  /* 0x000000ff1a00722a */ /* 0x000fe2000278d400 */
[----:B------:R-:W-:-:S02]  /*adc0*/  LOP3.LUT R34, R34, 0xfffffffe, RZ, 0xc0, !PT ;  /* 0xfffffffe22227812 */ /* 0x000fc400078ec0ff */
[----:B------:R-:W-:Y:S01]  /*add0*/  SEL R31, RZ, 0x1, !P0 ;  /* 0x00000001ff1f7807 */ /* 0x000fe20004000000 */
[----:B------:R-:W-:Y:S01]  /*ade0*/  DSETP.NEU.AND P0, PT, R8, RZ, PT ;  /* 0x000000ff0800722a */ /* 0x000fe20003f0d000 */
[----:B------:R-:W-:Y:S01]  /*adf0*/  @P5 LOP3.LUT R34, R34, 0x1, RZ, 0xfc, !PT ;  /* 0x0000000122225812 */ /* 0x000fe200078efcff */
        /* <DEDUP_REMOVED lines=8> */
[----:B------:R-:W-:Y:S01]  /*ae80*/  DSETP.NEU.AND P4, PT, R24, RZ, PT ;  /* 0x000000ff1800722a */ /* 0x000fe20003f8d000 */
[----:B------:R-:W-:-:S13]  /*ae90*/  @!P6 BRA `(.L_x_2011) ;  /* 0xfffffffc0014e947 */ /* 0x000fda000383ffff */
[----:B------:R-:W-:Y:S05]  /*aea0*/  BSYNC B1 ;  /* 0x0000000000017941 */ /* 0x000fea0003800000 */
.L_x_2010:
[C---:B------:R-:W-:Y:S02]  /*aeb0*/  LOP3.LUT P6, RZ, R34.reuse, 0x1, RZ, 0xc0, !PT ;  /* 0x0000000122ff7812 */ /* 0x040fe400078cc0ff */
[----:B------:R-:W-:-:S04]  /*aec0*/  LOP3.LUT R34, R34, 0xfffffffb, RZ, 0xc0, !PT ;  /* 0xfffffffb22227812 */ /* 0x000fc800078ec0ff */
[----:B------:R-:W-:-:S07]  /*aed0*/  LOP3.LUT R34, R34, 0xfffffff7, RZ, 0xc0, !PT ;  /* 0xfffffff722227812 */ /* 0x000fce00078ec0ff */
[----:B------:R-:W-:-:S04]  /*aee0*/  @P6 LOP3.LUT R34, R34, 0x8, RZ, 0xfc, !PT ;  /* 0x0000000822226812 */ /* 0x000fc800078efcff */
[----:B------:R-:W-:-:S04]  /*aef0*/  @P0 LOP3.LUT R34, R34, 0x4, RZ, 0xfc, !PT ;  /* 0x0000000422220812 */ /* 0x000fc800078efcff */
[----:B------:R-:W-:-:S04]  /*af00*/  LOP3.LUT R34, R34, 0xfffffffe, RZ, 0xc0, !PT ;  /* 0xfffffffe22227812 */ /* 0x000fc800078ec0ff */
[----:B------:R-:W-:-:S04]  /*af10*/  @P1 LOP3.LUT R34, R34, 0x1, RZ, 0xfc, !PT ;  /* 0x0000000122221812 */ /* 0x000fc800078efcff */
[----:B------:R-:W-:-:S13]  /*af20*/  LOP3.LUT P0, RZ, R34, 0x2, RZ, 0xc0, !PT ;  /* 0x0000000222ff7812 */ /* 0x000fda000780c0ff */
.L_x_2009:
[----:B------:R-:W-:Y:S05]  /*af30*/  BSYNC B0 ;  /* 0x0000000000007941 */ /* 0x000fea0003800000 */
.L_x_2008:
[----:B------:R-:W-:Y:S01]  /*af40*/  ISETP.GE.U32.AND P1, PT, R21, R3, PT ;  /* 0x000000031500720c */ /* 0x000fe20003f26070 */
[----:B------:R-:W-:-:S12]  /*af50*/  BSSY B0, `(.L_x_2012) ;  /* 0x0000028000007945 */ /* 0x000fd80003800000 */
[----:B------:R-:W-:Y:S05]  /*af60*/  @P1 BRA `(.L_x_2013) ;  /* 0x0000000000981947 */ /* 0x000fea0003800000 */
[----:B------:R-:W-:-:S05]  /*af70*/  IMAD R4, R36, R21, RZ ;  /* 0x0000001524047224 */ /* 0x000fca00078e02ff */
[----:B------:R-:W-:-:S05]  /*af80*/  SHF.R.U32.HI R5, RZ, 0x1, R4 ;  /* 0x00000001ff057819 */ /* 0x000fca0000011604 */
[----:B------:R-:W-:-:S06]  /*af90*/  IMAD.WIDE.U32 R4, R5, 0x10, R22 ;  /* 0x0000001005047825 */ /* 0x000fcc00078e0016 */
[----:B------:R-:W2:Y:S01]  /*afa0*/  LDG.E.128 R4, desc[UR58][R4.64] ;  /* 0x0000003a04047981 */ /* 0x000ea2000c1e1d00 */
[----:B------:R-:W-:Y:S01]  /*afb0*/  IMAD.IADD R9, R21, 0x1, R0 ;  /* 0x0000000115097824 */ /* 0x000fe200078e0200 */
[----:B------:R-:W-:Y:S01]  /*afc0*/  LOP3.LUT R34, R34, 0xfffffff7, RZ, 0xc0, !PT ;  /* 0xfffffff722227812 */ /* 0x000fe200078ec0ff */
[----:B--2---:R-:W-:Y:S02]  /*afd0*/  DSETP.NEU.AND P6, PT, R6, RZ, PT ;  /* 0x000000ff0600722a */ /* 0x004fe40003fcd000 */
[----:B------:R-:W-:-:S12]  /*afe0*/  DSETP.NEU.AND P0, PT, R4, RZ, PT ;  /* 0x000000ff0400722a */ /* 0x000fd80003f0d000 */
[----:B------:R-:W-:Y:S02]  /*aff0*/  @P6 LOP3.LUT R34, R34, 0x8, RZ, 0xfc, !PT ;  /* 0x0000000822226812 */ /* 0x000fe400078efcff */
[----:B------:R-:W-:-:S13]  /*b000*/  ISETP.GE.U32.AND P6, PT, R9, R3, PT ;  /* 0x000000030900720c */ /* 0x000fda0003fc6070 */
[----:B------:R-:W-:Y:S05]  /*b010*/  @P6 BRA `(.L_x_2013) ;  /* 0x00000000006c6947 */ /* 0x000fea0003800000 */
[----:B------:R-:W-:-:S05]  /*b020*/  IMAD R4, R36, R9, RZ ;  /* 0x0000000924047224 */ /* 0x000fca00078e02ff */
[----:B------:R-:W-:-:S05]  /*b030*/  SHF.R.U32.HI R5, RZ, 0x1, R4 ;  /* 0x00000001ff057819 */ /* 0x000fca0000011604 */
[----:B------:R-:W-:-:S06]  /*b040*/  IMAD.WIDE.U32 R4, R5, 0x10, R22 ;  /* 0x0000001005047825 */ /* 0x000fcc00078e0016 */
[----:B------:R-:W2:Y:S01]  /*b050*/  LDG.E.128 R4, desc[UR58][R4.64] ;  /* 0x0000003a04047981 */ /* 0x000ea2000c1e1d00 */
[----:B------:R-:W-:Y:S02]  /*b060*/  LOP3.LUT R34, R34, 0xfffffffb, RZ, 0xc0, !PT ;  /* 0xfffffffb22227812 */ /* 0x000fe400078ec0ff */
[----:B------:R-:W-:Y:S01]  /*b070*/  IADD3 R11, R9, R0, RZ ;  /* 0x00000000090b7210 */ /* 0x000fe20007ffe0ff */
[----:B--2---:R-:W-:-:S14]  /*b080*/  DSETP.NEU.AND P6, PT, R4, RZ, PT ;  /* 0x000000ff0400722a */ /* 0x004fdc0003fcd000 */
[----:B------:R-:W-:Y:S01]  /*b090*/  @P6 LOP3.LUT R34, R34, 0x4, RZ, 0xfc, !PT ;  /* 0x0000000422226812 */ /* 0x000fe200078efcff */
[----:B------:R-:W-:-:S03]  /*b0a0*/  DSETP.NEU.AND P6, PT, R6, RZ, PT ;  /* 0x000000ff0600722a */ /* 0x000fc60003fcd000 */
[----:B------:R-:W-:-:S11]  /*b0b0*/  LOP3.LUT R34, R34, 0xfffffffe, RZ, 0xc0, !PT ;  /* 0xfffffffe22227812 */ /* 0x000fd600078ec0ff */
[----:B------:R-:W-:Y:S02]  /*b0c0*/  @P6 LOP3.LUT R34, R34, 0x1, RZ, 0xfc, !PT ;  /* 0x0000000122226812 */ /* 0x000fe400078efcff */
[----:B------:R-:W-:-:S13]  /*b0d0*/  ISETP.GE.U32.AND P6, PT, R11, R3, PT ;  /* 0x000000030b00720c */ /* 0x000fda0003fc6070 */
[----:B------:R-:W-:Y:S05]  /*b0e0*/  @P6 BRA `(.L_x_2013) ;  /* 0x0000000000386947 */ /* 0x000fea0003800000 */
[----:B------:R-:W-:-:S05]  /*b0f0*/  IMAD.IADD R4, R11, 0x1, R0 ;  /* 0x000000010b047824 */ /* 0x000fca00078e0200 */
[----:B------:R-:W-:-:S13]  /*b100*/  ISETP.GE.U32.AND P2, PT, R4, R3, PT ;  /* 0x000000030400720c */ /* 0x000fda0003f46070 */
[----:B------:R-:W-:-:S05]  /*b110*/  @!P2 IMAD R4, R36, R4, RZ ;  /* 0x000000042404a224 */ /* 0x000fca00078e02ff */
[----:B------:R-:W-:-:S05]  /*b120*/  @!P2 SHF.R.U32.HI R9, RZ, 0x1, R4 ;  /* 0x00000001ff09a819 */ /* 0x000fca0000011604 */
[----:B------:R-:W-:-:S05]  /*b130*/  @!P2 IMAD.WIDE.U32 R8, R9, 0x10, R22 ;  /* 0x000000100908a825 */ /* 0x000fca00078e0016 */
[----:B------:R-:W2:Y:S01]  /*b140*/  @!P2 LDG.E.128 R4, desc[UR58][R8.64] ;  /* 0x0000003a0804a981 */ /* 0x000ea2000c1e1d00 */
[----:B------:R-:W-:Y:S01]  /*b150*/  IMAD R36, R36, R11, RZ ;  /* 0x0000000b24247224 */ /* 0x000fe200078e02ff */
[----:B--2---:R-:W-:-:S04]  /*b160*/  @!P2 DSETP.NEU.AND P4, PT, R4, RZ, PT ;  /* 0x000000ff0400a22a */ /* 0x004fc80003f8d000 */
[----:B------:R-:W-:Y:S01]  /*b170*/  SHF.R.U32.HI R5, RZ, 0x1, R36 ;  /* 0x00000001ff057819 */ /* 0x000fe20000011624 */
[----:B------:R-:W-:-:S04]  /*b180*/  @!P2 DSETP.NEU.AND P5, PT, R6, RZ, PT ;  /* 0x000000ff0600a22a */ /* 0x000fc80003fad000 */
[----:B------:R-:W-:-:S06]  /*b190*/  IMAD.WIDE.U32 R4, R5, 0x10, R22 ;  /* 0x0000001005047825 */ /* 0x000fcc00078e0016 */
[----:B------:R-:W2:Y:S02]  /*b1a0*/  LDG.E.128 R4, desc[UR58][R4.64] ;  /* 0x0000003a04047981 */ /* 0x000ea4000c1e1d00 */
[----:B--2---:R-:W-:Y:S02]  /*b1b0*/  DSETP.NEU.AND P2, PT, R4, RZ, PT ;  /* 0x000000ff0400722a */ /* 0x004fe40003f4d000 */
[----:B------:R-:W-:-:S14]  /*b1c0*/  DSETP.NEU.AND P3, PT, R6, RZ, PT ;  /* 0x000000ff0600722a */ /* 0x000fdc0003f6d000 */
.L_x_2013:
[----:B------:R-:W-:Y:S05]  /*b1d0*/  BSYNC B0 ;  /* 0x0000000000007941 */ /* 0x000fea0003800000 */
.L_x_2012:
[----:B------:R-:W-:Y:S04]  /*b1e0*/  BSSY B0, `(.L_x_2014) ;  /* 0x0000027000007945 */ /* 0x000fe80003800000 */
[----:B------:R-:W-:Y:S05]  /*b1f0*/  @P1 BRA `(.L_x_2015) ;  /* 0x0000000000941947 */ /* 0x000fea0003800000 */
[----:B------:R-:W-:Y:S02]  /*b200*/  LOP3.LUT P1, RZ, R29, 0xff, RZ, 0xc0, !PT ;  /* 0x000000ff1dff7812 */ /* 0x000fe4000782c0ff */
[----:B------:R-:W-:Y:S02]  /*b210*/  IADD3 R4, R21, R0, RZ ;  /* 0x0000000015047210 */ /* 0x000fe40007ffe0ff */
[----:B------:R-:W-:Y:S02]  /*b220*/  PLOP3.LUT P0, PT, P1, P0, PT, 0xa8, 0x0 ;  /* 0x000000000000781c */ /* 0x000fe40000f01570 */
[----:B------:R-:W-:Y:S02]  /*b230*/  LOP3.LUT P6, RZ, R34, 0x8, RZ, 0xc0, !PT ;  /* 0x0000000822ff7812 */ /* 0x000fe400078cc0ff */
[----:B------:R-:W-:Y:S02]  /*b240*/  SEL R29, RZ, 0x1, !P0 ;  /* 0x00000001ff1d7807 */ /* 0x000fe40004000000 */
[----:B------:R-:W-:-:S02]  /*b250*/  ISETP.GE.U32.AND P0, PT, R4, R3, PT ;  /* 0x000000030400720c */ /* 0x000fc40003f06070 */
[----:B------:R-:W-:-:S04]  /*b260*/  LOP3.LUT P1, RZ, R28, 0xff, RZ, 0xc0, !PT ;  /* 0x000000ff1cff7812 */ /* 0x000fc8000782c0ff */
[----:B------:R-:W-:-:S04]  /*b270*/  PLOP3.LUT P1, PT, P1, P6, PT, 0xa8, 0x0 ;  /* 0x000000000000781c */ /* 0x000fc80000f2d570 */
[----:B------:R-:W-:-:S03]  /*b280*/  SEL R28, RZ, 0x1, !P1 ;  /* 0x00000001ff1c7807 */ /* 0x000fc60004800000 */
[----:B------:R-:W-:Y:S06]  /*b290*/  @P0 BRA `(.L_x_2015) ;  /* 0x00000000006c0947 */ /* 0x000fec0003800000 */
[----:B------:R-:W-:Y:S01]  /*b2a0*/  LOP3.LUT P1, RZ, R34, 0x4, RZ, 0xc0, !PT ;  /* 0x0000000422ff7812 */ /* 0x000fe2000782c0ff */
[----:B------:R-:W-:Y:S01]  /*b2b0*/  IMAD.IADD R4, R4, 0x1, R0 ;  /* 0x0000000104047824 */ /* 0x000fe200078e0200 */
[----:B------:R-:W-:Y:S02]  /*b2c0*/  LOP3.LUT P0, RZ, R20, 0xff, RZ, 0xc0, !PT ;  /* 0x000000ff14ff7812 */ /* 0x000fe4000780c0ff */
[----:B------:R-:W-:Y:S02]  /*b2d0*/  LOP3.LUT P6, RZ, R34, 0x1, RZ, 0xc0, !PT ;  /* 0x0000000122ff7812 */ /* 0x000fe400078cc0ff */
[----:B------:R-:W-:Y:S02]  /*b2e0*/  PLOP3.LUT P0, PT, P0, P1, PT, 0xa8, 0x0 ;  /* 0x000000000000781c */ /* 0x000fe40000703570 */
[----:B------:R-:W-:Y:S02]  /*b2f0*/  LOP3.LUT P1, RZ, R31, 0xff, RZ, 0xc0, !PT ;  /* 0x000000ff1fff7812 */ /* 0x000fe4000782c0ff */
[----:B------:R-:W-:-:S02]  /*b300*/  SEL R20, RZ, 0x1, !P0 ;  /* 0x00000001ff147807 */ /* 0x000fc40004000000 */
        /* <DEDUP_REMOVED lines=9> */
[----:B------:R-:W-:Y:S02]  /*b3a0*/  @!P1 LOP3.LUT P0, RZ, R33, 0xff, RZ, 0xc0, !PT ;  /* 0x000000ff21ff9812 */ /* 0x000fe4000780c0ff */
[----:B------:R-:W-:Y:S02]  /*b3b0*/  @!P1 LOP3.LUT P6, RZ, R16, 0xff, RZ, 0xc0, !PT ;  /* 0x000000ff10ff9812 */ /* 0x000fe400078cc0ff */
[----:B------:R-:W-:Y:S02]  /*b3c0*/  @!P1 PLOP3.LUT P0, PT, P0, P4, PT, 0xa8, 0x0 ;  /* 0x000000000000981c */ /* 0x000fe40000709570 */
[----:B------:R-:W-:Y:S02]  /*b3d0*/  LOP3.LUT P4, RZ, R30, 0xff, RZ, 0xc0, !PT ;  /* 0x000000ff1eff7812 */ /* 0x000fe4000788c0ff */
[----:B------:R-:W-:Y:S02]  /*b3e0*/  @!P1 PLOP3.LUT P5, PT, P6, P5, PT, 0xa8, 0x0 ;  /* 0x000000000000981c */ /* 0x000fe400037ab570 */
[----:B------:R-:W-:-:S02]  /*b3f0*/  PLOP3.LUT P2, PT, P4, P2, PT, 0xa8, 0x0 ;  /* 0x000000000000781c */ /* 0x000fc40002745570 */
[----:B------:R-:W-:Y:S02]  /*b400*/  @!P1 SEL R0, RZ, 0x1, !P0 ;  /* 0x00000001ff009807 */ /* 0x000fe40004000000 */
[----:B------:R-:W-:Y:S02]  /*b410*/  @!P1 SEL R3, RZ, 0x1, !P5 ;  /* 0x00000001ff039807 */ /* 0x000fe40006800000 */
[----:B------:R-:W-:Y:S02]  /*b420*/  SEL R30, RZ, 0x1, !P2 ;  /* 0x00000001ff1e7807 */ /* 0x000fe40005000000 */
[----:B------:R-:W-:Y:S02]  /*b430*/  @!P1 PRMT R33, R0, 0x7610, R33 ;  /* 0x0000761000219816 */ /* 0x000fe40000000021 */
[----:B------:R-:W-:-:S07]  /*b440*/  @!P1 PRMT R16, R3, 0x7610, R16 ;  /* 0x0000761003109816 */ /* 0x000fce0000000010 */
.L_x_2015:
[----:B------:R-:W-:Y:S05]  /*b450*/  BSYNC B0 ;  /* 0x0000000000007941 */ /* 0x000fea0003800000 */
.L_x_2014:
        /* <DEDUP_REMOVED lines=13> */
.L_x_1991:
        /* <DEDUP_REMOVED lines=11> */
[----:B0-----:R-:W-:-:S05]  /*b5e0*/  IMAD R4, R0, 0x3, R9 ;  /* 0x0000000300047824 */ /* 0x001fca00078e0209 */
[----:B------:R-:W-:-:S13]  /*b5f0*/  ISETP.GE.U32.AND P0, PT, R4, R3, PT ;  /* 0x000000030400720c */ /* 0x000fda0003f06070 */
        /* <DEDUP_REMOVED lines=9> */
.L_x_2019:
[----:B------:R-:W-:Y:S01]  /*b690*/  SHF.R.U32.HI R5, RZ, 0x1, R9 ;  /* 0x00000001ff057819 */ /* 0x000fe20000011609 */
[----:B------:R-:W-:-:S04]  /*b6a0*/  IMAD.IADD R9, R9, 0x1, R0 ;  /* 0x0000000109097824 */ /* 0x000fc800078e0200 */
[----:B------:R-:W-:Y:S01]  /*b6b0*/  IMAD.WIDE.U32 R4, R5, 0x10, R22 ;  /* 0x0000001005047825 */ /* 0x000fe200078e0016 */
[----:B------:R-:W-:Y:S02]  /*b6c0*/  SHF.R.U32.HI R11, RZ, 0x1, R9 ;  /* 0x00000001ff0b7819 */ /* 0x000fe40000011609 */
[----:B------:R-:W-:-:S03]  /*b6d0*/  IADD3 R33, R9, R0, RZ ;  /* 0x0000000009217210 */ /* 0x000fc60007ffe0ff */
[----:B------:R-:W-:Y:S01]  /*b6e0*/  IMAD.WIDE.U32 R8, R11, 0x10, R22 ;  /* 0x000000100b087825 */ /* 0x000fe200078e0016 */
[----:B------:R-:W2:Y:S01]  /*b6f0*/  LDG.E.128 R4, desc[UR58][R4.64] ;  /* 0x0000003a04047981 */ /* 0x000ea2000c1e1d00 */
[----:B------:R-:W-:Y:S02]  /*b700*/  SHF.R.U32.HI R13, RZ, 0x1, R33 ;  /* 0x00000001ff0d7819 */ /* 0x000fe40000011621 */
[----:B------:R-:W-:Y:S02]  /*b710*/  IMAD.IADD R33, R33, 0x1, R0 ;  /* 0x0000000121217824 */ /* 0x000fe400078e0200 */
        /* <DEDUP_REMOVED lines=9> */
[----:B------:R-:W-:Y:S02]  /*b7b0*/  LOP3.LUT P5, RZ, R20, 0xff, RZ, 0xc0, !PT ;  /* 0x000000ff14ff7812 */ /* 0x000fe400078ac0ff */
[----:B------:R-:W-:Y:S02]  /*b7c0*/  LOP3.LUT P1, RZ, R28, 0xff, RZ, 0xc0, !PT ;  /* 0x000000ff1cff7812 */ /* 0x000fe4000782c0ff */
[----:B------:R-:W-:-:S02]  /*b7d0*/  LOP3.LUT P2, RZ, R30, 0xff, RZ, 0xc0, !PT ;  /* 0x000000ff1eff7812 */ /* 0x000fc4000784c0ff */
[----:B------:R-:W-:Y:S02]  /*b7e0*/  LOP3.LUT P3, RZ, R31, 0xff, RZ, 0xc0, !PT ;  /* 0x000000ff1fff7812 */ /* 0x000fe4000786c0ff */
[----:B------:R-:W-:Y:S01]  /*b7f0*/  LOP3.LUT R34, R34, 0xfffffffd, RZ, 0xc0, !PT ;  /* 0xfffffffd22227812 */ /* 0x000fe200078ec0ff */
[----:B--2---:R-:W-:Y:S02]  /*b800*/  DSETP.NEU.OR P6, PT, R6, RZ, P6 ;  /* 0x000000ff0600722a */ /* 0x004fe400037cd400 */
[----:B---3--:R-:W-:-:S04]  /*b810*/  DSETP.NEU.OR P0, PT, R10, RZ, P0 ;  /* 0x000000ff0a00722a */ /* 0x008fc8000070d400 */
[----:B------:R-:W-:Y:S01]  /*b820*/  SEL R21, RZ, 0x1, !P6 ;  /* 0x00000001ff157807 */ /* 0x000fe20007000000 */
[C---:B------:R-:W-:Y:S02]  /*b830*/  DSETP.NEU.AND P6, PT, R4.reuse, RZ, PT ;  /* 0x000000ff0400722a */ /* 0x040fe40003fcd000 */
[----:B------:R-:W-:Y:S01]  /*b840*/  DSETP.NEU.OR P4, PT, R4, RZ, P4 ;  /* 0x000000ff0400722a */ /* 0x000fe2000278d400 */
[----:B------:R-:W-:Y:S01]  /*b850*/  SEL R16, RZ, 0x1, !P0 ;  /* 0x00000001ff107807 */ /* 0x000fe20004000000 */
[C---:B------:R-:W-:Y:S02]  /*b860*/  DSETP.NEU.OR P5, PT, R8.reuse, RZ, P5 ;  /* 0x000000ff0800722a */ /* 0x040fe40002fad400 */
[----:B------:R-:W-:Y:S01]  /*b870*/  DSETP.NEU.AND P0, PT, R8, RZ, PT ;  /* 0x000000ff0800722a */ /* 0x000fe20003f0d000 */
[----:B------:R-:W-:Y:S02]  /*b880*/  IADD3 R9, R33, R0, RZ ;  /* 0x0000000021097210 */ /* 0x000fe40007ffe0ff */
[----:B------:R-:W-:-:S02]  /*b890*/  SEL R29, RZ, 0x1, !P4 ;  /* 0x00000001ff1d7807 */ /* 0x000fc40006000000 */
[----:B------:R-:W-:Y:S01]  /*b8a0*/  LOP3.LUT P4, RZ, R32, 0xff, RZ, 0xc0, !PT ;  /* 0x000000ff20ff7812 */ /* 0x000fe2000788c0ff */
[----:B------:R-:W-:Y:S01]  /*b8b0*/  IMAD R4, R0, 0x3, R9 ;  /* 0x0000000300047824 */ /* 0x000fe200078e0209 */
[----:B------:R-:W-:Y:S01]  /*b8c0*/  SEL R20, RZ, 0x1, !P5 ;  /* 0x00000001ff147807 */ /* 0x000fe20006800000 */
[----:B------:R-:W-:Y:S01]  /*b8d0*/  DSETP.NEU.AND P5, PT, R6, RZ, PT ;  /* 0x000000ff0600722a */ /* 0x000fe20003fad000 */
[----:B------:R-:W-:Y:S02]  /*b8e0*/  @P6 LOP3.LUT R34, R34, 0x2, RZ, 0xfc, !PT ;  /* 0x0000000222226812 */ /* 0x000fe400078efcff */
[----:B------:R-:W-:Y:S01]  /*b8f0*/  ISETP.GE.U32.AND P6, PT, R4, R3, PT ;  /* 0x000000030400720c */ /* 0x000fe20003fc6070 */
[----:B----4-:R-:W-:Y:S02]  /*b900*/  DSETP.NEU.OR P1, PT, R12, RZ, P1 ;  /* 0x000000ff0c00722a */ /* 0x010fe40000f2d400 */
[----:B------:R-:W-:Y:S02]  /*b910*/  DSETP.NEU.OR P2, PT, R14, RZ, P2 ;  /* 0x000000ff0e00722a */ /* 0x000fe4000174d400 */
[----:B-----5:R-:W-:-:S02]  /*b920*/  DSETP.NEU.OR P3, PT, R24, RZ, P3 ;  /* 0x000000ff1800722a */ /* 0x020fc40001f6d400 */
[----:B------:R-:W-:Y:S01]  /*b930*/  DSETP.NEU.OR P4, PT, R26, RZ, P4 ;  /* 0x000000ff1a00722a */ /* 0x000fe2000278d400 */
[----:B------:R-:W-:Y:S02]  /*b940*/  LOP3.LUT R34, R34, 0xfffffffe, RZ, 0xc0, !PT ;  /* 0xfffffffe22227812 */ /* 0x000fe400078ec0ff */
        /* <DEDUP_REMOVED lines=12> */
.L_x_2018:
        /* <DEDUP_REMOVED lines=8> */
.L_x_2017:
[----:B------:R-:W-:Y:S05]  /*ba90*/  BSYNC B0 ;  /* 0x0000000000007941 */ /* 0x000fea0003800000 */
.L_x_2016:
[----:B------:R-:W-:Y:S01]  /*baa0*/  ISETP.GE.U32.AND P1, PT, R9, R3, PT ;  /* 0x000000030900720c */ /* 0x000fe20003f26070 */
[----:B------:R-:W-:-:S12]  /*bab0*/  BSSY B0, `(.L_x_2020) ;  /* 0x0000024000007945 */ /* 0x000fd80003800000 */
[----:B------:R-:W-:Y:S05]  /*bac0*/  @P1 BRA `(.L_x_2021) ;  /* 0x0000000000881947 */ /* 0x000fea0003800000 */
        /* <DEDUP_REMOVED lines=24> */
[----:B------:R-:W-:-:S05]  /*bc50*/  @!P2 SHF.R.U32.HI R11, RZ, 0x1, R4 ;  /* 0x00000001ff0ba819 */ /* 0x000fca0000011604 */
[----:B------:R-:W-:-:S05]  /*bc60*/  @!P2 IMAD.WIDE.U32 R10, R11, 0x10, R22 ;  /* 0x000000100b0aa825 */ /* 0x000fca00078e0016 */
[----:B------:R-:W2:Y:S02]  /*bc70*/  @!P2 LDG.E.128 R4, desc[UR58][R10.64] ;  /* 0x0000003a0a04a981 */ /* 0x000ea4000c1e1d00 */
[----:B--2---:R-:W-:Y:S01]  /*bc80*/  @!P2 DSETP.NEU.AND P4, PT, R4, RZ, PT ;  /* 0x000000ff0400a22a */ /* 0x004fe20003f8d000 */
[----:B------:R-:W-:Y:S01]  /*bc90*/  SHF.R.U32.HI R5, RZ, 0x1, R8 ;  /* 0x00000001ff057819 */ /* 0x000fe20000011608 */
[----:B------:R-:W-:-:S04]  /*bca0*/  @!P2 DSETP.NEU.AND P5, PT, R6, RZ, PT ;  /* 0x000000ff0600a22a */ /* 0x000fc80003fad000 */
[----:B------:R-:W-:-:S06]  /*bcb0*/  IMAD.WIDE.U32 R4, R5, 0x10, R22 ;  /* 0x0000001005047825 */ /* 0x000fcc00078e0016 */
[----:B------:R-:W2:Y:S02]  /*bcc0*/  LDG.E.128 R4, desc[UR58][R4.64] ;  /* 0x0000003a04047981 */ /* 0x000ea4000c1e1d00 */
[----:B--2---:R-:W-:Y:S02]  /*bcd0*/  DSETP.NEU.AND P2, PT, R4, RZ, PT ;  /* 0x000000ff0400722a */ /* 0x004fe40003f4d000 */
[----:B------:R-:W-:-:S14]  /*bce0*/  DSETP.NEU.AND P3, PT, R6, RZ, PT ;  /* 0x000000ff0600722a */ /* 0x000fdc0003f6d000 */
.L_x_2021:
[----:B------:R-:W-:Y:S05]  /*bcf0*/  BSYNC B0 ;  /* 0x0000000000007941 */ /* 0x000fea0003800000 */
.L_x_2020:
        /* <DEDUP_REMOVED lines=39> */
.L_x_2023:
[----:B------:R-:W-:Y:S05]  /*bf70*/  BSYNC B0 ;  /* 0x0000000000007941 */ /* 0x000fea0003800000 */
.L_x_2022:
        /* <DEDUP_REMOVED lines=12> */
.L_x_1975:
[----:B------:R-:W-:Y:S05]  /*c040*/  BSYNC B6 ;  /* 0x0000000000067941 */ /* 0x000fea0003800000 */
.L_x_1974:
        /* <DEDUP_REMOVED lines=16> */
.L_x_2027:
        /* <DEDUP_REMOVED lines=20> */
.L_x_2026:
[----:B------:R-:W-:Y:S05]  /*c290*/  BSYNC B0 ;  /* 0x0000000000007941 */ /* 0x000fea0003800000 */
.L_x_2025:
[----:B------:R-:W-:Y:S01]  /*c2a0*/  IMAD.MOV.U32 R4, RZ, RZ, R7 ;  /* 0x000000ffff047224 */ /* 0x000fe200078e0007 */
[----:B------:R-:W-:Y:S06]  /*c2b0*/  @P2 BRA `(.L_x_2027) ;  /* 0xfffffffc00a42947 */ /* 0x000fec000383ffff */
.L_x_2024:
        /* <DEDUP_REMOVED lines=20> */
.L_x_2032:
        /* <DEDUP_REMOVED lines=17> */
.L_x_2031:
[----:B------:R-:W-:Y:S05]  /*c510*/  BSYNC B0 ;  /* 0x0000000000007941 */ /* 0x000fea0003800000 */
.L_x_2030:
[----:B------:R-:W-:-:S04]  /*c520*/  SHF.R.S32.HI R4, RZ, 0x1, R4 ;  /* 0x00000001ff047819 */ /* 0x000fc80000011404 */
[----:B------:R-:W-:-:S13]  /*c530*/  ISETP.GE.AND P0, PT, R4, 0x20, PT ;  /* 0x000000200400780c */ /* 0x000fda0003f06270 */
[----:B------:R-:W-:Y:S05]  /*c540*/  @P0 BRA `(.L_x_2032) ;  /* 0xfffffffc00ac0947 */ /* 0x000fea000383ffff */
[----:B------:R-:W-:-:S11]  /*c550*/  HFMA2.MMA R0, -RZ, RZ, 0, 1.9073486328125e-06 ;  /* 0x00000020ff007435 */ /* 0x000fd600000001ff */
.L_x_2029:
[----:B------:R-:W-:Y:S01]  /*c560*/  ISETP.GE.AND P0, PT, R0, 0x2, PT ;  /* 0x000000020000780c */ /* 0x000fe20003f06270 */
[----:B------:R-:W-:Y:S05]  /*c570*/  WARPSYNC.ALL ;  /* 0x0000000000007948 */ /* 0x000fea0003800000 */
[----:B------:R-:W-:Y:S07]  /*c580*/  BAR.SYNC.DEFER_BLOCKING 0x0 ;  /* 0x0000000000007b1d */ /* 0x000fee0000010000 */
[----:B------:R-:W-:Y:S05]  /*c590*/  @!P0 BRA `(.L_x_2028) ;  /* 0x0000000000408947 */ /* 0x000fea0003800000 */
[----:B-1----:R-:W-:-:S07]  /*c5a0*/  IMAD.MOV.U32 R3, RZ, RZ, 0x1 ;  /* 0x00000001ff037424 */ /* 0x002fce00078e00ff */
.L_x_2033:
        /* <DEDUP_REMOVED lines=15> */
.L_x_2028:
[----:B-1----:R-:W1:Y:S01]  /*c6a0*/  LDC R3, c[0x0][0x3e8] ;  /* 0x0000fa00ff037b82 */ /* 0x002e620000000800 */
[----:B------:R-:W-:Y:S01]  /*c6b0*/  IMAD.MOV.U32 R22, RZ, RZ, RZ ;  /* 0x000000ffff167224 */ /* 0x000fe200078e00ff */
[----:B------:R-:W-:Y:S02]  /*c6c0*/  MOV R24, RZ ;  /* 0x000000ff00187202 */ /* 0x000fe40000000f00 */
[----:B-1----:R-:W-:-:S13]  /*c6d0*/  ISETP.NE.AND P1, PT, R3, RZ, PT ;  /* 0x000000ff0300720c */ /* 0x002fda0003f25270 */
[----:B------:R-:W-:Y:S05]  /*c6e0*/  @!P1 BRA `(.L_x_2034) ;  /* 0x0000001000449947 */ /* 0x000fea0003800000 */
        /* <DEDUP_REMOVED lines=273> */
.L_x_2034:
        /* <DEDUP_REMOVED lines=275> */
.L_x_2035:
        /* <DEDUP_REMOVED lines=293> */
.L_x_2037:
        /* <DEDUP_REMOVED lines=275> */
.L_x_2038:
        /* <DEDUP_REMOVED lines=14> */
.L_x_2040:
[----:B------:R-:W-:Y:S05]  /*10d90*/  BSYNC B0 ;  /* 0x0000000000007941 */ /* 0x000fea0003800000 */
.L_x_2039:
        /* <DEDUP_REMOVED lines=15> */
.L_x_2042:
[----:B------:R-:W-:Y:S05]  /*10e90*/  BSYNC B0 ;  /* 0x0000000000007941 */ /* 0x000fea0003800000 */
.L_x_2041:
        /* <DEDUP_REMOVED lines=35> */
.L_x_2044:
[----:B------:R-:W-:Y:S05]  /*110d0*/  BSYNC B0 ;  /* 0x0000000000007941 */ /* 0x000fea0003800000 */
.L_x_2043:
        /* <DEDUP_REMOVED lines=34> */
.L_x_2049:
        /* <DEDUP_REMOVED lines=12> */
.L_x_2048:
[----:B------:R-:W-:Y:S05]  /*113c0*/  BRA `(.L_x_2047) ;  /* 0x00000000005c7947 */ /* 0x000fea0003800000 */
.L_x_2046:
        /* <DEDUP_REMOVED lines=11> */
.L_x_2050:
        /* <DEDUP_REMOVED lines=12> */
.L_x_2047:
[----:B------:R-:W-:Y:S05]  /*11540*/  BSYNC B0 ;  /* 0x0000000000007941 */ /* 0x000fea0003800000 */
.L_x_2045:
        /* <DEDUP_REMOVED lines=12> */
.L_x_2054:
[-C--:B-1----:R-:W-:Y:S01]  /*11610*/  IADD3 R3, R17, R6.reuse, RZ ;  /* 0x0000000611037210 */ /* 0x082fe20007ffe0ff */
[----:B------:R-:W-:Y:S01]  /*11620*/  BAR.SYNC.DEFER_BLOCKING 0x0 ;  /* 0x0000000000007b1d */ /* 0x000fe20000010000 */
[----:B------:R-:W-:Y:S02]  /*11630*/  ISETP.GT.AND P3, PT, R6, 0x1, PT ;  /* 0x000000010600780c */ /* 0x000fe40003f64270 */
[----:B------:R-:W-:Y:S02]  /*11640*/  ISETP.GE.U32.AND P0, PT, R3, UR6, PT ;  /* 0x0000000603007c0c */ /* 0x000fe4000bf06070 */
[----:B------:R-:W-:Y:S01]  /*11650*/  SHF.R.S32.HI R8, RZ, 0x1, R6 ;  /* 0x00000001ff087819 */ /* 0x000fe20000011406 */
[----:B------:R-:W-:Y:S01]  /*11660*/  BSSY B0, `(.L_x_2052) ;  /* 0x000000e000007945 */ /* 0x000fe20003800000 */
        /* <DEDUP_REMOVED lines=13> */
.L_x_2053:
[----:B------:R-:W-:Y:S05]  /*11740*/  BSYNC B0 ;  /* 0x0000000000007941 */ /* 0x000fea0003800000 */
.L_x_2052:
[----:B------:R-:W-:Y:S01]  /*11750*/  IMAD.MOV.U32 R6, RZ, RZ, R8 ;  /* 0x000000ffff067224 */ /* 0x000fe200078e0008 */
[----:B------:R-:W-:Y:S06]  /*11760*/  @P3 BRA `(.L_x_2054) ;  /* 0xfffffffc00a83947 */ /* 0x000fec000383ffff */
.L_x_2051:
[----:B------:R-:W-:Y:S02]  /*11770*/  ULDC UR4, c[0x0][0x22c] ;  /* 0x00008b0000047ab9 */ /* 0x000fe40000000800 */
[----:B------:R-:W-:-:S13]  /*11780*/  ISETP.NE.AND P0, PT, RZ, UR4, PT ;  /* 0x00000004ff007c0c */ /* 0x000fda000bf05270 */
[----:B------:R-:W-:Y:S05]  /*11790*/  @!P0 BRA `(.L_x_2055) ;  /* 0x0000000000c88947 */ /* 0x000fea0003800000 */
[----:B------:R-:W-:Y:S02]  /*117a0*/  ISETP.GT.AND P0, PT, R9, 0x20, PT ;  /* 0x000000200900780c */ /* 0x000fe40003f04270 */
[----:B-1----:R-:W-:-:S11]  /*117b0*/  MOV R3, R9 ;  /* 0x0000000900037202 */ /* 0x002fd60000000f00 */
        /* <DEDUP_REMOVED lines=8> */
.L_x_2059:
        /* <DEDUP_REMOVED lines=16> */
.L_x_2058:
[----:B------:R-:W-:Y:S05]  /*11940*/  BSYNC B0 ;  /* 0x0000000000007941 */ /* 0x000fea0003800000 */
.L_x_2057:
[----:B------:R-:W-:-:S04]  /*11950*/  SHF.R.S32.HI R6, RZ, 0x1, R6 ;  /* 0x00000001ff067819 */ /* 0x000fc80000011406 */
[----:B------:R-:W-:-:S13]  /*11960*/  ISETP.GE.AND P0, PT, R6, 0x20, PT ;  /* 0x000000200600780c */ /* 0x000fda0003f06270 */
[----:B------:R-:W-:Y:S05]  /*11970*/  @P0 BRA `(.L_x_2059) ;  /* 0xfffffffc00b00947 */ /* 0x000fea000383ffff */
[----:B------:R-:W-:-:S11]  /*11980*/  HFMA2.MMA R3, -RZ, RZ, 0, 1.9073486328125e-06 ;  /* 0x00000020ff037435 */ /* 0x000fd600000001ff */
.L_x_2056:
[----:B------:R-:W-:Y:S01]  /*11990*/  BAR.SYNC.DEFER_BLOCKING 0x0 ;  /* 0x0000000000007b1d */ /* 0x000fe20000010000 */
[----:B------:R-:W-:-:S13]  /*119a0*/  ISETP.GE.AND P0, PT, R3, 0x2, PT ;  /* 0x000000020300780c */ /* 0x000fda0003f06270 */
[----:B------:R-:W-:Y:S05]  /*119b0*/  @!P0 BRA `(.L_x_2055) ;  /* 0x0000000000408947 */ /* 0x000fea0003800000 */
[----:B-1----:R-:W-:-:S07]  /*119c0*/  IMAD.MOV.U32 R0, RZ, RZ, 0x1 ;  /* 0x00000001ff007424 */ /* 0x002fce00078e00ff */
.L_x_2060:
        /* <DEDUP_REMOVED lines=15> */
.L_x_2055:
        /* <DEDUP_REMOVED lines=15> */
.L_x_2062:
        /* <DEDUP_REMOVED lines=21> */
.L_x_2064:
        /* <DEDUP_REMOVED lines=24> */
.L_x_2065:
[----:B------:R-:W-:Y:S01]  /*11e80*/  ULDC.64 UR4, c[0x0][0x5e8] ;  /* 0x00017a0000047ab9 */ /* 0x000fe20000000a00 */
[----:B------:R-:W-:Y:S02]  /*11e90*/  LOP3.LUT P0, RZ, R16, 0xff, RZ, 0xc0, !PT ;  /* 0x000000ff10ff7812 */ /* 0x000fe4000780c0ff */
[----:B------:R-:W-:Y:S02]  /*11ea0*/  IADD3 R18, P1, R18, UR4, RZ ;  /* 0x0000000412127c10 */ /* 0x000fe4000ff3e0ff */
[----:B-1----:R-:W-:Y:S02]  /*11eb0*/  SEL R3, RZ, 0x1, !P0 ;  /* 0x00000001ff037807 */ /* 0x002fe40004000000 */
[----:B------:R-:W-:-:S05]  /*11ec0*/  IADD3.X R19, RZ, UR5, RZ, P1, !PT ;  /* 0x00000005ff137c10 */ /* 0x000fca0008ffe4ff */
[----:B------:R-:W-:Y:S01]  /*11ed0*/  STG.E.U8 desc[UR58][R18.64], R3 ;  /* 0x0000000312007986 */ /* 0x000fe2000c10113a */
[----:B------:R-:W-:Y:S05]  /*11ee0*/  EXIT ;  /* 0x000000000000794d */ /* 0x000fea0003800000 */
.L_x_2063:
[----:B------:R-:W-:Y:S04]  /*11ef0*/  STG.E.U8 desc[UR58][R4.64], R23 ;  /* 0x0000001704007986 */ /* 0x000fe8000c10113a */
[----:B------:R-:W-:Y:S01]  /*11f00*/  STG.E.U8 desc[UR58][R4.64+0x1], R16 ;  /* 0x0000011004007986 */ /* 0x000fe2000c10113a */
[----:B------:R-:W-:Y:S05]  /*11f10*/  EXIT ;  /* 0x000000000000794d */ /* 0x000fea0003800000 */
.L_x_2061:
        /* <DEDUP_REMOVED lines=37> */
.L_x_2067:
        /* <DEDUP_REMOVED lines=24> */
.L_x_2068:
[----:B------:R-:W-:Y:S01]  /*122f0*/  ULDC.64 UR4, c[0x0][0x5e8] ;  /* 0x00017a0000047ab9 */ /* 0x000fe20000000a00 */
[----:B------:R-:W-:Y:S02]  /*12300*/  LOP3.LUT P0, RZ, R16, 0xff, RZ, 0xc0, !PT ;  /* 0x000000ff10ff7812 */ /* 0x000fe4000780c0ff */
[----:B------:R-:W-:Y:S02]  /*12310*/  IADD3 R18, P1, R18, UR4, RZ ;  /* 0x0000000412127c10 */ /* 0x000fe4000ff3e0ff */
[----:B-1----:R-:W-:Y:S02]  /*12320*/  SEL R3, RZ, 0x1, !P0 ;  /* 0x00000001ff037807 */ /* 0x002fe40004000000 */
[----:B------:R-:W-:-:S05]  /*12330*/  IADD3.X R19, RZ, UR5, RZ, P1, !PT ;  /* 0x00000005ff137c10 */ /* 0x000fca0008ffe4ff */
[----:B------:R-:W-:Y:S01]  /*12340*/  STG.E.U8 desc[UR58][R18.64], R3 ;  /* 0x0000000312007986 */ /* 0x000fe2000c10113a */
[----:B------:R-:W-:Y:S05]  /*12350*/  EXIT ;  /* 0x000000000000794d */ /* 0x000fea0003800000 */
.L_x_2066:
[----:B------:R-:W-:Y:S02]  /*12360*/  LOP3.LUT P0, RZ, R23, 0xff, RZ, 0xc0, !PT ;  /* 0x000000ff17ff7812 */ /* 0x000fe4000780c0ff */
[----:B------:R-:W-:Y:S02]  /*12370*/  LOP3.LUT P1, RZ, R16, 0xff, RZ, 0xc0, !PT ;  /* 0x000000ff10ff7812 */ /* 0x000fe4000782c0ff */
[----:B------:R-:W-:Y:S02]  /*12380*/  SEL R7, RZ, 0x1, !P0 ;  /* 0x00000001ff077807 */ /* 0x000fe40004000000 */
[----:B------:R-:W-:-:S03]  /*12390*/  SEL R9, RZ, 0x1, !P1 ;  /* 0x00000001ff097807 */ /* 0x000fc60004800000 */
[----:B------:R-:W-:Y:S04]  /*123a0*/  STG.E.U8 desc[UR58][R2.64], R7 ;  /* 0x0000000702007986 */ /* 0x000fe8000c10113a */
[----:B------:R-:W-:Y:S01]  /*123b0*/  STG.E.U8 desc[UR58][R4.64], R9 ;  /* 0x0000000904007986 */ /* 0x000fe2000c10113a */
[----:B------:R-:W-:Y:S05]  /*123c0*/  EXIT ;  /* 0x000000000000794d */ /* 0x000fea0003800000 */
.L_x_2036:
        /* <DEDUP_REMOVED lines=25> */
.L_x_2070:
        /* <DEDUP_REMOVED lines=21> */
.L_x_2072:
        /* <DEDUP_REMOVED lines=24> */
.L_x_2073:
[----:B------:R-:W-:Y:S01]  /*12830*/  ULDC.64 UR4, c[0x0][0x5e8] ;  /* 0x00017a0000047ab9 */ /* 0x000fe20000000a00 */
[----:B------:R-:W-:Y:S02]  /*12840*/  LOP3.LUT P0, RZ, R16, 0xff, RZ, 0xc0, !PT ;  /* 0x000000ff10ff7812 */ /* 0x000fe4000780c0ff */
[----:B------:R-:W-:Y:S02]  /*12850*/  IADD3 R22, P1, R22, UR4, RZ ;  /* 0x0000000416167c10 */ /* 0x000fe4000ff3e0ff */
[----:B-1----:R-:W-:Y:S02]  /*12860*/  SEL R3, RZ, 0x1, !P0 ;  /* 0x00000001ff037807 */ /* 0x002fe40004000000 */
[----:B------:R-:W-:-:S05]  /*12870*/  IADD3.X R23, RZ, UR5, RZ, P1, !PT ;  /* 0x00000005ff177c10 */ /* 0x000fca0008ffe4ff */
[----:B------:R-:W-:Y:S01]  /*12880*/  STG.E.U8 desc[UR58][R22.64], R3 ;  /* 0x0000000316007986 */ /* 0x000fe2000c10113a */
[----:B------:R-:W-:Y:S05]  /*12890*/  EXIT ;  /* 0x000000000000794d */ /* 0x000fea0003800000 */
.L_x_2071:
[----:B------:R-:W-:Y:S04]  /*128a0*/  STG.E.U8 desc[UR58][R4.64], R23 ;  /* 0x0000001704007986 */ /* 0x000fe8000c10113a */
[----:B------:R-:W-:Y:S01]  /*128b0*/  STG.E.U8 desc[UR58][R4.64+0x1], R16 ;  /* 0x0000011004007986 */ /* 0x000fe2000c10113a */
[----:B------:R-:W-:Y:S05]  /*128c0*/  EXIT ;  /* 0x000000000000794d */ /* 0x000fea0003800000 */
.L_x_2069:
        /* <DEDUP_REMOVED lines=37> */
.L_x_2075:
        /* <DEDUP_REMOVED lines=24> */
.L_x_2076:
[----:B------:R-:W-:Y:S01]  /*12ca0*/  ULDC.64 UR4, c[0x0][0x5e8] ;  /* 0x00017a0000047ab9 */ /* 0x000fe20000000a00 */
[----:B------:R-:W-:Y:S02]  /*12cb0*/  LOP3.LUT P0, RZ, R16, 0xff, RZ, 0xc0, !PT ;  /* 0x000000ff10ff7812 */ /* 0x000fe4000780c0ff */
[----:B------:R-:W-:Y:S02]  /*12cc0*/  IADD3 R22, P1, R22, UR4, RZ ;  /* 0x0000000416167c10 */ /* 0x000fe4000ff3e0ff */
[----:B-1----:R-:W-:Y:S02]  /*12cd0*/  SEL R3, RZ, 0x1, !P0 ;  /* 0x00000001ff037807 */ /* 0x002fe40004000000 */
[----:B------:R-:W-:-:S05]  /*12ce0*/  IADD3.X R23, RZ, UR5, RZ, P1, !PT ;  /* 0x00000005ff177c10 */ /* 0x000fca0008ffe4ff */
[----:B------:R-:W-:Y:S01]  /*12cf0*/  STG.E.U8 desc[UR58][R22.64], R3 ;  /* 0x0000000316007986 */ /* 0x000fe2000c10113a */
[----:B------:R-:W-:Y:S05]  /*12d00*/  EXIT ;  /* 0x000000000000794d */ /* 0x000fea0003800000 */
.L_x_2074:
[----:B------:R-:W-:Y:S02]  /*12d10*/  LOP3.LUT P0, RZ, R23, 0xff, RZ, 0xc0, !PT ;  /* 0x000000ff17ff7812 */ /* 0x000fe4000780c0ff */
[----:B------:R-:W-:Y:S02]  /*12d20*/  LOP3.LUT P1, RZ, R16, 0xff, RZ, 0xc0, !PT ;  /* 0x000000ff10ff7812 */ /* 0x000fe4000782c0ff */
[----:B------:R-:W-:Y:S02]  /*12d30*/  SEL R7, RZ, 0x1, !P0 ;  /* 0x00000001ff077807 */ /* 0x000fe40004000000 */
[----:B------:R-:W-:-:S03]  /*12d40*/  SEL R9, RZ, 0x1, !P1 ;  /* 0x00000001ff097807 */ /* 0x000fc60004800000 */
[----:B------:R-:W-:Y:S04]  /*12d50*/  STG.E.U8 desc[UR58][R2.64], R7 ;  /* 0x0000000702007986 */ /* 0x000fe8000c10113a */
[----:B------:R-:W-:Y:S01]  /*12d60*/  STG.E.U8 desc[UR58][R4.64], R9 ;  /* 0x0000000904007986 */ /* 0x000fe2000c10113a */
[----:B------:R-:W-:Y:S05]  /*12d70*/  EXIT ;  /* 0x000000000000794d */ /* 0x000fea0003800000 */
.L_x_2077:
        /* <DEDUP_REMOVED lines=16> */
.L_x_7555:


//--------------------- .text._ZN2at6native13reduce_kernelILi128ELi4ENS0_8ReduceOpIdNS0_14func_wrapper_tIbZZZNS0_14or_kernel_cudaERNS_14TensorIteratorEENKUlvE_clEvENKUlvE4_clEvEUlbdE_EEjbLi4ELi4EEEEEvT1_ --------------------------
	.section	.text._ZN2at6native13reduce_kernelILi128ELi4ENS0_8ReduceOpIdNS0_14func_wrapper_tIbZZZNS0_14or_kernel_cudaERNS_14TensorIteratorEENKUlvE_clEvENKUlvE4_clEvEUlbdE_EEjbLi4ELi4EEEEEvT1_,"ax",@progbits
	.align	128
        .global         _ZN2at6native13reduce_kernelILi128ELi4ENS0_8ReduceOpIdNS0_14func_wrapper_tIbZZZNS0_14or_kernel_cudaERNS_14TensorIteratorEENKUlvE_clEvENKUlvE4_clEvEUlbdE_EEjbLi4ELi4EEEEEvT1_
        .type           _ZN2at6native13reduce_kernelILi128ELi4ENS0_8ReduceOpIdNS0_14func_wrapper_tIbZZZNS0_14or_kernel_cudaERNS_14TensorIteratorEENKUlvE_clEvENKUlvE4_clEvEUlbdE_EEjbLi4ELi4EEEEEvT1_,@function
        .size           _ZN2at6native13reduce_kernelILi128ELi4ENS0_8ReduceOpIdNS0_14func_wrapper_tIbZZZNS0_14or_kernel_cudaERNS_14TensorIteratorEENKUlvE_clEvENKUlvE4_clEvEUlbdE_EEjbLi4ELi4EEEEEvT1_,(.L_x_7556 - _ZN2at6native13reduce_kernelILi128ELi4ENS0_8ReduceOpIdNS0_14func_wrapper_tIbZZZNS0_14or_kernel_cudaERNS_14TensorIteratorEENKUlvE_clEvENKUlvE4_clEvEUlbdE_EEjbLi4ELi4EEEEEvT1_)
        .other          _ZN2at6native13reduce_kernelILi128ELi4ENS0_8ReduceOpIdNS0_14func_wrapper_tIbZZZNS0_14or_kernel_cudaERNS_14TensorIteratorEENKUlvE_clEvENKUlvE4_clEvEUlbdE_EEjbLi4ELi4EEEEEvT1_,@"STO_CUDA_ENTRY STV_DEFAULT"
_ZN2at6native13reduce_kernelILi128ELi4ENS0_8ReduceOpIdNS0_14func_wrapper_tIbZZZNS0_14or_kernel_cudaERNS_14TensorIteratorEENKUlvE_clEvENKUlvE4_clEvEUlbdE_EEjbLi4ELi4EEEEEvT1_:
.text._ZN2at6native13reduce_kernelILi128ELi4ENS0_8ReduceOpIdNS0_14func_wrapper_tIbZZZNS0_14or_kernel_cudaERNS_14TensorIteratorEENKUlvE_clEvENKUlvE4_clEvEUlbdE_EEjbLi4ELi4EEEEEvT1_:
        /* <DEDUP_REMOVED lines=293> */
.L_x_2078:
        /* <DEDUP_REMOVED lines=29> */
.L_x_2082:
        /* <DEDUP_REMOVED lines=25> */
.L_x_2088:
[----:B------:R-:W-:Y:S05]  /*15b0*/  BSYNC B2 ;  /* 0x0000000000027941 */ /* 0x000fea0003800000 */
.L_x_2087:
        /* <DEDUP_REMOVED lines=12> */
.L_x_2086:
[----:B------:R-:W-:Y:S05]  /*1680*/  BSYNC B1 ;  /* 0x0000000000017941 */ /* 0x000fea0003800000 */
.L_x_2085:
[----:B------:R-:W0:Y:S01]  /*1690*/  LDC R0, c[0x0][0x218] ;  /* 0x00008600ff007b82 */ /* 0x000e220000000800 */
[----:B------:R-:W-:-:S04]  /*16a0*/  IADD3 R5, P0, -R7, 0x4, RZ ;  /* 0x0000000407057810 */ /* 0x000fc80007f1e1ff */
[----:B------:R-:W-:Y:S01]  /*16b0*/  LEA R58, P1, R5, R58, 0x3 ;  /* 0x0000003a053a7211 */ /* 0x000fe200078218ff */
[----:B------:R-:W-:-:S05]  /*16c0*/  IMAD.X R4, RZ, RZ, -0x1, P0 ;  /* 0xffffffffff047424 */ /* 0x000fca00000e06ff */
[----:B------:R-:W-:Y:S02]  /*16d0*/  LEA.HI.X R59, R5, R59, R4, 0x3, P1 ;  /* 0x0000003b053b7211 */ /* 0x000fe400008f1c04 */
[----:B0-----:R-:W-:-:S07]  /*16e0*/  IADD3 R0, R7, -0x4, R0 ;  /* 0xfffffffc07007810 */ /* 0x001fce0007ffe000 */
.L_x_2084:
[----:B------:R-:W-:Y:S05]  /*16f0*/  BSYNC B0 ;  /* 0x0000000000007941 */ /* 0x000fea0003800000 */
.L_x_2083:
        /* <DEDUP_REMOVED lines=15> */
.L_x_2091:
        /* <DEDUP_REMOVED lines=20> */
.L_x_2090:
[----:B------:R-:W-:Y:S05]  /*1930*/  BSYNC B0 ;  /* 0x0000000000007941 */ /* 0x000fea0003800000 */
.L_x_2089:
        /* <DEDUP_REMOVED lines=8> */
.L_x_2093:
[----:B------:R-:W-:Y:S05]  /*19c0*/  BSYNC B0 ;  /* 0x0000000000007941 */ /* 0x000fea0003800000 */
.L_x_2092:
        /* <DEDUP_REMOVED lines=13> */
.L_x_2095:
[----:B------:R-:W-:Y:S05]  /*1aa0*/  BSYNC B0 ;  /* 0x0000000000007941 */ /* 0x000fea0003800000 */
.L_x_2094:
        /* <DEDUP_REMOVED lines=10> */
.L_x_2081:
        /* <DEDUP_REMOVED lines=49> */
.L_x_2104:
        /* <DEDUP_REMOVED lines=294> */
.L_x_2100:
        /* <DEDUP_REMOVED lines=242> */
.L_x_2101:
[----:B------:R-:W-:-:S04]  /*3fe0*/  LOP3.LUT R3, R3, 0xffffffe0, RZ, 0xc0, !PT ;  /* 0xffffffe003037812 */ /* 0x000fc800078ec0ff */
[----:B-1----:R-:W-:-:S05]  /*3ff0*/  IADD3 R8, P0, R58, R3, RZ ;  /* 0x000000033a087210 */ /* 0x002fca0007f1e0ff */
[----:B------:R-:W-:-:S05]  /*4000*/  IMAD.X R9, RZ, RZ, R59, P0 ;  /* 0x000000ffff097224 */ /* 0x000fca00000e063b */
[----:B------:R1:W5:Y:S04]  /*4010*/  LDG.E.128 R24, desc[UR58][R8.64] ;  /* 0x0000003a08187981 */ /* 0x000368000c1e1d00 */
[----:B------:R1:W5:Y:S01]  /*4020*/  LDG.E.128 R20, desc[UR58][R8.64+0x10] ;  /* 0x0000103a08147981 */ /* 0x000362000c1e1d00 */
[----:B------:R-:W-:Y:S01]  /*4030*/  IMAD.IADD R5, R5, 0x1, R4 ;  /* 0x0000000105057824 */ /* 0x000fe200078e0204 */
[----:B------:R-:W-:Y:S01]  /*4040*/  MOV R12, RZ ;  /* 0x000000ff000c7202 */ /* 0x000fe20000000f00 */
[----:B------:R-:W-:Y:S01]  /*4050*/  IMAD.MOV.U32 R3, RZ, RZ, RZ ;  /* 0x000000ffff037224 */ /* 0x000fe200078e00ff */
[----:B------:R-:W-:Y:S06]  /*4060*/  @!P6 BRA `(.L_x_2102) ;  /* 0x0000000c00cce947 */ /* 0x000fec0003800000 */
        /* <DEDUP_REMOVED lines=243> */
.L_x_2102:
[----:B-1----:R-:W-:-:S04]  /*4fa0*/  LOP3.LUT R9, R12, 0xffffffe0, RZ, 0xc0, !PT ;  /* 0xffffffe00c097812 */ /* 0x002fc800078ec0ff */
[----:B------:R-:W-:-:S05]  /*4fb0*/  IADD3 R8, P0, R58, R9, RZ ;  /* 0x000000093a087210 */ /* 0x000fca0007f1e0ff */
[----:B------:R-:W-:-:S05]  /*4fc0*/  IMAD.X R9, RZ, RZ, R59, P0 ;  /* 0x000000ffff097224 */ /* 0x000fca00000e063b */
[----:B------:R1:W5:Y:S04]  /*4fd0*/  LDG.E.128 R12, desc[UR58][R8.64] ;  /* 0x0000003a080c7981 */ /* 0x000368000c1e1d00 */
[----:B------:R-:W5:Y:S01]  /*4fe0*/  LDG.E.128 R8, desc[UR58][R8.64+0x10] ;  /* 0x0000103a08087981 */ /* 0x000f62000c1e1d00 */
[----:B------:R-:W-:Y:S01]  /*4ff0*/  IMAD.IADD R5, R5, 0x1, R4 ;  /* 0x0000000105057824 */ /* 0x000fe200078e0204 */
[----:B-1----:R-:W-:Y:S06]  /*5000*/  @!P6 BRA `(.L_x_2103) ;  /* 0x0000000c00a4e947 */ /* 0x002fec0003800000 */
        /* <DEDUP_REMOVED lines=233> */
.L_x_2103:
[----:B------:R-:W-:Y:S01]  /*5ea0*/  LOP3.LUT R3, R3, 0xffffffe0, RZ, 0xc0, !PT ;  /* 0xffffffe003037812 */ /* 0x000fe200078ec0ff */
[----:B------:R-:W-:-:S03]  /*5eb0*/  ULDC UR4, c[0x0][0x218] ;  /* 0x0000860000047ab9 */ /* 0x000fc60000000800 */
[----:B------:R-:W-:-:S05]  /*5ec0*/  IADD3 R36, P0, R58, R3, RZ ;  /* 0x000000033a247210 */ /* 0x000fca0007f1e0ff */
[----:B------:R-:W-:-:S05]  /*5ed0*/  IMAD.X R37, RZ, RZ, R59, P0 ;  /* 0x000000ffff257224 */ /* 0x000fca00000e063b */
[----:B------:R-:W2:Y:S04]  /*5ee0*/  LDG.E.128 R40, desc[UR58][R36.64] ;  /* 0x0000003a24287981 */ /* 0x000ea8000c1e1d00 */
[----:B------:R-:W3:Y:S01]  /*5ef0*/  LDG.E.128 R36, desc[UR58][R36.64+0x10] ;  /* 0x0000103a24247981 */ /* 0x000ee2000c1e1d00 */
[----:B------:R-:W-:Y:S01]  /*5f00*/  LOP3.LUT P0, RZ, R49, 0xff, RZ, 0xc0, !PT ;  /* 0x000000ff31ff7812 */ /* 0x000fe2000780c0ff */
[----:B------:R-:W-:Y:S01]  /*5f10*/  IMAD.U32 R3, RZ, RZ, UR4 ;  /* 0x00000004ff037e24 */ /* 0x000fe2000f8e00ff */
[----:B------:R-:W-:Y:S02]  /*5f20*/  LOP3.LUT P5, RZ, R48, 0xff, RZ, 0xc0, !PT ;  /* 0x000000ff30ff7812 */ /* 0x000fe400078ac0ff */
[----:B------:R-:W-:Y:S02]  /*5f30*/  LOP3.LUT P2, RZ, R47, 0xff, RZ, 0xc0, !PT ;  /* 0x000000ff2fff7812 */ /* 0x000fe4000784c0ff */
[----:B------:R-:W-:-:S02]  /*5f40*/  LOP3.LUT P1, RZ, R46, 0xff, RZ, 0xc0, !PT ;  /* 0x000000ff2eff7812 */ /* 0x000fc4000782c0ff */
[----:B------:R-:W-:Y:S02]  /*5f50*/  LOP3.LUT P3, RZ, R45, 0xff, RZ, 0xc0, !PT ;  /* 0x000000ff2dff7812 */ /* 0x000fe4000786c0ff */
[----:B------:R-:W-:Y:S02]  /*5f60*/  LOP3.LUT P4, RZ, R44, 0xff, RZ, 0xc0, !PT ;  /* 0x000000ff2cff7812 */ /* 0x000fe4000788c0ff */
[----:B------:R-:W-:Y:S01]  /*5f70*/  IADD3 R5, R5, R4, RZ ;  /* 0x0000000405057210 */ /* 0x000fe20007ffe0ff */
[----:B-----5:R-:W-:Y:S02]  /*5f80*/  DSETP.NEU.OR P0, PT, R32, RZ, P0 ;  /* 0x000000ff2000722a */ /* 0x020fe4000070d400 */
[----:B------:R-:W-:Y:S02]  /*5f90*/  DSETP.NEU.OR P5, PT, R34, RZ, P5 ;  /* 0x000000ff2200722a */ /* 0x000fe40002fad400 */
[----:B------:R-:W-:Y:S02]  /*5fa0*/  DSETP.NEU.OR P2, PT, R28, RZ, P2 ;  /* 0x000000ff1c00722a */ /* 0x000fe4000174d400 */
[----:B------:R-:W-:Y:S01]  /*5fb0*/  DSETP.NEU.OR P1, PT, R30, RZ, P1 ;  /* 0x000000ff1e00722a */ /* 0x000fe20000f2d400 */
[----:B------:R-:W-:Y:S01]  /*5fc0*/  SEL R49, RZ, 0x1, !P0 ;  /* 0x00000001ff317807 */ /* 0x000fe20004000000 */
[----:B------:R-:W-:Y:S01]  /*5fd0*/  DSETP.NEU.OR P3, PT, R24, RZ, P3 ;  /* 0x000000ff1800722a */ /* 0x000fe20001f6d400 */
[----:B------:R-:W-:Y:S01]  /*5fe0*/  SEL R48, RZ, 0x1, !P5 ;  /* 0x00000001ff307807 */ /* 0x000fe20006800000 */
[----:B------:R-:W-:Y:S01]  /*5ff0*/  DSETP.NEU.OR P4, PT, R26, RZ, P4 ;  /* 0x000000ff1a00722a */ /* 0x000fe2000278d400 */
[----:B------:R-:W-:-:S02]  /*6000*/  SEL R47, RZ, 0x1, !P2 ;  /* 0x00000001ff2f7807 */ /* 0x000fc40005000000 */
[----:B------:R-:W-:Y:S02]  /*6010*/  SEL R46, RZ, 0x1, !P1 ;  /* 0x00000001ff2e7807 */ /* 0x000fe40004800000 */
[----:B------:R-:W-:Y:S02]  /*6020*/  LOP3.LUT P0, RZ, R17, 0xff, RZ, 0xc0, !PT ;  /* 0x000000ff11ff7812 */ /* 0x000fe4000780c0ff */
[----:B------:R-:W-:Y:S02]  /*6030*/  LOP3.LUT P5, RZ, R7, 0xff, RZ, 0xc0, !PT ;  /* 0x000000ff07ff7812 */ /* 0x000fe400078ac0ff */
[----:B------:R-:W-:Y:S02]  /*6040*/  LOP3.LUT P2, RZ, R6, 0xff, RZ, 0xc0, !PT ;  /* 0x000000ff06ff7812 */ /* 0x000fe4000784c0ff */
[----:B------:R-:W-:Y:S02]  /*6050*/  LOP3.LUT P1, RZ, R50, 0xff, RZ, 0xc0, !PT ;  /* 0x000000ff32ff7812 */ /* 0x000fe4000782c0ff */
[----:B------:R-:W-:-:S02]  /*6060*/  SEL R45, RZ, 0x1, !P3 ;  /* 0x00000001ff2d7807 */ /* 0x000fc40005800000 */
[----:B------:R-:W-:Y:S02]  /*6070*/  LOP3.LUT P3, RZ, R51, 0xff, RZ, 0xc0, !PT ;  /* 0x000000ff33ff7812 */ /* 0x000fe4000786c0ff */
[----:B------:R-:W-:Y:S01]  /*6080*/  SEL R44, RZ, 0x1, !P4 ;  /* 0x00000001ff2c7807 */ /* 0x000fe20006000000 */
[----:B------:R-:W-:Y:S01]  /*6090*/  DSETP.NEU.OR P0, PT, R20, RZ, P0 ;  /* 0x000000ff1400722a */ /* 0x000fe2000070d400 */
[----:B------:R-:W-:Y:S01]  /*60a0*/  LOP3.LUT P4, RZ, R52, 0xff, RZ, 0xc0, !PT ;  /* 0x000000ff34ff7812 */ /* 0x000fe2000788c0ff */
[----:B------:R-:W-:Y:S01]  /*60b0*/  DSETP.NEU.OR P5, PT, R22, RZ, P5 ;  /* 0x000000ff1600722a */ /* 0x000fe20002fad400 */
[----:B------:R-:W-:Y:S01]  /*60c0*/  IMAD R52, R4, 0x3, R5 ;  /* 0x0000000304347824 */ /* 0x000fe200078e0205 */
[----:B------:R-:W-:Y:S02]  /*60d0*/  DSETP.NEU.OR P2, PT, R12, RZ, P2 ;  /* 0x000000ff0c00722a */ /* 0x000fe4000174d400 */
[----:B------:R-:W-:Y:S01]  /*60e0*/  DSETP.NEU.OR P1, PT, R14, RZ, P1 ;  /* 0x000000ff0e00722a */ /* 0x000fe20000f2d400 */
[----:B------:R-:W-:-:S02]  /*60f0*/  SEL R17, RZ, 0x1, !P0 ;  /* 0x00000001ff117807 */ /* 0x000fc40004000000 */
[----:B------:R-:W-:Y:S01]  /*6100*/  SEL R7, RZ, 0x1, !P5 ;  /* 0x00000001ff077807 */ /* 0x000fe20006800000 */
[----:B------:R-:W-:Y:S01]  /*6110*/  DSETP.NEU.OR P3, PT, R8, RZ, P3 ;  /* 0x000000ff0800722a */ /* 0x000fe20001f6d400 */
[----:B------:R-:W-:Y:S02]  /*6120*/  SEL R6, RZ, 0x1, !P2 ;  /* 0x00000001ff067807 */ /* 0x000fe40005000000 */
[----:B------:R-:W-:Y:S01]  /*6130*/  SEL R50, RZ, 0x1, !P1 ;  /* 0x00000001ff327807 */ /* 0x000fe20004800000 */
[----:B------:R-:W-:Y:S01]  /*6140*/  DSETP.NEU.OR P4, PT, R10, RZ, P4 ;  /* 0x000000ff0a00722a */ /* 0x000fe2000278d400 */
[----:B------:R-:W-:Y:S02]  /*6150*/  LOP3.LUT P0, RZ, R53, 0xff, RZ, 0xc0, !PT ;  /* 0x000000ff35ff7812 */ /* 0x000fe4000780c0ff */
[----:B------:R-:W-:Y:S02]  /*6160*/  LOP3.LUT P5, RZ, R54, 0xff, RZ, 0xc0, !PT ;  /* 0x000000ff36ff7812 */ /* 0x000fe400078ac0ff */
[----:B------:R-:W-:-:S02]  /*6170*/  LOP3.LUT P2, RZ, R55, 0xff, RZ, 0xc0, !PT ;  /* 0x000000ff37ff7812 */ /* 0x000fc4000784c0ff */
[----:B------:R-:W-:Y:S02]  /*6180*/  LOP3.LUT P1, RZ, R0, 0xff, RZ, 0xc0, !PT ;  /* 0x000000ff00ff7812 */ /* 0x000fe4000782c0ff */
[----:B------:R-:W-:Y:S02]  /*6190*/  SEL R51, RZ, 0x1, !P3 ;  /* 0x00000001ff337807 */ /* 0x000fe40005800000 */
[----:B------:R-:W-:Y:S02]  /*61a0*/  ISETP.GE.U32.AND P3, PT, R52, R3, PT ;  /* 0x000000033400720c */ /* 0x000fe40003f66070 */
[----:B------:R-:W-:Y:S01]  /*61b0*/  SEL R52, RZ, 0x1, !P4 ;  /* 0x00000001ff347807 */ /* 0x000fe20006000000 */
[----:B--2---:R-:W-:Y:S02]  /*61c0*/  DSETP.NEU.OR P0, PT, R40, RZ, P0 ;  /* 0x000000ff2800722a */ /* 0x004fe4000070d400 */
[----:B------:R-:W-:-:S04]  /*61d0*/  DSETP.NEU.OR P5, PT, R42, RZ, P5 ;  /* 0x000000ff2a00722a */ /* 0x000fc80002fad400 */
[----:B------:R-:W-:Y:S02]  /*61e0*/  SEL R53, RZ, 0x1, !P0 ;  /* 0x00000001ff357807 */ /* 0x000fe40004000000 */
[----:B------:R-:W-:Y:S01]  /*61f0*/  SEL R54, RZ, 0x1, !P5 ;  /* 0x00000001ff367807 */ /* 0x000fe20006800000 */
[----:B---3--:R-:W-:Y:S02]  /*6200*/  DSETP.NEU.OR P2, PT, R36, RZ, P2 ;  /* 0x000000ff2400722a */ /* 0x008fe4000174d400 */
[----:B------:R-:W-:-:S04]  /*6210*/  DSETP.NEU.OR P1, PT, R38, RZ, P1 ;  /* 0x000000ff2600722a */ /* 0x000fc80000f2d400 */
[----:B------:R-:W-:Y:S02]  /*6220*/  SEL R55, RZ, 0x1, !P2 ;  /* 0x00000001ff377807 */ /* 0x000fe40005000000 */
[----:B------:R-:W-:Y:S01]  /*6230*/  SEL R0, RZ, 0x1, !P1 ;  /* 0x00000001ff007807 */ /* 0x000fe20004800000 */
[----:B------:R-:W-:Y:S07]  /*6240*/  @!P3 BRA `(.L_x_2104) ;  /* 0xffffffbc0004b947 */ /* 0x000fee000383ffff */
[----:B------:R-:W-:Y:S05]  /*6250*/  BSYNC B1 ;  /* 0x0000000000017941 */ /* 0x000fea0003800000 */
.L_x_2099:
[----:B------:R-:W-:Y:S05]  /*6260*/  BSYNC B0 ;  /* 0x0000000000007941 */ /* 0x000fea0003800000 */
.L_x_2098:
[----:B------:R-:W-:Y:S01]  /*6270*/  ISETP.GE.U32.AND P0, PT, R5, R3, PT ;  /* 0x000000030500720c */ /* 0x000fe20003f06070 */
[----:B------:R-:W-:-:S12]  /*6280*/  BSSY B0, `(.L_x_2105) ;  /* 0x000046a000007945 */ /* 0x000fd80003800000 */
[----:B------:R-:W-:Y:S05]  /*6290*/  @P0 BRA `(.L_x_2106) ;  /* 0x0000004400a00947 */ /* 0x000fea0003800000 */
[----:B0-----:R-:W0:Y:S01]  /*62a0*/  LDC R56, c[0x0][0x254] ;  /* 0x00009500ff387b82 */ /* 0x001e220000000800 */
[----:B------:R-:W-:Y:S01]  /*62b0*/  IMAD.MOV.U32 R34, RZ, RZ, RZ ;  /* 0x000000ffff227224 */ /* 0x000fe200078e00ff */
        /* <DEDUP_REMOVED lines=275> */
.L_x_2107:
        /* <DEDUP_REMOVED lines=282> */
.L_x_2108:
        /* <DEDUP_REMOVED lines=282> */
.L_x_2109:
        /* <DEDUP_REMOVED lines=282> */
.L_x_2110:
[----:B------:R-:W-:-:S04]  /*a8d0*/  LOP3.LUT R37, R40, 0xffffffe0, RZ, 0xc0, !PT ;  /* 0xffffffe028257812 */ /* 0x000fc800078ec0ff */
[----:B------:R-:W-:-:S05]  /*a8e0*/  IADD3 R36, P1, R58, R37, RZ ;  /* 0x000000253a247210 */ /* 0x000fca0007f3e0ff */
[----:B------:R-:W-:-:S05]  /*a8f0*/  IMAD.X R37, RZ, RZ, R59, P1 ;  /* 0x000000ffff257224 */ /* 0x000fca00008e063b */
[----:B------:R1:W5:Y:S04]  /*a900*/  LDG.E.128 R40, desc[UR58][R36.64] ;  /* 0x0000003a24287981 */ /* 0x000368000c1e1d00 */
[----:B-1----:R-:W5:Y:S02]  /*a910*/  LDG.E.128 R36, desc[UR58][R36.64+0x10] ;  /* 0x0000103a24247981 */ /* 0x002f64000c1e1d00 */
.L_x_2106:
[----:B------:R-:W-:Y:S05]  /*a920*/  BSYNC B0 ;  /* 0x0000000000007941 */ /* 0x000fea0003800000 */
.L_x_2105:
[----:B------:R-:W-:Y:S04]  /*a930*/  BSSY B0, `(.L_x_2111) ;  /* 0x000003b000007945 */ /* 0x000fe80003800000 */
[----:B------:R-:W-:Y:S05]  /*a940*/  @P0 BRA `(.L_x_2112) ;  /* 0x0000000000e40947 */ /* 0x000fea0003800000 */
[----:B------:R-:W-:Y:S01]  /*a950*/  IMAD.IADD R5, R5, 0x1, R4 ;  /* 0x0000000105057824 */ /* 0x000fe200078e0204 */
[----:B------:R-:W-:Y:S02]  /*a960*/  LOP3.LUT P0, RZ, R49, 0xff, RZ, 0xc0, !PT ;  /* 0x000000ff31ff7812 */ /* 0x000fe4000780c0ff */
[----:B------:R-:W-:Y:S02]  /*a970*/  LOP3.LUT P1, RZ, R48, 0xff, RZ, 0xc0, !PT ;  /* 0x000000ff30ff7812 */ /* 0x000fe4000782c0ff */
[----:B------:R-:W-:Y:S02]  /*a980*/  LOP3.LUT P2, RZ, R47, 0xff, RZ, 0xc0, !PT ;  /* 0x000000ff2fff7812 */ /* 0x000fe4000784c0ff */
[----:B------:R-:W-:Y:S02]  /*a990*/  LOP3.LUT P3, RZ, R46, 0xff, RZ, 0xc0, !PT ;  /* 0x000000ff2eff7812 */ /* 0x000fe4000786c0ff */
[----:B------:R-:W-:-:S05]  /*a9a0*/  ISETP.GE.U32.AND P4, PT, R5, R3, PT ;  /* 0x000000030500720c */ /* 0x000fca0003f86070 */
[----:B-----5:R-:W-:Y:S02]  /*a9b0*/  DSETP.NEU.OR P0, PT, R32, RZ, P0 ;  /* 0x000000ff2000722a */ /* 0x020fe4000070d400 */
[----:B------:R-:W-:Y:S02]  /*a9c0*/  DSETP.NEU.OR P1, PT, R34, RZ, P1 ;  /* 0x000000ff2200722a */ /* 0x000fe40000f2d400 */
[----:B------:R-:W-:Y:S02]  /*a9d0*/  DSETP.NEU.OR P2, PT, R28, RZ, P2 ;  /* 0x000000ff1c00722a */ /* 0x000fe4000174d400 */
[----:B------:R-:W-:Y:S01]  /*a9e0*/  DSETP.NEU.OR P3, PT, R30, RZ, P3 ;  /* 0x000000ff1e00722a */ /* 0x000fe20001f6d400 */
[----:B------:R-:W-:Y:S02]  /*a9f0*/  SEL R49, RZ, 0x1, !P0 ;  /* 0x00000001ff317807 */ /* 0x000fe40004000000 */
[----:B------:R-:W-:Y:S02]  /*aa00*/  SEL R48, RZ, 0x1, !P1 ;  /* 0x00000001ff307807 */ /* 0x000fe40004800000 */
[----:B------:R-:W-:-:S02]  /*aa10*/  SEL R47, RZ, 0x1, !P2 ;  /* 0x00000001ff2f7807 */ /* 0x000fc40005000000 */
[----:B------:R-:W-:Y:S01]  /*aa20*/  SEL R46, RZ, 0x1, !P3 ;  /* 0x00000001ff2e7807 */ /* 0x000fe20005800000 */
[----:B------:R-:W-:Y:S06]  /*aa30*/  @P4 BRA `(.L_x_2112) ;  /* 0x0000000000a84947 */ /* 0x000fec0003800000 */
[----:B------:R-:W-:Y:S01]  /*aa40*/  IMAD.IADD R5, R5, 0x1, R4 ;  /* 0x0000000105057824 */ /* 0x000fe200078e0204 */
[----:B------:R-:W-:Y:S02]  /*aa50*/  LOP3.LUT P0, RZ, R45, 0xff, RZ, 0xc0, !PT ;  /* 0x000000ff2dff7812 */ /* 0x000fe4000780c0ff */
[----:B------:R-:W-:Y:S02]  /*aa60*/  LOP3.LUT P1, RZ, R44, 0xff, RZ, 0xc0, !PT ;  /* 0x000000ff2cff7812 */ /* 0x000fe4000782c0ff */
[----:B------:R-:W-:Y:S02]  /*aa70*/  LOP3.LUT P2, RZ, R17, 0xff, RZ, 0xc0, !PT ;  /* 0x000000ff11ff7812 */ /* 0x000fe4000784c0ff */
[----:B------:R-:W-:Y:S02]  /*aa80*/  LOP3.LUT P3, RZ, R7, 0xff, RZ, 0xc0, !PT ;  /* 0x000000ff07ff7812 */ /* 0x000fe4000786c0ff */
[----:B------:R-:W-:-:S05]  /*aa90*/  ISETP.GE.U32.AND P4, PT, R5, R3, PT ;  /* 0x000000030500720c */ /* 0x000fca0003f86070 */
[----:B------:R-:W-:Y:S02]  /*aaa0*/  DSETP.NEU.OR P0, PT, R24, RZ, P0 ;  /* 0x000000ff1800722a */ /* 0x000fe4000070d400 */
        /* <DEDUP_REMOVED lines=8> */
[----:B------:R-:W-:Y:S02]  /*ab30*/  LOP3.LUT P0, RZ, R6, 0xff, RZ, 0xc0, !PT ;  /* 0x000000ff06ff7812 */ /* 0x000fe4000780c0ff */
[----:B------:R-:W-:Y:S02]  /*ab40*/  LOP3.LUT P1, RZ, R50, 0xff, RZ, 0xc0, !PT ;  /* 0x000000ff32ff7812 */ /* 0x000fe4000782c0ff */
[----:B------:R-:W-:Y:S02]  /*ab50*/  LOP3.LUT P2, RZ, R51, 0xff, RZ, 0xc0, !PT ;  /* 0x000000ff33ff7812 */ /* 0x000fe4000784c0ff */
[----:B------:R-:W-:Y:S02]  /*ab60*/  LOP3.LUT P3, RZ, R52, 0xff, RZ, 0xc0, !PT ;  /* 0x000000ff34ff7812 */ /* 0x000fe4000786c0ff */
[----:B------:R-:W-:-:S04]  /*ab70*/  IADD3 R4, R5, R4, RZ ;  /* 0x0000000405047210 */ /* 0x000fc80007ffe0ff */
[----:B------:R-:W-:Y:S01]  /*ab80*/  ISETP.GE.U32.AND P4, PT, R4, R3, PT ;  /* 0x000000030400720c */ /* 0x000fe20003f86070 */
[----:B------:R-:W-:Y:S02]  /*ab90*/  DSETP.NEU.OR P0, PT, R12, RZ, P0 ;  /* 0x000000ff0c00722a */ /* 0x000fe4000070d400 */
[----:B------:R-:W-:Y:S02]  /*aba0*/  DSETP.NEU.OR P1, PT, R14, RZ, P1 ;  /* 0x000000ff0e00722a */ /* 0x000fe40000f2d400 */
[----:B------:R-:W-:Y:S02]  /*abb0*/  DSETP.NEU.OR P2, PT, R8, RZ, P2 ;  /* 0x000000ff0800722a */ /* 0x000fe4000174d400 */
[----:B------:R-:W-:Y:S01]  /*abc0*/  DSETP.NEU.OR P3, PT, R10, RZ, P3 ;  /* 0x000000ff0a00722a */ /* 0x000fe20001f6d400 */
[----:B------:R-:W-:Y:S02]  /*abd0*/  SEL R6, RZ, 0x1, !P0 ;  /* 0x00000001ff067807 */ /* 0x000fe40004000000 */
[----:B------:R-:W-:-:S02]  /*abe0*/  SEL R50, RZ, 0x1, !P1 ;  /* 0x00000001ff327807 */ /* 0x000fc40004800000 */
[----:B------:R-:W-:Y:S02]  /*abf0*/  SEL R51, RZ, 0x1, !P2 ;  /* 0x00000001ff337807 */ /* 0x000fe40005000000 */
[----:B------:R-:W-:Y:S01]  /*ac00*/  SEL R52, RZ, 0x1, !P3 ;  /* 0x00000001ff347807 */ /* 0x000fe20005800000 */
[----:B------:R-:W-:Y:S06]  /*ac10*/  @P4 BRA `(.L_x_2112) ;  /* 0x0000000000304947 */ /* 0x000fec0003800000 */
[----:B------:R-:W-:Y:S02]  /*ac20*/  LOP3.LUT P0, RZ, R53, 0xff, RZ, 0xc0, !PT ;  /* 0x000000ff35ff7812 */ /* 0x000fe4000780c0ff */
[----:B------:R-:W-:Y:S02]  /*ac30*/  LOP3.LUT P1, RZ, R54, 0xff, RZ, 0xc0, !PT ;  /* 0x000000ff36ff7812 */ /* 0x000fe4000782c0ff */
[----:B------:R-:W-:Y:S02]  /*ac40*/  LOP3.LUT P2, RZ, R55, 0xff, RZ, 0xc0, !PT ;  /* 0x000000ff37ff7812 */ /* 0x000fe4000784c0ff */
[----:B------:R-:W-:-:S07]  /*ac50*/  LOP3.LUT P3, RZ, R0, 0xff, RZ, 0xc0, !PT ;  /* 0x000000ff00ff7812 */ /* 0x000fce000786c0ff */
[----:B------:R-:W-:Y:S02]  /*ac60*/  DSETP.NEU.OR P0, PT, R40, RZ, P0 ;  /* 0x000000ff2800722a */ /* 0x000fe4000070d400 */
[----:B------:R-:W-:Y:S02]  /*ac70*/  DSETP.NEU.OR P1, PT, R42, RZ, P1 ;  /* 0x000000ff2a00722a */ /* 0x000fe40000f2d400 */
[----:B------:R-:W-:Y:S02]  /*ac80*/  DSETP.NEU.OR P2, PT, R36, RZ, P2 ;  /* 0x000000ff2400722a */ /* 0x000fe4000174d400 */
[----:B------:R-:W-:Y:S01]  /*ac90*/  DSETP.NEU.OR P3, PT, R38, RZ, P3 ;  /* 0x000000ff2600722a */ /* 0x000fe20001f6d400 */
[----:B------:R-:W-:Y:S02]  /*aca0*/  SEL R53, RZ, 0x1, !P0 ;  /* 0x00000001ff357807 */ /* 0x000fe40004000000 */
[----:B------:R-:W-:Y:S02]  /*acb0*/  SEL R54, RZ, 0x1, !P1 ;  /* 0x00000001ff367807 */ /* 0x000fe40004800000 */
[----:B------:R-:W-:-:S02]  /*acc0*/  SEL R55, RZ, 0x1, !P2 ;  /* 0x00000001ff377807 */ /* 0x000fc40005000000 */
[----:B------:R-:W-:-:S07]  /*acd0*/  SEL R0, RZ, 0x1, !P3 ;  /* 0x00000001ff007807 */ /* 0x000fce0005800000 */
.L_x_2112:
[----:B------:R-:W-:Y:S05]  /*ace0*/  BSYNC B0 ;  /* 0x0000000000007941 */ /* 0x000fea0003800000 */
.L_x_2111:
        /* <DEDUP_REMOVED lines=25> */
.L_x_2097:
        /* <DEDUP_REMOVED lines=34> */
.L_x_2116:
[----:B------:R-:W-:Y:S02]  /*b0a0*/  IMAD R8, R57, R5, RZ ;  /* 0x0000000539087224 */ /* 0x000fe400078e02ff */
[----:B------:R-:W-:-:S03]  /*b0b0*/  IMAD.IADD R5, R4, 0x1, R5 ;  /* 0x0000000104057824 */ /* 0x000fc600078e0205 */
[----:B------:R-:W-:Y:S01]  /*b0c0*/  SHF.R.U32.HI R27, RZ, 0x2, R8 ;  /* 0x00000002ff1b7819 */ /* 0x000fe20000011608 */
[----:B------:R-:W-:-:S04]  /*b0d0*/  IMAD R8, R57, R5, RZ ;  /* 0x0000000539087224 */ /* 0x000fc800078e02ff */
[----:B------:R-:W-:-:S04]  /*b0e0*/  IMAD.WIDE.U32 R26, R27, 0x20, R58 ;  /* 0x000000201b1a7825 */ /* 0x000fc800078e003a */
[----:B------:R-:W-:Y:S01]  /*b0f0*/  IMAD.IADD R5, R5, 0x1, R4 ;  /* 0x0000000105057824 */ /* 0x000fe200078e0204 */
[----:B------:R-:W2:Y:S01]  /*b100*/  LDG.E.128 R40, desc[UR58][R26.64+0x10] ;  /* 0x0000103a1a287981 */ /* 0x000ea2000c1e1d00 */
[----:B------:R-:W-:Y:S02]  /*b110*/  SHF.R.U32.HI R61, RZ, 0x2, R8 ;  /* 0x00000002ff3d7819 */ /* 0x000fe40000011608 */
[----:B------:R-:W-:Y:S01]  /*b120*/  IMAD R12, R57, R5, RZ ;  /* 0x00000005390c7224 */ /* 0x000fe200078e02ff */
[----:B------:R-:W3:Y:S02]  /*b130*/  LDG.E.128 R36, desc[UR58][R26.64] ;  /* 0x0000003a1a247981 */ /* 0x000ee4000c1e1d00 */
[----:B------:R-:W-:Y:S02]  /*b140*/  IMAD.WIDE.U32 R60, R61, 0x20, R58 ;  /* 0x000000203d3c7825 */ /* 0x000fe400078e003a */
[----:B------:R-:W-:-:S03]  /*b150*/  SHF.R.U32.HI R25, RZ, 0x2, R12 ;  /* 0x00000002ff197819 */ /* 0x000fc6000001160c */
[----:B------:R-:W4:Y:S02]  /*b160*/  LDG.E.128 R8, desc[UR58][R60.64] ;  /* 0x0000003a3c087981 */ /* 0x000f24000c1e1d00 */
[----:B------:R-:W-:Y:S02]  /*b170*/  IMAD.WIDE.U32 R24, R25, 0x20, R58 ;  /* 0x0000002019187825 */ /* 0x000fe400078e003a */
[----:B------:R-:W5:Y:S04]  /*b180*/  LDG.E.128 R12, desc[UR58][R60.64+0x10] ;  /* 0x0000103a3c0c7981 */ /* 0x000f68000c1e1d00 */
[----:B------:R-:W5:Y:S01]  /*b190*/  LDG.E.128 R20, desc[UR58][R24.64] ;  /* 0x0000003a18147981 */ /* 0x000f62000c1e1d00 */
[----:B------:R-:W-:-:S04]  /*b1a0*/  IMAD.IADD R5, R5, 0x1, R4 ;  /* 0x0000000105057824 */ /* 0x000fc800078e0204 */
[----:B------:R-:W-:Y:S01]  /*b1b0*/  IMAD R28, R57, R5, RZ ;  /* 0x00000005391c7224 */ /* 0x000fe200078e02ff */
[----:B------:R-:W5:Y:S04]  /*b1c0*/  LDG.E.128 R24, desc[UR58][R24.64+0x10] ;  /* 0x0000103a18187981 */ /* 0x000f68000c1e1d00 */
[----:B------:R-:W-:-:S05]  /*b1d0*/  SHF.R.U32.HI R33, RZ, 0x2, R28 ;  /* 0x00000002ff217819 */ /* 0x000fca000001161c */
[----:B------:R-:W-:-:S05]  /*b1e0*/  IMAD.WIDE.U32 R32, R33, 0x20, R58 ;  /* 0x0000002021207825 */ /* 0x000fca00078e003a */
[----:B------:R-:W5:Y:S04]  /*b1f0*/  LDG.E.128 R28, desc[UR58][R32.64] ;  /* 0x0000003a201c7981 */ /* 0x000f68000c1e1d00 */
[----:B------:R-:W5:Y:S01]  /*b200*/  LDG.E.128 R32, desc[UR58][R32.64+0x10] ;  /* 0x0000103a20207981 */ /* 0x000f62000c1e1d00 */
[----:B------:R-:W-:Y:S02]  /*b210*/  LOP3.LUT P6, RZ, R17, 0xff, RZ, 0xc0, !PT ;  /* 0x000000ff11ff7812 */ /* 0x000fe400078cc0ff */
[----:B------:R-:W-:Y:S02]  /*b220*/  LOP3.LUT P5, RZ, R7, 0xff, RZ, 0xc0, !PT ;  /* 0x000000ff07ff7812 */ /* 0x000fe400078ac0ff */
[----:B------:R-:W-:Y:S02]  /*b230*/  LOP3.LUT P4, RZ, R6, 0xff, RZ, 0xc0, !PT ;  /* 0x000000ff06ff7812 */ /* 0x000fe4000788c0ff */
[----:B------:R-:W-:-:S02]  /*b240*/  LOP3.LUT P1, RZ, R45, 0xff, RZ, 0xc0, !PT ;  /* 0x000000ff2dff7812 */ /* 0x000fc4000782c0ff */
[----:B------:R-:W-:Y:S02]  /*b250*/  LOP3.LUT P3, RZ, R46, 0xff, RZ, 0xc0, !PT ;  /* 0x000000ff2eff7812 */ /* 0x000fe4000786c0ff */
[----:B------:R-:W-:Y:S02]  /*b260*/  LOP3.LUT P0, RZ, R44, 0xff, RZ, 0xc0, !PT ;  /* 0x000000ff2cff7812 */ /* 0x000fe4000780c0ff */
[----:B------:R-:W-:Y:S02]  /*b270*/  LOP3.LUT P2, RZ, R47, 0xff, RZ, 0xc0, !PT ;  /* 0x000000ff2fff7812 */ /* 0x000fe4000784c0ff */
[----:B------:R-:W-:Y:S02]  /*b280*/  LOP3.LUT R56, R56, 0xfffffdff, RZ, 0xc0, !PT ;  /* 0xfffffdff38387812 */ /* 0x000fe400078ec0ff */
[----:B------:R-:W-:Y:S01]  /*b290*/  IADD3 R5, R5, R4, RZ ;  /* 0x0000000405057210 */ /* 0x000fe20007ffe0ff */
[----:B--2---:R-:W-:Y:S02]  /*b2a0*/  DSETP.NEU.OR P6, PT, R40, RZ, P6 ;  /* 0x000000ff2800722a */ /* 0x004fe400037cd400 */
[----:B------:R-:W-:-:S04]  /*b2b0*/  DSETP.NEU.OR P5, PT, R42, RZ, P5 ;  /* 0x000000ff2a00722a */ /* 0x000fc80002fad400 */
[----:B------:R-:W-:Y:S02]  /*b2c0*/  SEL R17, RZ, 0x1, !P6 ;  /* 0x00000001ff117807 */ /* 0x000fe40007000000 */
[----:B------:R-:W-:Y:S02]  /*b2d0*/  LOP3.LUT P6, RZ, R50, 0xff, RZ, 0xc0, !PT ;  /* 0x000000ff32ff7812 */ /* 0x000fe400078cc0ff */
[----:B------:R-:W-:Y:S01]  /*b2e0*/  SEL R7, RZ, 0x1, !P5 ;  /* 0x00000001ff077807 */ /* 0x000fe20006800000 */
[----:B----4-:R-:W-:Y:S01]  /*b2f0*/  DSETP.NEU.OR P4, PT, R8, RZ, P4 ;  /* 0x000000ff0800722a */ /* 0x010fe2000278d400 */
[----:B------:R-:W-:Y:S01]  /*b300*/  LOP3.LUT P5, RZ, R51, 0xff, RZ, 0xc0, !PT ;  /* 0x000000ff33ff7812 */ /* 0x000fe200078ac0ff */
[----:B---3--:R-:W-:Y:S02]  /*b310*/  DSETP.NEU.OR P1, PT, R36, RZ, P1 ;  /* 0x000000ff2400722a */ /* 0x008fe40000f2d400 */
[----:B------:R-:W-:Y:S02]  /*b320*/  DSETP.NEU.OR P3, PT, R10, RZ, P3 ;  /* 0x000000ff0a00722a */ /* 0x000fe40001f6d400 */
[----:B------:R-:W-:-:S04]  /*b330*/  SEL R6, RZ, 0x1, !P4 ;  /* 0x00000001ff067807 */ /* 0x000fc80006000000 */
[----:B-----5:R-:W-:Y:S01]  /*b340*/  DSETP.NEU.OR P6, PT, R22, RZ, P6 ;  /* 0x000000ff1600722a */ /* 0x020fe200037cd400 */
[----:B------:R-:W-:Y:S02]  /*b350*/  LOP3.LUT P4, RZ, R52, 0xff, RZ, 0xc0, !PT ;  /* 0x000000ff34ff7812 */ /* 0x000fe4000788c0ff */
[----:B------:R-:W-:Y:S01]  /*b360*/  SEL R45, RZ, 0x1, !P1 ;  /* 0x00000001ff2d7807 */ /* 0x000fe20004800000 */
[----:B------:R-:W-:Y:S01]  /*b370*/  DSETP.NEU.OR P0, PT, R38, RZ, P0 ;  /* 0x000000ff2600722a */ /* 0x000fe2000070d400 */
[----:B------:R-:W-:Y:S02]  /*b380*/  LOP3.LUT P1, RZ, R48, 0xff, RZ, 0xc0, !PT ;  /* 0x000000ff30ff7812 */ /* 0x000fe4000782c0ff */
[----:B------:R-:W-:Y:S01]  /*b390*/  SEL R50, RZ, 0x1, !P6 ;  /* 0x00000001ff327807 */ /* 0x000fe20007000000 */
[----:B------:R-:W-:Y:S02]  /*b3a0*/  DSETP.NEU.AND P6, PT, R36, RZ, PT ;  /* 0x000000ff2400722a */ /* 0x000fe40003fcd000 */
[----:B------:R-:W-:Y:S01]  /*b3b0*/  DSETP.NEU.OR P5, PT, R24, RZ, P5 ;  /* 0x000000ff1800722a */ /* 0x000fe20002fad400 */
[----:B------:R-:W-:Y:S01]  /*b3c0*/  SEL R46, RZ, 0x1, !P3 ;  /* 0x00000001ff2e7807 */ /* 0x000fe20005800000 */
[----:B------:R-:W-:Y:S01]  /*b3d0*/  DSETP.NEU.OR P2, PT, R12, RZ, P2 ;  /* 0x000000ff0c00722a */ /* 0x000fe2000174d400 */
[----:B------:R-:W-:-:S02]  /*b3e0*/  LOP3.LUT P3, RZ, R53, 0xff, RZ, 0xc0, !PT ;  /* 0x000000ff35ff7812 */ /* 0x000fc4000786c0ff */
[----:B------:R-:W-:Y:S02]  /*b3f0*/  SEL R44, RZ, 0x1, !P0 ;  /* 0x00000001ff2c7807 */ /* 0x000fe40004000000 */
[----:B------:R-:W-:Y:S01]  /*b400*/  SEL R51, RZ, 0x1, !P5 ;  /* 0x00000001ff337807 */ /* 0x000fe20006800000 */
[----:B------:R-:W-:Y:S01]  /*b410*/  DSETP.NEU.AND P5, PT, R38, RZ, PT ;  /* 0x000000ff2600722a */ /* 0x000fe20003fad000 */
[----:B------:R-:W-:Y:S01]  /*b420*/  LOP3.LUT P0, RZ, R49, 0xff, RZ, 0xc0, !PT ;  /* 0x000000ff31ff7812 */ /* 0x000fe2000780c0ff */
[----:B------:R-:W-:Y:S01]  /*b430*/  DSETP.NEU.OR P4, PT, R26, RZ, P4 ;  /* 0x000000ff1a00722a */ /* 0x000fe2000278d400 */
[----:B------:R-:W-:Y:S01]  /*b440*/  SEL R47, RZ, 0x1, !P2 ;  /* 0x00000001ff2f7807 */ /* 0x000fe20005000000 */
[----:B------:R-:W-:Y:S01]  /*b450*/  DSETP.NEU.OR P1, PT, R14, RZ, P1 ;  /* 0x000000ff0e00722a */ /* 0x000fe20000f2d400 */
[----:B------:R-:W-:Y:S02]  /*b460*/  LOP3.LUT P2, RZ, R54, 0xff, RZ, 0xc0, !PT ;  /* 0x000000ff36ff7812 */ /* 0x000fe4000784c0ff */
[----:B------:R-:W-:-:S02]  /*b470*/  @P6 LOP3.LUT R56, R56, 0x200, RZ, 0xfc, !PT ;  /* 0x0000020038386812 */ /* 0x000fc400078efcff */
[----:B------:R-:W-:Y:S01]  /*b480*/  SEL R52, RZ, 0x1, !P4 ;  /* 0x00000001ff347807 */ /* 0x000fe20006000000 */
[----:B------:R-:W-:Y:S01]  /*b490*/  DSETP.NEU.AND P4, PT, R40, RZ, PT ;  /* 0x000000ff2800722a */ /* 0x000fe20003f8d000 */
[----:B------:R-:W-:Y:S01]  /*b4a0*/  LOP3.LUT R56, R56, 0xfffffeff, RZ, 0xc0, !PT ;  /* 0xfffffeff38387812 */ /* 0x000fe200078ec0ff */
[----:B------:R-:W-:Y:S01]  /*b4b0*/  DSETP.NEU.OR P3, PT, R28, RZ, P3 ;  /* 0x000000ff1c00722a */ /* 0x000fe20001f6d400 */
[----:B------:R-:W-:Y:S01]  /*b4c0*/  SEL R48, RZ, 0x1, !P1 ;  /* 0x00000001ff307807 */ /* 0x000fe20004800000 */
[----:B------:R-:W-:Y:S01]  /*b4d0*/  DSETP.NEU.OR P0, PT, R20, RZ, P0 ;  /* 0x000000ff1400722a */ /* 0x000fe2000070d400 */
[----:B------:R-:W-:Y:S02]  /*b4e0*/  LOP3.LUT P1, RZ, R55, 0xff, RZ, 0xc0, !PT ;  /* 0x000000ff37ff7812 */ /* 0x000fe4000782c0ff */
[----:B------:R-:W-:Y:S02]  /*b4f0*/  @P5 LOP3.LUT R56, R56, 0x100, RZ, 0xfc, !PT ;  /* 0x0000010038385812 */ /* 0x000fe400078efcff */
[----:B------:R-:W-:Y:S01]  /*b500*/  SEL R53, RZ, 0x1, !P3 ;  /* 0x00000001ff357807 */ /* 0x000fe20005800000 */
[----:B------:R-:W-:Y:S01]  /*b510*/  DSETP.NEU.AND P3, PT, R42, RZ, PT ;  /* 0x000000ff2a00722a */ /* 0x000fe20003f6d000 */
[----:B------:R-:W-:Y:S01]  /*b520*/  LOP3.LUT R56, R56, 0xffffff7f, RZ, 0xc0, !PT ;  /* 0xffffff7f38387812 */ /* 0x000fe200078ec0ff */
[----:B------:R-:W-:Y:S01]  /*b530*/  DSETP.NEU.OR P2, PT, R30, RZ, P2 ;  /* 0x000000ff1e00722a */ /* 0x000fe2000174d400 */
[----:B------:R-:W-:-:S02]  /*b540*/  SEL R49, RZ, 0x1, !P0 ;  /* 0x00000001ff317807 */ /* 0x000fc40004000000 */
[----:B------:R-:W-:Y:S02]  /*b550*/  LOP3.LUT P0, RZ, R0, 0xff, RZ, 0xc0, !PT ;  /* 0x000000ff00ff7812 */ /* 0x000fe4000780c0ff */
[----:B------:R-:W-:Y:S02]  /*b560*/  @P4 LOP3.LUT R56, R56, 0x80, RZ, 0xfc, !PT ;  /* 0x0000008038384812 */ /* 0x000fe400078efcff */
[----:B------:R-:W-:Y:S01]  /*b570*/  SEL R54, RZ, 0x1, !P2 ;  /* 0x00000001ff367807 */ /* 0x000fe20005000000 */
[----:B------:R-:W-:Y:S01]  /*b580*/  DSETP.NEU.AND P2, PT, R8, RZ, PT ;  /* 0x000000ff0800722a */ /* 0x000fe20003f4d000 */
[----:B------:R-:W-:Y:S01]  /*b590*/  LOP3.LUT R56, R56, 0xffffffbf, RZ, 0xc0, !PT ;  /* 0xffffffbf38387812 */ /* 0x000fe200078ec0ff */
[----:B------:R-:W-:-:S03]  /*b5a0*/  DSETP.NEU.OR P1, PT, R32, RZ, P1 ;  /* 0x000000ff2000722a */ /* 0x000fc60000f2d400 */
[----:B------:R-:W-:-:S03]  /*b5b0*/  @P3 LOP3.LUT R56, R56, 0x40, RZ, 0xfc, !PT ;  /* 0x0000004038383812 */ /* 0x000fc600078efcff */
[----:B------:R-:W-:Y:S01]  /*b5c0*/  SEL R55, RZ, 0x1, !P1 ;  /* 0x00000001ff377807 */ /* 0x000fe20004800000 */
[----:B------:R-:W-:Y:S01]  /*b5d0*/  DSETP.NEU.AND P1, PT, R10, RZ, PT ;  /* 0x000000ff0a00722a */ /* 0x000fe20003f2d000 */
[----:B------:R-:W-:Y:S01]  /*b5e0*/  LOP3.LUT R56, R56, 0xffffffdf, RZ, 0xc0, !PT ;  /* 0xffffffdf38387812 */ /* 0x000fe200078ec0ff */
[----:B------:R-:W-:-:S03]  /*b5f0*/  DSETP.NEU.OR P0, PT, R34, RZ, P0 ;  /* 0x000000ff2200722a */ /* 0x000fc6000070d400 */
[----:B------:R-:W-:-:S03]  /*b600*/  @P2 LOP3.LUT R56, R56, 0x20, RZ, 0xfc, !PT ;  /* 0x0000002038382812 */ /* 0x000fc600078efcff */
[----:B------:R-:W-:Y:S01]  /*b610*/  SEL R0, RZ, 0x1, !P0 ;  /* 0x00000001ff007807 */ /* 0x000fe20004000000 */
[----:B------:R-:W-:Y:S01]  /*b620*/  DSETP.NEU.AND P0, PT, R12, RZ, PT ;  /* 0x000000ff0c00722a */ /* 0x000fe20003f0d000 */
[----:B------:R-:W-:-:S04]  /*b630*/  LOP3.LUT R56, R56, 0xffffffef, RZ, 0xc0, !PT ;  /* 0xffffffef38387812 */ /* 0x000fc800078ec0ff */
[----:B------:R-:W-:-:S04]  /*b640*/  @P1 LOP3.LUT R56, R56, 0x10, RZ, 0xfc, !PT ;  /* 0x0000001038381812 */ /* 0x000fc800078efcff */
[----:B------:R-:W-:-:S05]  /*b650*/  LOP3.LUT R56, R56, 0xfffffff7, RZ, 0xc0, !PT ;  /* 0xfffffff738387812 */ /* 0x000fca00078ec0ff */
[----:B------:R-:W-:Y:S01]  /*b660*/  @P0 LOP3.LUT R56, R56, 0x8, RZ, 0xfc, !PT ;  /* 0x0000000838380812 */ /* 0x000fe200078efcff */
[----:B------:R-:W-:Y:S02]  /*b670*/  DSETP.NEU.AND P0, PT, R14, RZ, PT ;  /* 0x000000ff0e00722a */ /* 0x000fe40003f0d000 */
[----:B------:R-:W-:Y:S01]  /*b680*/  DSETP.NEU.AND P1, PT, R20, RZ, PT ;  /* 0x000000ff1400722a */ /* 0x000fe20003f2d000 */
[----:B------:R-:W-:Y:S01]  /*b690*/  LOP3.LUT R56, R56, 0xfffffffb, RZ, 0xc0, !PT ;  /* 0xfffffffb38387812 */ /* 0x000fe200078ec0ff */
[----:B------:R-:W-:Y:S01]  /*b6a0*/  IMAD R8, R4, 0x3, R5 ;  /* 0x0000000304087824 */ /* 0x000fe200078e0205 */
[----:B------:R-:W-:-:S04]  /*b6b0*/  DSETP.NEU.AND P2, PT, R22, RZ, PT ;  /* 0x000000ff1600722a */ /* 0x000fc80003f4d000 */
[----:B------:R-:W-:-:S05]  /*b6c0*/  ISETP.GE.U32.AND P6, PT, R8, R3, PT ;  /* 0x000000030800720c */ /* 0x000fca0003fc6070 */
[----:B------:R-:W-:-:S04]  /*b6d0*/  @P0 LOP3.LUT R56, R56, 0x4, RZ, 0xfc, !PT ;  /* 0x0000000438380812 */ /* 0x000fc800078efcff */
[----:B------:R-:W-:-:S04]  /*b6e0*/  LOP3.LUT R56, R56, 0xfffffffd, RZ, 0xc0, !PT ;  /* 0xfffffffd38387812 */ /* 0x000fc800078ec0ff */
[----:B------:R-:W-:-:S04]  /*b6f0*/  @P1 LOP3.LUT R56, R56, 0x2, RZ, 0xfc, !PT ;  /* 0x0000000238381812 */ /* 0x000fc800078efcff */
[----:B------:R-:W-:Y:S01]  /*b700*/  LOP3.LUT R56, R56, 0xfffffffe, RZ, 0xc0, !PT ;  /* 0xfffffffe38387812 */ /* 0x000fe200078ec0ff */
[----:B------:R-:W-:Y:S02]  /*b710*/  DSETP.NEU.AND P0, PT, R24, RZ, PT ;  /* 0x000000ff1800722a */ /* 0x000fe40003f0d000 */
[----:B------:R-:W-:Y:S01]  /*b720*/  DSETP.NEU.AND P1, PT, R26, RZ, PT ;  /* 0x000000ff1a00722a */ /* 0x000fe20003f2d000 */
[----:B------:R-:W-:Y:S01]  /*b730*/  @P2 LOP3.LUT R56, R56, 0x1, RZ, 0xfc, !PT ;  /* 0x0000000138382812 */ /* 0x000fe200078efcff */
[----:B------:R-:W-:Y:S02]  /*b740*/  DSETP.NEU.AND P2, PT, R28, RZ, PT ;  /* 0x000000ff1c00722a */ /* 0x000fe40003f4d000 */
[----:B------:R-:W-:Y:S02]  /*b750*/  DSETP.NEU.AND P3, PT, R30, RZ, PT ;  /* 0x000000ff1e00722a */ /* 0x000fe40003f6d000 */
[----:B------:R-:W-:Y:S02]  /*b760*/  DSETP.NEU.AND P4, PT, R32, RZ, PT ;  /* 0x000000ff2000722a */ /* 0x000fe40003f8d000 */
[----:B------:R-:W-:Y:S01]  /*b770*/  DSETP.NEU.AND P5, PT, R34, RZ, PT ;  /* 0x000000ff2200722a */ /* 0x000fe20003fad000 */
[----:B------:R-:W-:-:S13]  /*b780*/  @!P6 BRA `(.L_x_2116) ;  /* 0xfffffff80044e947 */ /* 0x000fda000383ffff */
[----:B------:R-:W-:Y:S05]  /*b790*/  BSYNC B1 ;  /* 0x0000000000017941 */ /* 0x000fea0003800000 */
.L_x_2115:
[----:B------:R-:W-:Y:S02]  /*b7a0*/  P2R R8, PR, RZ, 0x20 ;  /* 0x00000020ff087803 */ /* 0x000fe40000000000 */
[C---:B------:R-:W-:Y:S02]  /*b7b0*/  LOP3.LUT P5, RZ, R56.reuse, 0x80, RZ, 0xc0, !PT ;  /* 0x0000008038ff7812 */ /* 0x040fe400078ac0ff */
[C---:B------:R-:W-:Y:S02]  /*b7c0*/  LOP3.LUT P6, RZ, R56.reuse, 0x100, RZ, 0xc0, !PT ;  /* 0x0000010038ff7812 */ /* 0x040fe400078cc0ff */
[----:B------:R-:W-:-:S09]  /*b7d0*/  LOP3.LUT R56, R56, 0xffffff7f, RZ, 0xc0, !PT ;  /* 0xffffff7f38387812 */ /* 0x000fd200078ec0ff */
[----:B------:R-:W-:-:S04]  /*b7e0*/  @P5 LOP3.LUT R56, R56, 0x80, RZ, 0xfc, !PT ;  /* 0x0000008038385812 */ /* 0x000fc800078efcff */
[C---:B------:R-:W-:Y:S02]  /*b7f0*/  LOP3.LUT P5, RZ, R56.reuse, 0x40, RZ, 0xc0, !PT ;  /* 0x0000004038ff7812 */ /* 0x040fe400078ac0ff */
[----:B------:R-:W-:-:S11]  /*b800*/  LOP3.LUT R56, R56, 0xffffffbf, RZ, 0xc0, !PT ;  /* 0xffffffbf38387812 */ /* 0x000fd600078ec0ff */
        /* <DEDUP_REMOVED lines=18> */
[----:B------:R-:W-:Y:S02]  /*b930*/  @P5 LOP3.LUT R56, R56, 0x20, RZ, 0xfc, !PT ;  /* 0x0000002038385812 */ /* 0x000fe400078efcff */
[----:B------:R-:W-:Y:S02]  /*b940*/  ISETP.NE.AND P5, PT, R8, RZ, PT ;  /* 0x000000ff0800720c */ /* 0x000fe40003fa5270 */
[----:B------:R-:W-:-:S04]  /*b950*/  LOP3.LUT R56, R56, 0xfffffbff, RZ, 0xc0, !PT ;  /* 0xfffffbff38387812 */ /* 0x000fc800078ec0ff */
[----:B------:R-:W-:-:S04]  /*b960*/  @P0 LOP3.LUT R56, R56, 0x400, RZ, 0xfc, !PT ;  /* 0x0000040038380812 */ /* 0x000fc800078efcff */
[----:B------:R-:W-:-:S04]  /*b970*/  LOP3.LUT R56, R56, 0xfffffffb, RZ, 0xc0, !PT ;  /* 0xfffffffb38387812 */ /* 0x000fc800078ec0ff */
[----:B------:R-:W-:-:S04]  /*b980*/  @P1 LOP3.LUT R56, R56, 0x4, RZ, 0xfc, !PT ;  /* 0x0000000438381812 */ /* 0x000fc800078efcff */
[----:B------:R-:W-:-:S04]  /*b990*/  LOP3.LUT R56, R56, 0xfffffffd, RZ, 0xc0, !PT ;  /* 0xfffffffd38387812 */ /* 0x000fc800078ec0ff */
[----:B------:R-:W-:-:S04]  /*b9a0*/  @P2 LOP3.LUT R56, R56, 0x2, RZ, 0xfc, !PT ;  /* 0x0000000238382812 */ /* 0x000fc800078efcff */
[----:B------:R-:W-:-:S04]  /*b9b0*/  LOP3.LUT R56, R56, 0xfffffffe, RZ, 0xc0, !PT ;  /* 0xfffffffe38387812 */ /* 0x000fc800078ec0ff */
[----:B------:R-:W-:-:S04]  /*b9c0*/  @P3 LOP3.LUT R56, R56, 0x1, RZ, 0xfc, !PT ;  /* 0x0000000138383812 */ /* 0x000fc800078efcff */
[----:B------:R-:W-:-:S13]  /*b9d0*/  LOP3.LUT P0, RZ, R56, 0x200, RZ, 0xc0, !PT ;  /* 0x0000020038ff7812 */ /* 0x000fda000780c0ff */
.L_x_2114:
[----:B------:R-:W-:Y:S05]  /*b9e0*/  BSYNC B0 ;  /* 0x0000000000007941 */ /* 0x000fea0003800000 */
.L_x_2113:
[----:B------:R-:W-:Y:S01]  /*b9f0*/  ISETP.GE.U32.AND P1, PT, R5, R3, PT ;  /* 0x000000030500720c */ /* 0x000fe20003f26070 */
[----:B------:R-:W-:-:S12]  /*ba00*/  BSSY B0, `(.L_x_2117) ;  /* 0x000004a000007945 */ /* 0x000fd80003800000 */
[----:B------:R-:W-:Y:S05]  /*ba10*/  @P1 BRA `(.L_x_2118) ;  /* 0x0000000400201947 */ /* 0x000fea0003800000 */
[----:B------:R-:W-:-:S05]  /*ba20*/  IMAD R8, R57, R5, RZ ;  /* 0x0000000539087224 */ /* 0x000fca00078e02ff */
[----:B------:R-:W-:-:S05]  /*ba30*/  SHF.R.U32.HI R21, RZ, 0x2, R8 ;  /* 0x00000002ff157819 */ /* 0x000fca0000011608 */
[----:B------:R-:W-:-:S05]  /*ba40*/  IMAD.WIDE.U32 R20, R21, 0x20, R58 ;  /* 0x0000002015147825 */ /* 0x000fca00078e003a */
[----:B------:R-:W2:Y:S04]  /*ba50*/  LDG.E.128 R12, desc[UR58][R20.64+0x10] ;  /* 0x0000103a140c7981 */ /* 0x000ea8000c1e1d00 */
[----:B------:R-:W3:Y:S01]  /*ba60*/  LDG.E.128 R8, desc[UR58][R20.64] ;  /* 0x0000003a14087981 */ /* 0x000ee2000c1e1d00 */
[----:B------:R-:W-:Y:S01]  /*ba70*/  IMAD.IADD R22, R5, 0x1, R4 ;  /* 0x0000000105167824 */ /* 0x000fe200078e0204 */
[----:B------:R-:W-:Y:S01]  /*ba80*/  LOP3.LUT R56, R56, 0xffffff7f, RZ, 0xc0, !PT ;  /* 0xffffff7f38387812 */ /* 0x000fe200078ec0ff */
[----:B--2---:R-:W-:Y:S02]  /*ba90*/  DSETP.NEU.AND P2, PT, R12, RZ, PT ;  /* 0x000000ff0c00722a */ /* 0x004fe40003f4d000 */
[----:B------:R-:W-:-:S12]  /*baa0*/  DSETP.NEU.AND P3, PT, R14, RZ, PT ;  /* 0x000000ff0e00722a */ /* 0x000fd80003f6d000 */
[----:B------:R-:W-:Y:S02]  /*bab0*/  @P2 LOP3.LUT R56, R56, 0x80, RZ, 0xfc, !PT ;  /* 0x0000008038382812 */ /* 0x000fe400078efcff */
[----:B------:R-:W-:Y:S02]  /*bac0*/  ISETP.GE.U32.AND P2, PT, R22, R3, PT ;  /* 0x000000031600720c */ /* 0x000fe40003f46070 */
[----:B------:R-:W-:Y:S01]  /*bad0*/  LOP3.LUT R56, R56, 0xffffffbf, RZ, 0xc0, !PT ;  /* 0xffffffbf38387812 */ /* 0x000fe200078ec0ff */
[----:B---3--:R-:W-:Y:S02]  /*bae0*/  DSETP.NEU.AND P0, PT, R8, RZ, PT ;  /* 0x000000ff0800722a */ /* 0x008fe40003f0d000 */
[----:B------:R-:W-:Y:S01]  /*baf0*/  DSETP.NEU.AND P6, PT, R10, RZ, PT ;  /* 0x000000ff0a00722a */ /* 0x000fe20003fcd000 */
[----:B------:R-:W-:-:S07]  /*bb00*/  @P3 LOP3.LUT R56, R56, 0x40, RZ, 0xfc, !PT ;  /* 0x0000004038383812 */ /* 0x000fce00078efcff */
[----:B------:R-:W-:Y:S06]  /*bb10*/  @P2 BRA `(.L_x_2118) ;  /* 0x0000000000e02947 */ /* 0x000fec0003800000 */
[----:B------:R-:W-:-:S05]  /*bb20*/  IMAD R8, R57, R22, RZ ;  /* 0x0000001639087224 */ /* 0x000fca00078e02ff */
[----:B------:R-:W-:-:S05]  /*bb30*/  SHF.R.U32.HI R21, RZ, 0x2, R8 ;  /* 0x00000002ff157819 */ /* 0x000fca0000011608 */
[----:B------:R-:W-:-:S05]  /*bb40*/  IMAD.WIDE.U32 R20, R21, 0x20, R58 ;  /* 0x0000002015147825 */ /* 0x000fca00078e003a */
[----:B------:R-:W2:Y:S04]  /*bb50*/  LDG.E.128 R8, desc[UR58][R20.64] ;  /* 0x0000003a14087981 */ /* 0x000ea8000c1e1d00 */
[----:B------:R-:W3:Y:S01]  /*bb60*/  LDG.E.128 R12, desc[UR58][R20.64+0x10] ;  /* 0x0000103a140c7981 */ /* 0x000ee2000c1e1d00 */
[----:B------:R-:W-:Y:S01]  /*bb70*/  LOP3.LUT R56, R56, 0xfffff7ff, RZ, 0xc0, !PT ;  /* 0xfffff7ff38387812 */ /* 0x000fe200078ec0ff */
[----:B------:R-:W-:Y:S01]  /*bb80*/  IMAD.IADD R22, R22, 0x1, R4 ;  /* 0x0000000116167824 */ /* 0x000fe200078e0204 */
[----:B--2---:R-:W-:Y:S02]  /*bb90*/  DSETP.NEU.AND P2, PT, R8, RZ, PT ;  /* 0x000000ff0800722a */ /* 0x004fe40003f4d000 */
[----:B------:R-:W-:-:S12]  /*bba0*/  DSETP.NEU.AND P3, PT, R10, RZ, PT ;  /* 0x000000ff0a00722a */ /* 0x000fd80003f6d000 */
[----:B------:R-:W-:Y:S01]  /*bbb0*/  @P2 LOP3.LUT R56, R56, 0x800, RZ, 0xfc, !PT ;  /* 0x0000080038382812 */ /* 0x000fe200078efcff */
[----:B---3--:R-:W-:-:S03]  /*bbc0*/  DSETP.NEU.AND P2, PT, R12, RZ, PT ;  /* 0x000000ff0c00722a */ /* 0x008fc60003f4d000 */
[----:B------:R-:W-:-:S04]  /*bbd0*/  LOP3.LUT R56, R56, 0xffffffef, RZ, 0xc0, !PT ;  /* 0xffffffef38387812 */ /* 0x000fc800078ec0ff */
[----:B------:R-:W-:Y:S01]  /*bbe0*/  @P3 LOP3.LUT R56, R56, 0x10, RZ, 0xfc, !PT ;  /* 0x0000001038383812 */ /* 0x000fe200078efcff */
[----:B------:R-:W-:-:S03]  /*bbf0*/  DSETP.NEU.AND P3, PT, R14, RZ, PT ;  /* 0x000000ff0e00722a */ /* 0x000fc60003f6d000 */
[----:B------:R-:W-:-:S04]  /*bc00*/  LOP3.LUT R56, R56, 0xfffffff7, RZ, 0xc0, !PT ;  /* 0xfffffff738387812 */ /* 0x000fc800078ec0ff */
[----:B------:R-:W-:Y:S02]  /*bc10*/  @P2 LOP3.LUT R56, R56, 0x8, RZ, 0xfc, !PT ;  /* 0x0000000838382812 */ /* 0x000fe400078efcff */
[----:B------:R-:W-:Y:S02]  /*bc20*/  ISETP.GE.U32.AND P2, PT, R22, R3, PT ;  /* 0x000000031600720c */ /* 0x000fe40003f46070 */
[----:B------:R-:W-:-:S04]  /*bc30*/  LOP3.LUT R56, R56, 0xfffffeff, RZ, 0xc0, !PT ;  /* 0xfffffeff38387812 */ /* 0x000fc800078ec0ff */
[----:B------:R-:W-:-:S07]  /*bc40*/  @P3 LOP3.LUT R56, R56, 0x100, RZ, 0xfc, !PT ;  /* 0x0000010038383812 */ /* 0x000fce00078efcff */
[----:B------:R-:W-:Y:S05]  /*bc50*/  @P2 BRA `(.L_x_2118) ;  /* 0x0000000000902947 */ /* 0x000fea0003800000 */
[----:B------:R-:W-:Y:S01]  /*bc60*/  IMAD.IADD R8, R22, 0x1, R4 ;  /* 0x0000000116087824 */ /* 0x000fe200078e0204 */
[----:B------:R-:W-:Y:S02]  /*bc70*/  P2R R23, PR, RZ, 0x1 ;  /* 0x00000001ff177803 */ /* 0x000fe40000000000 */
[----:B------:R-:W-:Y:S02]  /*bc80*/  LOP3.LUT P0, RZ, R56, 0x2, RZ, 0xc0, !PT ;  /* 0x0000000238ff7812 */ /* 0x000fe4000780c0ff */
[----:B------:R-:W-:Y:S02]  /*bc90*/  ISETP.GE.U32.AND P2, PT, R8, R3, PT ;  /* 0x000000030800720c */ /* 0x000fe40003f46070 */
[----:B------:R-:W-:-:S11]  /*bca0*/  LOP3.LUT P3, RZ, R56, 0x1, RZ, 0xc0, !PT ;  /* 0x0000000138ff7812 */ /* 0x000fd6000786c0ff */
[----:B------:R-:W-:-:S05]  /*bcb0*/  @!P2 IMAD R8, R57, R8, RZ ;  /* 0x000000083908a224 */ /* 0x000fca00078e02ff */
[----:B------:R-:W-:-:S05]  /*bcc0*/  @!P2 SHF.R.U32.HI R21, RZ, 0x2, R8 ;  /* 0x00000002ff15a819 */ /* 0x000fca0000011608 */
[----:B------:R-:W-:-:S05]  /*bcd0*/  @!P2 IMAD.WIDE.U32 R20, R21, 0x20, R58 ;  /* 0x000000201514a825 */ /* 0x000fca00078e003a */
[----:B------:R-:W2:Y:S04]  /*bce0*/  @!P2 LDG.E.128 R8, desc[UR58][R20.64] ;  /* 0x0000003a1408a981 */ /* 0x000ea8000c1e1d00 */
[----:B------:R-:W3:Y:S01]  /*bcf0*/  @!P2 LDG.E.128 R12, desc[UR58][R20.64+0x10] ;  /* 0x0000103a140ca981 */ /* 0x000ee2000c1e1d00 */
[----:B------:R-:W-:Y:S01]  /*bd00*/  IMAD R57, R57, R22, RZ ;  /* 0x0000001639397224 */ /* 0x000fe200078e02ff */
[----:B------:R-:W-:-:S04]  /*bd10*/  LOP3.LUT R56, R56, 0xfffffffd, RZ, 0xc0, !PT ;  /* 0xfffffffd38387812 */ /* 0x000fc800078ec0ff */
[----:B------:R-:W-:-:S05]  /*bd20*/  SHF.R.U32.HI R57, RZ, 0x2, R57 ;  /* 0x00000002ff397819 */ /* 0x000fca0000011639 */
[----:B------:R-:W-:Y:S01]  /*bd30*/  IMAD.WIDE.U32 R58, R57, 0x20, R58 ;  /* 0x00000020393a7825 */ /* 0x000fe200078e003a */
[----:B--2---:R-:W-:Y:S02]  /*bd40*/  @!P2 DSETP.NEU.AND P0, PT, R8, RZ, PT ;  /* 0x000000ff0800a22a */ /* 0x004fe40003f0d000 */
[----:B------:R-:W-:Y:S02]  /*bd50*/  @!P2 DSETP.NEU.AND P3, PT, R10, RZ, PT ;  /* 0x000000ff0a00a22a */ /* 0x000fe40003f6d000 */
[----:B------:R-:W2:Y:S01]  /*bd60*/  LDG.E.128 R8, desc[UR58][R58.64] ;  /* 0x0000003a3a087981 */ /* 0x000ea2000c1e1d00 */
[----:B---3--:R-:W-:Y:S02]  /*bd70*/  @!P2 DSETP.NEU.AND P4, PT, R12, RZ, PT ;  /* 0x000000ff0c00a22a */ /* 0x008fe40003f8d000 */
[----:B------:R-:W-:Y:S01]  /*bd80*/  @!P2 DSETP.NEU.AND P5, PT, R14, RZ, PT ;  /* 0x000000ff0e00a22a */ /* 0x000fe20003fad000 */
[----:B------:R-:W3:Y:S06]  /*bd90*/  LDG.E.128 R12, desc[UR58][R58.64+0x10] ;  /* 0x0000103a3a0c7981 */ /* 0x000eec000c1e1d00 */
[----:B------:R-:W-:-:S02]  /*bda0*/  @P0 LOP3.LUT R56, R56, 0x2, RZ, 0xfc, !PT ;  /* 0x0000000238380812 */ /* 0x000fc400078efcff */
[----:B------:R-:W-:Y:S02]  /*bdb0*/  ISETP.NE.AND P0, PT, R23, RZ, PT ;  /* 0x000000ff1700720c */ /* 0x000fe40003f05270 */
[----:B------:R-:W-:-:S04]  /*bdc0*/  LOP3.LUT R56, R56, 0xfffffffe, RZ, 0xc0, !PT ;  /* 0xfffffffe38387812 */ /* 0x000fc800078ec0ff */
[----:B------:R-:W-:-:S04]  /*bdd0*/  @P3 LOP3.LUT R56, R56, 0x1, RZ, 0xfc, !PT ;  /* 0x0000000138383812 */ /* 0x000fc800078efcff */
[----:B------:R-:W-:Y:S01]  /*bde0*/  LOP3.LUT R56, R56, 0xffffefff, RZ, 0xc0, !PT ;  /* 0xffffefff38387812 */ /* 0x000fe200078ec0ff */
        /* <DEDUP_REMOVED lines=8> */
[----:B------:R-:W-:-:S04]  /*be70*/  LOP3.LUT R56, R56, 0xfffffbff, RZ, 0xc0, !PT ;  /* 0xfffffbff38387812 */ /* 0x000fc800078ec0ff */
[----:B------:R-:W-:-:S04]  /*be80*/  @P3 LOP3.LUT R56, R56, 0x400, RZ, 0xfc, !PT ;  /* 0x0000040038383812 */ /* 0x000fc800078efcff */
[----:B------:R-:W-:-:S07]  /*be90*/  @P2 LOP3.LUT R56, R56, 0x4, RZ, 0xfc, !PT ;  /* 0x0000000438382812 */ /* 0x000fce00078efcff */
.L_x_2118:
[----:B------:R-:W-:Y:S05]  /*bea0*/  BSYNC B0 ;  /* 0x0000000000007941 */ /* 0x000fea0003800000 */
.L_x_2117:
[----:B------:R-:W-:Y:S04]  /*beb0*/  BSSY B0, `(.L_x_2119) ;  /* 0x0000047000007945 */ /* 0x000fe80003800000 */
[----:B------:R-:W-:Y:S05]  /*bec0*/  @P1 BRA `(.L_x_2120) ;  /* 0x0000000400141947 */ /* 0x000fea0003800000 */
[----:B------:R-:W-:Y:S02]  /*bed0*/  LOP3.LUT P3, RZ, R56, 0x80, RZ, 0xc0, !PT ;  /* 0x0000008038ff7812 */ /* 0x000fe4000786c0ff */
[----:B------:R-:W-:Y:S02]  /*bee0*/  LOP3.LUT P1, RZ, R44, 0xff, RZ, 0xc0, !PT ;  /* 0x000000ff2cff7812 */ /* 0x000fe4000782c0ff */
[----:B------:R-:W-:Y:S02]  /*bef0*/  LOP3.LUT P2, RZ, R17, 0xff, RZ, 0xc0, !PT ;  /* 0x000000ff11ff7812 */ /* 0x000fe4000784c0ff */
[----:B------:R-:W-:Y:S02]  /*bf00*/  PLOP3.LUT P1, PT, P1, P6, PT, 0xa8, 0x0 ;  /* 0x000000000000781c */ /* 0x000fe40000f2d570 */
[----:B------:R-:W-:Y:S02]  /*bf10*/  PLOP3.LUT P2, PT, P2, P3, PT, 0xa8, 0x0 ;  /* 0x000000000000781c */ /* 0x000fe40001747570 */
[----:B------:R-:W-:-:S02]  /*bf20*/  LOP3.LUT P6, RZ, R56, 0x40, RZ, 0xc0, !PT ;  /* 0x0000004038ff7812 */ /* 0x000fc400078cc0ff */
[----:B------:R-:W-:Y:S02]  /*bf30*/  LOP3.LUT P3, RZ, R7, 0xff, RZ, 0xc0, !PT ;  /* 0x000000ff07ff7812 */ /* 0x000fe4000786c0ff */
[----:B------:R-:W-:Y:S02]  /*bf40*/  IADD3 R5, R5, R4, RZ ;  /* 0x0000000405057210 */ /* 0x000fe40007ffe0ff */
[----:B------:R-:W-:Y:S02]  /*bf50*/  PLOP3.LUT P3, PT, P3, P6, PT, 0xa8, 0x0 ;  /* 0x000000000000781c */ /* 0x000fe40001f6d570 */
[----:B------:R-:W-:Y:S02]  /*bf60*/  LOP3.LUT P6, RZ, R45, 0xff, RZ, 0xc0, !PT ;  /* 0x000000ff2dff7812 */ /* 0x000fe400078cc0ff */
[----:B------:R-:W-:Y:S02]  /*bf70*/  SEL R44, RZ, 0x1, !P1 ;  /* 0x00000001ff2c7807 */ /* 0x000fe40004800000 */
[----:B------:R-:W-:-:S02]  /*bf80*/  PLOP3.LUT P0, PT, P6, P0, PT, 0xa8, 0x0 ;  /* 0x000000000000781c */ /* 0x000fc40003701570 */
[----:B------:R-:W-:Y:S02]  /*bf90*/  SEL R17, RZ, 0x1, !P2 ;  /* 0x00000001ff117807 */ /* 0x000fe40005000000 */
[----:B------:R-:W-:Y:S02]  /*bfa0*/  SEL R45, RZ, 0x1, !P0 ;  /* 0x00000001ff2d7807 */ /* 0x000fe40004000000 */
[----:B------:R-:W-:Y:S02]  /*bfb0*/  ISETP.GE.U32.AND P0, PT, R5, R3, PT ;  /* 0x000000030500720c */ /* 0x000fe40003f06070 */
[----:B------:R-:W-:-:S11]  /*bfc0*/  SEL R7, RZ, 0x1, !P3 ;  /* 0x00000001ff077807 */ /* 0x000fd60005800000 */
[----:B------:R-:W-:Y:S05]  /*bfd0*/  @P0 BRA `(.L_x_2120) ;  /* 0x0000000000d00947 */ /* 0x000fea0003800000 */
[----:B------:R-:W-:Y:S01]  /*bfe0*/  LOP3.LUT P1, RZ, R56, 0x10, RZ, 0xc0, !PT ;  /* 0x0000001038ff7812 */ /* 0x000fe2000782c0ff */
[----:B------:R-:W-:Y:S01]  /*bff0*/  IMAD.IADD R5, R5, 0x1, R4 ;  /* 0x0000000105057824 */ /* 0x000fe200078e0204 */
[----:B------:R-:W-:Y:S02]  /*c000*/  LOP3.LUT P2, RZ, R46, 0xff, RZ, 0xc0, !PT ;  /* 0x000000ff2eff7812 */ /* 0x000fe4000784c0ff */
[C---:B------:R-:W-:Y:S02]  /*c010*/  LOP3.LUT P0, RZ, R56.reuse, 0x8, RZ, 0xc0, !PT ;  /* 0x0000000838ff7812 */ /* 0x040fe4000780c0ff */
[----:B------:R-:W-:Y:S02]  /*c020*/  PLOP3.LUT P2, PT, P2, P1, PT, 0xa8, 0x0 ;  /* 0x000000000000781c */ /* 0x000fe40001743570 */
[----:B------:R-:W-:Y:S02]  /*c030*/  LOP3.LUT P1, RZ, R47, 0xff, RZ, 0xc0, !PT ;  /* 0x000000ff2fff7812 */ /* 0x000fe4000782c0ff */
[----:B------:R-:W-:-:S02]  /*c040*/  LOP3.LUT P3, RZ, R56, 0x100, RZ, 0xc0, !PT ;  /* 0x0000010038ff7812 */ /* 0x000fc4000786c0ff */
[----:B------:R-:W-:Y:S02]  /*c050*/  PLOP3.LUT P1, PT, P1, P0, PT, 0xa8, 0x0 ;  /* 0x000000000000781c */ /* 0x000fe40000f21570 */
[----:B------:R-:W-:Y:S02]  /*c060*/  LOP3.LUT P0, RZ, R48, 0xff, RZ, 0xc0, !PT ;  /* 0x000000ff30ff7812 */ /* 0x000fe4000780c0ff */
[----:B------:R-:W-:Y:S02]  /*c070*/  LOP3.LUT P6, RZ, R56, 0x800, RZ, 0xc0, !PT ;  /* 0x0000080038ff7812 */ /* 0x000fe400078cc0ff */
[----:B------:R-:W-:Y:S02]  /*c080*/  PLOP3.LUT P0, PT, P0, P3, PT, 0xa8, 0x0 ;  /* 0x000000000000781c */ /* 0x000fe40000707570 */
[----:B------:R-:W-:Y:S02]  /*c090*/  LOP3.LUT P3, RZ, R6, 0xff, RZ, 0xc0, !PT ;  /* 0x000000ff06ff7812 */ /* 0x000fe4000786c0ff */
[----:B------:R-:W-:-:S02]  /*c0a0*/  SEL R48, RZ, 0x1, !P0 ;  /* 0x00000001ff307807 */ /* 0x000fc40004000000 */
[----:B------:R-:W-:Y:S02]  /*c0b0*/  ISETP.GE.U32.AND P0, PT, R5, R3, PT ;  /* 0x000000030500720c */ /* 0x000fe40003f06070 */
[----:B------:R-:W-:Y:S02]  /*c0c0*/  PLOP3.LUT P3, PT, P3, P6, PT, 0xa8, 0x0 ;  /* 0x000000000000781c */ /* 0x000fe40001f6d570 */
[----:B------:R-:W-:Y:S02]  /*c0d0*/  SEL R46, RZ, 0x1, !P2 ;  /* 0x00000001ff2e7807 */ /* 0x000fe40005000000 */
[----:B------:R-:W-:Y:S02]  /*c0e0*/  SEL R47, RZ, 0x1, !P1 ;  /* 0x00000001ff2f7807 */ /* 0x000fe40004800000 */
[----:B------:R-:W-:-:S05]  /*c0f0*/  SEL R6, RZ, 0x1, !P3 ;  /* 0x00000001ff067807 */ /* 0x000fca0005800000 */
[----:B------:R-:W-:Y:S05]  /*c100*/  @P0 BRA `(.L_x_2120) ;  /* 0x0000000000840947 */ /* 0x000fea0003800000 */
[----:B------:R-:W-:Y:S01]  /*c110*/  LOP3.LUT P1, RZ, R56, 0x20, RZ, 0xc0, !PT ;  /* 0x0000002038ff7812 */ /* 0x000fe2000782c0ff */
[----:B------:R-:W-:Y:S01]  /*c120*/  IMAD.IADD R4, R5, 0x1, R4 ;  /* 0x0000000105047824 */ /* 0x000fe200078e0204 */
[----:B------:R-:W-:Y:S02]  /*c130*/  LOP3.LUT P0, RZ, R50, 0xff, RZ, 0xc0, !PT ;  /* 0x000000ff32ff7812 */ /* 0x000fe4000780c0ff */
[C---:B------:R-:W-:Y:S02]  /*c140*/  LOP3.LUT P2, RZ, R56.reuse, 0x4, RZ, 0xc0, !PT ;  /* 0x0000000438ff7812 */ /* 0x040fe4000784c0ff */
[----:B------:R-:W-:Y:S02]  /*c150*/  PLOP3.LUT P0, PT, P0, P1, PT, 0xa8, 0x0 ;  /* 0x000000000000781c */ /* 0x000fe40000703570 */
[----:B------:R-:W-:Y:S02]  /*c160*/  LOP3.LUT P3, RZ, R56, 0x400, RZ, 0xc0, !PT ;  /* 0x0000040038ff7812 */ /* 0x000fe4000786c0ff */
[----:B------:R-:W-:-:S02]  /*c170*/  SEL R50, RZ, 0x1, !P0 ;  /* 0x00000001ff327807 */ /* 0x000fc40004000000 */
[----:B------:R-:W-:Y:S02]  /*c180*/  LOP3.LUT P0, RZ, R52, 0xff, RZ, 0xc0, !PT ;  /* 0x000000ff34ff7812 */ /* 0x000fe4000780c0ff */
[----:B------:R-:W-:Y:S02]  /*c190*/  LOP3.LUT P1, RZ, R51, 0xff, RZ, 0xc0, !PT ;  /* 0x000000ff33ff7812 */ /* 0x000fe4000782c0ff */
[----:B------:R-:W-:Y:S02]  /*c1a0*/  PLOP3.LUT P0, PT, P0, P2, PT, 0xa8, 0x0 ;  /* 0x000000000000781c */ /* 0x000fe40000705570 */
[----:B------:R-:W-:Y:S02]  /*c1b0*/  PLOP3.LUT P1, PT, P1, P3, PT, 0xa8, 0x0 ;  /* 0x000000000000781c */ /* 0x000fe40000f27570 */
[----:B------:R-:W-:Y:S02]  /*c1c0*/  SEL R52, RZ, 0x1, !P0 ;  /* 0x00000001ff347807 */ /* 0x000fe40004000000 */
[----:B------:R-:W-:-:S02]  /*c1d0*/  ISETP.GE.U32.AND P0, PT, R4, R3, PT ;  /* 0x000000030400720c */ /* 0x000fc40003f06070 */
[----:B------:R-:W-:Y:S02]  /*c1e0*/  SEL R51, RZ, 0x1, !P1 ;  /* 0x00000001ff337807 */ /* 0x000fe40004800000 */
[----:B------:R-:W-:Y:S02]  /*c1f0*/  LOP3.LUT P6, RZ, R56, 0x1000, RZ, 0xc0, !PT ;  /* 0x0000100038ff7812 */ /* 0x000fe400078cc0ff */
[----:B------:R-:W-:-:S04]  /*c200*/  LOP3.LUT P1, RZ, R49, 0xff, RZ, 0xc0, !PT ;  /* 0x000000ff31ff7812 */ /* 0x000fc8000782c0ff */
[----:B------:R-:W-:-:S04]  /*c210*/  PLOP3.LUT P1, PT, P1, P6, PT, 0xa8, 0x0 ;  /* 0x000000000000781c */ /* 0x000fc80000f2d570 */
[----:B------:R-:W-:Y:S01]  /*c220*/  SEL R49, RZ, 0x1, !P1 ;  /* 0x00000001ff317807 */ /* 0x000fe20004800000 */
[----:B------:R-:W-:Y:S08]  /*c230*/  @P0 BRA `(.L_x_2120) ;  /* 0x0000000000380947 */ /* 0x000ff00003800000 */
[----:B------:R-:W-:Y:S02]  /*c240*/  LOP3.LUT P3, RZ, R56, 0x1, RZ, 0xc0, !PT ;  /* 0x0000000138ff7812 */ /* 0x000fe4000786c0ff */
[----:B------:R-:W-:Y:S02]  /*c250*/  LOP3.LUT P2, RZ, R54, 0xff, RZ, 0xc0, !PT ;  /* 0x000000ff36ff7812 */ /* 0x000fe4000784c0ff */
[----:B------:R-:W-:Y:S02]  /*c260*/  LOP3.LUT P6, RZ, R56, 0x2, RZ, 0xc0, !PT ;  /* 0x0000000238ff7812 */ /* 0x000fe400078cc0ff */
[----:B------:R-:W-:Y:S02]  /*c270*/  PLOP3.LUT P2, PT, P2, P3, PT, 0xa8, 0x0 ;  /* 0x000000000000781c */ /* 0x000fe40001747570 */
[----:B------:R-:W-:Y:S02]  /*c280*/  LOP3.LUT P1, RZ, R55, 0xff, RZ, 0xc0, !PT ;  /* 0x000000ff37ff7812 */ /* 0x000fe4000782c0ff */
[----:B------:R-:W-:-:S02]  /*c290*/  LOP3.LUT P0, RZ, R0, 0xff, RZ, 0xc0, !PT ;  /* 0x000000ff00ff7812 */ /* 0x000fc4000780c0ff */
[----:B------:R-:W-:Y:S02]  /*c2a0*/  LOP3.LUT P3, RZ, R53, 0xff, RZ, 0xc0, !PT ;  /* 0x000000ff35ff7812 */ /* 0x000fe4000786c0ff */
[----:B------:R-:W-:Y:S02]  /*c2b0*/  PLOP3.LUT P1, PT, P1, P4, PT, 0xa8, 0x0 ;  /* 0x000000000000781c */ /* 0x000fe40000f29570 */
[----:B------:R-:W-:Y:S02]  /*c2c0*/  PLOP3.LUT P0, PT, P0, P5, PT, 0xa8, 0x0 ;  /* 0x000000000000781c */ /* 0x000fe4000070b570 */
[----:B------:R-:W-:Y:S02]  /*c2d0*/  PLOP3.LUT P3, PT, P3, P6, PT, 0xa8, 0x0 ;  /* 0x000000000000781c */ /* 0x000fe40001f6d570 */
[----:B------:R-:W-:Y:S02]  /*c2e0*/  SEL R54, RZ, 0x1, !P2 ;  /* 0x00000001ff367807 */ /* 0x000fe40005000000 */
[----:B------:R-:W-:-:S02]  /*c2f0*/  SEL R55, RZ, 0x1, !P1 ;  /* 0x00000001ff377807 */ /* 0x000fc40004800000 */
[----:B------:R-:W-:Y:S02]  /*c300*/  SEL R0, RZ, 0x1, !P0 ;  /* 0x00000001ff007807 */ /* 0x000fe40004000000 */
[----:B------:R-:W-:-:S07]  /*c310*/  SEL R53, RZ, 0x1, !P3 ;  /* 0x00000001ff357807 */ /* 0x000fce0005800000 */
.L_x_2120:
[----:B------:R-:W-:Y:S05]  /*c320*/  BSYNC B0 ;  /* 0x0000000000007941 */ /* 0x000fea0003800000 */
.L_x_2119:
        /* <DEDUP_REMOVED lines=25> */
.L_x_2096:
        /* <DEDUP_REMOVED lines=17> */
[--C-:B0-----:R-:W-:Y:S02]  /*c5d0*/  IMAD R4, R0, 0x3, R5.reuse ;  /* 0x0000000300047824 */ /* 0x101fe400078e0205 */
[----:B------:R-:W-:Y:S02]  /*c5e0*/  IMAD.U32 R42, RZ, RZ, UR4 ;  /* 0x00000004ff2a7e24 */ /* 0x000fe4000f8e00ff */
[----:B------:R-:W-:Y:S01]  /*c5f0*/  IMAD.U32 R43, RZ, RZ, UR4 ;  /* 0x00000004ff2b7e24 */ /* 0x000fe2000f8e00ff */
[----:B------:R-:W-:Y:S01]  /*c600*/  ISETP.GE.U32.AND P0, PT, R4, R3, PT ;  /* 0x000000030400720c */ /* 0x000fe20003f06070 */
[----:B------:R-:W-:-:S12]  /*c610*/  IMAD.MOV.U32 R12, RZ, RZ, R5 ;  /* 0x000000ffff0c7224 */ /* 0x000fd800078e0005 */
        /* <DEDUP_REMOVED lines=17> */
.L_x_2124:
[----:B------:R-:W-:Y:S02]  /*c730*/  SHF.R.U32.HI R33, RZ, 0x2, R12 ;  /* 0x00000002ff217819 */ /* 0x000fe4000001160c */
[----:B------:R-:W-:-:S03]  /*c740*/  IADD3 R13, R12, R0, RZ ;  /* 0x000000000c0d7210 */ /* 0x000fc60007ffe0ff */
[----:B------:R-:W-:-:S05]  /*c750*/  IMAD.WIDE.U32 R32, R33, 0x20, R58 ;  /* 0x0000002021207825 */ /* 0x000fca00078e003a */
[----:B------:R-:W2:Y:S01]  /*c760*/  LDG.E.128 R8, desc[UR58][R32.64+0x10] ;  /* 0x0000103a20087981 */ /* 0x000ea2000c1e1d00 */
[----:B------:R-:W-:Y:S01]  /*c770*/  IMAD.IADD R55, R13, 0x1, R0 ;  /* 0x000000010d377824 */ /* 0x000fe200078e0200 */
[----:B------:R-:W-:Y:S02]  /*c780*/  SHF.R.U32.HI R61, RZ, 0x2, R13 ;  /* 0x00000002ff3d7819 */ /* 0x000fe4000001160d */
[----:B------:R-:W3:Y:S02]  /*c790*/  LDG.E.128 R4, desc[UR58][R32.64] ;  /* 0x0000003a20047981 */ /* 0x000ee4000c1e1d00 */
[----:B------:R-:W-:Y:S01]  /*c7a0*/  SHF.R.U32.HI R29, RZ, 0x2, R55 ;  /* 0x00000002ff1d7819 */ /* 0x000fe20000011637 */
[----:B------:R-:W-:-:S04]  /*c7b0*/  IMAD.WIDE.U32 R60, R61, 0x20, R58 ;  /* 0x000000203d3c7825 */ /* 0x000fc800078e003a */
[----:B------:R-:W-:Y:S01]  /*c7c0*/  IMAD.WIDE.U32 R28, R29, 0x20, R58 ;  /* 0x000000201d1c7825 */ /* 0x000fe200078e003a */
[----:B------:R-:W4:Y:S04]  /*c7d0*/  LDG.E.128 R12, desc[UR58][R60.64] ;  /* 0x0000003a3c0c7981 */ /* 0x000f28000c1e1d00 */
[----:B------:R-:W5:Y:S01]  /*c7e0*/  LDG.E.128 R24, desc[UR58][R28.64] ;  /* 0x0000003a1c187981 */ /* 0x000f62000c1e1d00 */
[----:B------:R-:W-:-:S03]  /*c7f0*/  IMAD.IADD R55, R55, 0x1, R0 ;  /* 0x0000000137377824 */ /* 0x000fc600078e0200 */
[----:B------:R-:W5:Y:S04]  /*c800*/  LDG.E.128 R20, desc[UR58][R60.64+0x10] ;  /* 0x0000103a3c147981 */ /* 0x000f68000c1e1d00 */
[----:B------:R-:W5:Y:S01]  /*c810*/  LDG.E.128 R28, desc[UR58][R28.64+0x10] ;  /* 0x0000103a1c1c7981 */ /* 0x000f62000c1e1d00 */
        /* <DEDUP_REMOVED lines=11> */
[----:B------:R-:W-:Y:S01]  /*c8d0*/  LOP3.LUT R56, R56, 0xfffffdff, RZ, 0xc0, !PT ;  /* 0xfffffdff38387812 */ /* 0x000fe200078ec0ff */
[----:B--2---:R-:W-:Y:S02]  /*c8e0*/  DSETP.NEU.OR P6, PT, R8, RZ, P6 ;  /* 0x000000ff0800722a */ /* 0x004fe400037cd400 */
[----:B------:R-:W-:-:S04]  /*c8f0*/  DSETP.NEU.OR P5, PT, R10, RZ, P5 ;  /* 0x000000ff0a00722a */ /* 0x000fc80002fad400 */
[----:B------:R-:W-:Y:S02]  /*c900*/  SEL R41, RZ, 0x1, !P6 ;  /* 0x00000001ff297807 */ /* 0x000fe40007000000 */
[----:B------:R-:W-:Y:S02]  /*c910*/  LOP3.LUT P6, RZ, R48, 0xff, RZ, 0xc0, !PT ;  /* 0x000000ff30ff7812 */ /* 0x000fe400078cc0ff */
[----:B------:R-:W-:Y:S02]  /*c920*/  SEL R40, RZ, 0x1, !P5 ;  /* 0x00000001ff287807 */ /* 0x000fe40006800000 */
[----:B------:R-:W-:Y:S01]  /*c930*/  LOP3.LUT P5, RZ, R49, 0xff, RZ, 0xc0, !PT ;  /* 0x000000ff31ff7812 */ /* 0x000fe200078ac0ff */
[----:B----4-:R-:W-:Y:S02]  /*c940*/  DSETP.NEU.OR P4, PT, R12, RZ, P4 ;  /* 0x000000ff0c00722a */ /* 0x010fe4000278d400 */
[----:B---3--:R-:W-:Y:S02]  /*c950*/  DSETP.NEU.OR P1, PT, R4, RZ, P1 ;  /* 0x000000ff0400722a */ /* 0x008fe40000f2d400 */
[----:B------:R-:W-:-:S02]  /*c960*/  DSETP.NEU.OR P3, PT, R14, RZ, P3 ;  /* 0x000000ff0e00722a */ /* 0x000fc40001f6d400 */
[----:B------:R-:W-:Y:S02]  /*c970*/  SEL R17, RZ, 0x1, !P4 ;  /* 0x00000001ff117807 */ /* 0x000fe40006000000 */
[----:B-----5:R-:W-:Y:S01]  /*c980*/  DSETP.NEU.OR P6, PT, R26, RZ, P6 ;  /* 0x000000ff1a00722a */ /* 0x020fe200037cd400 */
[----:B------:R-:W-:Y:S02]  /*c990*/  LOP3.LUT P4, RZ, R50, 0xff, RZ, 0xc0, !PT ;  /* 0x000000ff32ff7812 */ /* 0x000fe4000788c0ff */
[----:B------:R-:W-:Y:S01]  /*c9a0*/  SEL R43, RZ, 0x1, !P1 ;  /* 0x00000001ff2b7807 */ /* 0x000fe20004800000 */
[----:B------:R-:W-:Y:S01]  /*c9b0*/  DSETP.NEU.OR P0, PT, R6, RZ, P0 ;  /* 0x000000ff0600722a */ /* 0x000fe2000070d400 */
[----:B------:R-:W-:Y:S02]  /*c9c0*/  LOP3.LUT P1, RZ, R46, 0xff, RZ, 0xc0, !PT ;  /* 0x000000ff2eff7812 */ /* 0x000fe4000782c0ff */
[----:B------:R-:W-:Y:S01]  /*c9d0*/  SEL R48, RZ, 0x1, !P6 ;  /* 0x00000001ff307807 */ /* 0x000fe20007000000 */
[----:B------:R-:W-:-:S02]  /*c9e0*/  DSETP.NEU.AND P6, PT, R4, RZ, PT ;  /* 0x000000ff0400722a */ /* 0x000fc40003fcd000 */
[----:B------:R-:W-:Y:S01]  /*c9f0*/  DSETP.NEU.OR P5, PT, R28, RZ, P5 ;  /* 0x000000ff1c00722a */ /* 0x000fe20002fad400 */
[----:B------:R-:W-:Y:S01]  /*ca00*/  SEL R44, RZ, 0x1, !P3 ;  /* 0x00000001ff2c7807 */ /* 0x000fe20005800000 */
[----:B------:R-:W-:Y:S01]  /*ca10*/  DSETP.NEU.OR P2, PT, R20, RZ, P2 ;  /* 0x000000ff1400722a */ /* 0x000fe2000174d400 */
[----:B------:R-:W-:Y:S02]  /*ca20*/  LOP3.LUT P3, RZ, R51, 0xff, RZ, 0xc0, !PT ;  /* 0x000000ff33ff7812 */ /* 0x000fe4000786c0ff */
[----:B------:R-:W-:Y:S02]  /*ca30*/  SEL R42, RZ, 0x1, !P0 ;  /* 0x00000001ff2a7807 */ /* 0x000fe40004000000 */
[----:B------:R-:W-:Y:S01]  /*ca40*/  SEL R49, RZ, 0x1, !P5 ;  /* 0x00000001ff317807 */ /* 0x000fe20006800000 */
[----:B------:R-:W-:Y:S01]  /*ca50*/  DSETP.NEU.AND P5, PT, R6, RZ, PT ;  /* 0x000000ff0600722a */ /* 0x000fe20003fad000 */
[----:B------:R-:W-:Y:S01]  /*ca60*/  LOP3.LUT P0, RZ, R47, 0xff, RZ, 0xc0, !PT ;  /* 0x000000ff2fff7812 */ /* 0x000fe2000780c0ff */
[----:B------:R-:W-:Y:S01]  /*ca70*/  DSETP.NEU.OR P4, PT, R30, RZ, P4 ;  /* 0x000000ff1e00722a */ /* 0x000fe2000278d400 */
[----:B------:R-:W-:Y:S01]  /*ca80*/  SEL R45, RZ, 0x1, !P2 ;  /* 0x00000001ff2d7807 */ /* 0x000fe20005000000 */
[----:B------:R-:W-:Y:S01]  /*ca90*/  DSETP.NEU.OR P1, PT, R22, RZ, P1 ;  /* 0x000000ff1600722a */ /* 0x000fe20000f2d400 */
[----:B------:R-:W-:-:S02]  /*caa0*/  LOP3.LUT P2, RZ, R52, 0xff, RZ, 0xc0, !PT ;  /* 0x000000ff34ff7812 */ /* 0x000fc4000784c0ff */
[----:B------:R-:W-:Y:S02]  /*cab0*/  @P6 LOP3.LUT R56, R56, 0x200, RZ, 0xfc, !PT ;  /* 0x0000020038386812 */ /* 0x000fe400078efcff */
[----:B------:R-:W-:Y:S01]  /*cac0*/  SEL R50, RZ, 0x1, !P4 ;  /* 0x00000001ff327807 */ /* 0x000fe20006000000 */
[----:B------:R-:W-:Y:S01]  /*cad0*/  DSETP.NEU.AND P4, PT, R8, RZ, PT ;  /* 0x000000ff0800722a */ /* 0x000fe20003f8d000 */
[----:B------:R-:W-:Y:S01]  /*cae0*/  LOP3.LUT R56, R56, 0xfffffeff, RZ, 0xc0, !PT ;  /* 0xfffffeff38387812 */ /* 0x000fe200078ec0ff */
        /* <DEDUP_REMOVED lines=9> */
[----:B------:R-:W-:Y:S02]  /*cb80*/  SEL R47, RZ, 0x1, !P0 ;  /* 0x00000001ff2f7807 */ /* 0x000fe40004000000 */
        /* <DEDUP_REMOVED lines=18> */
[----:B------:R-:W-:Y:S01]  /*ccb0*/  DSETP.NEU.AND P0, PT, R22, RZ, PT ;  /* 0x000000ff1600722a */ /* 0x000fe20003f0d000 */
[----:B------:R-:W-:Y:S01]  /*ccc0*/  IMAD.IADD R12, R55, 0x1, R0 ;  /* 0x00000001370c7824 */ /* 0x000fe200078e0200 */
[----:B------:R-:W-:Y:S01]  /*ccd0*/  DSETP.NEU.AND P1, PT, R24, RZ, PT ;  /* 0x000000ff1800722a */ /* 0x000fe20003f2d000 */
[----:B------:R-:W-:Y:S02]  /*cce0*/  LOP3.LUT R56, R56, 0xfffffffb, RZ, 0xc0, !PT ;  /* 0xfffffffb38387812 */ /* 0x000fe400078ec0ff */
[----:B------:R-:W-:Y:S01]  /*ccf0*/  IMAD R4, R0, 0x3, R12 ;  /* 0x0000000300047824 */ /* 0x000fe200078e020c */
[----:B------:R-:W-:-:S04]  /*cd00*/  DSETP.NEU.AND P2, PT, R26, RZ, PT ;  /* 0x000000ff1a00722a */ /* 0x000fc80003f4d000 */
[----:B------:R-:W-:-:S04]  /*cd10*/  ISETP.GE.U32.AND P6, PT, R4, R3, PT ;  /* 0x000000030400720c */ /* 0x000fc80003fc6070 */
        /* <DEDUP_REMOVED lines=13> */
.L_x_2123:
        /* <DEDUP_REMOVED lines=36> */
.L_x_2122:
[----:B------:R-:W-:Y:S05]  /*d030*/  BSYNC B0 ;  /* 0x0000000000007941 */ /* 0x000fea0003800000 */
.L_x_2121:
[----:B------:R-:W-:Y:S01]  /*d040*/  ISETP.GE.U32.AND P1, PT, R12, R3, PT ;  /* 0x000000030c00720c */ /* 0x000fe20003f26070 */
[----:B------:R-:W-:-:S12]  /*d050*/  BSSY B0, `(.L_x_2125) ;  /* 0x0000046000007945 */ /* 0x000fd80003800000 */
[----:B------:R-:W-:Y:S05]  /*d060*/  @P1 BRA `(.L_x_2126) ;  /* 0x0000000400101947 */ /* 0x000fea0003800000 */
[----:B------:R-:W-:-:S05]  /*d070*/  SHF.R.U32.HI R15, RZ, 0x2, R12 ;  /* 0x00000002ff0f7819 */ /* 0x000fca000001160c */
[----:B------:R-:W-:-:S05]  /*d080*/  IMAD.WIDE.U32 R14, R15, 0x20, R58 ;  /* 0x000000200f0e7825 */ /* 0x000fca00078e003a */
[----:B------:R-:W2:Y:S04]  /*d090*/  LDG.E.128 R8, desc[UR58][R14.64+0x10] ;  /* 0x0000103a0e087981 */ /* 0x000ea8000c1e1d00 */
[----:B------:R-:W3:Y:S01]  /*d0a0*/  LDG.E.128 R4, desc[UR58][R14.64] ;  /* 0x0000003a0e047981 */ /* 0x000ee2000c1e1d00 */
[----:B------:R-:W-:Y:S02]  /*d0b0*/  LOP3.LUT R56, R56, 0xffffff7f, RZ, 0xc0, !PT ;  /* 0xffffff7f38387812 */ /* 0x000fe400078ec0ff */
[----:B------:R-:W-:Y:S01]  /*d0c0*/  IADD3 R13, R12, R0, RZ ;  /* 0x000000000c0d7210 */ /* 0x000fe20007ffe0ff */
        /* <DEDUP_REMOVED lines=33> */
[----:B------:R-:W-:-:S05]  /*d2e0*/  @!P2 SHF.R.U32.HI R15, RZ, 0x2, R4 ;  /* 0x00000002ff0fa819 */ /* 0x000fca0000011604 */
[----:B------:R-:W-:-:S05]  /*d2f0*/  @!P2 IMAD.WIDE.U32 R14, R15, 0x20, R58 ;  /* 0x000000200f0ea825 */ /* 0x000fca00078e003a */
[----:B------:R-:W2:Y:S04]  /*d300*/  @!P2 LDG.E.128 R4, desc[UR58][R14.64] ;  /* 0x0000003a0e04a981 */ /* 0x000ea8000c1e1d00 */
[----:B------:R-:W3:Y:S01]  /*d310*/  @!P2 LDG.E.128 R8, desc[UR58][R14.64+0x10] ;  /* 0x0000103a0e08a981 */ /* 0x000ee2000c1e1d00 */
[----:B------:R-:W-:Y:S01]  /*d320*/  LOP3.LUT R56, R56, 0xfffffffd, RZ, 0xc0, !PT ;  /* 0xfffffffd38387812 */ /* 0x000fe200078ec0ff */
[----:B--2---:R-:W-:Y:S01]  /*d330*/  @!P2 DSETP.NEU.AND P0, PT, R4, RZ, PT ;  /* 0x000000ff0400a22a */ /* 0x004fe20003f0d000 */
[----:B------:R-:W-:Y:S01]  /*d340*/  SHF.R.U32.HI R5, RZ, 0x2, R13 ;  /* 0x00000002ff057819 */ /* 0x000fe2000001160d */
[----:B------:R-:W-:Y:S02]  /*d350*/  @!P2 DSETP.NEU.AND P3, PT, R6, RZ, PT ;  /* 0x000000ff0600a22a */ /* 0x000fe40003f6d000 */
[----:B---3--:R-:W-:-:S02]  /*d360*/  @!P2 DSETP.NEU.AND P4, PT, R8, RZ, PT ;  /* 0x000000ff0800a22a */ /* 0x008fc40003f8d000 */
[----:B------:R-:W-:Y:S01]  /*d370*/  IMAD.WIDE.U32 R58, R5, 0x20, R58 ;  /* 0x00000020053a7825 */ /* 0x000fe200078e003a */
[----:B------:R-:W-:-:S04]  /*d380*/  @!P2 DSETP.NEU.AND P5, PT, R10, RZ, PT ;  /* 0x000000ff0a00a22a */ /* 0x000fc80003fad000 */
[----:B------:R-:W2:Y:S03]  /*d390*/  LDG.E.128 R4, desc[UR58][R58.64] ;  /* 0x0000003a3a047981 */ /* 0x000ea6000c1e1d00 */
[----:B------:R-:W-:Y:S01]  /*d3a0*/  @P0 LOP3.LUT R56, R56, 0x2, RZ, 0xfc, !PT ;  /* 0x0000000238380812 */ /* 0x000fe200078efcff */
[----:B------:R-:W3:Y:S01]  /*d3b0*/  LDG.E.128 R8, desc[UR58][R58.64+0x10] ;  /* 0x0000103a3a087981 */ /* 0x000ee2000c1e1d00 */
        /* <DEDUP_REMOVED lines=15> */
.L_x_2126:
[----:B------:R-:W-:Y:S05]  /*d4b0*/  BSYNC B0 ;  /* 0x0000000000007941 */ /* 0x000fea0003800000 */
.L_x_2125:
[----:B------:R-:W-:Y:S04]  /*d4c0*/  BSSY B0, `(.L_x_2127) ;  /* 0x0000047000007945 */ /* 0x000fe80003800000 */
[----:B------:R-:W-:Y:S05]  /*d4d0*/  @P1 BRA `(.L_x_2128) ;  /* 0x0000000400141947 */ /* 0x000fea0003800000 */
[----:B------:R-:W-:Y:S01]  /*d4e0*/  LOP3.LUT P3, RZ, R56, 0x80, RZ, 0xc0, !PT ;  /* 0x0000008038ff7812 */ /* 0x000fe2000786c0ff */
[----:B------:R-:W-:Y:S01]  /*d4f0*/  IMAD.IADD R4, R12, 0x1, R0 ;  /* 0x000000010c047824 */ /* 0x000fe200078e0200 */
[----:B------:R-:W-:Y:S02]  /*d500*/  LOP3.LUT P1, RZ, R42, 0xff, RZ, 0xc0, !PT ;  /* 0x000000ff2aff7812 */ /* 0x000fe4000782c0ff */
[----:B------:R-:W-:Y:S02]  /*d510*/  LOP3.LUT P2, RZ, R41, 0xff, RZ, 0xc0, !PT ;  /* 0x000000ff29ff7812 */ /* 0x000fe4000784c0ff */
[----:B------:R-:W-:Y:S02]  /*d520*/  PLOP3.LUT P1, PT, P1, P6, PT, 0xa8, 0x0 ;  /* 0x000000000000781c */ /* 0x000fe40000f2d570 */
[----:B------:R-:W-:Y:S02]  /*d530*/  PLOP3.LUT P2, PT, P2, P3, PT, 0xa8, 0x0 ;  /* 0x000000000000781c */ /* 0x000fe40001747570 */
[----:B------:R-:W-:-:S02]  /*d540*/  LOP3.LUT P6, RZ, R56, 0x40, RZ, 0xc0, !PT ;  /* 0x0000004038ff7812 */ /* 0x000fc400078cc0ff */
[----:B------:R-:W-:Y:S02]  /*d550*/  LOP3.LUT P3, RZ, R40, 0xff, RZ, 0xc0, !PT ;  /* 0x000000ff28ff7812 */ /* 0x000fe4000786c0ff */
[----:B------:R-:W-:Y:S02]  /*d560*/  SEL R42, RZ, 0x1, !P1 ;  /* 0x00000001ff2a7807 */ /* 0x000fe40004800000 */
[----:B------:R-:W-:Y:S02]  /*d570*/  PLOP3.LUT P3, PT, P3, P6, PT, 0xa8, 0x0 ;  /* 0x000000000000781c */ /* 0x000fe40001f6d570 */
[----:B------:R-:W-:Y:S02]  /*d580*/  LOP3.LUT P6, RZ, R43, 0xff, RZ, 0xc0, !PT ;  /* 0x000000ff2bff7812 */ /* 0x000fe400078cc0ff */
[----:B------:R-:W-:Y:S02]  /*d590*/  SEL R41, RZ, 0x1, !P2 ;  /* 0x00000001ff297807 */ /* 0x000fe40005000000 */
[----:B------:R-:W-:-:S02]  /*d5a0*/  PLOP3.LUT P0, PT, P6, P0, PT, 0xa8, 0x0 ;  /* 0x000000000000781c */ /* 0x000fc40003701570 */
[----:B------:R-:W-:Y:S02]  /*d5b0*/  SEL R40, RZ, 0x1, !P3 ;  /* 0x00000001ff287807 */ /* 0x000fe40005800000 */
[----:B------:R-:W-:Y:S02]  /*d5c0*/  SEL R43, RZ, 0x1, !P0 ;  /* 0x00000001ff2b7807 */ /* 0x000fe40004000000 */
[----:B------:R-:W-:-:S13]  /*d5d0*/  ISETP.GE.U32.AND P0, PT, R4, R3, PT ;  /* 0x000000030400720c */ /* 0x000fda0003f06070 */
[----:B------:R-:W-:Y:S05]  /*d5e0*/  @P0 BRA `(.L_x_2128) ;  /* 0x0000000000d00947 */ /* 0x000fea0003800000 */
[----:B------:R-:W-:Y:S02]  /*d5f0*/  LOP3.LUT P1, RZ, R56, 0x10, RZ, 0xc0, !PT ;  /* 0x0000001038ff7812 */ /* 0x000fe4000782c0ff */
[----:B------:R-:W-:Y:S02]  /*d600*/  LOP3.LUT P2, RZ, R44, 0xff, RZ, 0xc0, !PT ;  /* 0x000000ff2cff7812 */ /* 0x000fe4000784c0ff */
[C---:B------:R-:W-:Y:S02]  /*d610*/  LOP3.LUT P0, RZ, R56.reuse, 0x8, RZ, 0xc0, !PT ;  /* 0x0000000838ff7812 */ /* 0x040fe4000780c0ff */
[----:B------:R-:W-:Y:S02]  /*d620*/  PLOP3.LUT P2, PT, P2, P1, PT, 0xa8, 0x0 ;  /* 0x000000000000781c */ /* 0x000fe40001743570 */
[----:B------:R-:W-:Y:S02]  /*d630*/  LOP3.LUT P1, RZ, R45, 0xff, RZ, 0xc0, !PT ;  /* 0x000000ff2dff7812 */ /* 0x000fe4000782c0ff */
[----:B------:R-:W-:-:S02]  /*d640*/  LOP3.LUT P3, RZ, R56, 0x100, RZ, 0xc0, !PT ;  /* 0x0000010038ff7812 */ /* 0x000fc4000786c0ff */
[----:B------:R-:W-:Y:S02]  /*d650*/  PLOP3.LUT P1, PT, P1, P0, PT, 0xa8, 0x0 ;  /* 0x000000000000781c */ /* 0x000fe40000f21570 */
[----:B------:R-:W-:Y:S02]  /*d660*/  LOP3.LUT P0, RZ, R46, 0xff, RZ, 0xc0, !PT ;  /* 0x000000ff2eff7812 */ /* 0x000fe4000780c0ff */
[----:B------:R-:W-:Y:S02]  /*d670*/  IADD3 R4, R4, R0, RZ ;  /* 0x0000000004047210 */ /* 0x000fe40007ffe0ff */
[----:B------:R-:W-:Y:S02]  /*d680*/  PLOP3.LUT P0, PT, P0, P3, PT, 0xa8, 0x0 ;  /* 0x000000000000781c */ /* 0x000fe40000707570 */
[----:B------:R-:W-:Y:S02]  /*d690*/  LOP3.LUT P6, RZ, R56, 0x800, RZ, 0xc0, !PT ;  /* 0x0000080038ff7812 */ /* 0x000fe400078cc0ff */
[----:B------:R-:W-:-:S02]  /*d6a0*/  SEL R46, RZ, 0x1, !P0 ;  /* 0x00000001ff2e7807 */ /* 0x000fc40004000000 */
[----:B------:R-:W-:Y:S02]  /*d6b0*/  ISETP.GE.U32.AND P0, PT, R4, R3, PT ;  /* 0x000000030400720c */ /* 0x000fe40003f06070 */
[----:B------:R-:W-:Y:S02]  /*d6c0*/  LOP3.LUT P3, RZ, R17, 0xff, RZ, 0xc0, !PT ;  /* 0x000000ff11ff7812 */ /* 0x000fe4000786c0ff */
[----:B------:R-:W-:Y:S02]  /*d6d0*/  SEL R44, RZ, 0x1, !P2 ;  /* 0x00000001ff2c7807 */ /* 0x000fe40005000000 */
[----:B------:R-:W-:Y:S02]  /*d6e0*/  PLOP3.LUT P3, PT, P3, P6, PT, 0xa8, 0x0 ;  /* 0x000000000000781c */ /* 0x000fe40001f6d570 */
[----:B------:R-:W-:Y:S02]  /*d6f0*/  SEL R45, RZ, 0x1, !P1 ;  /* 0x00000001ff2d7807 */ /* 0x000fe40004800000 */
[----:B------:R-:W-:-:S03]  /*d700*/  SEL R17, RZ, 0x1, !P3 ;  /* 0x00000001ff117807 */ /* 0x000fc60005800000 */
[----:B------:R-:W-:Y:S06]  /*d710*/  @P0 BRA `(.L_x_2128) ;  /* 0x0000000000840947 */ /* 0x000fec0003800000 */
        /* <DEDUP_REMOVED lines=33> */
.L_x_2128:
[----:B------:R-:W-:Y:S05]  /*d930*/  BSYNC B0 ;  /* 0x0000000000007941 */ /* 0x000fea0003800000 */
.L_x_2127:
        /* <DEDUP_REMOVED lines=24> */
.L_x_2080:
[----:B------:R-:W-:Y:S05]  /*dac0*/  BSYNC B6 ;  /* 0x0000000000067941 */ /* 0x000fea0003800000 */
.L_x_2079:
        /* <DEDUP_REMOVED lines=18> */
.L_x_2132:
        /* <DEDUP_REMOVED lines=28> */
.L_x_2131:
[----:B------:R-:W-:Y:S05]  /*ddb0*/  BSYNC B0 ;  /* 0x0000000000007941 */ /* 0x000fea0003800000 */
.L_x_2130:
[----:B------:R-:W-:Y:S01]  /*ddc0*/  IMAD.MOV.U32 R4, RZ, RZ, R8 ;  /* 0x000000ffff047224 */ /* 0x000fe200078e0008 */
[----:B------:R-:W-:Y:S06]  /*ddd0*/  @P3 BRA `(.L_x_2132) ;  /* 0xfffffffc00843947 */ /* 0x000fec000383ffff */
.L_x_2129:
        /* <DEDUP_REMOVED lines=18> */
[----:B------:R-:W-:Y:S02]  /*df00*/  SHF.R.S32.HI R4, RZ, 0x1, R0 ;  /* 0x00000001ff047819 */ /* 0x000fe40000011400 */
[----:B------:R-:W-:Y:S02]  /*df10*/  MOV R0, 0x20 ;  /* 0x0000002000007802 */ /* 0x000fe40000000f00 */
[----:B------:R-:W-:-:S13]  /*df20*/  ISETP.GE.AND P0, PT, R4, 0x20, PT ;  /* 0x000000200400780c */ /* 0x000fda0003f06270 */
[----:B-1----:R-:W-:Y:S05]  /*df30*/  @!P0 BRA `(.L_x_2134) ;  /* 0x0000000000788947 */ /* 0x002fea0003800000 */
.L_x_2137:
        /* <DEDUP_REMOVED lines=25> */
.L_x_2136:
[----:B------:R-:W-:Y:S05]  /*e0d0*/  BSYNC B0 ;  /* 0x0000000000007941 */ /* 0x000fea0003800000 */
.L_x_2135:
[----:B------:R-:W-:-:S04]  /*e0e0*/  SHF.R.S32.HI R4, RZ, 0x1, R4 ;  /* 0x00000001ff047819 */ /* 0x000fc80000011404 */
[----:B------:R-:W-:-:S13]  /*e0f0*/  ISETP.GE.AND P0, PT, R4, 0x20, PT ;  /* 0x000000200400780c */ /* 0x000fda0003f06270 */
[----:B------:R-:W-:Y:S05]  /*e100*/  @P0 BRA `(.L_x_2137) ;  /* 0xfffffffc008c0947 */ /* 0x000fea000383ffff */
[----:B-1----:R-:W-:-:S07]  /*e110*/  IMAD.MOV.U32 R0, RZ, RZ, 0x20 ;  /* 0x00000020ff007424 */ /* 0x002fce00078e00ff */
.L_x_2134:
[----:B------:R-:W-:Y:S01]  /*e120*/  ISETP.GE.AND P0, PT, R0, 0x2, PT ;  /* 0x000000020000780c */ /* 0x000fe20003f06270 */
[----:B------:R-:W-:Y:S05]  /*e130*/  WARPSYNC.ALL ;  /* 0x0000000000007948 */ /* 0x000fea0003800000 */
[----:B------:R-:W-:Y:S07]  /*e140*/  BAR.SYNC.DEFER_BLOCKING 0x0 ;  /* 0x0000000000007b1d */ /* 0x000fee0000010000 */
[----:B------:R-:W-:Y:S05]  /*e150*/  @!P0 BRA `(.L_x_2133) ;  /* 0x0000000000748947 */ /* 0x000fea0003800000 */
[----:B------:R-:W-:-:S11]  /*e160*/  HFMA2.MMA R3, -RZ, RZ, 0, 5.9604644775390625e-08 ;  /* 0x00000001ff037435 */ /* 0x000fd600000001ff */
.L_x_2138:
        /* <DEDUP_REMOVED lines=28> */
.L_x_2133:
[----:B------:R-:W2:Y:S01]  /*e330*/  LDC R3, c[0x0][0x3e8] ;  /* 0x0000fa00ff037b82 */ /* 0x000ea20000000800 */
[----:B------:R-:W-:Y:S01]  /*e340*/  IMAD.MOV.U32 R27, RZ, RZ, RZ ;  /* 0x000000ffff1b7224 */ /* 0x000fe200078e00ff */
[----:B------:R-:W-:Y:S02]  /*e350*/  MOV R28, RZ ;  /* 0x000000ff001c7202 */ /* 0x000fe40000000f00 */
        /* <DEDUP_REMOVED lines=276> */
.L_x_2139:
        /* <DEDUP_REMOVED lines=275> */
.L_x_2140:
[----:B------:R-:W-:Y:S01]  /*105d0*/  HFMA2.MMA R24, -RZ, RZ, 0, 0 ;  /* 0x00000000ff187435 */ /* 0x000fe200000001ff */
[----:B------:R-:W-:Y:S01]  /*105e0*/  IMAD.MOV.U32 R23, RZ, RZ, RZ ;  /* 0x000000ffff177224 */ /* 0x000fe200078e00ff */
[----:B------:R-:W-:Y:S09]  /*105f0*/  @!P1 BRA `(.L_x_2141) ;  /* 0x0000001000489947 */ /* 0x000ff20003800000 */
        /* <DEDUP_REMOVED lines=274> */
.L_x_2141:
        /* <DEDUP_REMOVED lines=275> */
.L_x_2142:
        /* <DEDUP_REMOVED lines=13> */
[----:B------:R-:W-:Y:S02]  /*12920*/  IMAD.MOV.U32 R23, RZ, RZ, RZ ;  /* 0x000000ffff177224 */ /* 0x000fe400078e00ff */
        /* <DEDUP_REMOVED lines=280> */
.L_x_2144:
        /* <DEDUP_REMOVED lines=275> */
.L_x_2145:
        /* <DEDUP_REMOVED lines=276> */
.L_x_2146:
        /* <DEDUP_REMOVED lines=275> */
.L_x_2147:
        /* <DEDUP_REMOVED lines=14> */
.L_x_2149:
[----:B------:R-:W-:Y:S05]  /*16f30*/  BSYNC B0 ;  /* 0x0000000000007941 */ /* 0x000fea0003800000 */
.L_x_2148:
        /* <DEDUP_REMOVED lines=17> */
.L_x_2151:
[----:B------:R-:W-:Y:S05]  /*17050*/  BSYNC B0 ;  /* 0x0000000000007941 */ /* 0x000fea0003800000 */
.L_x_2150:
        /* <DEDUP_REMOVED lines=35> */
.L_x_2153:
[----:B------:R-:W-:Y:S05]  /*17290*/  BSYNC B0 ;  /* 0x0000000000007941 */ /* 0x000fea0003800000 */
.L_x_2152:
        /* <DEDUP_REMOVED lines=38> */
.L_x_2158:
        /* <DEDUP_REMOVED lines=18> */
.L_x_2157:
[----:B------:R-:W-:Y:S05]  /*17620*/  BRA `(.L_x_2156) ;  /* 0x0000000000847947 */ /* 0x000fea0003800000 */
.L_x_2155:
[----:B------:R-:W-:Y:S01]  /*17630*/  ULDC UR7, c[0x0][0x228] ;  /* 0x00008a0000077ab9 */ /* 0x000fe20000000800 */
[----:B------:R-:W-:Y:S02]  /*17640*/  PRMT R25, R26, 0x7610, R25 ;  /* 0x000076101a197816 */ /* 0x000fe40000000019 */
        /* <DEDUP_REMOVED lines=13> */
.L_x_2159:
        /* <DEDUP_REMOVED lines=18> */
.L_x_2156:
[----:B------:R-:W-:Y:S05]  /*17840*/  BSYNC B0 ;  /* 0x0000000000007941 */ /* 0x000fea0003800000 */
.L_x_2154:
        /* <DEDUP_REMOVED lines=13> */
[----:B-1----:R-:W-:-:S07]  /*17920*/  MOV R3, UR5 ;  /* 0x0000000500037c02 */ /* 0x002fce0008000f00 */
.L_x_2163:
        /* <DEDUP_REMOVED lines=27> */
.L_x_2162:
[----:B------:R-:W-:Y:S05]  /*17ae0*/  BSYNC B0 ;  /* 0x0000000000007941 */ /* 0x000fea0003800000 */
.L_x_2161:
[----:B-1----:R-:W-:Y:S01]  /*17af0*/  IMAD.MOV.U32 R3, RZ, RZ, R8 ;  /* 0x000000ffff037224 */ /* 0x002fe200078e0008 */
[----:B------:R-:W-:Y:S06]  /*17b00*/  @P4 BRA `(.L_x_2163) ;  /* 0xfffffffc00884947 */ /* 0x000fec000383ffff */
.L_x_2160:
[----:B------:R-:W-:Y:S02]  /*17b10*/  ULDC UR4, c[0x0][0x22c] ;  /* 0x00008b0000047ab9 */ /* 0x000fe40000000800 */
[----:B------:R-:W-:-:S13]  /*17b20*/  ISETP.NE.AND P0, PT, RZ, UR4, PT ;  /* 0x00000004ff007c0c */ /* 0x000fda000bf05270 */
[----:B------:R-:W-:Y:S05]  /*17b30*/  @!P0 BRA `(.L_x_2164) ;  /* 0x0000000400248947 */ /* 0x000fea0003800000 */
[----:B------:R-:W-:Y:S02]  /*17b40*/  ISETP.GT.AND P0, PT, R11, 0x20, PT ;  /* 0x000000200b00780c */ /* 0x000fe40003f04270 */
[----:B------:R-:W-:-:S11]  /*17b50*/  MOV R2, R11 ;  /* 0x0000000b00027202 */ /* 0x000fd60000000f00 */
[----:B------:R-:W-:Y:S05]  /*17b60*/  @!P0 BRA `(.L_x_2165) ;  /* 0x0000000000988947 */ /* 0x000fea0003800000 */
[----:B-1----:R-:W-:-:S04]  /*17b70*/  PRMT R3, R25, 0x7604, R26 ;  /* 0x0000760419037816 */ /* 0x002fc8000000001a */
[----:B------:R-:W-:-:S04]  /*17b80*/  PRMT R2, R22, 0x7054, R3 ;  /* 0x0000705416027816 */ /* 0x000fc80000000003 */
[----:B------:R-:W-:Y:S02]  /*17b90*/  PRMT R7, R17, 0x654, R2 ;  /* 0x0000065411077816 */ /* 0x000fe40000000002 */
[----:B------:R-:W-:-:S03]  /*17ba0*/  LEA.HI R2, R11, R11, RZ, 0x1 ;  /* 0x0000000b0b027211 */ /* 0x000fc600078f08ff */
[----:B------:R2:W-:Y:S01]  /*17bb0*/  STS [R0], R7 ;  /* 0x0000000700007388 */ /* 0x0005e20000000800 */
[----:B------:R-:W-:Y:S01]  /*17bc0*/  SHF.R.S32.HI R3, RZ, 0x1, R2 ;  /* 0x00000001ff037819 */ /* 0x000fe20000011402 */
[----:B------:R-:W-:-:S03]  /*17bd0*/  IMAD.MOV.U32 R2, RZ, RZ, 0x20 ;  /* 0x00000020ff027424 */ /* 0x000fc600078e00ff */
[----:B------:R-:W-:-:S13]  /*17be0*/  ISETP.GE.AND P0, PT, R3, 0x20, PT ;  /* 0x000000200300780c */ /* 0x000fda0003f06270 */
[----:B--2---:R-:W-:Y:S05]  /*17bf0*/  @!P0 BRA `(.L_x_2165) ;  /* 0x0000000000748947 */ /* 0x004fea0003800000 */
.L_x_2168:
        /* <DEDUP_REMOVED lines=24> */
.L_x_2167:
[----:B------:R-:W-:Y:S05]  /*17d80*/  BSYNC B0 ;  /* 0x0000000000007941 */ /* 0x000fea0003800000 */
.L_x_2166:
[----:B------:R-:W-:-:S04]  /*17d90*/  SHF.R.S32.HI R3, RZ, 0x1, R3 ;  /* 0x00000001ff037819 */ /* 0x000fc80000011403 */
[----:B------:R-:W-:-:S13]  /*17da0*/  ISETP.GE.AND P0, PT, R3, 0x20, PT ;  /* 0x000000200300780c */ /* 0x000fda0003f06270 */
[----:B------:R-:W-:Y:S05]  /*17db0*/  @P0 BRA `(.L_x_2168) ;  /* 0xfffffffc00900947 */ /* 0x000fea000383ffff */
[----:B------:R-:W-:-:S07]  /*17dc0*/  IMAD.MOV.U32 R2, RZ, RZ, 0x20 ;  /* 0x00000020ff027424 */ /* 0x000fce00078e00ff */
.L_x_2165:
[----:B------:R-:W-:Y:S01]  /*17dd0*/  BAR.SYNC.DEFER_BLOCKING 0x0 ;  /* 0x0000000000007b1d */ /* 0x000fe20000010000 */
[----:B------:R-:W-:-:S13]  /*17de0*/  ISETP.GE.AND P0, PT, R2, 0x2, PT ;  /* 0x000000020200780c */ /* 0x000fda0003f06270 */
[----:B------:R-:W-:Y:S05]  /*17df0*/  @!P0 BRA `(.L_x_2164) ;  /* 0x0000000000748947 */ /* 0x000fea0003800000 */
[----:B-1----:R-:W-:-:S07]  /*17e00*/  IMAD.MOV.U32 R3, RZ, RZ, 0x1 ;  /* 0x00000001ff037424 */ /* 0x002fce00078e00ff */
.L_x_2169:
        /* <DEDUP_REMOVED lines=28> */
.L_x_2164:
        /* <DEDUP_REMOVED lines=21> */
.L_x_2171:
        /* <DEDUP_REMOVED lines=21> */
.L_x_2173:
        /* <DEDUP_REMOVED lines=24> */
.L_x_2174:
[----:B------:R-:W-:Y:S01]  /*183f0*/  ULDC.64 UR4, c[0x0][0x5e8] ;  /* 0x00017a0000047ab9 */ /* 0x000fe20000000a00 */
[----:B------:R-:W-:Y:S02]  /*18400*/  LOP3.LUT P0, RZ, R25, 0xff, RZ, 0xc0, !PT ;  /* 0x000000ff19ff7812 */ /* 0x000fe4000780c0ff */
[----:B-1----:R-:W-:Y:S02]  /*18410*/  IADD3 R2, P1, R23, UR4, RZ ;  /* 0x0000000417027c10 */ /* 0x002fe4000ff3e0ff */
        /* <DEDUP_REMOVED lines=21> */
.L_x_2175:
[----:B------:R-:W-:Y:S01]  /*18570*/  ULDC.64 UR4, c[0x0][0x5e8] ;  /* 0x00017a0000047ab9 */ /* 0x000fe20000000a00 */
[----:B------:R-:W-:Y:S02]  /*18580*/  LOP3.LUT P0, RZ, R22, 0xff, RZ, 0xc0, !PT ;  /* 0x000000ff16ff7812 */ /* 0x000fe4000780c0ff */
[----:B-1----:R-:W-:Y:S02]  /*18590*/  IADD3 R2, P1, R19, UR4, RZ ;  /* 0x0000000413027c10 */ /* 0x002fe4000ff3e0ff */
        /* <DEDUP_REMOVED lines=21> */
.L_x_2176:
[----:B------:R-:W-:Y:S01]  /*186f0*/  ULDC.64 UR4, c[0x0][0x5e8] ;  /* 0x00017a0000047ab9 */ /* 0x000fe20000000a00 */
[----:B------:R-:W-:Y:S02]  /*18700*/  LOP3.LUT P0, RZ, R17, 0xff, RZ, 0xc0, !PT ;  /* 0x000000ff11ff7812 */ /* 0x000fe4000780c0ff */
[----:B------:R-:W-:Y:S02]  /*18710*/  IADD3 R18, P1, R18, UR4, RZ ;  /* 0x0000000412127c10 */ /* 0x000fe4000ff3e0ff */
[----:B-1----:R-:W-:-:S03]  /*18720*/  SEL R3, RZ, 0x1, !P0 ;  /* 0x00000001ff037807 */ /* 0x002fc60004000000 */
[----:B------:R-:W-:-:S05]  /*18730*/  IMAD.X R19, RZ, RZ, UR5, P1 ;  /* 0x00000005ff137e24 */ /* 0x000fca00088e06ff */
[----:B------:R-:W-:Y:S01]  /*18740*/  STG.E.U8 desc[UR58][R18.64], R3 ;  /* 0x0000000312007986 */ /* 0x000fe2000c10113a */
[----:B------:R-:W-:Y:S05]  /*18750*/  EXIT ;  /* 0x000000000000794d */ /* 0x000fea0003800000 */
.L_x_2172:
[----:B------:R-:W-:Y:S04]  /*18760*/  STG.E.U8 desc[UR58][R4.64], R26 ;  /* 0x0000001a04007986 */ /* 0x000fe8000c10113a */
[----:B------:R-:W-:Y:S04]  /*18770*/  STG.E.U8 desc[UR58][R4.64+0x1], R25 ;  /* 0x0000011904007986 */ /* 0x000fe8000c10113a */
[----:B------:R-:W-:Y:S04]  /*18780*/  STG.E.U8 desc[UR58][R4.64+0x2], R22 ;  /* 0x0000021604007986 */ /* 0x000fe8000c10113a */
[----:B------:R-:W-:Y:S01]  /*18790*/  STG.E.U8 desc[UR58][R4.64+0x3], R17 ;  /* 0x0000031104007986 */ /* 0x000fe2000c10113a */
[----:B------:R-:W-:Y:S05]  /*187a0*/  EXIT ;  /* 0x000000000000794d */ /* 0x000fea0003800000 */
.L_x_2170:
        /* <DEDUP_REMOVED lines=49> */
.L_x_2178:
        /* <DEDUP_REMOVED lines=24> */
.L_x_2179:
        /* <DEDUP_REMOVED lines=24> */
.L_x_2180:
        /* <DEDUP_REMOVED lines=24> */
.L_x_2181:
[----:B------:R-:W-:Y:S01]  /*18f40*/  ULDC.64 UR4, c[0x0][0x5e8] ;  /* 0x00017a0000047ab9 */ /* 0x000fe20000000a00 */
[----:B------:R-:W-:Y:S02]  /*18f50*/  LOP3.LUT P0, RZ, R17, 0xff, RZ, 0xc0, !PT ;  /* 0x000000ff11ff7812 */ /* 0x000fe4000780c0ff */
[----:B------:R-:W-:Y:S02]  /*18f60*/  IADD3 R18, P1, R18, UR4, RZ ;  /* 0x0000000412127c10 */ /* 0x000fe4000ff3e0ff */
[----:B-1----:R-:W-:-:S03]  /*18f70*/  SEL R3, RZ, 0x1, !P0 ;  /* 0x00000001ff037807 */ /* 0x002fc60004000000 */
[----:B------:R-:W-:-:S05]  /*18f80*/  IMAD.X R19, RZ, RZ, UR5, P1 ;  /* 0x00000005ff137e24 */ /* 0x000fca00088e06ff */
[----:B------:R-:W-:Y:S01]  /*18f90*/  STG.E.U8 desc[UR58][R18.64], R3 ;  /* 0x0000000312007986 */ /* 0x000fe2000c10113a */
[----:B------:R-:W-:Y:S05]  /*18fa0*/  EXIT ;  /* 0x000000000000794d */ /* 0x000fea0003800000 */
.L_x_2177:
        /* <DEDUP_REMOVED lines=13> */
.L_x_2143:
        /* <DEDUP_REMOVED lines=31> */
.L_x_2183:
        /* <DEDUP_REMOVED lines=21> */
.L_x_2185:
        /* <DEDUP_REMOVED lines=24> */
.L_x_2186:
        /* <DEDUP_REMOVED lines=24> */
.L_x_2187:
        /* <DEDUP_REMOVED lines=24> */
.L_x_2188:
[----:B------:R-:W-:Y:S01]  /*19840*/  ULDC.64 UR4, c[0x0][0x5e8] ;  /* 0x00017a0000047ab9 */ /* 0x000fe20000000a00 */
[----:B------:R-:W-:Y:S02]  /*19850*/  LOP3.LUT P0, RZ, R17, 0xff, RZ, 0xc0, !PT ;  /* 0x000000ff11ff7812 */ /* 0x000fe4000780c0ff */
[----:B------:R-:W-:Y:S02]  /*19860*/  IADD3 R2, P1, R23, UR4, RZ ;  /* 0x0000000417027c10 */ /* 0x000fe4000ff3e0ff */
[----:B------:R-:W-:-:S03]  /*19870*/  SEL R5, RZ, 0x1, !P0 ;  /* 0x00000001ff057807 */ /* 0x000fc60004000000 */
[----:B-1----:R-:W-:-:S05]  /*19880*/  IMAD.X R3, RZ, RZ, UR5, P1 ;  /* 0x00000005ff037e24 */ /* 0x002fca00088e06ff */
[----:B------:R-:W-:Y:S01]  /*19890*/  STG.E.U8 desc[UR58][R2.64], R5 ;  /* 0x0000000502007986 */ /* 0x000fe2000c10113a */
[----:B------:R-:W-:Y:S05]  /*198a0*/  EXIT ;  /* 0x000000000000794d */ /* 0x000fea0003800000 */
.L_x_2184:
[----:B------:R-:W-:Y:S04]  /*198b0*/  STG.E.U8 desc[UR58][R4.64], R26 ;  /* 0x0000001a04007986 */ /* 0x000fe8000c10113a */
[----:B------:R-:W-:Y:S04]  /*198c0*/  STG.E.U8 desc[UR58][R4.64+0x1], R25 ;  /* 0x0000011904007986 */ /* 0x000fe8000c10113a */
[----:B------:R-:W-:Y:S04]  /*198d0*/  STG.E.U8 desc[UR58][R4.64+0x2], R22 ;  /* 0x0000021604007986 */ /* 0x000fe8000c10113a */
[----:B------:R-:W-:Y:S01]  /*198e0*/  STG.E.U8 desc[UR58][R4.64+0x3], R17 ;  /* 0x0000031104007986 */ /* 0x000fe2000c10113a */
[----:B------:R-:W-:Y:S05]  /*198f0*/  EXIT ;  /* 0x000000000000794d */ /* 0x000fea0003800000 */
.L_x_2182:
        /* <DEDUP_REMOVED lines=49> */
.L_x_2190:
        /* <DEDUP_REMOVED lines=24> */
.L_x_2191:
        /* <DEDUP_REMOVED lines=24> */
.L_x_2192:
        /* <DEDUP_REMOVED lines=24> */
.L_x_2193:
[----:B------:R-:W-:Y:S01]  /*1a090*/  ULDC.64 UR4, c[0x0][0x5e8] ;  /* 0x00017a0000047ab9 */ /* 0x000fe20000000a00 */
[----:B------:R-:W-:Y:S02]  /*1a0a0*/  LOP3.LUT P0, RZ, R17, 0xff, RZ, 0xc0, !PT ;  /* 0x000000ff11ff7812 */ /* 0x000fe4000780c0ff */
[----:B------:R-:W-:Y:S02]  /*1a0b0*/  IADD3 R2, P1, R23, UR4, RZ ;  /* 0x0000000417027c10 */ /* 0x000fe4000ff3e0ff */
[----:B------:R-:W-:-:S03]  /*1a0c0*/  SEL R5, RZ, 0x1, !P0 ;  /* 0x00000001ff057807 */ /* 0x000fc60004000000 */
[----:B-1----:R-:W-:-:S05]  /*1a0d0*/  IMAD.X R3, RZ, RZ, UR5, P1 ;  /* 0x00000005ff037e24 */ /* 0x002fca00088e06ff */
[----:B------:R-:W-:Y:S01]  /*1a0e0*/  STG.E.U8 desc[UR58][R2.64], R5 ;  /* 0x0000000502007986 */ /* 0x000fe2000c10113a */
[----:B------:R-:W-:Y:S05]  /*1a0f0*/  EXIT ;  /* 0x000000000000794d */ /* 0x000fea0003800000 */
.L_x_2189:
        /* <DEDUP_REMOVED lines=13> */
.L_x_2194:
        /* <DEDUP_REMOVED lines=11> */
.L_x_7556:


//--------------------- .text._ZN2at6native13reduce_kernelILi512ELi1ENS0_8ReduceOpIsNS0_14func_wrapper_tIbZZZNS0_14or_kernel_cudaERNS_14TensorIteratorEENKUlvE_clEvENKUlvE3_clEvEUlbsE_EEjbLi4ELi4EEEEEvT1_ --------------------------
	.section	.text._ZN2at6native13reduce_kernelILi512ELi1ENS0_8ReduceOpIsNS0_14func_wrapper_tIbZZZNS0_14or_kernel_cudaERNS_14TensorIteratorEENKUlvE_clEvENKUlvE3_clEvEUlbsE_EEjbLi4ELi4EEEEEvT1_,"ax",@progbits
	.align	128
        .global         _ZN2at6native13reduce_kernelILi512ELi1ENS0_8ReduceOpIsNS0_14func_wrapper_tIbZZZNS0_14or_kernel_cudaERNS_14TensorIteratorEENKUlvE_clEvENKUlvE3_clEvEUlbsE_EEjbLi4ELi4EEEEEvT1_
        .type           _ZN2at6native13reduce_kernelILi512ELi1ENS0_8ReduceOpIsNS0_14func_wrapper_tIbZZZNS0_14or_kernel_cudaERNS_14TensorIteratorEENKUlvE_clEvENKUlvE3_clEvEUlbsE_EEjbLi4ELi4EEEEEvT1_,@function
        .size           _ZN2at6native13reduce_kernelILi512ELi1ENS0_8ReduceOpIsNS0_14func_wrapper_tIbZZZNS0_14or_kernel_cudaERNS_14TensorIteratorEENKUlvE_clEvENKUlvE3_clEvEUlbsE_EEjbLi4ELi4EEEEEvT1_,(.L_x_7557 - _ZN2at6native13reduce_kernelILi512ELi1ENS0_8ReduceOpIsNS0_14func_wrapper_tIbZZZNS0_14or_kernel_cudaERNS_14TensorIteratorEENKUlvE_clEvENKUlvE3_clEvEUlbsE_EEjbLi4ELi4EEEEEvT1_)
        .other          _ZN2at6native13reduce_kernelILi512ELi1ENS0_8ReduceOpIsNS0_14func_wrapper_tIbZZZNS0_14or_kernel_cudaERNS_14TensorIteratorEENKUlvE_clEvENKUlvE3_clEvEUlbsE_EEjbLi4ELi4EEEEEvT1_,@"STO_CUDA_ENTRY STV_DEFAULT"
_ZN2at6native13reduce_kernelILi512ELi1ENS0_8ReduceOpIsNS0_14func_wrapper_tIbZZZNS0_14or_kernel_cudaERNS_14TensorIteratorEENKUlvE_clEvENKUlvE3_clEvEUlbsE_EEjbLi4ELi4EEEEEvT1_:
.text._ZN2at6native13reduce_kernelILi512ELi1ENS0_8ReduceOpIsNS0_14func_wrapper_tIbZZZNS0_14or_kernel_cudaERNS_14TensorIteratorEENKUlvE_clEvENKUlvE3_clEvEUlbsE_EEjbLi4ELi4EEEEEvT1_:
        /* <DEDUP_REMOVED lines=286> */
.L_x_2195:
        /* <DEDUP_REMOVED lines=49> */
.L_x_2204:
[----:B------:R-:W-:Y:S05]  /*14f0*/  BSYNC B3 ;  /* 0x0000000000037941 */ /* 0x000fea0003800000 */
.L_x_2203:
[----:B------:R-:W-:-:S04]  /*1500*/  PRMT R4, R4, 0x9910, RZ ;  /* 0x0000991004047816 */ /* 0x000fc800000000ff */
[----:B------:R-:W-:-:S13]  /*1510*/  ISETP.NE.AND P0, PT, R4, RZ, PT ;  /* 0x000000ff0400720c */ /* 0x000fda0003f05270 */
[----:B------:R-:W-:Y:S05]  /*1520*/  @!P0 BRA `(.L_x_2202) ;  /* 0x0000000000248947 */ /* 0x000fea0003800000 */
[----:B------:R-:W-:-:S05]  /*1530*/  IADD3 R17, P0, R0, -R9, RZ ;  /* 0x8000000900117210 */ /* 0x000fca0007f1e0ff */
[----:B------:R-:W-:Y:S01]  /*1540*/  IMAD.X R4, RZ, RZ, -0x1, P0 ;  /* 0xffffffffff047424 */ /* 0x000fe200000e06ff */
[----:B------:R-:W-:-:S04]  /*1550*/  LEA R16, P0, R17, R12, 0x1 ;  /* 0x0000000c11107211 */ /* 0x000fc800078008ff */
[----:B------:R-:W-:-:S05]  /*1560*/  LEA.HI.X R17, R17, R13, R4, 0x1, P0 ;  /* 0x0000000d11117211 */ /* 0x000fca00000f0c04 */
[----:B------:R-:W2:Y:S02]  /*1570*/  LDG.E.U16 R16, desc[UR36][R16.64] ;  /* 0x0000002410107981 */ /* 0x000ea4000c1e1500 */
[----:B--2---:R-:W-:-:S04]  /*1580*/  LOP3.LUT R7, R7, R16, RZ, 0xfc, !PT ;  /* 0x0000001007077212 */ /* 0x004fc800078efcff */
[----:B------:R-:W-:-:S04]  /*1590*/  PRMT R4, R7, 0x9910, RZ ;  /* 0x0000991007047816 */ /* 0x000fc800000000ff */
[----:B------:R-:W-:-:S04]  /*15a0*/  ISETP.NE.AND P0, PT, R4, RZ, PT ;  /* 0x000000ff0400720c */ /* 0x000fc80003f05270 */
[----:B------:R-:W-:-:S09]  /*15b0*/  SEL R7, RZ, 0x1, !P0 ;  /* 0x00000001ff077807 */ /* 0x000fd20004000000 */
.L_x_2202:
[----:B------:R-:W-:Y:S05]  /*15c0*/  BSYNC B2 ;  /* 0x0000000000027941 */ /* 0x000fea0003800000 */
.L_x_2201:
[C---:B------:R-:W-:Y:S02]  /*15d0*/  IADD3 R17, P0, -R9.reuse, 0x4, RZ ;  /* 0x0000000409117810 */ /* 0x040fe40007f1e1ff */
[----:B------:R-:W-:Y:S02]  /*15e0*/  IADD3 R4, R9, -0x4, R2 ;  /* 0xfffffffc09047810 */ /* 0x000fe40007ffe002 */
[----:B------:R-:W-:Y:S02]  /*15f0*/  LEA R12, P1, R17, R12, 0x1 ;  /* 0x0000000c110c7211 */ /* 0x000fe400078208ff */
[----:B------:R-:W-:-:S04]  /*1600*/  IADD3.X R6, RZ, -0x1, RZ, P0, !PT ;  /* 0xffffffffff067810 */ /* 0x000fc800007fe4ff */
[----:B------:R-:W-:-:S07]  /*1610*/  LEA.HI.X R13, R17, R13, R6, 0x1, P1 ;  /* 0x0000000d110d7211 */ /* 0x000fce00008f0c06 */
.L_x_2200:
[----:B------:R-:W-:Y:S05]  /*1620*/  BSYNC B1 ;  /* 0x0000000000017941 */ /* 0x000fea0003800000 */
.L_x_2199:
        /* <DEDUP_REMOVED lines=10> */
.L_x_2207:
[----:B------:R-:W-:Y:S01]  /*16d0*/  IMAD.WIDE.U32 R8, R11, 0x8, R12 ;  /* 0x000000080b087825 */ /* 0x000fe200078e000c */
[----:B------:R-:W-:-:S05]  /*16e0*/  ULDC UR4, c[0x0][0x220] ;  /* 0x0000880000047ab9 */ /* 0x000fca0000000800 */
[----:B------:R-:W2:Y:S01]  /*16f0*/  LDG.E.64 R8, desc[UR36][R8.64] ;  /* 0x0000002408087981 */ /* 0x000ea2000c1e1b00 */
[----:B------:R-:W-:-:S05]  /*1700*/  VIADD R11, R11, UR4 ;  /* 0x000000040b0b7c36 */ /* 0x000fca0008000000 */
[----:B------:R-:W-:-:S04]  /*1710*/  LEA R21, R11, 0x3, 0x2 ;  /* 0x000000030b157811 */ /* 0x000fc800078e10ff */
[----:B------:R-:W-:Y:S02]  /*1720*/  ISETP.GE.U32.AND P6, PT, R21, R4, PT ;  /* 0x000000041500720c */ /* 0x000fe40003fc6070 */
[C---:B--2---:R-:W-:Y:S02]  /*1730*/  PRMT R17, R8.reuse, 0x7632, R17 ;  /* 0x0000763208117816 */ /* 0x044fe40000000011 */
[C---:B------:R-:W-:Y:S02]  /*1740*/  PRMT R19, R9.reuse, 0x7632, R19 ;  /* 0x0000763209137816 */ /* 0x040fe40000000013 */
[----:B------:R-:W-:Y:S02]  /*1750*/  LOP3.LUT R7, R8, 0xff, R7, 0xf8, !PT ;  /* 0x000000ff08077812 */ /* 0x000fe400078ef807 */
[----:B------:R-:W-:Y:S02]  /*1760*/  LOP3.LUT R6, R9, 0xff, R6, 0xf8, !PT ;  /* 0x000000ff09067812 */ /* 0x000fe400078ef806 */
[----:B------:R-:W-:-:S02]  /*1770*/  LOP3.LUT R17, R17, 0xff, R10, 0xf8, !PT ;  /* 0x000000ff11117812 */ /* 0x000fc400078ef80a */
[----:B------:R-:W-:Y:S02]  /*1780*/  LOP3.LUT R19, R19, 0xff, R2, 0xf8, !PT ;  /* 0x000000ff13137812 */ /* 0x000fe400078ef802 */
[----:B------:R-:W-:Y:S02]  /*1790*/  PRMT R2, R7, 0x9910, RZ ;  /* 0x0000991007027816 */ /* 0x000fe400000000ff */
[----:B------:R-:W-:Y:S02]  /*17a0*/  PRMT R7, R6, 0x9910, RZ ;  /* 0x0000991006077816 */ /* 0x000fe400000000ff */
[----:B------:R-:W-:Y:S02]  /*17b0*/  PRMT R6, R17, 0x9910, RZ ;  /* 0x0000991011067816 */ /* 0x000fe400000000ff */
        /* <DEDUP_REMOVED lines=10> */
.L_x_2206:
[----:B------:R-:W-:Y:S05]  /*1860*/  BSYNC B1 ;  /* 0x0000000000017941 */ /* 0x000fea0003800000 */
.L_x_2205:
        /* <DEDUP_REMOVED lines=8> */
.L_x_2209:
[----:B------:R-:W-:Y:S05]  /*18f0*/  BSYNC B1 ;  /* 0x0000000000017941 */ /* 0x000fea0003800000 */
.L_x_2208:
        /* <DEDUP_REMOVED lines=9> */
[----:B------:R-:W2:Y:S02]  /*1990*/  LDG.E.U16 R12, desc[UR36][R12.64] ;  /* 0x000000240c0c7981 */ /* 0x000ea4000c1e1500 */
[----:B--2---:R-:W-:-:S04]  /*19a0*/  LOP3.LUT R7, R12, 0xff, R7, 0xf8, !PT ;  /* 0x000000ff0c077812 */ /* 0x004fc800078ef807 */
[----:B------:R-:W-:-:S04]  /*19b0*/  PRMT R4, R7, 0x9910, RZ ;  /* 0x0000991007047816 */ /* 0x000fc800000000ff */
[----:B------:R-:W-:-:S04]  /*19c0*/  ISETP.NE.AND P0, PT, R4, RZ, PT ;  /* 0x000000ff0400720c */ /* 0x000fc80003f05270 */
[----:B------:R-:W-:-:S09]  /*19d0*/  SEL R7, RZ, 0x1, !P0 ;  /* 0x00000001ff077807 */ /* 0x000fd20004000000 */
.L_x_2211:
[----:B------:R-:W-:Y:S05]  /*19e0*/  BSYNC B1 ;  /* 0x0000000000017941 */ /* 0x000fea0003800000 */
.L_x_2210:
[----:B------:R-:W-:-:S04]  /*19f0*/  LOP3.LUT P0, RZ, R10, 0xff, R7, 0xc8, !PT ;  /* 0x000000ff0aff7812 */ /* 0x000fc8000780c807 */
[----:B------:R-:W-:-:S04]  /*1a00*/  SEL R5, RZ, 0x1, !P0 ;  /* 0x00000001ff057807 */ /* 0x000fc80004000000 */
[----:B------:R-:W-:-:S04]  /*1a10*/  LOP3.LUT P0, RZ, R6, 0xff, R5, 0xc8, !PT ;  /* 0x000000ff06ff7812 */ /* 0x000fc8000780c805 */
[----:B------:R-:W-:-:S04]  /*1a20*/  SEL R5, RZ, 0x1, !P0 ;  /* 0x00000001ff057807 */ /* 0x000fc80004000000 */
[----:B------:R-:W-:-:S04]  /*1a30*/  LOP3.LUT P0, RZ, R2, 0xff, R5, 0xc8, !PT ;  /* 0x000000ff02ff7812 */ /* 0x000fc8000780c805 */
[----:B------:R-:W-:Y:S01]  /*1a40*/  SEL R17, RZ, 0x1, !P0 ;  /* 0x00000001ff117807 */ /* 0x000fe20004000000 */
[----:B------:R-:W-:Y:S08]  /*1a50*/  BRA `(.L_x_2197) ;  /* 0x0000009800b87947 */ /* 0x000ff00003800000 */
.L_x_2198:
        /* <DEDUP_REMOVED lines=26> */
.L_x_2221:
        /* <DEDUP_REMOVED lines=51> */
[----:B-1----:R-:W-:Y:S06]  /*1f30*/  @!P0 BRA `(.L_x_2217) ;  /* 0x0000000c00c48947 */ /* 0x002fec0003800000 */
        /* <DEDUP_REMOVED lines=241> */
.L_x_2217:
[----:B------:R-:W-:Y:S01]  /*2e50*/  LOP3.LUT R23, R4, 0xfffffffe, RZ, 0xc0, !PT ;  /* 0xfffffffe04177812 */ /* 0x000fe200078ec0ff */
[----:B------:R-:W-:-:S03]  /*2e60*/  ULDC UR38, c[0x0][0x220] ;  /* 0x0000880000267ab9 */ /* 0x000fc60000000800 */
[----:B------:R-:W-:-:S05]  /*2e70*/  IADD3 R22, P1, R12, R23, RZ ;  /* 0x000000170c167210 */ /* 0x000fca0007f3e0ff */
[----:B------:R-:W-:-:S05]  /*2e80*/  IMAD.X R23, RZ, RZ, R13, P1 ;  /* 0x000000ffff177224 */ /* 0x000fca00008e060d */
[----:B------:R1:W5:Y:S01]  /*2e90*/  LDG.E.U16 R22, desc[UR36][R22.64] ;  /* 0x0000002416167981 */ /* 0x000362000c1e1500 */
        /* <DEDUP_REMOVED lines=236> */
[----:B------:R-:W2:Y:S08]  /*3d60*/  @P1 LDC R18, c[0x0][0x380] ;  /* 0x0000e000ff121b82 */ /* 0x000eb00000000800 */
[----:B------:R-:W3:Y:S01]  /*3d70*/  @P1 LDC R21, c[0x0][0x3e4] ;  /* 0x0000f900ff151b82 */ /* 0x000ee20000000800 */
[----:B0-----:R-:W-:-:S04]  /*3d80*/  @P1 IMAD.HI.U32 R11, R17, R11, R16 ;  /* 0x0000000b110b1227 */ /* 0x001fc800078e0010 */
[----:B------:R-:W-:Y:S01]  /*3d90*/  IMAD.MOV R16, RZ, RZ, -R17 ;  /* 0x000000ffff107224 */ /* 0x000fe200078e0a11 */
[----:B--2---:R-:W-:-:S03]  /*3da0*/  @P1 SHF.R.U32.HI R11, RZ, R18, R11 ;  /* 0x00000012ff0b1219 */ /* 0x004fc6000001160b */
[----:B------:R-:W-:Y:S01]  /*3db0*/  IMAD R19, R16, UR25, R19 ;  /* 0x0000001910137c24 */ /* 0x000fe2000f8e0213 */
[----:B------:R-:W-:-:S03]  /*3dc0*/  @P1 IADD3 R11, -R11, RZ, RZ ;  /* 0x000000ff0b0b1210 */ /* 0x000fc60007ffe1ff */
[----:B------:R-:W-:Y:S02]  /*3dd0*/  IMAD R2, R19, UR26, R2 ;  /* 0x0000001a13027c24 */ /* 0x000fe4000f8e0202 */
[----:B------:R-:W-:-:S04]  /*3de0*/  @P1 IMAD R17, R10, R11, R17 ;  /* 0x0000000b0a111224 */ /* 0x000fc800078e0211 */
[----:B---3--:R-:W-:-:S07]  /*3df0*/  @P1 IMAD R2, R17, R21, R2 ;  /* 0x0000001511021224 */ /* 0x008fce00078e0202 */
.L_x_2218:
[----:B------:R-:W-:-:S04]  /*3e00*/  LOP3.LUT R17, R2, 0xfffffffe, RZ, 0xc0, !PT ;  /* 0xfffffffe02117812 */ /* 0x000fc800078ec0ff */
[----:B------:R-:W-:-:S05]  /*3e10*/  IADD3 R16, P1, R12, R17, RZ ;  /* 0x000000110c107210 */ /* 0x000fca0007f3e0ff */
[----:B------:R-:W-:-:S05]  /*3e20*/  IMAD.X R17, RZ, RZ, R13, P1 ;  /* 0x000000ffff117224 */ /* 0x000fca00008e060d */
[----:B------:R2:W5:Y:S01]  /*3e30*/  LDG.E.U16 R11, desc[UR36][R16.64] ;  /* 0x00000024100b7981 */ /* 0x000562000c1e1500 */
[----:B------:R-:W-:Y:S01]  /*3e40*/  IADD3 R5, R5, R4, RZ ;  /* 0x0000000405057210 */ /* 0x000fe20007ffe0ff */
[----:B------:R-:W-:Y:S01]  /*3e50*/  IMAD.MOV.U32 R2, RZ, RZ, RZ ;  /* 0x000000ffff027224 */ /* 0x000fe200078e00ff */
[----:B------:R-:W-:Y:S01]  /*3e60*/  MOV R10, RZ ;  /* 0x000000ff000a7202 */ /* 0x000fe20000000f00 */
[----:B------:R-:W-:Y:S06]  /*3e70*/  @!P0 BRA `(.L_x_2219) ;  /* 0x0000000c00cc8947 */ /* 0x000fec0003800000 */
[----:B--2---:R-:W-:Y:S01]  /*3e80*/  MOV R17, R5 ;  /* 0x0000000500117202 */ /* 0x004fe20000000f00 */
        /* <DEDUP_REMOVED lines=232> */
[----:B------:R-:W2:Y:S08]  /*4d10*/  @P1 LDC R24, c[0x0][0x380] ;  /* 0x0000e000ff181b82 */ /* 0x000eb00000000800 */
[----:B-1----:R-:W1:Y:S01]  /*4d20*/  @P1 LDC R23, c[0x0][0x3e4] ;  /* 0x0000f900ff171b82 */ /* 0x002e620000000800 */
[C---:B0-----:R-:W-:Y:S01]  /*4d30*/  @P1 IMAD.HI.U32 R17, R19.reuse, R17, R18 ;  /* 0x0000001113111227 */ /* 0x041fe200078e0012 */
[----:B------:R-:W-:-:S05]  /*4d40*/  IADD3 R18, -R19, RZ, RZ ;  /* 0x000000ff13127210 */ /* 0x000fca0007ffe1ff */
[----:B------:R-:W-:Y:S01]  /*4d50*/  IMAD R21, R18, UR25, R21 ;  /* 0x0000001912157c24 */ /* 0x000fe2000f8e0215 */
[----:B--2---:R-:W-:-:S03]  /*4d60*/  @P1 SHF.R.U32.HI R17, RZ, R24, R17 ;  /* 0x00000018ff111219 */ /* 0x004fc60000011611 */
[----:B------:R-:W-:Y:S02]  /*4d70*/  IMAD R10, R21, UR26, R10 ;  /* 0x0000001a150a7c24 */ /* 0x000fe4000f8e020a */
[----:B------:R-:W-:-:S04]  /*4d80*/  @P1 IMAD.MOV R17, RZ, RZ, -R17 ;  /* 0x000000ffff111224 */ /* 0x000fc800078e0a11 */
[----:B------:R-:W-:-:S04]  /*4d90*/  @P1 IMAD R16, R16, R17, R19 ;  /* 0x0000001110101224 */ /* 0x000fc800078e0213 */
[----:B-1----:R-:W-:-:S07]  /*4da0*/  @P1 IMAD R10, R16, R23, R10 ;  /* 0x00000017100a1224 */ /* 0x002fce00078e020a */
.L_x_2219:
[----:B--2---:R-:W-:-:S04]  /*4db0*/  LOP3.LUT R17, R10, 0xfffffffe, RZ, 0xc0, !PT ;  /* 0xfffffffe0a117812 */ /* 0x004fc800078ec0ff */
[----:B------:R-:W-:-:S04]  /*4dc0*/  IADD3 R16, P1, R12, R17, RZ ;  /* 0x000000110c107210 */ /* 0x000fc80007f3e0ff */
[----:B------:R-:W-:-:S05]  /*4dd0*/  IADD3.X R17, RZ, R13, RZ, P1, !PT ;  /* 0x0000000dff117210 */ /* 0x000fca0000ffe4ff */
[----:B------:R2:W5:Y:S01]  /*4de0*/  LDG.E.U16 R10, desc[UR36][R16.64] ;  /* 0x00000024100a7981 */ /* 0x000562000c1e1500 */
[----:B------:R-:W-:Y:S01]  /*4df0*/  IMAD.IADD R5, R5, 0x1, R4 ;  /* 0x0000000105057824 */ /* 0x000fe200078e0204 */
[----:B------:R-:W-:Y:S06]  /*4e00*/  @!P0 BRA `(.L_x_2220) ;  /* 0x0000000c00cc8947 */ /* 0x000fec0003800000 */
[----:B--2---:R-:W-:Y:S01]  /*4e10*/  MOV R16, RZ ;  /* 0x000000ff00107202 */ /* 0x004fe20000000f00 */
        /* <DEDUP_REMOVED lines=232> */
[----:B------:R-:W2:Y:S08]  /*5ca0*/  @P1 LDC R24, c[0x0][0x380] ;  /* 0x0000e000ff181b82 */ /* 0x000eb00000000800 */
[----:B-1----:R-:W1:Y:S01]  /*5cb0*/  @P1 LDC R23, c[0x0][0x3e4] ;  /* 0x0000f900ff171b82 */ /* 0x002e620000000800 */
[----:B0-----:R-:W-:-:S04]  /*5cc0*/  @P1 IMAD.HI.U32 R17, R19, R17, R18 ;  /* 0x0000001113111227 */ /* 0x001fc800078e0012 */
[----:B------:R-:W-:Y:S01]  /*5cd0*/  IMAD.MOV R18, RZ, RZ, -R19 ;  /* 0x000000ffff127224 */ /* 0x000fe200078e0a13 */
[----:B--2---:R-:W-:-:S03]  /*5ce0*/  @P1 SHF.R.U32.HI R17, RZ, R24, R17 ;  /* 0x00000018ff111219 */ /* 0x004fc60000011611 */
[----:B------:R-:W-:Y:S01]  /*5cf0*/  IMAD R21, R18, UR25, R21 ;  /* 0x0000001912157c24 */ /* 0x000fe2000f8e0215 */
[----:B------:R-:W-:-:S03]  /*5d00*/  @P1 IADD3 R17, -R17, RZ, RZ ;  /* 0x000000ff11111210 */ /* 0x000fc60007ffe1ff */
[----:B------:R-:W-:Y:S02]  /*5d10*/  IMAD R2, R21, UR26, R2 ;  /* 0x0000001a15027c24 */ /* 0x000fe4000f8e0202 */
[----:B------:R-:W-:-:S04]  /*5d20*/  @P1 IMAD R16, R16, R17, R19 ;  /* 0x0000001110101224 */ /* 0x000fc800078e0213 */
[----:B-1----:R-:W-:-:S07]  /*5d30*/  @P1 IMAD R2, R16, R23, R2 ;  /* 0x0000001710021224 */ /* 0x002fce00078e0202 */
.L_x_2220:
[----:B--2---:R-:W-:Y:S01]  /*5d40*/  LOP3.LUT R17, R2, 0xfffffffe, RZ, 0xc0, !PT ;  /* 0xfffffffe02117812 */ /* 0x004fe200078ec0ff */
[----:B------:R-:W-:-:S03]  /*5d50*/  ULDC UR4, c[0x0][0x218] ;  /* 0x0000860000047ab9 */ /* 0x000fc60000000800 */
[----:B------:R-:W-:-:S05]  /*5d60*/  IADD3 R16, P1, R12, R17, RZ ;  /* 0x000000110c107210 */ /* 0x000fca0007f3e0ff */
[----:B------:R-:W-:-:S06]  /*5d70*/  IMAD.X R17, RZ, RZ, R13, P1 ;  /* 0x000000ffff117224 */ /* 0x000fcc00008e060d */
[----:B------:R2:W3:Y:S01]  /*5d80*/  LDG.E.U16 R17, desc[UR36][R16.64] ;  /* 0x0000002410117981 */ /* 0x0004e2000c1e1500 */
[----:B------:R-:W-:Y:S01]  /*5d90*/  IADD3 R5, R5, R4, RZ ;  /* 0x0000000405057210 */ /* 0x000fe20007ffe0ff */
[----:B------:R-:W-:Y:S01]  /*5da0*/  IMAD.U32 R2, RZ, RZ, UR4 ;  /* 0x00000004ff027e24 */ /* 0x000fe2000f8e00ff */
[----:B-----5:R-:W-:Y:S02]  /*5db0*/  LOP3.LUT R9, R22, 0xff, R9, 0xf8, !PT ;  /* 0x000000ff16097812 */ /* 0x020fe400078ef809 */
[----:B------:R-:W-:Y:S01]  /*5dc0*/  LOP3.LUT R8, R11, 0xff, R8, 0xf8, !PT ;  /* 0x000000ff0b087812 */ /* 0x000fe200078ef808 */
[----:B------:R-:W-:Y:S01]  /*5dd0*/  IMAD R19, R4, 0x3, R5 ;  /* 0x0000000304137824 */ /* 0x000fe200078e0205 */
[----:B------:R-:W-:Y:S02]  /*5de0*/  LOP3.LUT R7, R10, 0xff, R7, 0xf8, !PT ;  /* 0x000000ff0a077812 */ /* 0x000fe400078ef807 */
[----:B------:R-:W-:Y:S02]  /*5df0*/  PRMT R9, R9, 0x9910, RZ ;  /* 0x0000991009097816 */ /* 0x000fe400000000ff */
[----:B------:R-:W-:-:S02]  /*5e00*/  ISETP.GE.U32.AND P5, PT, R19, R2, PT ;  /* 0x000000021300720c */ /* 0x000fc40003fa6070 */
[----:B------:R-:W-:Y:S02]  /*5e10*/  PRMT R8, R8, 0x9910, RZ ;  /* 0x0000991008087816 */ /* 0x000fe400000000ff */
[----:B--2---:R-:W-:-:S03]  /*5e20*/  PRMT R16, R7, 0x9910, RZ ;  /* 0x0000991007107816 */ /* 0x004fc600000000ff */
[----:B------:R-:W-:Y:S01]  /*5e30*/  IMAD.MOV.U32 R7, RZ, RZ, R8 ;  /* 0x000000ffff077224 */ /* 0x000fe200078e0008 */
[----:B------:R-:W-:-:S04]  /*5e40*/  MOV R8, R16 ;  /* 0x0000001000087202 */ /* 0x000fc80000000f00 */
[----:B------:R-:W-:Y:S02]  /*5e50*/  ISETP.NE.AND P2, PT, R7, RZ, PT ;  /* 0x000000ff0700720c */ /* 0x000fe40003f45270 */
[----:B------:R-:W-:Y:S02]  /*5e60*/  ISETP.NE.AND P3, PT, R8, RZ, PT ;  /* 0x000000ff0800720c */ /* 0x000fe40003f65270 */
[----:B------:R-:W-:Y:S02]  /*5e70*/  SEL R8, RZ, 0x1, !P2 ;  /* 0x00000001ff087807 */ /* 0x000fe40005000000 */
[----:B------:R-:W-:Y:S02]  /*5e80*/  SEL R7, RZ, 0x1, !P3 ;  /* 0x00000001ff077807 */ /* 0x000fe40005800000 */
[----:B---3--:R-:W-:-:S04]  /*5e90*/  LOP3.LUT R6, R17, 0xff, R6, 0xf8, !PT ;  /* 0x000000ff11067812 */ /* 0x008fc800078ef806 */
[----:B------:R-:W-:Y:S02]  /*5ea0*/  PRMT R18, R6, 0x9910, RZ ;  /* 0x0000991006127816 */ /* 0x000fe400000000ff */
[----:B------:R-:W-:-:S03]  /*5eb0*/  MOV R6, R9 ;  /* 0x0000000900067202 */ /* 0x000fc60000000f00 */
[----:B------:R-:W-:Y:S01]  /*5ec0*/  IMAD.MOV.U32 R9, RZ, RZ, R18 ;  /* 0x000000ffff097224 */ /* 0x000fe200078e0012 */
[----:B------:R-:W-:-:S04]  /*5ed0*/  ISETP.NE.AND P1, PT, R6, RZ, PT ;  /* 0x000000ff0600720c */ /* 0x000fc80003f25270 */
[----:B------:R-:W-:Y:S02]  /*5ee0*/  ISETP.NE.AND P4, PT, R9, RZ, PT ;  /* 0x000000ff0900720c */ /* 0x000fe40003f85270 */
[----:B------:R-:W-:Y:S02]  /*5ef0*/  SEL R9, RZ, 0x1, !P1 ;  /* 0x00000001ff097807 */ /* 0x000fe40004800000 */
[----:B------:R-:W-:Y:S01]  /*5f00*/  SEL R6, RZ, 0x1, !P4 ;  /* 0x00000001ff067807 */ /* 0x000fe20006000000 */
[----:B------:R-:W-:Y:S08]  /*5f10*/  @!P5 BRA `(.L_x_2221) ;  /* 0xffffffbc0038d947 */ /* 0x000ff0000383ffff */
[----:B------:R-:W-:Y:S05]  /*5f20*/  BSYNC B2 ;  /* 0x0000000000027941 */ /* 0x000fea0003800000 */
.L_x_2216:
[----:B------:R-:W-:-:S07]  /*5f30*/  PRMT R21, R17, 0x7610, R21 ;  /* 0x0000761011157816 */ /* 0x000fce0000000015 */
.L_x_2215:
[----:B------:R-:W-:Y:S05]  /*5f40*/  BSYNC B1 ;  /* 0x0000000000017941 */ /* 0x000fea0003800000 */
.L_x_2214:
[----:B------:R-:W-:Y:S01]  /*5f50*/  ISETP.GE.U32.AND P0, PT, R5, R2, PT ;  /* 0x000000020500720c */ /* 0x000fe20003f06070 */
[----:B------:R-:W-:-:S12]  /*5f60*/  BSSY B1, `(.L_x_2222) ;  /* 0x0000466000017945 */ /* 0x000fd80003800000 */
[----:B------:R-:W-:Y:S05]  /*5f70*/  @P0 BRA `(.L_x_2223) ;  /* 0x0000004400900947 */ /* 0x000fea0003800000 */
[----:B0-----:R-:W0:Y:S01]  /*5f80*/  LDC R20, c[0x0][0x254] ;  /* 0x00009500ff147b82 */ /* 0x001e220000000800 */
[----:B------:R-:W-:Y:S01]  /*5f90*/  HFMA2.MMA R24, -RZ, RZ, 0, 0 ;  /* 0x00000000ff187435 */ /* 0x000fe200000001ff */
        /* <DEDUP_REMOVED lines=250> */
[----:B-1----:R-:W-:Y:S01]  /*6f40*/  SHF.R.U32.HI R23, RZ, UR4, R22 ;  /* 0x00000004ff177c19 */ /* 0x002fe20008011616 */
        /* <DEDUP_REMOVED lines=13> */
[----:B------:R-:W-:Y:S01]  /*7020*/  IADD3 R22, -R19, RZ, RZ ;  /* 0x000000ff13167210 */ /* 0x000fe20007ffe1ff */
[----:B------:R-:W1:Y:S04]  /*7030*/  @P2 LDC R26, c[0x0][0x380] ;  /* 0x0000e000ff1a2b82 */ /* 0x000e680000000800 */
[----:B------:R-:W-:Y:S01]  /*7040*/  IMAD R23, R22, UR4, R23 ;  /* 0x0000000416177c24 */ /* 0x000fe2000f8e0217 */
[----:B------:R-:W-:-:S03]  /*7050*/  ULDC UR4, c[0x0][0x3e0] ;  /* 0x0000f80000047ab9 */ /* 0x000fc60000000800 */
[----:B------:R-:W2:Y:S01]  /*7060*/  @P2 LDC R25, c[0x0][0x3e4] ;  /* 0x0000f900ff192b82 */ /* 0x000ea20000000800 */
[----:B------:R-:W-:Y:S02]  /*7070*/  IMAD R24, R23, UR4, R24 ;  /* 0x0000000417187c24 */ /* 0x000fe4000f8e0218 */
[----:B0-----:R-:W-:-:S05]  /*7080*/  @P2 IMAD.HI.U32 R17, R19, R17, R18 ;  /* 0x0000001113112227 */ /* 0x001fca00078e0012 */
[----:B-1----:R-:W-:-:S05]  /*7090*/  @P2 SHF.R.U32.HI R17, RZ, R26, R17 ;  /* 0x0000001aff112219 */ /* 0x002fca0000011611 */
[----:B------:R-:W-:-:S04]  /*70a0*/  @P2 IMAD.MOV R17, RZ, RZ, -R17 ;  /* 0x000000ffff112224 */ /* 0x000fc800078e0a11 */
[----:B------:R-:W-:-:S04]  /*70b0*/  @P2 IMAD R16, R16, R17, R19 ;  /* 0x0000001110102224 */ /* 0x000fc800078e0213 */
[----:B--2---:R-:W-:-:S07]  /*70c0*/  @P2 IMAD R24, R16, R25, R24 ;  /* 0x0000001910182224 */ /* 0x004fce00078e0218 */
.L_x_2224:
[----:B-1----:R-:W-:-:S04]  /*70d0*/  LOP3.LUT R23, R24, 0xfffffffe, RZ, 0xc0, !PT ;  /* 0xfffffffe18177812 */ /* 0x002fc800078ec0ff */
[----:B------:R-:W-:-:S04]  /*70e0*/  IADD3 R22, P2, R12, R23, RZ ;  /* 0x000000170c167210 */ /* 0x000fc80007f5e0ff */
[----:B------:R-:W-:-:S05]  /*70f0*/  IADD3.X R23, RZ, R13, RZ, P2, !PT ;  /* 0x0000000dff177210 */ /* 0x000fca00017fe4ff */
[----:B------:R2:W5:Y:S01]  /*7100*/  LDG.E.U16 R22, desc[UR36][R22.64] ;  /* 0x0000002416167981 */ /* 0x000562000c1e1500 */
[----:B------:R-:W-:-:S05]  /*7110*/  IMAD.IADD R19, R5, 0x1, R4 ;  /* 0x0000000105137824 */ /* 0x000fca00078e0204 */
[----:B------:R-:W-:-:S13]  /*7120*/  ISETP.GE.U32.AND P2, PT, R19, R2, PT ;  /* 0x000000021300720c */ /* 0x000fda0003f46070 */
[----:B--2---:R-:W-:Y:S05]  /*7130*/  @P2 BRA `(.L_x_2223) ;  /* 0x0000003400202947 */ /* 0x004fea0003800000 */
        /* <DEDUP_REMOVED lines=274> */
.L_x_2225:
[----:B------:R-:W-:-:S04]  /*8260*/  LOP3.LUT R11, R11, 0xfffffffe, RZ, 0xc0, !PT ;  /* 0xfffffffe0b0b7812 */ /* 0x000fc800078ec0ff */
[----:B------:R-:W-:-:S05]  /*8270*/  IADD3 R16, P2, R12, R11, RZ ;  /* 0x0000000b0c107210 */ /* 0x000fca0007f5e0ff */
[----:B------:R-:W-:-:S05]  /*8280*/  IMAD.X R17, RZ, RZ, R13, P2 ;  /* 0x000000ffff117224 */ /* 0x000fca00010e060d */
[----:B------:R2:W5:Y:S01]  /*8290*/  LDG.E.U16 R11, desc[UR36][R16.64] ;  /* 0x00000024100b7981 */ /* 0x000562000c1e1500 */
[----:B------:R-:W-:-:S04]  /*82a0*/  IADD3 R19, R19, R4, RZ ;  /* 0x0000000413137210 */ /* 0x000fc80007ffe0ff */
[----:B------:R-:W-:-:S13]  /*82b0*/  ISETP.GE.U32.AND P2, PT, R19, R2, PT ;  /* 0x000000021300720c */ /* 0x000fda0003f46070 */
[----:B--2---:R-:W-:Y:S05]  /*82c0*/  @P2 BRA `(.L_x_2223) ;  /* 0x0000002000bc2947 */ /* 0x004fea0003800000 */
        /* <DEDUP_REMOVED lines=274> */
.L_x_2226:
[----:B------:R-:W-:-:S04]  /*93f0*/  LOP3.LUT R25, R10, 0xfffffffe, RZ, 0xc0, !PT ;  /* 0xfffffffe0a197812 */ /* 0x000fc800078ec0ff */
[----:B------:R-:W-:-:S04]  /*9400*/  IADD3 R24, P2, R12, R25, RZ ;  /* 0x000000190c187210 */ /* 0x000fc80007f5e0ff */
[----:B------:R-:W-:-:S05]  /*9410*/  IADD3.X R25, RZ, R13, RZ, P2, !PT ;  /* 0x0000000dff197210 */ /* 0x000fca00017fe4ff */
[----:B------:R2:W5:Y:S01]  /*9420*/  LDG.E.U16 R10, desc[UR36][R24.64] ;  /* 0x00000024180a7981 */ /* 0x000562000c1e1500 */
[----:B------:R-:W-:-:S05]  /*9430*/  IMAD.IADD R17, R19, 0x1, R4 ;  /* 0x0000000113117824 */ /* 0x000fca00078e0204 */
[----:B------:R-:W-:-:S13]  /*9440*/  ISETP.GE.U32.AND P2, PT, R17, R2, PT ;  /* 0x000000021100720c */ /* 0x000fda0003f46070 */
[----:B--2---:R-:W-:Y:S05]  /*9450*/  @P2 BRA `(.L_x_2223) ;  /* 0x0000001000582947 */ /* 0x004fea0003800000 */
        /* <DEDUP_REMOVED lines=274> */
.L_x_2227:
[----:B------:R-:W-:-:S04]  /*a580*/  LOP3.LUT R21, R21, 0xfffffffe, RZ, 0xc0, !PT ;  /* 0xfffffffe15157812 */ /* 0x000fc800078ec0ff */
[----:B------:R-:W-:-:S05]  /*a590*/  IADD3 R12, P1, R12, R21, RZ ;  /* 0x000000150c0c7210 */ /* 0x000fca0007f3e0ff */
[----:B------:R-:W-:-:S05]  /*a5a0*/  IMAD.X R13, RZ, RZ, R13, P1 ;  /* 0x000000ffff0d7224 */ /* 0x000fca00008e060d */
[----:B------:R2:W5:Y:S03]  /*a5b0*/  LDG.E.U16 R21, desc[UR36][R12.64] ;  /* 0x000000240c157981 */ /* 0x000566000c1e1500 */
.L_x_2223:
[----:B------:R-:W-:Y:S05]  /*a5c0*/  BSYNC B1 ;  /* 0x0000000000017941 */ /* 0x000fea0003800000 */
.L_x_2222:
[----:B------:R-:W-:Y:S04]  /*a5d0*/  BSSY B1, `(.L_x_2228) ;  /* 0x000001b000017945 */ /* 0x000fe80003800000 */
[----:B------:R-:W-:Y:S05]  /*a5e0*/  @P0 BRA `(.L_x_2229) ;  /* 0x0000000000640947 */ /* 0x000fea0003800000 */
[----:B--2---:R-:W-:Y:S02]  /*a5f0*/  IADD3 R13, R5, R4, RZ ;  /* 0x00000004050d7210 */ /* 0x004fe40007ffe0ff */
[----:B-----5:R-:W-:Y:S02]  /*a600*/  LOP3.LUT R9, R22, 0xff, R9, 0xf8, !PT ;  /* 0x000000ff16097812 */ /* 0x020fe400078ef809 */
[----:B------:R-:W-:Y:S02]  /*a610*/  ISETP.GE.U32.AND P1, PT, R13, R2, PT ;  /* 0x000000020d00720c */ /* 0x000fe40003f26070 */
[----:B------:R-:W-:-:S04]  /*a620*/  PRMT R9, R9, 0x9910, RZ ;  /* 0x0000991009097816 */ /* 0x000fc800000000ff */
[----:B------:R-:W-:-:S04]  /*a630*/  ISETP.NE.AND P0, PT, R9, RZ, PT ;  /* 0x000000ff0900720c */ /* 0x000fc80003f05270 */
[----:B------:R-:W-:-:S03]  /*a640*/  SEL R9, RZ, 0x1, !P0 ;  /* 0x00000001ff097807 */ /* 0x000fc60004000000 */
[----:B------:R-:W-:Y:S06]  /*a650*/  @P1 BRA `(.L_x_2229) ;  /* 0x0000000000481947 */ /* 0x000fec0003800000 */
[----:B------:R-:W-:Y:S01]  /*a660*/  LOP3.LUT R8, R11, 0xff, R8, 0xf8, !PT ;  /* 0x000000ff0b087812 */ /* 0x000fe200078ef808 */
[----:B------:R-:W-:-:S03]  /*a670*/  IMAD.IADD R11, R13, 0x1, R4 ;  /* 0x000000010d0b7824 */ /* 0x000fc600078e0204 */
[----:B------:R-:W-:Y:S02]  /*a680*/  PRMT R5, R8, 0x9910, RZ ;  /* 0x0000991008057816 */ /* 0x000fe400000000ff */
[----:B------:R-:W-:Y:S02]  /*a690*/  ISETP.GE.U32.AND P1, PT, R11, R2, PT ;  /* 0x000000020b00720c */ /* 0x000fe40003f26070 */
[----:B------:R-:W-:-:S04]  /*a6a0*/  ISETP.NE.AND P0, PT, R5, RZ, PT ;  /* 0x000000ff0500720c */ /* 0x000fc80003f05270 */
[----:B------:R-:W-:-:S07]  /*a6b0*/  SEL R8, RZ, 0x1, !P0 ;  /* 0x00000001ff087807 */ /* 0x000fce0004000000 */
[----:B------:R-:W-:Y:S05]  /*a6c0*/  @P1 BRA `(.L_x_2229) ;  /* 0x00000000002c1947 */ /* 0x000fea0003800000 */
[----:B------:R-:W-:Y:S02]  /*a6d0*/  IADD3 R5, R11, R4, RZ ;  /* 0x000000040b057210 */ /* 0x000fe40007ffe0ff */
[----:B------:R-:W-:Y:S02]  /*a6e0*/  LOP3.LUT R7, R10, 0xff, R7, 0xf8, !PT ;  /* 0x000000ff0a077812 */ /* 0x000fe400078ef807 */
[----:B------:R-:W-:Y:S02]  /*a6f0*/  ISETP.GE.U32.AND P2, PT, R5, R2, PT ;  /* 0x000000020500720c */ /* 0x000fe40003f46070 */
[----:B------:R-:W-:-:S04]  /*a700*/  PRMT R2, R7, 0x9910, RZ ;  /* 0x0000991007027816 */ /* 0x000fc800000000ff */
[----:B------:R-:W-:-:S04]  /*a710*/  ISETP.NE.AND P0, PT, R2, RZ, PT ;  /* 0x000000ff0200720c */ /* 0x000fc80003f05270 */
[----:B------:R-:W-:-:S03]  /*a720*/  SEL R7, RZ, 0x1, !P0 ;  /* 0x00000001ff077807 */ /* 0x000fc60004000000 */
[----:B------:R-:W-:-:S04]  /*a730*/  @!P2 LOP3.LUT R21, R21, 0xff, R6, 0xf8, !PT ;  /* 0x000000ff1515a812 */ /* 0x000fc800078ef806 */
[----:B------:R-:W-:-:S04]  /*a740*/  @!P2 PRMT R4, R21, 0x9910, RZ ;  /* 0x000099101504a816 */ /* 0x000fc800000000ff */
[----:B------:R-:W-:-:S04]  /*a750*/  @!P2 ISETP.NE.AND P1, PT, R4, RZ, PT ;  /* 0x000000ff0400a20c */ /* 0x000fc80003f25270 */
[----:B------:R-:W-:-:S04]  /*a760*/  @!P2 SEL R2, RZ, 0x1, !P1 ;  /* 0x00000001ff02a807 */ /* 0x000fc80004800000 */
[----:B------:R-:W-:-:S07]  /*a770*/  @!P2 PRMT R6, R2, 0x7610, R6 ;  /* 0x000076100206a816 */ /* 0x000fce0000000006 */
.L_x_2229:
[----:B------:R-:W-:Y:S05]  /*a780*/  BSYNC B1 ;  /* 0x0000000000017941 */ /* 0x000fea0003800000 */
.L_x_2228:
[----:B------:R-:W-:-:S04]  /*a790*/  LOP3.LUT P0, RZ, R8, 0xff, R9, 0xc8, !PT ;  /* 0x000000ff08ff7812 */ /* 0x000fc8000780c809 */
[----:B------:R-:W-:-:S04]  /*a7a0*/  SEL R2, RZ, 0x1, !P0 ;  /* 0x00000001ff027807 */ /* 0x000fc80004000000 */
[----:B------:R-:W-:-:S04]  /*a7b0*/  LOP3.LUT P0, RZ, R7, 0xff, R2, 0xc8, !PT ;  /* 0x000000ff07ff7812 */ /* 0x000fc8000780c802 */
[----:B------:R-:W-:-:S04]  /*a7c0*/  SEL R5, RZ, 0x1, !P0 ;  /* 0x00000001ff057807 */ /* 0x000fc80004000000 */
[----:B------:R-:W-:-:S04]  /*a7d0*/  LOP3.LUT P0, RZ, R6, 0xff, R5, 0xc8, !PT ;  /* 0x000000ff06ff7812 */ /* 0x000fc8000780c805 */
[----:B------:R-:W-:Y:S01]  /*a7e0*/  SEL R17, RZ, 0x1, !P0 ;  /* 0x00000001ff117807 */ /* 0x000fe20004000000 */
[----:B------:R-:W-:Y:S08]  /*a7f0*/  BRA `(.L_x_2197) ;  /* 0x0000000c00507947 */ /* 0x000ff00003800000 */
.L_x_2213:
        /* <DEDUP_REMOVED lines=10> */
.L_x_2233:
[----:B------:R-:W-:Y:S02]  /*a8a0*/  IMAD.IADD R11, R4, 0x1, R5 ;  /* 0x00000001040b7824 */ /* 0x000fe400078e0205 */
[----:B------:R-:W-:-:S03]  /*a8b0*/  IMAD R9, R22, R5, RZ ;  /* 0x0000000516097224 */ /* 0x000fc600078e02ff */
[----:B------:R-:W-:Y:S01]  /*a8c0*/  IADD3 R17, R11, R4, RZ ;  /* 0x000000040b117210 */ /* 0x000fe20007ffe0ff */
[----:B------:R-:W-:Y:S02]  /*a8d0*/  IMAD R11, R22, R11, RZ ;  /* 0x0000000b160b7224 */ /* 0x000fe400078e02ff */
[----:B------:R-:W-:-:S04]  /*a8e0*/  IMAD.WIDE.U32 R8, R9, 0x2, R12 ;  /* 0x0000000209087825 */ /* 0x000fc800078e000c */
[----:B------:R-:W-:Y:S02]  /*a8f0*/  IMAD.IADD R23, R17, 0x1, R4 ;  /* 0x0000000111177824 */ /* 0x000fe400078e0204 */
[C---:B------:R-:W-:Y:S01]  /*a900*/  IMAD R17, R22.reuse, R17, RZ ;  /* 0x0000001116117224 */ /* 0x040fe200078e02ff */
[----:B------:R-:W2:Y:S01]  /*a910*/  LDG.E.U16 R8, desc[UR36][R8.64] ;  /* 0x0000002408087981 */ /* 0x000ea2000c1e1500 */
[----:B------:R-:W-:Y:S02]  /*a920*/  IMAD R19, R22, R23, RZ ;  /* 0x0000001716137224 */ /* 0x000fe400078e02ff */
[----:B------:R-:W-:-:S04]  /*a930*/  IMAD.WIDE.U32 R10, R11, 0x2, R12 ;  /* 0x000000020b0a7825 */ /* 0x000fc800078e000c */
[--C-:B------:R-:W-:Y:S02]  /*a940*/  IMAD.WIDE.U32 R18, R19, 0x2, R12.reuse ;  /* 0x0000000213127825 */ /* 0x100fe400078e000c */
[----:B------:R-:W3:Y:S02]  /*a950*/  LDG.E.U16 R11, desc[UR36][R10.64] ;  /* 0x000000240a0b7981 */ /* 0x000ee4000c1e1500 */
[----:B------:R-:W-:Y:S02]  /*a960*/  IMAD.WIDE.U32 R16, R17, 0x2, R12 ;  /* 0x0000000211107825 */ /* 0x000fe400078e000c */
[----:B------:R-:W4:Y:S04]  /*a970*/  LDG.E.U16 R19, desc[UR36][R18.64] ;  /* 0x0000002412137981 */ /* 0x000f28000c1e1500 */
[----:B------:R-:W5:Y:S01]  /*a980*/  LDG.E.U16 R16, desc[UR36][R16.64] ;  /* 0x0000002410107981 */ /* 0x000f62000c1e1500 */
[----:B------:R-:W-:-:S05]  /*a990*/  IADD3 R5, R23, R4, RZ ;  /* 0x0000000417057210 */ /* 0x000fca0007ffe0ff */
[----:B------:R-:W-:-:S05]  /*a9a0*/  IMAD R23, R4, 0x3, R5 ;  /* 0x0000000304177824 */ /* 0x000fca00078e0205 */
[----:B------:R-:W-:Y:S02]  /*a9b0*/  ISETP.GE.U32.AND P4, PT, R23, R2, PT ;  /* 0x000000021700720c */ /* 0x000fe40003f86070 */
[----:B--2---:R-:W-:-:S04]  /*a9c0*/  LOP3.LUT R21, R8, 0xff, R21, 0xf8, !PT ;  /* 0x000000ff08157812 */ /* 0x004fc800078ef815 */
[----:B------:R-:W-:Y:S02]  /*a9d0*/  PRMT R21, R21, 0x9910, RZ ;  /* 0x0000991015157816 */ /* 0x000fe400000000ff */
[----:B---3--:R-:W-:Y:S02]  /*a9e0*/  LOP3.LUT R20, R11, 0xff, R20, 0xf8, !PT ;  /* 0x000000ff0b147812 */ /* 0x008fe400078ef814 */
[----:B----4-:R-:W-:Y:S02]  /*a9f0*/  LOP3.LUT R6, R19, 0xff, R6, 0xf8, !PT ;  /* 0x000000ff13067812 */ /* 0x010fe400078ef806 */
[----:B------:R-:W-:Y:S02]  /*aa00*/  PRMT R20, R20, 0x9910, RZ ;  /* 0x0000991014147816 */ /* 0x000fe400000000ff */
[----:B-----5:R-:W-:Y:S02]  /*aa10*/  LOP3.LUT R7, R16, 0xff, R7, 0xf8, !PT ;  /* 0x000000ff10077812 */ /* 0x020fe400078ef807 */
[----:B------:R-:W-:Y:S01]  /*aa20*/  PRMT R10, R6, 0x9910, RZ ;  /* 0x00009910060a7816 */ /* 0x000fe200000000ff */
[----:B------:R-:W-:Y:S01]  /*aa30*/  IMAD.MOV.U32 R6, RZ, RZ, R21 ;  /* 0x000000ffff067224 */ /* 0x000fe200078e0015 */
[----:B------:R-:W-:-:S02]  /*aa40*/  PRMT R9, R7, 0x9910, RZ ;  /* 0x0000991007097816 */ /* 0x000fc400000000ff */
[----:B------:R-:W-:Y:S02]  /*aa50*/  MOV R7, R20 ;  /* 0x0000001400077202 */ /* 0x000fe40000000f00 */
        /* <DEDUP_REMOVED lines=9> */
[----:B------:R-:W-:Y:S05]  /*aaf0*/  BSYNC B2 ;  /* 0x0000000000027941 */ /* 0x000fea0003800000 */
.L_x_2232:
[----:B------:R-:W-:-:S07]  /*ab00*/  PRMT R10, R8, 0x7610, R10 ;  /* 0x00007610080a7816 */ /* 0x000fce000000000a */
.L_x_2231:
[----:B------:R-:W-:Y:S05]  /*ab10*/  BSYNC B1 ;  /* 0x0000000000017941 */ /* 0x000fea0003800000 */
.L_x_2230:
        /* <DEDUP_REMOVED lines=23> */
.L_x_2235:
[----:B------:R-:W-:Y:S05]  /*ac90*/  BSYNC B1 ;  /* 0x0000000000017941 */ /* 0x000fea0003800000 */
.L_x_2234:
[----:B------:R-:W-:Y:S04]  /*aca0*/  BSSY B1, `(.L_x_2236) ;  /* 0x000001b000017945 */ /* 0x000fe80003800000 */
[----:B------:R-:W-:Y:S05]  /*acb0*/  @P1 BRA `(.L_x_2237) ;  /* 0x0000000000641947 */ /* 0x000fea0003800000 */
[----:B0-----:R-:W-:Y:S02]  /*acc0*/  IADD3 R9, R5, R4, RZ ;  /* 0x0000000405097210 */ /* 0x001fe40007ffe0ff */
[----:B-----5:R-:W-:Y:S02]  /*acd0*/  LOP3.LUT R10, R10, 0xff, R21, 0xf8, !PT ;  /* 0x000000ff0a0a7812 */ /* 0x020fe400078ef815 */
[----:B------:R-:W-:Y:S02]  /*ace0*/  ISETP.GE.U32.AND P1, PT, R9, R2, PT ;  /* 0x000000020900720c */ /* 0x000fe40003f26070 */
[----:B------:R-:W-:-:S04]  /*acf0*/  PRMT R8, R10, 0x9910, RZ ;  /* 0x000099100a087816 */ /* 0x000fc800000000ff */
[----:B------:R-:W-:-:S04]  /*ad00*/  ISETP.NE.AND P0, PT, R8, RZ, PT ;  /* 0x000000ff0800720c */ /* 0x000fc80003f05270 */
[----:B------:R-:W-:-:S03]  /*ad10*/  SEL R21, RZ, 0x1, !P0 ;  /* 0x00000001ff157807 */ /* 0x000fc60004000000 */
[----:B------:R-:W-:Y:S06]  /*ad20*/  @P1 BRA `(.L_x_2237) ;  /* 0x0000000000481947 */ /* 0x000fec0003800000 */
[----:B------:R-:W-:Y:S01]  /*ad30*/  IMAD.IADD R9, R9, 0x1, R4 ;  /* 0x0000000109097824 */ /* 0x000fe200078e0204 */
[----:B------:R-:W-:-:S04]  /*ad40*/  LOP3.LUT R11, R11, 0xff, R20, 0xf8, !PT ;  /* 0x000000ff0b0b7812 */ /* 0x000fc800078ef814 */
[----:B------:R-:W-:Y:S02]  /*ad50*/  ISETP.GE.U32.AND P1, PT, R9, R2, PT ;  /* 0x000000020900720c */ /* 0x000fe40003f26070 */
[----:B------:R-:W-:-:S04]  /*ad60*/  PRMT R5, R11, 0x9910, RZ ;  /* 0x000099100b057816 */ /* 0x000fc800000000ff */
[----:B------:R-:W-:-:S04]  /*ad70*/  ISETP.NE.AND P0, PT, R5, RZ, PT ;  /* 0x000000ff0500720c */ /* 0x000fc80003f05270 */
[----:B------:R-:W-:-:S03]  /*ad80*/  SEL R20, RZ, 0x1, !P0 ;  /* 0x00000001ff147807 */ /* 0x000fc60004000000 */
[----:B------:R-:W-:Y:S06]  /*ad90*/  @P1 BRA `(.L_x_2237) ;  /* 0x00000000002c1947 */ /* 0x000fec0003800000 */
        /* <DEDUP_REMOVED lines=11> */
.L_x_2237:
[----:B------:R-:W-:Y:S05]  /*ae50*/  BSYNC B1 ;  /* 0x0000000000017941 */ /* 0x000fea0003800000 */
.L_x_2236:
[----:B------:R-:W-:-:S04]  /*ae60*/  LOP3.LUT P0, RZ, R20, 0xff, R21, 0xc8, !PT ;  /* 0x000000ff14ff7812 */ /* 0x000fc8000780c815 */
[----:B------:R-:W-:-:S04]  /*ae70*/  SEL R2, RZ, 0x1, !P0 ;  /* 0x00000001ff027807 */ /* 0x000fc80004000000 */
[----:B------:R-:W-:-:S04]  /*ae80*/  LOP3.LUT P0, RZ, R7, 0xff, R2, 0xc8, !PT ;  /* 0x000000ff07ff7812 */ /* 0x000fc8000780c802 */
[----:B------:R-:W-:-:S04]  /*ae90*/  SEL R5, RZ, 0x1, !P0 ;  /* 0x00000001ff057807 */ /* 0x000fc80004000000 */
[----:B------:R-:W-:-:S04]  /*aea0*/  LOP3.LUT P0, RZ, R6, 0xff, R5, 0xc8, !PT ;  /* 0x000000ff06ff7812 */ /* 0x000fc8000780c805 */
[----:B------:R-:W-:Y:S01]  /*aeb0*/  SEL R17, RZ, 0x1, !P0 ;  /* 0x00000001ff117807 */ /* 0x000fe20004000000 */
[----:B------:R-:W-:Y:S08]  /*aec0*/  BRA `(.L_x_2197) ;  /* 0x00000004009c7947 */ /* 0x000ff00003800000 */
.L_x_2212:
[----:B------:R-:W0:Y:S01]  /*aed0*/  LDC R18, c[0x0][0x220] ;  /* 0x00008800ff127b82 */ /* 0x000e220000000800 */
[----:B------:R-:W-:Y:S01]  /*aee0*/  ULDC.U8 UR4, c[0x0][0x211] ;  /* 0x0000844000047ab9 */ /* 0x000fe20000000000 */
[--C-:B------:R-:W-:Y:S01]  /*aef0*/  IMAD.MOV.U32 R19, RZ, RZ, R11.reuse ;  /* 0x000000ffff137224 */ /* 0x100fe200078e000b */
[----:B------:R-:W-:Y:S01]  /*af00*/  MOV R17, UR4 ;  /* 0x0000000400117c02 */ /* 0x000fe20008000f00 */
[----:B------:R-:W-:Y:S01]  /*af10*/  IMAD.U32 R16, RZ, RZ, UR4 ;  /* 0x00000004ff107e24 */ /* 0x000fe2000f8e00ff */
[----:B------:R-:W-:Y:S01]  /*af20*/  BSSY B1, `(.L_x_2238) ;  /* 0x000002b000017945 */ /* 0x000fe20003800000 */
[----:B------:R-:W-:Y:S02]  /*af30*/  IMAD.U32 R10, RZ, RZ, UR4 ;  /* 0x00000004ff0a7e24 */ /* 0x000fe4000f8e00ff */
[----:B0-----:R-:W-:Y:S01]  /*af40*/  IMAD R5, R18, 0x3, R11 ;  /* 0x0000000312057824 */ /* 0x001fe200078e020b */
[----:B------:R-:W-:-:S04]  /*af50*/  MOV R11, UR4 ;  /* 0x00000004000b7c02 */ /* 0x000fc80008000f00 */
[----:B------:R-:W-:-:S13]  /*af60*/  ISETP.GE.U32.AND P0, PT, R5, R2, PT ;  /* 0x000000020500720c */ /* 0x000fda0003f06070 */
[----:B------:R-:W-:Y:S05]  /*af70*/  @P0 BRA `(.L_x_2239) ;  /* 0x0000000000940947 */ /* 0x000fea0003800000 */
[----:B------:R-:W-:Y:S01]  /*af80*/  BSSY B2, `(.L_x_2240) ;  /* 0x0000023000027945 */ /* 0x000fe20003800000 */
[C---:B------:R-:W-:Y:S02]  /*af90*/  PRMT R16, R17.reuse, 0x7610, R16 ;  /* 0x0000761011107816 */ /* 0x040fe40000000010 */
[C---:B------:R-:W-:Y:S02]  /*afa0*/  PRMT R11, R17.reuse, 0x7610, R11 ;  /* 0x00007610110b7816 */ /* 0x040fe4000000000b */
[----:B------:R-:W-:-:S07]  /*afb0*/  PRMT R10, R17, 0x7610, R10 ;  /* 0x00007610110a7816 */ /* 0x000fce000000000a */
.L_x_2241:
[C---:B------:R-:W-:Y:S01]  /*afc0*/  IADD3 R5, R19.reuse, R18, RZ ;  /* 0x0000001213057210 */ /* 0x040fe20007ffe0ff */
[----:B------:R-:W-:-:S04]  /*afd0*/  IMAD.WIDE.U32 R20, R19, 0x2, R12 ;  /* 0x0000000213147825 */ /* 0x000fc800078e000c */
[C---:B------:R-:W-:Y:S02]  /*afe0*/  IMAD.IADD R7, R5.reuse, 0x1, R18 ;  /* 0x0000000105077824 */ /* 0x040fe400078e0212 */
[--C-:B------:R-:W-:Y:S01]  /*aff0*/  IMAD.WIDE.U32 R4, R5, 0x2, R12.reuse ;  /* 0x0000000205047825 */ /* 0x100fe200078e000c */
[----:B------:R-:W2:Y:S02]  /*b000*/  LDG.E.U16 R21, desc[UR36][R20.64] ;  /* 0x0000002414157981 */ /* 0x000ea4000c1e1500 */
[C---:B------:R-:W-:Y:S01]  /*b010*/  IADD3 R23, R7.reuse, R18, RZ ;  /* 0x0000001207177210 */ /* 0x040fe20007ffe0ff */
[--C-:B------:R-:W-:Y:S02]  /*b020*/  IMAD.WIDE.U32 R6, R7, 0x2, R12.reuse ;  /* 0x0000000207067825 */ /* 0x100fe400078e000c */
[----:B------:R-:W3:Y:S02]  /*b030*/  LDG.E.U16 R4, desc[UR36][R4.64] ;  /* 0x0000002404047981 */ /* 0x000ee4000c1e1500 */
[----:B------:R-:W-:-:S02]  /*b040*/  IMAD.WIDE.U32 R8, R23, 0x2, R12 ;  /* 0x0000000217087825 */ /* 0x000fc400078e000c */
[----:B------:R-:W4:Y:S04]  /*b050*/  LDG.E.U16 R7, desc[UR36][R6.64] ;  /* 0x0000002406077981 */ /* 0x000f28000c1e1500 */
[----:B------:R-:W5:Y:S01]  /*b060*/  LDG.E.U16 R8, desc[UR36][R8.64] ;  /* 0x0000002408087981 */ /* 0x000f62000c1e1500 */
[----:B------:R-:W-:-:S04]  /*b070*/  IMAD.IADD R19, R23, 0x1, R18 ;  /* 0x0000000117137824 */ /* 0x000fc800078e0212 */
[----:B------:R-:W-:-:S05]  /*b080*/  IMAD R23, R18, 0x3, R19 ;  /* 0x0000000312177824 */ /* 0x000fca00078e0213 */
[----:B------:R-:W-:Y:S02]  /*b090*/  ISETP.GE.U32.AND P4, PT, R23, R2, PT ;  /* 0x000000021700720c */ /* 0x000fe40003f86070 */
[----:B--2---:R-:W-:Y:S02]  /*b0a0*/  LOP3.LUT R10, R21, 0xff, R10, 0xf8, !PT ;  /* 0x000000ff150a7812 */ /* 0x004fe400078ef80a */
[----:B---3--:R-:W-:Y:S02]  /*b0b0*/  LOP3.LUT R11, R4, 0xff, R11, 0xf8, !PT ;  /* 0x000000ff040b7812 */ /* 0x008fe400078ef80b */
[----:B----4-:R-:W-:Y:S02]  /*b0c0*/  LOP3.LUT R16, R7, 0xff, R16, 0xf8, !PT ;  /* 0x000000ff07107812 */ /* 0x010fe400078ef810 */
[----:B-----5:R-:W-:Y:S02]  /*b0d0*/  LOP3.LUT R17, R8, 0xff, R17, 0xf8, !PT ;  /* 0x000000ff08117812 */ /* 0x020fe400078ef811 */
[----:B------:R-:W-:-:S02]  /*b0e0*/  PRMT R5, R10, 0x9910, RZ ;  /* 0x000099100a057816 */ /* 0x000fc400000000ff */
[----:B------:R-:W-:Y:S02]  /*b0f0*/  PRMT R6, R11, 0x9910, RZ ;  /* 0x000099100b067816 */ /* 0x000fe400000000ff */
[----:B------:R-:W-:Y:S02]  /*b100*/  PRMT R9, R16, 0x9910, RZ ;  /* 0x0000991010097816 */ /* 0x000fe400000000ff */
[----:B------:R-:W-:Y:S02]  /*b110*/  PRMT R10, R17, 0x9910, RZ ;  /* 0x00009910110a7816 */ /* 0x000fe400000000ff */
[----:B------:R-:W-:Y:S02]  /*b120*/  ISETP.NE.AND P0, PT, R5, RZ, PT ;  /* 0x000000ff0500720c */ /* 0x000fe40003f05270 */
[----:B------:R-:W-:Y:S02]  /*b130*/  ISETP.NE.AND P1, PT, R6, RZ, PT ;  /* 0x000000ff0600720c */ /* 0x000fe40003f25270 */
[----:B------:R-:W-:-:S02]  /*b140*/  ISETP.NE.AND P2, PT, R9, RZ, PT ;  /* 0x000000ff0900720c */ /* 0x000fc40003f45270 */
[----:B------:R-:W-:Y:S02]  /*b150*/  ISETP.NE.AND P3, PT, R10, RZ, PT ;  /* 0x000000ff0a00720c */ /* 0x000fe40003f65270 */
[----:B------:R-:W-:Y:S02]  /*b160*/  SEL R10, RZ, 0x1, !P0 ;  /* 0x00000001ff0a7807 */ /* 0x000fe40004000000 */
[----:B------:R-:W-:Y:S02]  /*b170*/  SEL R11, RZ, 0x1, !P1 ;  /* 0x00000001ff0b7807 */ /* 0x000fe40004800000 */
[----:B------:R-:W-:Y:S02]  /*b180*/  SEL R16, RZ, 0x1, !P2 ;  /* 0x00000001ff107807 */ /* 0x000fe40005000000 */
[----:B------:R-:W-:Y:S01]  /*b190*/  SEL R17, RZ, 0x1, !P3 ;  /* 0x00000001ff117807 */ /* 0x000fe20005800000 */
[----:B------:R-:W-:Y:S06]  /*b1a0*/  @!P4 BRA `(.L_x_2241) ;  /* 0xfffffffc0084c947 */ /* 0x000fec000383ffff */
[----:B------:R-:W-:Y:S05]  /*b1b0*/  BSYNC B2 ;  /* 0x0000000000027941 */ /* 0x000fea0003800000 */
.L_x_2240:
[----:B------:R-:W-:-:S07]  /*b1c0*/  PRMT R6, R4, 0x7610, R6 ;  /* 0x0000761004067816 */ /* 0x000fce0000000006 */
.L_x_2239:
[----:B------:R-:W-:Y:S05]  /*b1d0*/  BSYNC B1 ;  /* 0x0000000000017941 */ /* 0x000fea0003800000 */
.L_x_2238:
        /* <DEDUP_REMOVED lines=19> */
.L_x_2243:
[----:B------:R-:W-:Y:S05]  /*b310*/  BSYNC B1 ;  /* 0x0000000000017941 */ /* 0x000fea0003800000 */
.L_x_2242:
[----:B------:R-:W-:Y:S04]  /*b320*/  BSSY B1, `(.L_x_2244) ;  /* 0x000001b000017945 */ /* 0x000fe80003800000 */
[----:B------:R-:W-:Y:S05]  /*b330*/  @P1 BRA `(.L_x_2245) ;  /* 0x0000000000641947 */ /* 0x000fea0003800000 */
[----:B0-----:R-:W-:Y:S01]  /*b340*/  IMAD.IADD R5, R19, 0x1, R18 ;  /* 0x0000000113057824 */ /* 0x001fe200078e0212 */
[----:B-----5:R-:W-:-:S04]  /*b350*/  LOP3.LUT R21, R21, 0xff, R10, 0xf8, !PT ;  /* 0x000000ff15157812 */ /* 0x020fc800078ef80a */
        /* <DEDUP_REMOVED lines=23> */
.L_x_2245:
[----:B------:R-:W-:Y:S05]  /*b4d0*/  BSYNC B1 ;  /* 0x0000000000017941 */ /* 0x000fea0003800000 */
.L_x_2244:
[----:B------:R-:W-:-:S04]  /*b4e0*/  LOP3.LUT P0, RZ, R11, 0xff, R10, 0xc8, !PT ;  /* 0x000000ff0bff7812 */ /* 0x000fc8000780c80a */
[----:B0-----:R-:W-:-:S04]  /*b4f0*/  SEL R5, RZ, 0x1, !P0 ;  /* 0x00000001ff057807 */ /* 0x001fc80004000000 */
[----:B------:R-:W-:-:S04]  /*b500*/  LOP3.LUT P0, RZ, R16, 0xff, R5, 0xc8, !PT ;  /* 0x000000ff10ff7812 */ /* 0x000fc8000780c805 */
[----:B------:R-:W-:-:S04]  /*b510*/  SEL R2, RZ, 0x1, !P0 ;  /* 0x00000001ff027807 */ /* 0x000fc80004000000 */
[----:B------:R-:W-:-:S04]  /*b520*/  LOP3.LUT P0, RZ, R17, 0xff, R2, 0xc8, !PT ;  /* 0x000000ff11ff7812 */ /* 0x000fc8000780c802 */
[----:B------:R-:W-:-:S09]  /*b530*/  SEL R17, RZ, 0x1, !P0 ;  /* 0x00000001ff117807 */ /* 0x000fd20004000000 */
.L_x_2197:
[----:B------:R-:W-:Y:S05]  /*b540*/  BSYNC B0 ;  /* 0x0000000000007941 */ /* 0x000fea0003800000 */
.L_x_2196:
[----:B------:R-:W-:Y:S02]  /*b550*/  ULDC UR4, c[0x0][0x230] ;  /* 0x00008c0000047ab9 */ /* 0x000fe40000000800 */
[----:B------:R-:W-:-:S13]  /*b560*/  ISETP.NE.AND P0, PT, RZ, UR4, PT ;  /* 0x00000004ff007c0c */ /* 0x000fda000bf05270 */
[----:B------:R-:W-:Y:S05]  /*b570*/  @!P0 BRA `(.L_x_2246) ;  /* 0x0000000000648947 */ /* 0x000fea0003800000 */
[----:B------:R-:W3:Y:S01]  /*b580*/  S2UR UR5, SR_CgaCtaId ;  /* 0x00000000000579c3 */ /* 0x000ee20000008800 */
[----:B------:R-:W-:Y:S01]  /*b590*/  UMOV UR4, 0x400 ;  /* 0x0000040000047882 */ /* 0x000fe20000000000 */
[----:B------:R-:W-:Y:S01]  /*b5a0*/  ULDC UR6, c[0x0][0x0] ;  /* 0x0000000000067ab9 */ /* 0x000fe20000000800 */
[----:B------:R-:W-:Y:S01]  /*b5b0*/  UIADD3 UR4, UR4, 0x10, URZ ;  /* 0x0000001004047890 */ /* 0x000fe2000fffe03f */
[----:B------:R-:W-:Y:S01]  /*b5c0*/  IMAD R2, R3, UR6, R0 ;  /* 0x0000000603027c24 */ /* 0x000fe2000f8e0200 */
[----:B------:R-:W-:Y:S02]  /*b5d0*/  ULDC UR7, c[0x0][0x4] ;  /* 0x0000010000077ab9 */ /* 0x000fe40000000800 */
[----:B---3--:R-:W-:Y:S02]  /*b5e0*/  ULEA UR4, UR5, UR4, 0x18 ;  /* 0x0000000405047291 */ /* 0x008fe4000f8ec03f */
[----:B------:R-:W-:-:S06]  /*b5f0*/  USHF.R.U32.HI UR5, URZ, 0x1, UR7 ;  /* 0x000000013f057899 */ /* 0x000fcc0008011607 */
[----:B------:R-:W-:Y:S01]  /*b600*/  ISETP.NE.AND P0, PT, RZ, UR5, PT ;  /* 0x00000005ff007c0c */ /* 0x000fe2000bf05270 */
[----:B------:R3:W-:-:S12]  /*b610*/  STS.U8 [R2+UR4], R17 ;  /* 0x0000001102007988 */ /* 0x0007d80008000004 */
[----:B---3--:R-:W-:Y:S05]  /*b620*/  @!P0 BRA `(.L_x_2246) ;  /* 0x0000000000388947 */ /* 0x008fea0003800000 */
[----:B------:R-:W-:-:S07]  /*b630*/  MOV R4, UR5 ;  /* 0x0000000500047c02 */ /* 0x000fce0008000f00 */
.L_x_2247:
[----:B------:R-:W-:Y:S01]  /*b640*/  IMAD.IADD R5, R3, 0x1, R4 ;  /* 0x0000000103057824 */ /* 0x000fe200078e0204 */
[----:B------:R-:W-:Y:S04]  /*b650*/  BAR.SYNC.DEFER_BLOCKING 0x0 ;  /* 0x0000000000007b1d */ /* 0x000fe80000010000 */
[----:B------:R-:W-:-:S04]  /*b660*/  ISETP.GE.U32.AND P0, PT, R5, UR7, PT ;  /* 0x0000000705007c0c */ /* 0x000fc8000bf06070 */
[----:B------:R-:W-:-:S13]  /*b670*/  ISETP.GE.U32.OR P0, PT, R3, R4, P0 ;  /* 0x000000040300720c */ /* 0x000fda0000706470 */
[----:B------:R-:W-:-:S05]  /*b680*/  @!P0 IMAD R5, R5, UR6, R0 ;  /* 0x0000000605058c24 */ /* 0x000fca000f8e0200 */
[----:B-----5:R-:W3:Y:S02]  /*b690*/  @!P0 LDS.U8 R6, [R5+UR4] ;  /* 0x0000000405068984 */ /* 0x020ee40008000000 */
[----:B---3--:R-:W-:-:S04]  /*b6a0*/  @!P0 LOP3.LUT P1, RZ, R6, 0xff, R17, 0xc8, !PT ;  /* 0x000000ff06ff8812 */ /* 0x008fc8000782c811 */
[----:B------:R-:W-:Y:S02]  /*b6b0*/  @!P0 SEL R7, RZ, 0x1, !P1 ;  /* 0x00000001ff078807 */ /* 0x000fe40004800000 */
[----:B------:R-:W-:Y:S02]  /*b6c0*/  ISETP.GT.AND P1, PT, R4, 0x1, PT ;  /* 0x000000010400780c */ /* 0x000fe40003f24270 */
[----:B------:R-:W-:Y:S01]  /*b6d0*/  SHF.R.S32.HI R4, RZ, 0x1, R4 ;  /* 0x00000001ff047819 */ /* 0x000fe20000011404 */
[----:B------:R3:W-:Y:S01]  /*b6e0*/  @!P0 STS.U8 [R2+UR4], R7 ;  /* 0x0000000702008988 */ /* 0x0007e20008000004 */
[----:B------:R-:W-:-:S09]  /*b6f0*/  @!P0 PRMT R17, R7, 0x7610, R17 ;  /* 0x0000761007118816 */ /* 0x000fd20000000011 */
[----:B---3--:R-:W-:Y:S05]  /*b700*/  @P1 BRA `(.L_x_2247) ;  /* 0xfffffffc00cc1947 */ /* 0x008fea000383ffff */
.L_x_2246:
[----:B------:R-:W-:Y:S02]  /*b710*/  ULDC UR4, c[0x0][0x22c] ;  /* 0x00008b0000047ab9 */ /* 0x000fe40000000800 */
[----:B------:R-:W-:-:S13]  /*b720*/  ISETP.NE.AND P0, PT, RZ, UR4, PT ;  /* 0x00000004ff007c0c */ /* 0x000fda000bf05270 */
[----:B------:R-:W-:Y:S05]  /*b730*/  @!P0 BRA `(.L_x_2248) ;  /* 0x0000000000ac8947 */ /* 0x000fea0003800000 */
[----:B0-----:R-:W0:Y:S02]  /*b740*/  LDC R9, c[0x0][RZ] ;  /* 0x00000000ff097b82 */ /* 0x001e240000000800 */
[----:B0-----:R-:W-:Y:S02]  /*b750*/  ISETP.GT.AND P0, PT, R9, 0x20, PT ;  /* 0x000000200900780c */ /* 0x001fe40003f04270 */
[----:B------:R-:W-:-:S11]  /*b760*/  MOV R2, R9 ;  /* 0x0000000900027202 */ /* 0x000fd60000000f00 */
[----:B------:R-:W-:Y:S05]  /*b770*/  @!P0 BRA `(.L_x_2249) ;  /* 0x0000000000688947 */ /* 0x000fea0003800000 */
[----:B------:R-:W0:Y:S01]  /*b780*/  S2UR UR5, SR_CgaCtaId ;  /* 0x00000000000579c3 */ /* 0x000e220000008800 */
[-C--:B------:R-:W-:Y:S01]  /*b790*/  LEA.HI R2, R9, R9.reuse, RZ, 0x1 ;  /* 0x0000000909027211 */ /* 0x080fe200078f08ff */
[----:B------:R-:W-:Y:S01]  /*b7a0*/  UMOV UR4, 0x400 ;  /* 0x0000040000047882 */ /* 0x000fe20000000000 */
[----:B------:R-:W-:Y:S01]  /*b7b0*/  IMAD R4, R3, R9, R0 ;  /* 0x0000000903047224 */ /* 0x000fe200078e0200 */
[----:B------:R-:W-:Y:S01]  /*b7c0*/  UIADD3 UR4, UR4, 0x10, URZ ;  /* 0x0000001004047890 */ /* 0x000fe2000fffe03f */
[----:B-----5:R-:W-:Y:S01]  /*b7d0*/  SHF.R.S32.HI R6, RZ, 0x1, R2 ;  /* 0x00000001ff067819 */ /* 0x020fe20000011402 */
[----:B------:R-:W-:-:S03]  /*b7e0*/  IMAD.MOV.U32 R2, RZ, RZ, 0x20 ;  /* 0x00000020ff027424 */ /* 0x000fc600078e00ff */
[----:B------:R-:W-:Y:S01]  /*b7f0*/  ISETP.GE.AND P0, PT, R6, 0x20, PT ;  /* 0x000000200600780c */ /* 0x000fe20003f06270 */
[----:B0-----:R-:W-:-:S06]  /*b800*/  ULEA UR4, UR5, UR4, 0x18 ;  /* 0x0000000405047291 */ /* 0x001fcc000f8ec03f */
[----:B------:R-:W-:-:S03]  /*b810*/  IADD3 R5, R4, UR4, RZ ;  /* 0x0000000404057c10 */ /* 0x000fc6000fffe0ff */
[----:B------:R0:W-:Y:S03]  /*b820*/  STS.U8 [R4+UR4], R17 ;  /* 0x0000001104007988 */ /* 0x0001e60008000004 */
[----:B------:R-:W-:Y:S05]  /*b830*/  @!P0 BRA `(.L_x_2249) ;  /* 0x0000000000388947 */ /* 0x000fea0003800000 */
.L_x_2250:
        /* <DEDUP_REMOVED lines=10> */
[----:B0-----:R-:W-:Y:S01]  /*b8e0*/  @!P0 PRMT R17, R7, 0x7610, R17 ;  /* 0x0000761007118816 */ /* 0x001fe20000000011 */
[----:B------:R3:W-:Y:S10]  /*b8f0*/  @!P0 STS.U8 [R4+UR4], R7 ;  /* 0x0000000704008988 */ /* 0x0007f40008000004 */
[----:B---3--:R-:W-:Y:S05]  /*b900*/  @P1 BRA `(.L_x_2250) ;  /* 0xfffffffc00cc1947 */ /* 0x008fea000383ffff */
[----:B------:R-:W-:-:S07]  /*b910*/  IMAD.MOV.U32 R2, RZ, RZ, 0x20 ;  /* 0x00000020ff027424 */ /* 0x000fce00078e00ff */
.L_x_2249:
[----:B------:R-:W-:Y:S01]  /*b920*/  BAR.SYNC.DEFER_BLOCKING 0x0 ;  /* 0x0000000000007b1d */ /* 0x000fe20000010000 */
[----:B------:R-:W-:-:S13]  /*b930*/  ISETP.GE.AND P0, PT, R2, 0x2, PT ;  /* 0x000000020200780c */ /* 0x000fda0003f06270 */
[----:B------:R-:W-:Y:S05]  /*b940*/  @!P0 BRA `(.L_x_2248) ;  /* 0x0000000000288947 */ /* 0x000fea0003800000 */
[----:B------:R-:W-:-:S11]  /*b950*/  HFMA2.MMA R5, -RZ, RZ, 0, 5.9604644775390625e-08 ;  /* 0x00000001ff057435 */ /* 0x000fd600000001ff */
.L_x_2251:
[C---:B0-----:R-:W-:Y:S02]  /*b960*/  LOP3.LUT R4, R17.reuse, 0xffff, RZ, 0xc0, !PT ;  /* 0x0000ffff11047812 */ /* 0x041fe400078ec0ff */
[----:B------:R-:W-:Y:S02]  /*b970*/  LOP3.LUT P0, RZ, R17, 0xff, RZ, 0xc0, !PT ;  /* 0x000000ff11ff7812 */ /* 0x000fe4000780c0ff */
[----:B------:R-:W-:-:S06]  /*b980*/  PRMT R4, R4, 0x8880, RZ ;  /* 0x0000888004047816 */ /* 0x000fcc00000000ff */
[----:B------:R0:W3:Y:S02]  /*b990*/  SHFL.DOWN PT, R4, R4, R5, 0x1f ;  /* 0x08001f0504047589 */ /* 0x0000e400000e0000 */
[----:B0-----:R-:W-:-:S05]  /*b9a0*/  IMAD.SHL.U32 R5, R5, 0x2, RZ ;  /* 0x0000000205057824 */ /* 0x001fca00078e00ff */
[----:B------:R-:W-:Y:S02]  /*b9b0*/  ISETP.GE.AND P1, PT, R5, R2, PT ;  /* 0x000000020500720c */ /* 0x000fe40003f26270 */
[----:B---3--:R-:W-:-:S04]  /*b9c0*/  ISETP.NE.OR P0, PT, R4, RZ, P0 ;  /* 0x000000ff0400720c */ /* 0x008fc80000705670 */
[----:B------:R-:W-:-:S07]  /*b9d0*/  SEL R17, RZ, 0x1, !P0 ;  /* 0x00000001ff117807 */ /* 0x000fce0004000000 */
[----:B------:R-:W-:Y:S05]  /*b9e0*/  @!P1 BRA `(.L_x_2251) ;  /* 0xfffffffc00dc9947 */ /* 0x000fea000383ffff */
.L_x_2248:
[----:B0-2---:R-:W0:Y:S01]  /*b9f0*/  LDC R13, c[0x0][0x3e8] ;  /* 0x0000fa00ff0d7b82 */ /* 0x005e220000000800 */
[----:B-----5:R-:W-:Y:S02]  /*ba00*/  MOV R16, RZ ;  /* 0x000000ff00107202 */ /* 0x020fe40000000f00 */
[----:B0-----:R-:W-:-:S13]  /*ba10*/  ISETP.NE.AND P1, PT, R13, RZ, PT ;  /* 0x000000ff0d00720c */ /* 0x001fda0003f25270 */
        /* <DEDUP_REMOVED lines=274> */
.L_x_2252:
        /* <DEDUP_REMOVED lines=292> */
.L_x_2254:
        /* <DEDUP_REMOVED lines=15> */
.L_x_2256:
[----:B0-----:R-:W-:Y:S05]  /*de70*/  BSYNC B0 ;  /* 0x0000000000007941 */ /* 0x001fea0003800000 */
.L_x_2255:
        /* <DEDUP_REMOVED lines=15> */
.L_x_2258:
[----:B------:R-:W-:Y:S05]  /*df70*/  BSYNC B0 ;  /* 0x0000000000007941 */ /* 0x000fea0003800000 */
.L_x_2257:
        /* <DEDUP_REMOVED lines=35> */
.L_x_2260:
[----:B------:R-:W-:Y:S05]  /*e1b0*/  BSYNC B0 ;  /* 0x0000000000007941 */ /* 0x000fea0003800000 */
.L_x_2259:
        /* <DEDUP_REMOVED lines=31> */
.L_x_2265:
        /* <DEDUP_REMOVED lines=10> */
.L_x_2264:
[----:B------:R-:W-:Y:S05]  /*e450*/  BRA `(.L_x_2263) ;  /* 0x00000000004c7947 */ /* 0x000fea0003800000 */
.L_x_2262:
        /* <DEDUP_REMOVED lines=8> */
[----:B------:R-:W2:Y:S02]  /*e4e0*/  LDC R10, c[0x0][0x4] ;  /* 0x00000100ff0a7b82 */ /* 0x000ea40000000800 */
.L_x_2266:
        /* <DEDUP_REMOVED lines=10> */
.L_x_2263:
[----:B------:R-:W-:Y:S05]  /*e590*/  BSYNC B0 ;  /* 0x0000000000007941 */ /* 0x000fea0003800000 */
.L_x_2261:
        /* <DEDUP_REMOVED lines=12> */
.L_x_2268:
        /* <DEDUP_REMOVED lines=13> */
.L_x_2267:
        /* <DEDUP_REMOVED lines=11> */
.L_x_2271:
        /* <DEDUP_REMOVED lines=14> */
.L_x_2270:
[----:B------:R-:W-:Y:S01]  /*e8c0*/  BAR.SYNC.DEFER_BLOCKING 0x0 ;  /* 0x0000000000007b1d */ /* 0x000fe20000010000 */
[----:B------:R-:W-:-:S13]  /*e8d0*/  ISETP.GE.AND P0, PT, R6, 0x2, PT ;  /* 0x000000020600780c */ /* 0x000fda0003f06270 */
[----:B------:R-:W-:Y:S05]  /*e8e0*/  @!P0 BRA `(.L_x_2269) ;  /* 0x0000000000288947 */ /* 0x000fea0003800000 */
[----:B------:R-:W-:-:S07]  /*e8f0*/  IMAD.MOV.U32 R3, RZ, RZ, 0x1 ;  /* 0x00000001ff037424 */ /* 0x000fce00078e00ff */
.L_x_2272:
        /* <DEDUP_REMOVED lines=9> */
.L_x_2269:
        /* <DEDUP_REMOVED lines=12> */
.L_x_2274:
        /* <DEDUP_REMOVED lines=20> */
.L_x_2276:
[----:B------:R-:W-:Y:S01]  /*eb90*/  ULDC.64 UR4, c[0x0][0x5e8] ;  /* 0x00017a0000047ab9 */ /* 0x000fe20000000a00 */
[----:B------:R-:W-:Y:S02]  /*eba0*/  LOP3.LUT P0, RZ, R17, 0xff, RZ, 0xc0, !PT ;  /* 0x000000ff11ff7812 */ /* 0x000fe4000780c0ff */
[----:B------:R-:W-:Y:S02]  /*ebb0*/  IADD3 R16, P1, R16, UR4, RZ ;  /* 0x0000000410107c10 */ /* 0x000fe4000ff3e0ff */
[----:B------:R-:W-:Y:S02]  /*ebc0*/  SEL R3, RZ, 0x1, !P0 ;  /* 0x00000001ff037807 */ /* 0x000fe40004000000 */
[----:B0-----:R-:W-:-:S05]  /*ebd0*/  IADD3.X R17, RZ, UR5, RZ, P1, !PT ;  /* 0x00000005ff117c10 */ /* 0x001fca0008ffe4ff */
[----:B------:R-:W-:Y:S01]  /*ebe0*/  STG.E.U8 desc[UR36][R16.64], R3 ;  /* 0x0000000310007986 */ /* 0x000fe2000c101124 */
[----:B------:R-:W-:Y:S05]  /*ebf0*/  EXIT ;  /* 0x000000000000794d */ /* 0x000fea0003800000 */
.L_x_2275:
[----:B------:R-:W-:Y:S01]  /*ec00*/  STG.E.U8 desc[UR36][R4.64], R17 ;  /* 0x0000001104007986 */ /* 0x000fe2000c101124 */
[----:B------:R-:W-:Y:S05]  /*ec10*/  EXIT ;  /* 0x000000000000794d */ /* 0x000fea0003800000 */
.L_x_2273:
        /* <DEDUP_REMOVED lines=10> */
.L_x_2277:
        /* <DEDUP_REMOVED lines=20> */
.L_x_2279:
[----:B------:R-:W-:Y:S01]  /*ee00*/  ULDC.64 UR4, c[0x0][0x5e8] ;  /* 0x00017a0000047ab9 */ /* 0x000fe20000000a00 */
[----:B------:R-:W-:Y:S02]  /*ee10*/  LOP3.LUT P0, RZ, R17, 0xff, RZ, 0xc0, !PT ;  /* 0x000000ff11ff7812 */ /* 0x000fe4000780c0ff */
[----:B------:R-:W-:Y:S02]  /*ee20*/  IADD3 R16, P1, R16, UR4, RZ ;  /* 0x0000000410107c10 */ /* 0x000fe4000ff3e0ff */
[----:B------:R-:W-:-:S03]  /*ee30*/  SEL R3, RZ, 0x1, !P0 ;  /* 0x00000001ff037807 */ /* 0x000fc60004000000 */
[----:B------:R-:W-:-:S05]  /*ee40*/  IMAD.X R17, RZ, RZ, UR5, P1 ;  /* 0x00000005ff117e24 */ /* 0x000fca00088e06ff */
[----:B------:R-:W-:Y:S01]  /*ee50*/  STG.E.U8 desc[UR36][R16.64], R3 ;  /* 0x0000000310007986 */ /* 0x000fe2000c101124 */
[----:B------:R-:W-:Y:S05]  /*ee60*/  EXIT ;  /* 0x000000000000794d */ /* 0x000fea0003800000 */
.L_x_2278:
[----:B------:R-:W-:-:S04]  /*ee70*/  LOP3.LUT P0, RZ, R17, 0xff, RZ, 0xc0, !PT ;  /* 0x000000ff11ff7812 */ /* 0x000fc8000780c0ff */
[----:B------:R-:W-:-:S05]  /*ee80*/  SEL R5, RZ, 0x1, !P0 ;  /* 0x00000001ff057807 */ /* 0x000fca0004000000 */
[----:B------:R-:W-:Y:S01]  /*ee90*/  STG.E.U8 desc[UR36][R2.64], R5 ;  /* 0x0000000502007986 */ /* 0x000fe2000c101124 */
[----:B------:R-:W-:Y:S05]  /*eea0*/  EXIT ;  /* 0x000000000000794d */ /* 0x000fea0003800000 */
.L_x_2253:
        /* <DEDUP_REMOVED lines=22> */
.L_x_2281:
        /* <DEDUP_REMOVED lines=20> */
.L_x_2283:
[----:B------:R-:W-:Y:S01]  /*f150*/  ULDC.64 UR4, c[0x0][0x5e8] ;  /* 0x00017a0000047ab9 */ /* 0x000fe20000000a00 */
[----:B------:R-:W-:Y:S02]  /*f160*/  LOP3.LUT P0, RZ, R17, 0xff, RZ, 0xc0, !PT ;  /* 0x000000ff11ff7812 */ /* 0x000fe4000780c0ff */
[----:B------:R-:W-:Y:S02]  /*f170*/  IADD3 R16, P1, R16, UR4, RZ ;  /* 0x0000000410107c10 */ /* 0x000fe4000ff3e0ff */
[----:B------:R-:W-:-:S03]  /*f180*/  SEL R3, RZ, 0x1, !P0 ;  /* 0x00000001ff037807 */ /* 0x000fc60004000000 */
[----:B------:R-:W-:-:S05]  /*f190*/  IMAD.X R17, RZ, RZ, UR5, P1 ;  /* 0x00000005ff117e24 */ /* 0x000fca00088e06ff */
[----:B------:R-:W-:Y:S01]  /*f1a0*/  STG.E.U8 desc[UR36][R16.64], R3 ;  /* 0x0000000310007986 */ /* 0x000fe2000c101124 */
[----:B------:R-:W-:Y:S05]  /*f1b0*/  EXIT ;  /* 0x000000000000794d */ /* 0x000fea0003800000 */
.L_x_2282:
[----:B------:R-:W-:Y:S01]  /*f1c0*/  STG.E.U8 desc[UR36][R4.64], R17 ;  /* 0x0000001104007986 */ /* 0x000fe2000c101124 */
[----:B------:R-:W-:Y:S05]  /*f1d0*/  EXIT ;  /* 0x000000000000794d */ /* 0x000fea0003800000 */
.L_x_2280:
        /* <DEDUP_REMOVED lines=10> */
.L_x_2284:
        /* <DEDUP_REMOVED lines=22> */
.L_x_2286:
[----:B------:R-:W-:Y:S02]  /*f3e0*/  ULDC.64 UR4, c[0x0][0x5e8] ;  /* 0x00017a0000047ab9 */ /* 0x000fe40000000a00 */
[----:B------:R-:W-:-:S04]  /*f3f0*/  IADD3 R16, P0, R16, UR4, RZ ;  /* 0x0000000410107c10 */ /* 0x000fc8000ff1e0ff */
[----:B------:R-:W-:-:S05]  /*f400*/  IADD3.X R17, RZ, UR5, RZ, P0, !PT ;  /* 0x00000005ff117c10 */ /* 0x000fca00087fe4ff */
[----:B------:R-:W-:Y:S01]  /*f410*/  STG.E.U8 desc[UR36][R16.64], R19 ;  /* 0x0000001310007986 */ /* 0x000fe2000c101124 */
[----:B------:R-:W-:Y:S05]  /*f420*/  EXIT ;  /* 0x000000000000794d */ /* 0x000fea0003800000 */
.L_x_2285:
[----:B------:R-:W-:Y:S01]  /*f430*/  STG.E.U8 desc[UR36][R2.64], R19 ;  /* 0x0000001302007986 */ /* 0x000fe2000c101124 */
[----:B------:R-:W-:Y:S05]  /*f440*/  EXIT ;  /* 0x000000000000794d */ /* 0x000fea0003800000 */
.L_x_2287:
        /* <DEDUP_REMOVED lines=11> */
.L_x_7557:


//--------------------- .text._ZN2at6native13reduce_kernelILi256ELi2ENS0_8ReduceOpIsNS0_14func_wrapper_tIbZZZNS0_14or_kernel_cudaERNS_14TensorIteratorEENKUlvE_clEvENKUlvE3_clEvEUlbsE_EEjbLi4ELi4EEEEEvT1_ --------------------------
	.section	.text._ZN2at6native13reduce_kernelILi256ELi2ENS0_8ReduceOpIsNS0_14func_wrapper_tIbZZZNS0_14or_kernel_cudaERNS_14TensorIteratorEENKUlvE_clEvENKUlvE3_clEvEUlbsE_EEjbLi4ELi4EEEEEvT1_,"ax",@progbits
	.align	128
        .global         _ZN2at6native13reduce_kernelILi256ELi2ENS0_8ReduceOpIsNS0_14func_wrapper_tIbZZZNS0_14or_kernel_cudaERNS_14TensorIteratorEENKUlvE_clEvENKUlvE3_clEvEUlbsE_EEjbLi4ELi4EEEEEvT1_
        .type           _ZN2at6native13reduce_kernelILi256ELi2ENS0_8ReduceOpIsNS0_14func_wrapper_tIbZZZNS0_14or_kernel_cudaERNS_14TensorIteratorEENKUlvE_clEvENKUlvE3_clEvEUlbsE_EEjbLi4ELi4EEEEEvT1_,@function
        .size           _ZN2at6native13reduce_kernelILi256ELi2ENS0_8ReduceOpIsNS0_14func_wrapper_tIbZZZNS0_14or_kernel_cudaERNS_14TensorIteratorEENKUlvE_clEvENKUlvE3_clEvEUlbsE_EEjbLi4ELi4EEEEEvT1_,(.L_x_7558 - _ZN2at6native13reduce_kernelILi256ELi2ENS0_8ReduceOpIsNS0_14func_wrapper_tIbZZZNS0_14or_kernel_cudaERNS_14TensorIteratorEENKUlvE_clEvENKUlvE3_clEvEUlbsE_EEjbLi4ELi4EEEEEvT1_)
        .other          _ZN2at6native13reduce_kernelILi256ELi2ENS0_8ReduceOpIsNS0_14func_wrapper_tIbZZZNS0_14or_kernel_cudaERNS_14TensorIteratorEENKUlvE_clEvENKUlvE3_clEvEUlbsE_EEjbLi4ELi4EEEEEvT1_,@"STO_CUDA_ENTRY STV_DEFAULT"
_ZN2at6native13reduce_kernelILi256ELi2ENS0_8ReduceOpIsNS0_14func_wrapper_tIbZZZNS0_14or_kernel_cudaERNS_14TensorIteratorEENKUlvE_clEvENKUlvE3_clEvEUlbsE_EEjbLi4ELi4EEEEEvT1_:
.text._ZN2at6native13reduce_kernelILi256ELi2ENS0_8ReduceOpIsNS0_14func_wrapper_tIbZZZNS0_14or_kernel_cudaERNS_14TensorIteratorEENKUlvE_clEvENKUlvE3_clEvEUlbsE_EEjbLi4ELi4EEEEEvT1_:
        /* <DEDUP_REMOVED lines=287> */
.L_x_2288:
        /* <DEDUP_REMOVED lines=43> */
.L_x_2292:
        /* <DEDUP_REMOVED lines=25> */
.L_x_2298:
[----:B------:R-:W-:Y:S05]  /*1630*/  BSYNC B2 ;  /* 0x0000000000027941 */ /* 0x000fea0003800000 */
.L_x_2297:
        /* <DEDUP_REMOVED lines=12> */
.L_x_2296:
[----:B------:R-:W-:Y:S05]  /*1700*/  BSYNC B1 ;  /* 0x0000000000017941 */ /* 0x000fea0003800000 */
.L_x_2295:
[----:B------:R-:W0:Y:S01]  /*1710*/  LDC R0, c[0x0][0x218] ;  /* 0x00008600ff007b82 */ /* 0x000e220000000800 */
[----:B------:R-:W-:-:S04]  /*1720*/  IADD3 R5, P0, -R7, 0x4, RZ ;  /* 0x0000000407057810 */ /* 0x000fc80007f1e1ff */
[----:B------:R-:W-:Y:S01]  /*1730*/  LEA R18, P1, R5, R18, 0x1 ;  /* 0x0000001205127211 */ /* 0x000fe200078208ff */
[----:B------:R-:W-:-:S05]  /*1740*/  IMAD.X R4, RZ, RZ, -0x1, P0 ;  /* 0xffffffffff047424 */ /* 0x000fca00000e06ff */
[----:B------:R-:W-:Y:S02]  /*1750*/  LEA.HI.X R19, R5, R19, R4, 0x1, P1 ;  /* 0x0000001305137211 */ /* 0x000fe400008f0c04 */
[----:B0-----:R-:W-:-:S07]  /*1760*/  IADD3 R0, R7, -0x4, R0 ;  /* 0xfffffffc07007810 */ /* 0x001fce0007ffe000 */
.L_x_2294:
[----:B------:R-:W-:Y:S05]  /*1770*/  BSYNC B0 ;  /* 0x0000000000007941 */ /* 0x000fea0003800000 */
.L_x_2293:
[----:B------:R-:W0:Y:S01]  /*1780*/  LDC.64 R4, c[0x0][0x230] ;  /* 0x00008c00ff047b82 */ /* 0x000e220000000a00 */
[----:B------:R-:W-:Y:S01]  /*1790*/  ULDC UR4, c[0x0][0x22c] ;  /* 0x00008b0000047ab9 */ /* 0x000fe20000000800 */
[----:B------:R-:W-:Y:S01]  /*17a0*/  BSSY B0, `(.L_x_2299) ;  /* 0x0000027000007945 */ /* 0x000fe20003800000 */
[----:B------:R-:W-:Y:S01]  /*17b0*/  IMAD R7, R2, UR4, RZ ;  /* 0x0000000402077c24 */ /* 0x000fe2000f8e02ff */
[C---:B------:R-:W-:Y:S02]  /*17c0*/  ISETP.NE.AND P0, PT, R23.reuse, RZ, PT ;  /* 0x000000ff1700720c */ /* 0x040fe40003f05270 */
        /* <DEDUP_REMOVED lines=8> */
[----:B------:R-:W-:Y:S02]  /*1850*/  MOV R7, R9 ;  /* 0x0000000900077202 */ /* 0x000fe40000000f00 */
[C---:B------:R-:W-:Y:S02]  /*1860*/  PRMT R8, R4.reuse, 0x7610, R8 ;  /* 0x0000761004087816 */ /* 0x040fe40000000008 */
[----:B------:R-:W-:-:S07]  /*1870*/  PRMT R6, R4, 0x7610, R6 ;  /* 0x0000761004067816 */ /* 0x000fce0000000006 */
.L_x_2301:
        /* <DEDUP_REMOVED lines=25> */
.L_x_2300:
[----:B------:R-:W-:Y:S05]  /*1a10*/  BSYNC B0 ;  /* 0x0000000000007941 */ /* 0x000fea0003800000 */
.L_x_2299:
        /* <DEDUP_REMOVED lines=8> */
.L_x_2303:
[----:B------:R-:W-:Y:S05]  /*1aa0*/  BSYNC B0 ;  /* 0x0000000000007941 */ /* 0x000fea0003800000 */
.L_x_2302:
        /* <DEDUP_REMOVED lines=14> */
.L_x_2305:
[----:B------:R-:W-:Y:S05]  /*1b90*/  BSYNC B0 ;  /* 0x0000000000007941 */ /* 0x000fea0003800000 */
.L_x_2304:
        /* <DEDUP_REMOVED lines=8> */
.L_x_2291:
        /* <DEDUP_REMOVED lines=34> */
.L_x_2315:
        /* <DEDUP_REMOVED lines=273> */
[----:B------:R-:W-:-:S03]  /*2f50*/  @P1 IMAD.MOV.U32 R20, RZ, RZ, RZ ;  /* 0x000000ffff141224 */ /* 0x000fc600078e00ff */
[----:B------:R-:W-:Y:S01]  /*2f60*/  IADD3 R11, -R21, RZ, RZ ;  /* 0x000000ff150b7210 */ /* 0x000fe20007ffe1ff */
[----:B------:R-:W1:Y:S04]  /*2f70*/  @P1 LDC R12, c[0x0][0x380] ;  /* 0x0000e000ff0c1b82 */ /* 0x000e680000000800 */
[----:B------:R-:W-:-:S04]  /*2f80*/  IMAD R11, R11, UR27, R24 ;  /* 0x0000001b0b0b7c24 */ /* 0x000fc8000f8e0218 */
[----:B------:R-:W2:Y:S01]  /*2f90*/  @P1 LDC R22, c[0x0][0x3e4] ;  /* 0x0000f900ff161b82 */ /* 0x000ea20000000800 */
[----:B------:R-:W-:Y:S02]  /*2fa0*/  IMAD R0, R11, UR28, R0 ;  /* 0x0000001c0b007c24 */ /* 0x000fe4000f8e0200 */
[----:B0-----:R-:W-:-:S05]  /*2fb0*/  @P1 IMAD.HI.U32 R15, R21, R15, R20 ;  /* 0x0000000f150f1227 */ /* 0x001fca00078e0014 */
[----:B-1----:R-:W-:-:S05]  /*2fc0*/  @P1 SHF.R.U32.HI R15, RZ, R12, R15 ;  /* 0x0000000cff0f1219 */ /* 0x002fca000001160f */
[----:B------:R-:W-:-:S04]  /*2fd0*/  @P1 IMAD.MOV R15, RZ, RZ, -R15 ;  /* 0x000000ffff0f1224 */ /* 0x000fc800078e0a0f */
[----:B------:R-:W-:-:S04]  /*2fe0*/  @P1 IMAD R21, R15, R14, R21 ;  /* 0x0000000e0f151224 */ /* 0x000fc800078e0215 */
[----:B--2---:R-:W-:-:S07]  /*2ff0*/  @P1 IMAD R0, R21, R22, R0 ;  /* 0x0000001615001224 */ /* 0x004fce00078e0200 */
.L_x_2311:
[----:B------:R-:W-:Y:S01]  /*3000*/  LOP3.LUT R15, R0, 0xfffffffc, RZ, 0xc0, !PT ;  /* 0xfffffffc000f7812 */ /* 0x000fe200078ec0ff */
[----:B------:R-:W-:-:S03]  /*3010*/  ULDC UR36, c[0x0][0x220] ;  /* 0x0000880000247ab9 */ /* 0x000fc60000000800 */
[----:B------:R-:W-:-:S05]  /*3020*/  IADD3 R14, P1, R18, R15, RZ ;  /* 0x0000000f120e7210 */ /* 0x000fca0007f3e0ff */
[----:B------:R-:W-:-:S05]  /*3030*/  IMAD.X R15, RZ, RZ, R19, P1 ;  /* 0x000000ffff0f7224 */ /* 0x000fca00008e0613 */
[----:B------:R-:W2:Y:S01]  /*3040*/  LDG.E R14, desc[UR58][R14.64] ;  /* 0x0000003a0e0e7981 */ /* 0x000ea2000c1e1900 */
[----:B------:R-:W-:-:S05]  /*3050*/  MOV R0, UR36 ;  /* 0x0000002400007c02 */ /* 0x000fca0008000f00 */
[----:B------:R-:W-:Y:S01]  /*3060*/  IMAD.IADD R27, R27, 0x1, R0 ;  /* 0x000000011b1b7824 */ /* 0x000fe200078e0200 */
[C---:B--2---:R-:W-:Y:S02]  /*3070*/  PRMT R12, R14.reuse, 0x7610, R12 ;  /* 0x000076100e0c7816 */ /* 0x044fe4000000000c */
[----:B------:R-:W-:Y:S01]  /*3080*/  PRMT R11, R14, 0x7632, R11 ;  /* 0x000076320e0b7816 */ /* 0x000fe2000000000b */
[----:B------:R-:W-:Y:S06]  /*3090*/  @!P0 BRA `(.L_x_2312) ;  /* 0x0000000c00a08947 */ /* 0x000fec0003800000 */
        /* <DEDUP_REMOVED lines=232> */
.L_x_2312:
[----:B------:R-:W-:-:S04]  /*3f20*/  LOP3.LUT R13, R13, 0xfffffffc, RZ, 0xc0, !PT ;  /* 0xfffffffc0d0d7812 */ /* 0x000fc800078ec0ff */
[----:B------:R-:W-:-:S05]  /*3f30*/  IADD3 R20, P1, R18, R13, RZ ;  /* 0x0000000d12147210 */ /* 0x000fca0007f3e0ff */
[----:B------:R-:W-:-:S05]  /*3f40*/  IMAD.X R21, RZ, RZ, R19, P1 ;  /* 0x000000ffff157224 */ /* 0x000fca00008e0613 */
[----:B------:R-:W2:Y:S01]  /*3f50*/  LDG.E R20, desc[UR58][R20.64] ;  /* 0x0000003a14147981 */ /* 0x000ea2000c1e1900 */
[----:B------:R-:W-:Y:S01]  /*3f60*/  IMAD.IADD R27, R27, 0x1, R0 ;  /* 0x000000011b1b7824 */ /* 0x000fe200078e0200 */
[----:B------:R-:W-:Y:S01]  /*3f70*/  MOV R26, RZ ;  /* 0x000000ff001a7202 */ /* 0x000fe20000000f00 */
        /* <DEDUP_REMOVED lines=237> */
.L_x_2313:
[----:B------:R-:W-:-:S04]  /*4e50*/  LOP3.LUT R13, R13, 0xfffffffc, RZ, 0xc0, !PT ;  /* 0xfffffffc0d0d7812 */ /* 0x000fc800078ec0ff */
[----:B------:R-:W-:-:S05]  /*4e60*/  IADD3 R20, P1, R18, R13, RZ ;  /* 0x0000000d12147210 */ /* 0x000fca0007f3e0ff */
[----:B------:R-:W-:-:S05]  /*4e70*/  IMAD.X R21, RZ, RZ, R19, P1 ;  /* 0x000000ffff157224 */ /* 0x000fca00008e0613 */
[----:B------:R-:W2:Y:S01]  /*4e80*/  LDG.E R20, desc[UR58][R20.64] ;  /* 0x0000003a14147981 */ /* 0x000ea2000c1e1900 */
[----:B------:R-:W-:Y:S02]  /*4e90*/  IADD3 R27, R27, R0, RZ ;  /* 0x000000001b1b7210 */ /* 0x000fe40007ffe0ff */
[C---:B--2---:R-:W-:Y:S02]  /*4ea0*/  PRMT R13, R20.reuse, 0x7610, R13 ;  /* 0x00007610140d7816 */ /* 0x044fe4000000000d */
[----:B------:R-:W-:Y:S01]  /*4eb0*/  PRMT R14, R20, 0x7632, R14 ;  /* 0x00007632140e7816 */ /* 0x000fe2000000000e */
[----:B------:R-:W-:Y:S06]  /*4ec0*/  @!P0 BRA `(.L_x_2314) ;  /* 0x0000000c00c88947 */ /* 0x000fec0003800000 */
        /* <DEDUP_REMOVED lines=242> */
.L_x_2314:
[----:B------:R-:W-:Y:S01]  /*5df0*/  LOP3.LUT R21, R26, 0xfffffffc, RZ, 0xc0, !PT ;  /* 0xfffffffc1a157812 */ /* 0x000fe200078ec0ff */
[----:B------:R-:W-:Y:S01]  /*5e00*/  IMAD.IADD R27, R27, 0x1, R0 ;  /* 0x000000011b1b7824 */ /* 0x000fe200078e0200 */
[----:B------:R-:W-:Y:S01]  /*5e10*/  LOP3.LUT R9, R12, 0xff, R9, 0xf8, !PT ;  /* 0x000000ff0c097812 */ /* 0x000fe200078ef809 */
[----:B------:R-:W-:Y:S01]  /*5e20*/  ULDC UR4, c[0x0][0x218] ;  /* 0x0000860000047ab9 */ /* 0x000fe20000000800 */
[----:B------:R-:W-:-:S05]  /*5e30*/  IADD3 R20, P1, R18, R21, RZ ;  /* 0x0000001512147210 */ /* 0x000fca0007f3e0ff */
[----:B------:R-:W-:-:S06]  /*5e40*/  IMAD.X R21, RZ, RZ, R19, P1 ;  /* 0x000000ffff157224 */ /* 0x000fcc00008e0613 */
[----:B------:R-:W2:Y:S01]  /*5e50*/  LDG.E R21, desc[UR58][R20.64] ;  /* 0x0000003a14157981 */ /* 0x000ea2000c1e1900 */
[----:B------:R-:W-:Y:S01]  /*5e60*/  LOP3.LUT R10, R11, 0xff, R10, 0xf8, !PT ;  /* 0x000000ff0b0a7812 */ /* 0x000fe200078ef80a */
[----:B------:R-:W-:Y:S01]  /*5e70*/  IMAD R25, R0, 0x3, R27 ;  /* 0x0000000300197824 */ /* 0x000fe200078e021b */
[----:B------:R-:W-:Y:S02]  /*5e80*/  PRMT R9, R9, 0x9910, RZ ;  /* 0x0000991009097816 */ /* 0x000fe400000000ff */
[----:B------:R-:W-:Y:S02]  /*5e90*/  LOP3.LUT R7, R22, 0xff, R7, 0xf8, !PT ;  /* 0x000000ff16077812 */ /* 0x000fe400078ef807 */
[----:B------:R-:W-:Y:S02]  /*5ea0*/  PRMT R10, R10, 0x9910, RZ ;  /* 0x000099100a0a7816 */ /* 0x000fe400000000ff */
[----:B------:R-:W-:Y:S02]  /*5eb0*/  ISETP.NE.AND P3, PT, R9, RZ, PT ;  /* 0x000000ff0900720c */ /* 0x000fe40003f65270 */
[----:B------:R-:W-:Y:S01]  /*5ec0*/  PRMT R9, R7, 0x9910, RZ ;  /* 0x0000991007097816 */ /* 0x000fe200000000ff */
[----:B------:R-:W-:Y:S01]  /*5ed0*/  IMAD.MOV.U32 R7, RZ, RZ, R10 ;  /* 0x000000ffff077224 */ /* 0x000fe200078e000a */
[----:B------:R-:W-:-:S02]  /*5ee0*/  LOP3.LUT R6, R13, 0xff, R6, 0xf8, !PT ;  /* 0x000000ff0d067812 */ /* 0x000fc400078ef806 */
[----:B------:R-:W-:Y:S02]  /*5ef0*/  LOP3.LUT R5, R14, 0xff, R5, 0xf8, !PT ;  /* 0x000000ff0e057812 */ /* 0x000fe400078ef805 */
[----:B------:R-:W-:Y:S02]  /*5f00*/  ISETP.NE.AND P6, PT, R7, RZ, PT ;  /* 0x000000ff0700720c */ /* 0x000fe40003fc5270 */
[----:B------:R-:W-:Y:S02]  /*5f10*/  PRMT R7, R6, 0x9910, RZ ;  /* 0x0000991006077816 */ /* 0x000fe400000000ff */
[----:B------:R-:W-:Y:S02]  /*5f20*/  MOV R26, UR4 ;  /* 0x00000004001a7c02 */ /* 0x000fe40008000f00 */
[----:B------:R-:W-:Y:S02]  /*5f30*/  PRMT R5, R5, 0x9910, RZ ;  /* 0x0000991005057816 */ /* 0x000fe400000000ff */
[----:B------:R-:W-:-:S02]  /*5f40*/  LOP3.LUT R8, R15, 0xff, R8, 0xf8, !PT ;  /* 0x000000ff0f087812 */ /* 0x000fc400078ef808 */
[----:B------:R-:W-:Y:S02]  /*5f50*/  ISETP.GE.U32.AND P1, PT, R25, R26, PT ;  /* 0x0000001a1900720c */ /* 0x000fe40003f26070 */
[----:B------:R-:W-:Y:S02]  /*5f60*/  PRMT R8, R8, 0x9910, RZ ;  /* 0x0000991008087816 */ /* 0x000fe400000000ff */
[----:B------:R-:W-:Y:S02]  /*5f70*/  ISETP.NE.AND P2, PT, R9, RZ, PT ;  /* 0x000000ff0900720c */ /* 0x000fe40003f45270 */
[----:B------:R-:W-:Y:S02]  /*5f80*/  SEL R9, RZ, 0x1, !P3 ;  /* 0x00000001ff097807 */ /* 0x000fe40005800000 */
[----:B------:R-:W-:Y:S02]  /*5f90*/  ISETP.NE.AND P5, PT, R8, RZ, PT ;  /* 0x000000ff0800720c */ /* 0x000fe40003fa5270 */
[----:B------:R-:W-:-:S02]  /*5fa0*/  SEL R10, RZ, 0x1, !P6 ;  /* 0x00000001ff0a7807 */ /* 0x000fc40007000000 */
[----:B------:R-:W-:Y:S02]  /*5fb0*/  SEL R8, RZ, 0x1, !P5 ;  /* 0x00000001ff087807 */ /* 0x000fe40006800000 */
[----:B------:R-:W-:Y:S02]  /*5fc0*/  ISETP.NE.AND P4, PT, R7, RZ, PT ;  /* 0x000000ff0700720c */ /* 0x000fe40003f85270 */
[----:B------:R-:W-:Y:S02]  /*5fd0*/  SEL R7, RZ, 0x1, !P2 ;  /* 0x00000001ff077807 */ /* 0x000fe40005000000 */
[C---:B--2---:R-:W-:Y:S02]  /*5fe0*/  PRMT R6, R21.reuse, 0x7632, R6 ;  /* 0x0000763215067816 */ /* 0x044fe40000000006 */
[----:B------:R-:W-:Y:S02]  /*5ff0*/  LOP3.LUT R4, R21, 0xff, R4, 0xf8, !PT ;  /* 0x000000ff15047812 */ /* 0x000fe400078ef804 */
[----:B------:R-:W-:Y:S01]  /*6000*/  LOP3.LUT R6, R6, 0xff, R3, 0xf8, !PT ;  /* 0x000000ff06067812 */ /* 0x000fe200078ef803 */
[----:B------:R-:W-:Y:S01]  /*6010*/  IMAD.MOV.U32 R3, RZ, RZ, R5 ;  /* 0x000000ffff037224 */ /* 0x000fe200078e0005 */
[----:B------:R-:W-:-:S02]  /*6020*/  PRMT R4, R4, 0x9910, RZ ;  /* 0x0000991004047816 */ /* 0x000fc400000000ff */
[----:B------:R-:W-:Y:S02]  /*6030*/  PRMT R6, R6, 0x9910, RZ ;  /* 0x0000991006067816 */ /* 0x000fe400000000ff */
[----:B------:R-:W-:Y:S02]  /*6040*/  ISETP.NE.AND P3, PT, R3, RZ, PT ;  /* 0x000000ff0300720c */ /* 0x000fe40003f65270 */
[----:B------:R-:W-:Y:S02]  /*6050*/  MOV R3, R6 ;  /* 0x0000000600037202 */ /* 0x000fe40000000f00 */
        /* <DEDUP_REMOVED lines=8> */
.L_x_2310:
[C---:B------:R-:W-:Y:S02]  /*60e0*/  PRMT R29, R21.reuse, 0x7610, R29 ;  /* 0x00007610151d7816 */ /* 0x040fe4000000001d */
[----:B------:R-:W-:-:S07]  /*60f0*/  PRMT R30, R21, 0x7632, R30 ;  /* 0x00007632151e7816 */ /* 0x000fce000000001e */
.L_x_2309:
[----:B------:R-:W-:Y:S05]  /*6100*/  BSYNC B0 ;  /* 0x0000000000007941 */ /* 0x000fea0003800000 */
.L_x_2308:
        /* <DEDUP_REMOVED lines=280> */
.L_x_2318:
[----:B------:R-:W-:-:S04]  /*7290*/  LOP3.LUT R11, R11, 0xfffffffc, RZ, 0xc0, !PT ;  /* 0xfffffffc0b0b7812 */ /* 0x000fc800078ec0ff */
[----:B------:R-:W-:-:S05]  /*72a0*/  IADD3 R20, P2, R18, R11, RZ ;  /* 0x0000000b12147210 */ /* 0x000fca0007f5e0ff */
[----:B------:R-:W-:-:S05]  /*72b0*/  IMAD.X R21, RZ, RZ, R19, P2 ;  /* 0x000000ffff157224 */ /* 0x000fca00010e0613 */
[----:B------:R-:W2:Y:S01]  /*72c0*/  LDG.E R20, desc[UR58][R20.64] ;  /* 0x0000003a14147981 */ /* 0x000ea2000c1e1900 */
[----:B------:R-:W-:-:S04]  /*72d0*/  IADD3 R25, R27, R0, RZ ;  /* 0x000000001b197210 */ /* 0x000fc80007ffe0ff */
        /* <DEDUP_REMOVED lines=278> */
.L_x_2319:
        /* <DEDUP_REMOVED lines=283> */
.L_x_2320:
        /* <DEDUP_REMOVED lines=283> */
.L_x_2321:
[----:B------:R-:W-:-:S04]  /*a7a0*/  LOP3.LUT R29, R29, 0xfffffffc, RZ, 0xc0, !PT ;  /* 0xfffffffc1d1d7812 */ /* 0x000fc800078ec0ff */
[----:B------:R-:W-:-:S05]  /*a7b0*/  IADD3 R18, P1, R18, R29, RZ ;  /* 0x0000001d12127210 */ /* 0x000fca0007f3e0ff */
[----:B------:R-:W-:-:S05]  /*a7c0*/  IMAD.X R19, RZ, RZ, R19, P1 ;  /* 0x000000ffff137224 */ /* 0x000fca00008e0613 */
[----:B------:R-:W2:Y:S02]  /*a7d0*/  LDG.E R18, desc[UR58][R18.64] ;  /* 0x0000003a12127981 */ /* 0x000ea4000c1e1900 */
[C---:B--2---:R-:W-:Y:S02]  /*a7e0*/  PRMT R29, R18.reuse, 0x7610, R29 ;  /* 0x00007610121d7816 */ /* 0x044fe4000000001d */
[----:B------:R-:W-:-:S07]  /*a7f0*/  PRMT R30, R18, 0x7632, R30 ;  /* 0x00007632121e7816 */ /* 0x000fce000000001e */
.L_x_2317:
[----:B------:R-:W-:Y:S05]  /*a800*/  BSYNC B0 ;  /* 0x0000000000007941 */ /* 0x000fea0003800000 */
.L_x_2316:
[----:B------:R-:W-:Y:S04]  /*a810*/  BSSY B0, `(.L_x_2322) ;  /* 0x000002f000007945 */ /* 0x000fe80003800000 */
[----:B------:R-:W-:Y:S05]  /*a820*/  @P0 BRA `(.L_x_2323) ;  /* 0x0000000000b40947 */ /* 0x000fea0003800000 */
[----:B------:R-:W-:Y:S02]  /*a830*/  LOP3.LUT R10, R11, 0xff, R10, 0xf8, !PT ;  /* 0x000000ff0b0a7812 */ /* 0x000fe400078ef80a */
[----:B------:R-:W-:Y:S02]  /*a840*/  IADD3 R11, R27, R0, RZ ;  /* 0x000000001b0b7210 */ /* 0x000fe40007ffe0ff */
[----:B------:R-:W-:Y:S02]  /*a850*/  LOP3.LUT R9, R12, 0xff, R9, 0xf8, !PT ;  /* 0x000000ff0c097812 */ /* 0x000fe400078ef809 */
[----:B------:R-:W-:Y:S02]  /*a860*/  ISETP.GE.U32.AND P2, PT, R11, R26, PT ;  /* 0x0000001a0b00720c */ /* 0x000fe40003f46070 */
[----:B------:R-:W-:Y:S02]  /*a870*/  PRMT R9, R9, 0x9910, RZ ;  /* 0x0000991009097816 */ /* 0x000fe400000000ff */
[----:B------:R-:W-:-:S02]  /*a880*/  PRMT R10, R10, 0x9910, RZ ;  /* 0x000099100a0a7816 */ /* 0x000fc400000000ff */
[----:B------:R-:W-:Y:S02]  /*a890*/  ISETP.NE.AND P0, PT, R9, RZ, PT ;  /* 0x000000ff0900720c */ /* 0x000fe40003f05270 */
[----:B------:R-:W-:Y:S02]  /*a8a0*/  ISETP.NE.AND P1, PT, R10, RZ, PT ;  /* 0x000000ff0a00720c */ /* 0x000fe40003f25270 */
[----:B------:R-:W-:Y:S02]  /*a8b0*/  SEL R9, RZ, 0x1, !P0 ;  /* 0x00000001ff097807 */ /* 0x000fe40004000000 */
[----:B------:R-:W-:Y:S01]  /*a8c0*/  SEL R10, RZ, 0x1, !P1 ;  /* 0x00000001ff0a7807 */ /* 0x000fe20004800000 */
[----:B------:R-:W-:Y:S08]  /*a8d0*/  @P2 BRA `(.L_x_2323) ;  /* 0x0000000000882947 */ /* 0x000ff00003800000 */
[----:B------:R-:W-:Y:S02]  /*a8e0*/  LOP3.LUT R8, R15, 0xff, R8, 0xf8, !PT ;  /* 0x000000ff0f087812 */ /* 0x000fe400078ef808 */
[----:B------:R-:W-:Y:S02]  /*a8f0*/  IADD3 R11, R11, R0, RZ ;  /* 0x000000000b0b7210 */ /* 0x000fe40007ffe0ff */
[----:B------:R-:W-:Y:S02]  /*a900*/  LOP3.LUT R7, R22, 0xff, R7, 0xf8, !PT ;  /* 0x000000ff16077812 */ /* 0x000fe400078ef807 */
[----:B------:R-:W-:Y:S02]  /*a910*/  PRMT R8, R8, 0x9910, RZ ;  /* 0x0000991008087816 */ /* 0x000fe400000000ff */
[----:B------:R-:W-:Y:S02]  /*a920*/  ISETP.GE.U32.AND P2, PT, R11, R26, PT ;  /* 0x0000001a0b00720c */ /* 0x000fe40003f46070 */
[----:B------:R-:W-:Y:S01]  /*a930*/  PRMT R12, R7, 0x9910, RZ ;  /* 0x00009910070c7816 */ /* 0x000fe200000000ff */
[----:B------:R-:W-:-:S04]  /*a940*/  IMAD.MOV.U32 R7, RZ, RZ, R8 ;  /* 0x000000ffff077224 */ /* 0x000fc800078e0008 */
[----:B------:R-:W-:Y:S01]  /*a950*/  IMAD.MOV.U32 R8, RZ, RZ, R12 ;  /* 0x000000ffff087224 */ /* 0x000fe200078e000c */
[----:B------:R-:W-:-:S04]  /*a960*/  ISETP.NE.AND P0, PT, R7, RZ, PT ;  /* 0x000000ff0700720c */ /* 0x000fc80003f05270 */
[----:B------:R-:W-:Y:S02]  /*a970*/  ISETP.NE.AND P1, PT, R8, RZ, PT ;  /* 0x000000ff0800720c */ /* 0x000fe40003f25270 */
[----:B------:R-:W-:Y:S02]  /*a980*/  SEL R8, RZ, 0x1, !P0 ;  /* 0x00000001ff087807 */ /* 0x000fe40004000000 */
[----:B------:R-:W-:Y:S01]  /*a990*/  SEL R7, RZ, 0x1, !P1 ;  /* 0x00000001ff077807 */ /* 0x000fe20004800000 */
[----:B------:R-:W-:Y:S08]  /*a9a0*/  @P2 BRA `(.L_x_2323) ;  /* 0x0000000000542947 */ /* 0x000ff00003800000 */
[----:B------:R-:W-:Y:S01]  /*a9b0*/  IMAD.IADD R11, R11, 0x1, R0 ;  /* 0x000000010b0b7824 */ /* 0x000fe200078e0200 */
[----:B------:R-:W-:Y:S02]  /*a9c0*/  LOP3.LUT R6, R13, 0xff, R6, 0xf8, !PT ;  /* 0x000000ff0d067812 */ /* 0x000fe400078ef806 */
[----:B------:R-:W-:Y:S02]  /*a9d0*/  LOP3.LUT R5, R14, 0xff, R5, 0xf8, !PT ;  /* 0x000000ff0e057812 */ /* 0x000fe400078ef805 */
[----:B------:R-:W-:Y:S02]  /*a9e0*/  ISETP.GE.U32.AND P4, PT, R11, R26, PT ;  /* 0x0000001a0b00720c */ /* 0x000fe40003f86070 */
[----:B------:R-:W-:Y:S02]  /*a9f0*/  PRMT R0, R6, 0x9910, RZ ;  /* 0x0000991006007816 */ /* 0x000fe400000000ff */
[----:B------:R-:W-:Y:S02]  /*aa00*/  PRMT R5, R5, 0x9910, RZ ;  /* 0x0000991005057816 */ /* 0x000fe400000000ff */
[----:B------:R-:W-:-:S02]  /*aa10*/  ISETP.NE.AND P0, PT, R0, RZ, PT ;  /* 0x000000ff0000720c */ /* 0x000fc40003f05270 */
[----:B------:R-:W-:-:S04]  /*aa20*/  ISETP.NE.AND P1, PT, R5, RZ, PT ;  /* 0x000000ff0500720c */ /* 0x000fc80003f25270 */
[----:B------:R-:W-:Y:S02]  /*aa30*/  SEL R5, RZ, 0x1, !P1 ;  /* 0x00000001ff057807 */ /* 0x000fe40004800000 */
[----:B------:R-:W-:Y:S02]  /*aa40*/  @!P4 LOP3.LUT R29, R29, 0xff, R4, 0xf8, !PT ;  /* 0x000000ff1d1dc812 */ /* 0x000fe400078ef804 */
[----:B------:R-:W-:Y:S02]  /*aa50*/  @!P4 LOP3.LUT R30, R30, 0xff, R3, 0xf8, !PT ;  /* 0x000000ff1e1ec812 */ /* 0x000fe400078ef803 */
[----:B------:R-:W-:Y:S02]  /*aa60*/  @!P4 PRMT R29, R29, 0x9910, RZ ;  /* 0x000099101d1dc816 */ /* 0x000fe400000000ff */
[----:B------:R-:W-:-:S03]  /*aa70*/  @!P4 PRMT R11, R30, 0x9910, RZ ;  /* 0x000099101e0bc816 */ /* 0x000fc600000000ff */
[----:B------:R-:W-:Y:S01]  /*aa80*/  @!P4 IMAD.MOV.U32 R6, RZ, RZ, R29 ;  /* 0x000000ffff06c224 */ /* 0x000fe200078e001d */
[----:B------:R-:W-:-:S04]  /*aa90*/  @!P4 ISETP.NE.AND P3, PT, R11, RZ, PT ;  /* 0x000000ff0b00c20c */ /* 0x000fc80003f65270 */
[----:B------:R-:W-:Y:S02]  /*aaa0*/  @!P4 ISETP.NE.AND P2, PT, R6, RZ, PT ;  /* 0x000000ff0600c20c */ /* 0x000fe40003f45270 */
[----:B------:R-:W-:Y:S02]  /*aab0*/  @!P4 SEL R11, RZ, 0x1, !P3 ;  /* 0x00000001ff0bc807 */ /* 0x000fe40005800000 */
[----:B------:R-:W-:Y:S02]  /*aac0*/  @!P4 SEL R0, RZ, 0x1, !P2 ;  /* 0x00000001ff00c807 */ /* 0x000fe40005000000 */
[----:B------:R-:W-:Y:S02]  /*aad0*/  SEL R6, RZ, 0x1, !P0 ;  /* 0x00000001ff067807 */ /* 0x000fe40004000000 */
[----:B------:R-:W-:Y:S02]  /*aae0*/  @!P4 PRMT R4, R0, 0x7610, R4 ;  /* 0x000076100004c816 */ /* 0x000fe40000000004 */
[----:B------:R-:W-:-:S07]  /*aaf0*/  @!P4 PRMT R3, R11, 0x7610, R3 ;  /* 0x000076100b03c816 */ /* 0x000fce0000000003 */
.L_x_2323:
[----:B------:R-:W-:Y:S05]  /*ab00*/  BSYNC B0 ;  /* 0x0000000000007941 */ /* 0x000fea0003800000 */
.L_x_2322:
        /* <DEDUP_REMOVED lines=13> */
.L_x_2307:
        /* <DEDUP_REMOVED lines=18> */
.L_x_2327:
[-C--:B------:R-:W-:Y:S01]  /*ad00*/  IMAD R4, R14, R27.reuse, RZ ;  /* 0x0000001b0e047224 */ /* 0x080fe200078e02ff */
[----:B------:R-:W-:-:S04]  /*ad10*/  IADD3 R27, R0, R27, RZ ;  /* 0x0000001b001b7210 */ /* 0x000fc80007ffe0ff */
[----:B------:R-:W-:Y:S01]  /*ad20*/  SHF.R.U32.HI R21, RZ, 0x1, R4 ;  /* 0x00000001ff157819 */ /* 0x000fe20000011604 */
[----:B------:R-:W-:Y:S02]  /*ad30*/  IMAD R4, R14, R27, RZ ;  /* 0x0000001b0e047224 */ /* 0x000fe400078e02ff */
[----:B------:R-:W-:Y:S02]  /*ad40*/  IMAD.IADD R27, R27, 0x1, R0 ;  /* 0x000000011b1b7824 */ /* 0x000fe400078e0200 */
[----:B------:R-:W-:Y:S01]  /*ad50*/  IMAD.WIDE.U32 R20, R21, 0x4, R18 ;  /* 0x0000000415147825 */ /* 0x000fe200078e0012 */
[----:B------:R-:W-:-:S03]  /*ad60*/  SHF.R.U32.HI R25, RZ, 0x1, R4 ;  /* 0x00000001ff197819 */ /* 0x000fc60000011604 */
[----:B------:R-:W-:Y:S02]  /*ad70*/  IMAD R4, R14, R27, RZ ;  /* 0x0000001b0e047224 */ /* 0x000fe400078e02ff */
[----:B------:R-:W-:Y:S01]  /*ad80*/  IMAD.IADD R27, R27, 0x1, R0 ;  /* 0x000000011b1b7824 */ /* 0x000fe200078e0200 */
[----:B------:R-:W2:Y:S01]  /*ad90*/  LDG.E R21, desc[UR58][R20.64] ;  /* 0x0000003a14157981 */ /* 0x000ea2000c1e1900 */
[----:B------:R-:W-:Y:S01]  /*ada0*/  IMAD.WIDE.U32 R24, R25, 0x4, R18 ;  /* 0x0000000419187825 */ /* 0x000fe200078e0012 */
[----:B------:R-:W-:-:S03]  /*adb0*/  SHF.R.U32.HI R29, RZ, 0x1, R4 ;  /* 0x00000001ff1d7819 */ /* 0x000fc60000011604 */
[----:B------:R-:W-:Y:S02]  /*adc0*/  IMAD R4, R14, R27, RZ ;  /* 0x0000001b0e047224 */ /* 0x000fe400078e02ff */
[----:B------:R-:W-:Y:S01]  /*add0*/  IMAD.WIDE.U32 R28, R29, 0x4, R18 ;  /* 0x000000041d1c7825 */ /* 0x000fe200078e0012 */
[----:B------:R-:W3:Y:S02]  /*ade0*/  LDG.E R24, desc[UR58][R24.64] ;  /* 0x0000003a18187981 */ /* 0x000ee4000c1e1900 */
[----:B------:R-:W-:-:S03]  /*adf0*/  SHF.R.U32.HI R5, RZ, 0x1, R4 ;  /* 0x00000001ff057819 */ /* 0x000fc60000011604 */
[----:B------:R-:W4:Y:S02]  /*ae00*/  LDG.E R29, desc[UR58][R28.64] ;  /* 0x0000003a1c1d7981 */ /* 0x000f24000c1e1900 */
[----:B------:R-:W-:-:S06]  /*ae10*/  IMAD.WIDE.U32 R4, R5, 0x4, R18 ;  /* 0x0000000405047825 */ /* 0x000fcc00078e0012 */
[----:B------:R0:W5:Y:S01]  /*ae20*/  LDG.E R5, desc[UR58][R4.64] ;  /* 0x0000003a04057981 */ /* 0x000162000c1e1900 */
[----:B------:R-:W-:-:S05]  /*ae30*/  IADD3 R27, R27, R0, RZ ;  /* 0x000000001b1b7210 */ /* 0x000fca0007ffe0ff */
[----:B------:R-:W-:-:S05]  /*ae40*/  IMAD R13, R0, 0x3, R27 ;  /* 0x00000003000d7824 */ /* 0x000fca00078e021b */
[----:B------:R-:W-:Y:S02]  /*ae50*/  ISETP.GE.U32.AND P0, PT, R13, R26, PT ;  /* 0x0000001a0d00720c */ /* 0x000fe40003f06070 */
[C---:B--2---:R-:W-:Y:S02]  /*ae60*/  PRMT R20, R21.reuse, 0x7632, R20 ;  /* 0x0000763215147816 */ /* 0x044fe40000000014 */
[----:B------:R-:W-:Y:S02]  /*ae70*/  LOP3.LUT R6, R21, 0xff, R6, 0xf8, !PT ;  /* 0x000000ff15067812 */ /* 0x000fe400078ef806 */
[--C-:B------:R-:W-:Y:S02]  /*ae80*/  LOP3.LUT R20, R20, 0xff, R7.reuse, 0xf8, !PT ;  /* 0x000000ff14147812 */ /* 0x100fe400078ef807 */
[----:B0-----:R-:W-:Y:S02]  /*ae90*/  PRMT R4, R6, 0x9910, RZ ;  /* 0x0000991006047816 */ /* 0x001fe400000000ff */
[----:B---3--:R-:W-:-:S02]  /*aea0*/  PRMT R7, R24, 0x7632, R7 ;  /* 0x0000763218077816 */ /* 0x008fc40000000007 */
[----:B------:R-:W-:Y:S02]  /*aeb0*/  ISETP.NE.AND P6, PT, R4, RZ, PT ;  /* 0x000000ff0400720c */ /* 0x000fe40003fc5270 */
[----:B------:R-:W-:Y:S02]  /*aec0*/  LOP3.LUT R7, R7, 0xff, R8, 0xf8, !PT ;  /* 0x000000ff07077812 */ /* 0x000fe400078ef808 */
[C---:B----4-:R-:W-:Y:S02]  /*aed0*/  PRMT R4, R29.reuse, 0x7632, R4 ;  /* 0x000076321d047816 */ /* 0x050fe40000000004 */
[----:B------:R-:W-:Y:S02]  /*aee0*/  LOP3.LUT R10, R29, 0xff, R10, 0xf8, !PT ;  /* 0x000000ff1d0a7812 */ /* 0x000fe400078ef80a */
[----:B------:R-:W-:Y:S02]  /*aef0*/  PRMT R6, R20, 0x9910, RZ ;  /* 0x0000991014067816 */ /* 0x000fe400000000ff */
[----:B------:R-:W-:-:S02]  /*af00*/  PRMT R8, R7, 0x9910, RZ ;  /* 0x0000991007087816 */ /* 0x000fc400000000ff */
[----:B------:R-:W-:Y:S02]  /*af10*/  LOP3.LUT R9, R24, 0xff, R9, 0xf8, !PT ;  /* 0x000000ff18097812 */ /* 0x000fe400078ef809 */
[----:B------:R-:W-:Y:S02]  /*af20*/  LOP3.LUT R11, R4, 0xff, R11, 0xf8, !PT ;  /* 0x000000ff040b7812 */ /* 0x000fe400078ef80b */
[C---:B-----5:R-:W-:Y:S02]  /*af30*/  PRMT R4, R5.reuse, 0x7632, R4 ;  /* 0x0000763205047816 */ /* 0x060fe40000000004 */
[----:B------:R-:W-:Y:S02]  /*af40*/  PRMT R10, R10, 0x9910, RZ ;  /* 0x000099100a0a7816 */ /* 0x000fe400000000ff */
[----:B------:R-:W-:Y:S02]  /*af50*/  LOP3.LUT R12, R5, 0xff, R12, 0xf8, !PT ;  /* 0x000000ff050c7812 */ /* 0x000fe400078ef80c */
[----:B------:R-:W-:Y:S01]  /*af60*/  ISETP.NE.AND P1, PT, R6, RZ, PT ;  /* 0x000000ff0600720c */ /* 0x000fe20003f25270 */
[----:B------:R-:W-:Y:S01]  /*af70*/  IMAD.MOV.U32 R6, RZ, RZ, R8 ;  /* 0x000000ffff067224 */ /* 0x000fe200078e0008 */
[----:B------:R-:W-:-:S02]  /*af80*/  PRMT R9, R9, 0x9910, RZ ;  /* 0x0000991009097816 */ /* 0x000fc400000000ff */
[----:B------:R-:W-:Y:S02]  /*af90*/  LOP3.LUT R4, R4, 0xff, R3, 0xf8, !PT ;  /* 0x000000ff04047812 */ /* 0x000fe400078ef803 */
[----:B------:R-:W-:Y:S01]  /*afa0*/  MOV R3, R10 ;  /* 0x0000000a00037202 */ /* 0x000fe20000000f00 */
[----:B------:R-:W-:Y:S01]  /*afb0*/  IMAD.MOV.U32 R7, RZ, RZ, R9 ;  /* 0x000000ffff077224 */ /* 0x000fe200078e0009 */
[----:B------:R-:W-:Y:S02]  /*afc0*/  PRMT R12, R12, 0x9910, RZ ;  /* 0x000099100c0c7816 */ /* 0x000fe400000000ff */
[----:B------:R-:W-:Y:S02]  /*afd0*/  ISETP.NE.AND P3, PT, R6, RZ, PT ;  /* 0x000000ff0600720c */ /* 0x000fe40003f65270 */
[----:B------:R-:W-:Y:S02]  /*afe0*/  PRMT R6, R11, 0x9910, RZ ;  /* 0x000099100b067816 */ /* 0x000fe400000000ff */
[----:B------:R-:W-:Y:S01]  /*aff0*/  ISETP.NE.AND P4, PT, R3, RZ, PT ;  /* 0x000000ff0300720c */ /* 0x000fe20003f85270 */
[----:B------:R-:W-:Y:S01]  /*b000*/  IMAD.MOV.U32 R3, RZ, RZ, R12 ;  /* 0x000000ffff037224 */ /* 0x000fe200078e000c */
[----:B------:R-:W-:-:S02]  /*b010*/  PRMT R4, R4, 0x9910, RZ ;  /* 0x0000991004047816 */ /* 0x000fc400000000ff */
[----:B------:R-:W-:Y:S02]  /*b020*/  ISETP.NE.AND P2, PT, R7, RZ, PT ;  /* 0x000000ff0700720c */ /* 0x000fe40003f45270 */
[----:B------:R-:W-:Y:S02]  /*b030*/  ISETP.NE.AND P5, PT, R6, RZ, PT ;  /* 0x000000ff0600720c */ /* 0x000fe40003fa5270 */
[----:B------:R-:W-:Y:S02]  /*b040*/  SEL R6, RZ, 0x1, !P6 ;  /* 0x00000001ff067807 */ /* 0x000fe40007000000 */
[----:B------:R-:W-:Y:S02]  /*b050*/  SEL R7, RZ, 0x1, !P1 ;  /* 0x00000001ff077807 */ /* 0x000fe40004800000 */
[----:B------:R-:W-:Y:S02]  /*b060*/  ISETP.NE.AND P6, PT, R3, RZ, PT ;  /* 0x000000ff0300720c */ /* 0x000fe40003fc5270 */
[----:B------:R-:W-:-:S02]  /*b070*/  ISETP.NE.AND P1, PT, R4, RZ, PT ;  /* 0x000000ff0400720c */ /* 0x000fc40003f25270 */
[----:B------:R-:W-:Y:S02]  /*b080*/  SEL R9, RZ, 0x1, !P2 ;  /* 0x00000001ff097807 */ /* 0x000fe40005000000 */
[----:B------:R-:W-:Y:S02]  /*b090*/  SEL R8, RZ, 0x1, !P3 ;  /* 0x00000001ff087807 */ /* 0x000fe40005800000 */
[----:B------:R-:W-:Y:S02]  /*b0a0*/  SEL R10, RZ, 0x1, !P4 ;  /* 0x00000001ff0a7807 */ /* 0x000fe40006000000 */
[----:B------:R-:W-:Y:S02]  /*b0b0*/  SEL R11, RZ, 0x1, !P5 ;  /* 0x00000001ff0b7807 */ /* 0x000fe40006800000 */
[----:B------:R-:W-:Y:S02]  /*b0c0*/  SEL R12, RZ, 0x1, !P6 ;  /* 0x00000001ff0c7807 */ /* 0x000fe40007000000 */
[----:B------:R-:W-:Y:S01]  /*b0d0*/  SEL R3, RZ, 0x1, !P1 ;  /* 0x00000001ff037807 */ /* 0x000fe20004800000 */
[----:B------:R-:W-:Y:S06]  /*b0e0*/  @!P0 BRA `(.L_x_2327) ;  /* 0xfffffffc00048947 */ /* 0x000fec000383ffff */
[----:B------:R-:W-:Y:S05]  /*b0f0*/  BSYNC B1 ;  /* 0x0000000000017941 */ /* 0x000fea0003800000 */
.L_x_2326:
[C---:B------:R-:W-:Y:S02]  /*b100*/  PRMT R15, R21.reuse, 0x7610, R15 ;  /* 0x00007610150f7816 */ /* 0x040fe4000000000f */
[----:B------:R-:W-:Y:S02]  /*b110*/  PRMT R22, R21, 0x7632, R22 ;  /* 0x0000763215167816 */ /* 0x000fe40000000016 */
[----:B------:R-:W-:Y:S02]  /*b120*/  PRMT R21, R24, 0x7632, R21 ;  /* 0x0000763218157816 */ /* 0x000fe40000000015 */
[C---:B------:R-:W-:Y:S02]  /*b130*/  PRMT R25, R29.reuse, 0x7610, R25 ;  /* 0x000076101d197816 */ /* 0x040fe40000000019 */
[----:B------:R-:W-:Y:S02]  /*b140*/  PRMT R28, R29, 0x7632, R28 ;  /* 0x000076321d1c7816 */ /* 0x000fe4000000001c */
[----:B------:R-:W-:-:S02]  /*b150*/  PRMT R13, R5, 0x7610, R13 ;  /* 0x00007610050d7816 */ /* 0x000fc4000000000d */
[----:B------:R-:W-:-:S07]  /*b160*/  PRMT R20, R5, 0x7632, R20 ;  /* 0x0000763205147816 */ /* 0x000fce0000000014 */
.L_x_2325:
[----:B------:R-:W-:Y:S05]  /*b170*/  BSYNC B0 ;  /* 0x0000000000007941 */ /* 0x000fea0003800000 */
.L_x_2324:
[----:B------:R-:W-:Y:S01]  /*b180*/  ISETP.GE.U32.AND P1, PT, R27, R26, PT ;  /* 0x0000001a1b00720c */ /* 0x000fe20003f26070 */
[----:B------:R-:W-:-:S12]  /*b190*/  BSSY B0, `(.L_x_2328) ;  /* 0x0000022000007945 */ /* 0x000fd80003800000 */
        /* <DEDUP_REMOVED lines=33> */
.L_x_2329:
[----:B------:R-:W-:Y:S05]  /*b3b0*/  BSYNC B0 ;  /* 0x0000000000007941 */ /* 0x000fea0003800000 */
.L_x_2328:
[----:B------:R-:W-:Y:S04]  /*b3c0*/  BSSY B0, `(.L_x_2330) ;  /* 0x000002c000007945 */ /* 0x000fe80003800000 */
[----:B------:R-:W-:Y:S05]  /*b3d0*/  @P1 BRA `(.L_x_2331) ;  /* 0x0000000000a81947 */ /* 0x000fea0003800000 */
[----:B------:R-:W-:Y:S02]  /*b3e0*/  LOP3.LUT R15, R15, 0xff, R6, 0xf8, !PT ;  /* 0x000000ff0f0f7812 */ /* 0x000fe400078ef806 */
[----:B------:R-:W-:Y:S02]  /*b3f0*/  LOP3.LUT R22, R22, 0xff, R7, 0xf8, !PT ;  /* 0x000000ff16167812 */ /* 0x000fe400078ef807 */
[----:B------:R-:W-:Y:S01]  /*b400*/  PRMT R4, R15, 0x9910, RZ ;  /* 0x000099100f047816 */ /* 0x000fe200000000ff */
[----:B------:R-:W-:Y:S01]  /*b410*/  IMAD.IADD R15, R27, 0x1, R0 ;  /* 0x000000011b0f7824 */ /* 0x000fe200078e0200 */
[----:B------:R-:W-:Y:S02]  /*b420*/  PRMT R5, R22, 0x9910, RZ ;  /* 0x0000991016057816 */ /* 0x000fe400000000ff */
[----:B------:R-:W-:Y:S02]  /*b430*/  ISETP.NE.AND P0, PT, R4, RZ, PT ;  /* 0x000000ff0400720c */ /* 0x000fe40003f05270 */
[----:B------:R-:W-:-:S02]  /*b440*/  ISETP.GE.U32.AND P2, PT, R15, R26, PT ;  /* 0x0000001a0f00720c */ /* 0x000fc40003f46070 */
[----:B------:R-:W-:Y:S02]  /*b450*/  ISETP.NE.AND P1, PT, R5, RZ, PT ;  /* 0x000000ff0500720c */ /* 0x000fe40003f25270 */
[----:B------:R-:W-:Y:S02]  /*b460*/  SEL R6, RZ, 0x1, !P0 ;  /* 0x00000001ff067807 */ /* 0x000fe40004000000 */
[----:B------:R-:W-:-:S07]  /*b470*/  SEL R7, RZ, 0x1, !P1 ;  /* 0x00000001ff077807 */ /* 0x000fce0004800000 */
[----:B------:R-:W-:Y:S05]  /*b480*/  @P2 BRA `(.L_x_2331) ;  /* 0x00000000007c2947 */ /* 0x000fea0003800000 */
[----:B------:R-:W-:Y:S02]  /*b490*/  IADD3 R15, R15, R0, RZ ;  /* 0x000000000f0f7210 */ /* 0x000fe40007ffe0ff */
[----:B------:R-:W-:Y:S02]  /*b4a0*/  LOP3.LUT R24, R24, 0xff, R9, 0xf8, !PT ;  /* 0x000000ff18187812 */ /* 0x000fe400078ef809 */
[----:B------:R-:W-:Y:S02]  /*b4b0*/  ISETP.GE.U32.AND P2, PT, R15, R26, PT ;  /* 0x0000001a0f00720c */ /* 0x000fe40003f46070 */
[----:B------:R-:W-:Y:S02]  /*b4c0*/  LOP3.LUT R21, R21, 0xff, R8, 0xf8, !PT ;  /* 0x000000ff15157812 */ /* 0x000fe400078ef808 */
[----:B------:R-:W-:Y:S02]  /*b4d0*/  PRMT R4, R24, 0x9910, RZ ;  /* 0x0000991018047816 */ /* 0x000fe400000000ff */
[----:B------:R-:W-:-:S02]  /*b4e0*/  PRMT R5, R21, 0x9910, RZ ;  /* 0x0000991015057816 */ /* 0x000fc400000000ff */
[----:B------:R-:W-:Y:S02]  /*b4f0*/  ISETP.NE.AND P0, PT, R4, RZ, PT ;  /* 0x000000ff0400720c */ /* 0x000fe40003f05270 */
        /* <DEDUP_REMOVED lines=16> */
[----:B------:R-:W-:Y:S02]  /*b600*/  @!P4 PRMT R10, R20, 0x9910, RZ ;  /* 0x00009910140ac816 */ /* 0x000fe400000000ff */
[----:B------:R-:W-:-:S02]  /*b610*/  @!P4 ISETP.NE.AND P2, PT, R5, RZ, PT ;  /* 0x000000ff0500c20c */ /* 0x000fc40003f45270 */
[----:B------:R-:W-:Y:S02]  /*b620*/  @!P4 ISETP.NE.AND P3, PT, R10, RZ, PT ;  /* 0x000000ff0a00c20c */ /* 0x000fe40003f65270 */
[----:B------:R-:W-:Y:S02]  /*b630*/  @!P4 SEL R0, RZ, 0x1, !P2 ;  /* 0x00000001ff00c807 */ /* 0x000fe40005000000 */
[----:B------:R-:W-:Y:S02]  /*b640*/  @!P4 SEL R4, RZ, 0x1, !P3 ;  /* 0x00000001ff04c807 */ /* 0x000fe40005800000 */
[----:B------:R-:W-:Y:S02]  /*b650*/  SEL R10, RZ, 0x1, !P0 ;  /* 0x00000001ff0a7807 */ /* 0x000fe40004000000 */
[----:B------:R-:W-:Y:S02]  /*b660*/  @!P4 PRMT R12, R0, 0x7610, R12 ;  /* 0x00007610000cc816 */ /* 0x000fe4000000000c */
[----:B------:R-:W-:-:S07]  /*b670*/  @!P4 PRMT R3, R4, 0x7610, R3 ;  /* 0x000076100403c816 */ /* 0x000fce0000000003 */
.L_x_2331:
[----:B------:R-:W-:Y:S05]  /*b680*/  BSYNC B0 ;  /* 0x0000000000007941 */ /* 0x000fea0003800000 */
.L_x_2330:
        /* <DEDUP_REMOVED lines=13> */
.L_x_2306:
        /* <DEDUP_REMOVED lines=22> */
.L_x_2335:
[----:B------:R-:W-:Y:S01]  /*b8c0*/  SHF.R.U32.HI R25, RZ, 0x1, R13 ;  /* 0x00000001ff197819 */ /* 0x000fe2000001160d */
[----:B------:R-:W-:-:S04]  /*b8d0*/  IMAD.IADD R13, R13, 0x1, R6 ;  /* 0x000000010d0d7824 */ /* 0x000fc800078e0206 */
[----:B------:R-:W-:Y:S01]  /*b8e0*/  IMAD.WIDE.U32 R24, R25, 0x4, R18 ;  /* 0x0000000419187825 */ /* 0x000fe200078e0012 */
[----:B------:R-:W-:-:S04]  /*b8f0*/  SHF.R.U32.HI R29, RZ, 0x1, R13 ;  /* 0x00000001ff1d7819 */ /* 0x000fc8000001160d */
[----:B------:R-:W2:Y:S01]  /*b900*/  LDG.E R20, desc[UR58][R24.64] ;  /* 0x0000003a18147981 */ /* 0x000ea2000c1e1900 */
[----:B------:R-:W-:-:S04]  /*b910*/  IMAD.WIDE.U32 R28, R29, 0x4, R18 ;  /* 0x000000041d1c7825 */ /* 0x000fc800078e0012 */
[----:B------:R-:W-:Y:S01]  /*b920*/  IMAD.IADD R13, R13, 0x1, R6 ;  /* 0x000000010d0d7824 */ /* 0x000fe200078e0206 */
[----:B------:R-:W3:Y:S04]  /*b930*/  LDG.E R21, desc[UR58][R28.64] ;  /* 0x0000003a1c157981 */ /* 0x000ee8000c1e1900 */
[----:B------:R-:W-:Y:S02]  /*b940*/  SHF.R.U32.HI R15, RZ, 0x1, R13 ;  /* 0x00000001ff0f7819 */ /* 0x000fe4000001160d */
[----:B------:R-:W-:-:S03]  /*b950*/  IADD3 R13, R13, R6, RZ ;  /* 0x000000060d0d7210 */ /* 0x000fc60007ffe0ff */
[----:B------:R-:W-:Y:S01]  /*b960*/  IMAD.WIDE.U32 R14, R15, 0x4, R18 ;  /* 0x000000040f0e7825 */ /* 0x000fe200078e0012 */
[----:B------:R-:W-:-:S05]  /*b970*/  SHF.R.U32.HI R5, RZ, 0x1, R13 ;  /* 0x00000001ff057819 */ /* 0x000fca000001160d */
[----:B------:R-:W-:Y:S01]  /*b980*/  IMAD.WIDE.U32 R4, R5, 0x4, R18 ;  /* 0x0000000405047825 */ /* 0x000fe200078e0012 */
[----:B------:R-:W4:Y:S05]  /*b990*/  LDG.E R15, desc[UR58][R14.64] ;  /* 0x0000003a0e0f7981 */ /* 0x000f2a000c1e1900 */
[----:B------:R0:W5:Y:S01]  /*b9a0*/  LDG.E R5, desc[UR58][R4.64] ;  /* 0x0000003a04057981 */ /* 0x000162000c1e1900 */
[----:B------:R-:W-:-:S04]  /*b9b0*/  IMAD.IADD R13, R13, 0x1, R6 ;  /* 0x000000010d0d7824 */ /* 0x000fc800078e0206 */
[----:B------:R-:W-:-:S05]  /*b9c0*/  IMAD R27, R6, 0x3, R13 ;  /* 0x00000003061b7824 */ /* 0x000fca00078e020d */
[----:B------:R-:W-:Y:S02]  /*b9d0*/  ISETP.GE.U32.AND P0, PT, R27, R26, PT ;  /* 0x0000001a1b00720c */ /* 0x000fe40003f06070 */
[C---:B--2---:R-:W-:Y:S02]  /*b9e0*/  PRMT R25, R20.reuse, 0x7632, R25 ;  /* 0x0000763214197816 */ /* 0x044fe40000000019 */
[----:B------:R-:W-:Y:S02]  /*b9f0*/  LOP3.LUT R3, R20, 0xff, R3, 0xf8, !PT ;  /* 0x000000ff14037812 */ /* 0x000fe400078ef803 */
[--C-:B------:R-:W-:Y:S02]  /*ba00*/  LOP3.LUT R25, R25, 0xff, R0.reuse, 0xf8, !PT ;  /* 0x000000ff19197812 */ /* 0x100fe400078ef800 */
[----:B---3--:R-:W-:Y:S02]  /*ba10*/  PRMT R0, R21, 0x7632, R0 ;  /* 0x0000763215007816 */ /* 0x008fe40000000000 */
[----:B0-----:R-:W-:-:S02]  /*ba20*/  PRMT R4, R25, 0x9910, RZ ;  /* 0x0000991019047816 */ /* 0x001fc400000000ff */
[----:B------:R-:W-:Y:S02]  /*ba30*/  LOP3.LUT R0, R0, 0xff, R11, 0xf8, !PT ;  /* 0x000000ff00007812 */ /* 0x000fe400078ef80b */
[----:B------:R-:W-:Y:S02]  /*ba40*/  ISETP.NE.AND P1, PT, R4, RZ, PT ;  /* 0x000000ff0400720c */ /* 0x000fe40003f25270 */
[----:B------:R-:W-:Y:S02]  /*ba50*/  PRMT R0, R0, 0x9910, RZ ;  /* 0x0000991000007816 */ /* 0x000fe400000000ff */
[----:B------:R-:W-:Y:S02]  /*ba60*/  LOP3.LUT R12, R21, 0xff, R12, 0xf8, !PT ;  /* 0x000000ff150c7812 */ /* 0x000fe400078ef80c */
[----:B------:R-:W-:Y:S02]  /*ba70*/  MOV R4, R0 ;  /* 0x0000000000047202 */ /* 0x000fe40000000f00 */
[----:B------:R-:W-:-:S02]  /*ba80*/  PRMT R3, R3, 0x9910, RZ ;  /* 0x0000991003037816 */ /* 0x000fc400000000ff */
[----:B----4-:R-:W-:Y:S02]  /*ba90*/  PRMT R0, R15, 0x7632, R0 ;  /* 0x000076320f007816 */ /* 0x010fe40000000000 */
[----:B------:R-:W-:Y:S02]  /*baa0*/  PRMT R12, R12, 0x9910, RZ ;  /* 0x000099100c0c7816 */ /* 0x000fe400000000ff */
[----:B------:R-:W-:Y:S02]  /*bab0*/  LOP3.LUT R9, R0, 0xff, R9, 0xf8, !PT ;  /* 0x000000ff00097812 */ /* 0x000fe400078ef809 */
[C---:B-----5:R-:W-:Y:S02]  /*bac0*/  PRMT R0, R5.reuse, 0x7632, R0 ;  /* 0x0000763205007816 */ /* 0x060fe40000000000 */
[----:B------:R-:W-:Y:S02]  /*bad0*/  LOP3.LUT R8, R5, 0xff, R8, 0xf8, !PT ;  /* 0x000000ff05087812 */ /* 0x000fe400078ef808 */
[----:B------:R-:W-:Y:S01]  /*bae0*/  ISETP.NE.AND P6, PT, R3, RZ, PT ;  /* 0x000000ff0300720c */ /* 0x000fe20003fc5270 */
[----:B------:R-:W-:Y:S01]  /*baf0*/  IMAD.MOV.U32 R3, RZ, RZ, R12 ;  /* 0x000000ffff037224 */ /* 0x000fe200078e000c */
[----:B------:R-:W-:-:S02]  /*bb00*/  LOP3.LUT R0, R0, 0xff, R7, 0xf8, !PT ;  /* 0x000000ff00007812 */ /* 0x000fc400078ef807 */
[----:B------:R-:W-:Y:S02]  /*bb10*/  LOP3.LUT R10, R15, 0xff, R10, 0xf8, !PT ;  /* 0x000000ff0f0a7812 */ /* 0x000fe400078ef80a */
[----:B------:R-:W-:Y:S02]  /*bb20*/  PRMT R8, R8, 0x9910, RZ ;  /* 0x0000991008087816 */ /* 0x000fe400000000ff */
[----:B------:R-:W-:Y:S02]  /*bb30*/  ISETP.NE.AND P3, PT, R4, RZ, PT ;  /* 0x000000ff0400720c */ /* 0x000fe40003f65270 */
[----:B------:R-:W-:Y:S02]  /*bb40*/  PRMT R4, R9, 0x9910, RZ ;  /* 0x0000991009047816 */ /* 0x000fe400000000ff */
[----:B------:R-:W-:Y:S01]  /*bb50*/  PRMT R7, R0, 0x9910, RZ ;  /* 0x0000991000077816 */ /* 0x000fe200000000ff */
[----:B------:R-:W-:Y:S01]  /*bb60*/  IMAD.MOV.U32 R0, RZ, RZ, R8 ;  /* 0x000000ffff007224 */ /* 0x000fe200078e0008 */
[----:B------:R-:W-:-:S02]  /*bb70*/  ISETP.NE.AND P2, PT, R3, RZ, PT ;  /* 0x000000ff0300720c */ /* 0x000fc40003f45270 */
[----:B------:R-:W-:Y:S02]  /*bb80*/  PRMT R3, R10, 0x9910, RZ ;  /* 0x000099100a037816 */ /* 0x000fe400000000ff */
[----:B------:R-:W-:Y:S01]  /*bb90*/  ISETP.NE.AND P5, PT, R4, RZ, PT ;  /* 0x000000ff0400720c */ /* 0x000fe20003fa5270 */
[----:B------:R-:W-:Y:S01]  /*bba0*/  IMAD.MOV.U32 R4, RZ, RZ, R7 ;  /* 0x000000ffff047224 */ /* 0x000fe200078e0007 */
[----:B------:R-:W-:Y:S02]  /*bbb0*/  ISETP.NE.AND P4, PT, R3, RZ, PT ;  /* 0x000000ff0300720c */ /* 0x000fe40003f85270 */
[----:B------:R-:W-:Y:S02]  /*bbc0*/  SEL R3, RZ, 0x1, !P6 ;  /* 0x00000001ff037807 */ /* 0x000fe40007000000 */
[----:B------:R-:W-:Y:S02]  /*bbd0*/  ISETP.NE.AND P6, PT, R0, RZ, PT ;  /* 0x000000ff0000720c */ /* 0x000fe40003fc5270 */
[----:B------:R-:W-:-:S02]  /*bbe0*/  SEL R0, RZ, 0x1, !P1 ;  /* 0x00000001ff007807 */ /* 0x000fc40004800000 */
[----:B------:R-:W-:Y:S02]  /*bbf0*/  ISETP.NE.AND P1, PT, R4, RZ, PT ;  /* 0x000000ff0400720c */ /* 0x000fe40003f25270 */
[----:B------:R-:W-:Y:S02]  /*bc00*/  SEL R12, RZ, 0x1, !P2 ;  /* 0x00000001ff0c7807 */ /* 0x000fe40005000000 */
[----:B------:R-:W-:Y:S02]  /*bc10*/  SEL R11, RZ, 0x1, !P3 ;  /* 0x00000001ff0b7807 */ /* 0x000fe40005800000 */
[----:B------:R-:W-:Y:S02]  /*bc20*/  SEL R10, RZ, 0x1, !P4 ;  /* 0x00000001ff0a7807 */ /* 0x000fe40006000000 */
[----:B------:R-:W-:Y:S02]  /*bc30*/  SEL R9, RZ, 0x1, !P5 ;  /* 0x00000001ff097807 */ /* 0x000fe40006800000 */
[----:B------:R-:W-:-:S02]  /*bc40*/  SEL R8, RZ, 0x1, !P6 ;  /* 0x00000001ff087807 */ /* 0x000fc40007000000 */
[----:B------:R-:W-:Y:S01]  /*bc50*/  SEL R7, RZ, 0x1, !P1 ;  /* 0x00000001ff077807 */ /* 0x000fe20004800000 */
[----:B------:R-:W-:Y:S06]  /*bc60*/  @!P0 BRA `(.L_x_2335) ;  /* 0xfffffffc00148947 */ /* 0x000fec000383ffff */
[----:B------:R-:W-:Y:S05]  /*bc70*/  BSYNC B1 ;  /* 0x0000000000017941 */ /* 0x000fea0003800000 */
.L_x_2334:
[C---:B------:R-:W-:Y:S02]  /*bc80*/  PRMT R24, R20.reuse, 0x7610, R24 ;  /* 0x0000761014187816 */ /* 0x040fe40000000018 */
[----:B------:R-:W-:Y:S02]  /*bc90*/  PRMT R25, R20, 0x7632, R25 ;  /* 0x0000763214197816 */ /* 0x000fe40000000019 */
[C---:B------:R-:W-:Y:S02]  /*bca0*/  PRMT R27, R15.reuse, 0x7610, R27 ;  /* 0x000076100f1b7816 */ /* 0x040fe4000000001b */
[----:B------:R-:W-:Y:S02]  /*bcb0*/  PRMT R22, R15, 0x7632, R22 ;  /* 0x000076320f167816 */ /* 0x000fe40000000016 */
[----:B------:R-:W-:Y:S02]  /*bcc0*/  PRMT R20, R21, 0x7632, R20 ;  /* 0x0000763215147816 */ /* 0x000fe40000000014 */
[----:B------:R-:W-:-:S02]  /*bcd0*/  PRMT R15, R5, 0x7610, R15 ;  /* 0x00007610050f7816 */ /* 0x000fc4000000000f */
[----:B------:R-:W-:-:S07]  /*bce0*/  PRMT R14, R5, 0x7632, R14 ;  /* 0x00007632050e7816 */ /* 0x000fce000000000e */
.L_x_2333:
[----:B------:R-:W-:Y:S05]  /*bcf0*/  BSYNC B0 ;  /* 0x0000000000007941 */ /* 0x000fea0003800000 */
.L_x_2332:
[----:B------:R-:W-:Y:S01]  /*bd00*/  ISETP.GE.U32.AND P1, PT, R13, R26, PT ;  /* 0x0000001a0d00720c */ /* 0x000fe20003f26070 */
[----:B------:R-:W-:-:S12]  /*bd10*/  BSSY B0, `(.L_x_2336) ;  /* 0x000001e000007945 */ /* 0x000fd80003800000 */
        /* <DEDUP_REMOVED lines=29> */
.L_x_2337:
[----:B------:R-:W-:Y:S05]  /*bef0*/  BSYNC B0 ;  /* 0x0000000000007941 */ /* 0x000fea0003800000 */
.L_x_2336:
[----:B------:R-:W-:Y:S04]  /*bf00*/  BSSY B0, `(.L_x_2338) ;  /* 0x000002c000007945 */ /* 0x000fe80003800000 */
        /* <DEDUP_REMOVED lines=31> */
[----:B------:R-:W-:-:S03]  /*c100*/  SEL R10, RZ, 0x1, !P0 ;  /* 0x00000001ff0a7807 */ /* 0x000fc60004000000 */
[----:B------:R-:W-:Y:S02]  /*c110*/  @!P4 LOP3.LUT R15, R15, 0xff, R8, 0xf8, !PT ;  /* 0x000000ff0f0fc812 */ /* 0x000fe400078ef808 */
[----:B------:R-:W-:Y:S02]  /*c120*/  @!P4 LOP3.LUT R14, R14, 0xff, R7, 0xf8, !PT ;  /* 0x000000ff0e0ec812 */ /* 0x000fe400078ef807 */
[----:B------:R-:W-:Y:S02]  /*c130*/  @!P4 PRMT R6, R15, 0x9910, RZ ;  /* 0x000099100f06c816 */ /* 0x000fe400000000ff */
[----:B------:R-:W-:Y:S02]  /*c140*/  @!P4 PRMT R9, R14, 0x9910, RZ ;  /* 0x000099100e09c816 */ /* 0x000fe400000000ff */
[----:B------:R-:W-:Y:S02]  /*c150*/  @!P4 ISETP.NE.AND P2, PT, R6, RZ, PT ;  /* 0x000000ff0600c20c */ /* 0x000fe40003f45270 */
[----:B------:R-:W-:-:S02]  /*c160*/  @!P4 ISETP.NE.AND P3, PT, R9, RZ, PT ;  /* 0x000000ff0900c20c */ /* 0x000fc40003f65270 */
[----:B------:R-:W-:Y:S02]  /*c170*/  @!P4 SEL R4, RZ, 0x1, !P2 ;  /* 0x00000001ff04c807 */ /* 0x000fe40005000000 */
[----:B------:R-:W-:Y:S02]  /*c180*/  @!P4 SEL R5, RZ, 0x1, !P3 ;  /* 0x00000001ff05c807 */ /* 0x000fe40005800000 */
[----:B------:R-:W-:Y:S02]  /*c190*/  SEL R9, RZ, 0x1, !P1 ;  /* 0x00000001ff097807 */ /* 0x000fe40004800000 */
[----:B------:R-:W-:Y:S02]  /*c1a0*/  @!P4 PRMT R8, R4, 0x7610, R8 ;  /* 0x000076100408c816 */ /* 0x000fe40000000008 */
[----:B------:R-:W-:-:S07]  /*c1b0*/  @!P4 PRMT R7, R5, 0x7610, R7 ;  /* 0x000076100507c816 */ /* 0x000fce0000000007 */
.L_x_2339:
[----:B------:R-:W-:Y:S05]  /*c1c0*/  BSYNC B0 ;  /* 0x0000000000007941 */ /* 0x000fea0003800000 */
.L_x_2338:
        /* <DEDUP_REMOVED lines=12> */
.L_x_2290:
[----:B------:R-:W-:Y:S05]  /*c290*/  BSYNC B6 ;  /* 0x0000000000067941 */ /* 0x000fea0003800000 */
.L_x_2289:
[----:B------:R-:W-:Y:S02]  /*c2a0*/  ULDC UR4, c[0x0][0x230] ;  /* 0x00008c0000047ab9 */ /* 0x000fe40000000800 */
[----:B------:R-:W-:-:S13]  /*c2b0*/  ISETP.NE.AND P0, PT, RZ, UR4, PT ;  /* 0x00000004ff007c0c */ /* 0x000fda000bf05270 */
[----:B------:R-:W-:Y:S05]  /*c2c0*/  @!P0 BRA `(.L_x_2340) ;  /* 0x0000000000908947 */ /* 0x000fea0003800000 */
[----:B------:R-:W1:Y:S01]  /*c2d0*/  S2R R4, SR_CgaCtaId ;  /* 0x0000000000047919 */ /* 0x000e620000008800 */
[----:B------:R-:W2:Y:S01]  /*c2e0*/  LDC R9, c[0x0][RZ] ;  /* 0x00000000ff097b82 */ /* 0x000ea20000000800 */
[----:B------:R-:W-:Y:S02]  /*c2f0*/  MOV R0, 0x400 ;  /* 0x0000040000007802 */ /* 0x000fe40000000f00 */
[----:B------:R-:W-:Y:S02]  /*c300*/  PRMT R5, R18, 0x7604, R25 ;  /* 0x0000760412057816 */ /* 0x000fe40000000019 */
[----:B------:R-:W-:-:S03]  /*c310*/  IADD3 R3, R0, 0x10, RZ ;  /* 0x0000001000037810 */ /* 0x000fc60007ffe0ff */
[----:B------:R-:W3:Y:S01]  /*c320*/  LDC R8, c[0x0][0x4] ;  /* 0x00000100ff087b82 */ /* 0x000ee20000000800 */
[----:B--2---:R-:W-:Y:S01]  /*c330*/  IMAD R0, R23, R9, R2 ;  /* 0x0000000917007224 */ /* 0x004fe200078e0202 */
[----:B-1----:R-:W-:Y:S02]  /*c340*/  LEA R3, R4, R3, 0x18 ;  /* 0x0000000304037211 */ /* 0x002fe400078ec0ff */
[----:B---3--:R-:W-:-:S03]  /*c350*/  SHF.R.U32.HI R4, RZ, 0x1, R8 ;  /* 0x00000001ff047819 */ /* 0x008fc60000011608 */
[----:B------:R-:W-:Y:S01]  /*c360*/  IMAD R0, R0, 0x2, R3 ;  /* 0x0000000200007824 */ /* 0x000fe200078e0203 */
[----:B------:R-:W-:-:S04]  /*c370*/  ISETP.NE.AND P0, PT, R4, RZ, PT ;  /* 0x000000ff0400720c */ /* 0x000fc80003f05270 */
[----:B------:R1:W-:Y:S09]  /*c380*/  STS.U16 [R0], R5 ;  /* 0x0000000500007388 */ /* 0x0003f20000000400 */
[----:B-1----:R-:W-:Y:S05]  /*c390*/  @!P0 BRA `(.L_x_2340) ;  /* 0x00000000005c8947 */ /* 0x002fea0003800000 */
.L_x_2343:
        /* <DEDUP_REMOVED lines=20> */
.L_x_2342:
[----:B------:R-:W-:Y:S05]  /*c4e0*/  BSYNC B0 ;  /* 0x0000000000007941 */ /* 0x000fea0003800000 */
.L_x_2341:
[----:B------:R-:W-:Y:S01]  /*c4f0*/  IMAD.MOV.U32 R4, RZ, RZ, R7 ;  /* 0x000000ffff047224 */ /* 0x000fe200078e0007 */
[----:B------:R-:W-:Y:S06]  /*c500*/  @P2 BRA `(.L_x_2343) ;  /* 0xfffffffc00a42947 */ /* 0x000fec000383ffff */
.L_x_2340:
        /* <DEDUP_REMOVED lines=17> */
[----:B------:R-:W-:-:S03]  /*c620*/  HFMA2.MMA R0, -RZ, RZ, 0, 1.9073486328125e-06 ;  /* 0x00000020ff007435 */ /* 0x000fc600000001ff */
[----:B------:R-:W-:-:S13]  /*c630*/  ISETP.GE.AND P0, PT, R4, 0x20, PT ;  /* 0x000000200400780c */ /* 0x000fda0003f06270 */
[----:B-1----:R-:W-:Y:S05]  /*c640*/  @!P0 BRA `(.L_x_2345) ;  /* 0x0000000000588947 */ /* 0x002fea0003800000 */
.L_x_2348:
[----:B------:R-:W-:Y:S01]  /*c650*/  IMAD.IADD R0, R2, 0x1, R4 ;  /* 0x0000000102007824 */ /* 0x000fe200078e0204 */
        /* <DEDUP_REMOVED lines=16> */
.L_x_2347:
[----:B------:R-:W-:Y:S05]  /*c760*/  BSYNC B0 ;  /* 0x0000000000007941 */ /* 0x000fea0003800000 */
.L_x_2346:
[----:B------:R-:W-:-:S04]  /*c770*/  SHF.R.S32.HI R4, RZ, 0x1, R4 ;  /* 0x00000001ff047819 */ /* 0x000fc80000011404 */
[----:B------:R-:W-:-:S13]  /*c780*/  ISETP.GE.AND P0, PT, R4, 0x20, PT ;  /* 0x000000200400780c */ /* 0x000fda0003f06270 */
[----:B------:R-:W-:Y:S05]  /*c790*/  @P0 BRA `(.L_x_2348) ;  /* 0xfffffffc00ac0947 */ /* 0x000fea000383ffff */
[----:B------:R-:W-:-:S07]  /*c7a0*/  MOV R0, 0x20 ;  /* 0x0000002000007802 */ /* 0x000fce0000000f00 */
.L_x_2345:
[----:B------:R-:W-:Y:S01]  /*c7b0*/  ISETP.GE.AND P0, PT, R0, 0x2, PT ;  /* 0x000000020000780c */ /* 0x000fe20003f06270 */
[----:B------:R-:W-:Y:S05]  /*c7c0*/  WARPSYNC.ALL ;  /* 0x0000000000007948 */ /* 0x000fea0003800000 */
[----:B------:R-:W-:Y:S07]  /*c7d0*/  BAR.SYNC.DEFER_BLOCKING 0x0 ;  /* 0x0000000000007b1d */ /* 0x000fee0000010000 */
[----:B------:R-:W-:Y:S05]  /*c7e0*/  @!P0 BRA `(.L_x_2344) ;  /* 0x0000000000408947 */ /* 0x000fea0003800000 */
[----:B-1----:R-:W-:-:S07]  /*c7f0*/  IMAD.MOV.U32 R3, RZ, RZ, 0x1 ;  /* 0x00000001ff037424 */ /* 0x002fce00078e00ff */
.L_x_2349:
        /* <DEDUP_REMOVED lines=15> */
.L_x_2344:
[----:B------:R-:W2:Y:S01]  /*c8f0*/  LDC R12, c[0x0][0x3e8] ;  /* 0x0000fa00ff0c7b82 */ /* 0x000ea20000000800 */
[----:B------:R-:W-:Y:S01]  /*c900*/  HFMA2.MMA R19, -RZ, RZ, 0, 0 ;  /* 0x00000000ff137435 */ /* 0x000fe200000001ff */
[----:B------:R-:W-:Y:S01]  /*c910*/  IMAD.MOV.U32 R22, RZ, RZ, RZ ;  /* 0x000000ffff167224 */ /* 0x000fe200078e00ff */
[----:B--2---:R-:W-:-:S13]  /*c920*/  ISETP.NE.AND P1, PT, R12, RZ, PT ;  /* 0x000000ff0c00720c */ /* 0x004fda0003f25270 */
[----:B------:R-:W-:Y:S05]  /*c930*/  @!P1 BRA `(.L_x_2350) ;  /* 0x0000001000449947 */ /* 0x000fea0003800000 */
[----:B------:R-:W-:Y:S01]  /*c940*/  IMAD.MOV.U32 R16, RZ, RZ, RZ ;  /* 0x000000ffff107224 */ /* 0x000fe200078e00ff */
[----:B------:R-:W-:Y:S01]  /*c950*/  ULDC.64 UR4, c[0x0][0x3f0] ;  /* 0x0000fc0000047ab9 */ /* 0x000fe20000000a00 */
[----:B------:R-:W-:Y:S02]  /*c960*/  ISETP.NE.AND P0, PT, R12, 0x1, PT ;  /* 0x000000010c00780c */ /* 0x000fe40003f05270 */
[----:B------:R-:W-:Y:S01]  /*c970*/  IMAD.HI.U32 R4, R17, UR4, R16 ;  /* 0x0000000411047c27 */ /* 0x000fe2000f8e0010 */
[----:B------:R-:W-:-:S04]  /*c980*/  ULDC UR4, c[0x0][0x3ec] ;  /* 0x0000fb0000047ab9 */ /* 0x000fc80000000800 */
[----:B-1----:R-:W-:-:S04]  /*c990*/  SHF.R.U32.HI R5, RZ, UR5, R4 ;  /* 0x00000005ff057c19 */ /* 0x002fc80008011604 */
        /* <DEDUP_REMOVED lines=267> */
.L_x_2350:
        /* <DEDUP_REMOVED lines=275> */
.L_x_2351:
        /* <DEDUP_REMOVED lines=294> */
.L_x_2353:
        /* <DEDUP_REMOVED lines=275> */
.L_x_2354:
        /* <DEDUP_REMOVED lines=14> */
.L_x_2356:
[----:B------:R-:W-:Y:S05]  /*10ff0*/  BSYNC B0 ;  /* 0x0000000000007941 */ /* 0x000fea0003800000 */
.L_x_2355:
        /* <DEDUP_REMOVED lines=15> */
.L_x_2358:
[----:B------:R-:W-:Y:S05]  /*110f0*/  BSYNC B0 ;  /* 0x0000000000007941 */ /* 0x000fea0003800000 */
.L_x_2357:
        /* <DEDUP_REMOVED lines=35> */
.L_x_2360:
[----:B------:R-:W-:Y:S05]  /*11330*/  BSYNC B0 ;  /* 0x0000000000007941 */ /* 0x000fea0003800000 */
.L_x_2359:
        /* <DEDUP_REMOVED lines=30> */
[----:B------:R-:W-:Y:S01]  /*11520*/  MOV R10, R8 ;  /* 0x00000008000a7202 */ /* 0x000fe20000000f00 */
[----:B------:R-:W-:Y:S01]  /*11530*/  IMAD R11, R0, UR7, RZ ;  /* 0x00000007000b7c24 */ /* 0x000fe2000f8e02ff */
[----:B------:R-:W-:-:S04]  /*11540*/  PRMT R17, R18, 0x7610, R17 ;  /* 0x0000761012117816 */ /* 0x000fc80000000011 */
[----:B------:R-:W2:Y:S01]  /*11550*/  LDC.64 R6, c[0x0][0x600] ;  /* 0x00018000ff067b82 */ /* 0x000ea20000000a00 */
[----:B-1----:R-:W-:-:S07]  /*11560*/  IMAD R13, R13, UR6, RZ ;  /* 0x000000060d0d7c24 */ /* 0x002fce000f8e02ff */
.L_x_2365:
[----:B------:R-:W-:-:S04]  /*11570*/  IMAD.IADD R9, R11, 0x1, R10 ;  /* 0x000000010b097824 */ /* 0x000fc800078e020a */
        /* <DEDUP_REMOVED lines=11> */
.L_x_2364:
[----:B------:R-:W-:Y:S05]  /*11630*/  BRA `(.L_x_2363) ;  /* 0x00000000005c7947 */ /* 0x000fea0003800000 */
.L_x_2362:
        /* <DEDUP_REMOVED lines=11> */
.L_x_2366:
[----:B------:R-:W-:-:S04]  /*116f0*/  IMAD.IADD R9, R0, 0x1, R11 ;  /* 0x0000000100097824 */ /* 0x000fc800078e020b */
[----:B-1----:R-:W-:-:S04]  /*11700*/  IMAD R9, R9, R12, R2 ;  /* 0x0000000c09097224 */ /* 0x002fc800078e0202 */
[----:B--2---:R-:W-:-:S05]  /*11710*/  IMAD.WIDE.U32 R8, R9, 0x2, R6 ;  /* 0x0000000209087825 */ /* 0x004fca00078e0006 */
[----:B------:R-:W2:Y:S04]  /*11720*/  LDG.E.U8 R13, desc[UR58][R8.64] ;  /* 0x0000003a080d7981 */ /* 0x000ea8000c1e1100 */
[----:B------:R-:W4:Y:S01]  /*11730*/  LDG.E.U8 R10, desc[UR58][R8.64+0x1] ;  /* 0x0000013a080a7981 */ /* 0x000f22000c1e1100 */
[----:B---3--:R-:W-:-:S05]  /*11740*/  IMAD.IADD R11, R14, 0x1, R11 ;  /* 0x000000010e0b7824 */ /* 0x008fca00078e020b */
[----:B------:R-:W-:Y:S02]  /*11750*/  ISETP.GE.U32.AND P3, PT, R11, UR7, PT ;  /* 0x000000070b007c0c */ /* 0x000fe4000bf66070 */
[----:B--2---:R-:W-:Y:S02]  /*11760*/  LOP3.LUT P0, RZ, R13, 0xff, R18, 0xc8, !PT ;  /* 0x000000ff0dff7812 */ /* 0x004fe4000780c812 */
[----:B----4-:R-:W-:Y:S02]  /*11770*/  LOP3.LUT P2, RZ, R10, 0xff, R17, 0xc8, !PT ;  /* 0x000000ff0aff7812 */ /* 0x010fe4000784c811 */
[----:B------:R-:W-:Y:S02]  /*11780*/  SEL R18, RZ, 0x1, !P0 ;  /* 0x00000001ff127807 */ /* 0x000fe40004000000 */
[----:B------:R-:W-:-:S05]  /*11790*/  SEL R17, RZ, 0x1, !P2 ;  /* 0x00000001ff117807 */ /* 0x000fca0005000000 */
[----:B------:R-:W-:Y:S05]  /*117a0*/  @!P3 BRA `(.L_x_2366) ;  /* 0xfffffffc00d0b947 */ /* 0x000fea000383ffff */
.L_x_2363:
[----:B------:R-:W-:Y:S05]  /*117b0*/  BSYNC B0 ;  /* 0x0000000000007941 */ /* 0x000fea0003800000 */
.L_x_2361:
        /* <DEDUP_REMOVED lines=11> */
[----:B------:R-:W-:-:S07]  /*11870*/  MOV R6, UR5 ;  /* 0x0000000500067c02 */ /* 0x000fce0008000f00 */
.L_x_2370:
[C-C-:B------:R-:W-:Y:S01]  /*11880*/  IMAD.IADD R8, R23.reuse, 0x1, R6.reuse ;  /* 0x0000000117087824 */ /* 0x140fe200078e0206 */
[----:B------:R-:W-:Y:S01]  /*11890*/  BAR.SYNC.DEFER_BLOCKING 0x0 ;  /* 0x0000000000007b1d */ /* 0x000fe20000010000 */
[----:B------:R-:W-:Y:S02]  /*118a0*/  ISETP.GT.AND P3, PT, R6, 0x1, PT ;  /* 0x000000010600780c */ /* 0x000fe40003f64270 */
[----:B------:R-:W-:Y:S02]  /*118b0*/  SHF.R.S32.HI R10, RZ, 0x1, R6 ;  /* 0x00000001ff0a7819 */ /* 0x000fe40000011406 */
[----:B------:R-:W-:Y:S01]  /*118c0*/  ISETP.GE.U32.AND P0, PT, R8, UR6, PT ;  /* 0x0000000608007c0c */ /* 0x000fe2000bf06070 */
[----:B------:R-:W-:Y:S03]  /*118d0*/  BSSY B0, `(.L_x_2368) ;  /* 0x000000e000007945 */ /* 0x000fe60003800000 */
        /* <DEDUP_REMOVED lines=13> */
.L_x_2369:
[----:B------:R-:W-:Y:S05]  /*119b0*/  BSYNC B0 ;  /* 0x0000000000007941 */ /* 0x000fea0003800000 */
.L_x_2368:
[----:B------:R-:W-:Y:S01]  /*119c0*/  IMAD.MOV.U32 R6, RZ, RZ, R10 ;  /* 0x000000ffff067224 */ /* 0x000fe200078e000a */
[----:B------:R-:W-:Y:S06]  /*119d0*/  @P3 BRA `(.L_x_2370) ;  /* 0xfffffffc00a83947 */ /* 0x000fec000383ffff */
.L_x_2367:
        /* <DEDUP_REMOVED lines=13> */
.L_x_2375:
[----:B------:R-:W-:Y:S01]  /*11ab0*/  IMAD.IADD R6, R2, 0x1, R8 ;  /* 0x0000000102067824 */ /* 0x000fe200078e0208 */
[----:B------:R-:W-:Y:S04]  /*11ac0*/  BAR.SYNC.DEFER_BLOCKING 0x0 ;  /* 0x0000000000007b1d */ /* 0x000fe80000010000 */
[----:B------:R-:W-:Y:S02]  /*11ad0*/  ISETP.GE.U32.AND P0, PT, R6, R7, PT ;  /* 0x000000070600720c */ /* 0x000fe40003f06070 */
[----:B------:R-:W-:Y:S02]  /*11ae0*/  BSSY B0, `(.L_x_2373) ;  /* 0x000000d000007945 */ /* 0x000fe40003800000 */
[----:B------:R-:W-:-:S13]  /*11af0*/  ISETP.GE.U32.OR P0, PT, R2, R8, P0 ;  /* 0x000000080200720c */ /* 0x000fda0000706470 */
        /* <DEDUP_REMOVED lines=11> */
.L_x_2374:
[----:B------:R-:W-:Y:S05]  /*11bb0*/  BSYNC B0 ;  /* 0x0000000000007941 */ /* 0x000fea0003800000 */
.L_x_2373:
[----:B------:R-:W-:-:S04]  /*11bc0*/  SHF.R.S32.HI R8, RZ, 0x1, R8 ;  /* 0x00000001ff087819 */ /* 0x000fc80000011408 */
[----:B------:R-:W-:-:S13]  /*11bd0*/  ISETP.GE.AND P0, PT, R8, 0x20, PT ;  /* 0x000000200800780c */ /* 0x000fda0003f06270 */
[----:B------:R-:W-:Y:S05]  /*11be0*/  @P0 BRA `(.L_x_2375) ;  /* 0xfffffffc00b00947 */ /* 0x000fea000383ffff */
[----:B------:R-:W-:-:S07]  /*11bf0*/  IMAD.MOV.U32 R6, RZ, RZ, 0x20 ;  /* 0x00000020ff067424 */ /* 0x000fce00078e00ff */
.L_x_2372:
[----:B------:R-:W-:Y:S01]  /*11c00*/  BAR.SYNC.DEFER_BLOCKING 0x0 ;  /* 0x0000000000007b1d */ /* 0x000fe20000010000 */
[----:B------:R-:W-:-:S13]  /*11c10*/  ISETP.GE.AND P0, PT, R6, 0x2, PT ;  /* 0x000000020600780c */ /* 0x000fda0003f06270 */
[----:B------:R-:W-:Y:S05]  /*11c20*/  @!P0 BRA `(.L_x_2371) ;  /* 0x0000000000408947 */ /* 0x000fea0003800000 */
[----:B------:R-:W-:-:S07]  /*11c30*/  IMAD.MOV.U32 R7, RZ, RZ, 0x1 ;  /* 0x00000001ff077424 */ /* 0x000fce00078e00ff */
.L_x_2376:
        /* <DEDUP_REMOVED lines=15> */
.L_x_2371:
        /* <DEDUP_REMOVED lines=15> */
.L_x_2378:
        /* <DEDUP_REMOVED lines=21> */
.L_x_2380:
        /* <DEDUP_REMOVED lines=24> */
.L_x_2381:
[----:B------:R-:W-:Y:S01]  /*120f0*/  ULDC.64 UR4, c[0x0][0x5e8] ;  /* 0x00017a0000047ab9 */ /* 0x000fe20000000a00 */
[----:B------:R-:W-:Y:S02]  /*12100*/  LOP3.LUT P0, RZ, R17, 0xff, RZ, 0xc0, !PT ;  /* 0x000000ff11ff7812 */ /* 0x000fe4000780c0ff */
[----:B------:R-:W-:Y:S02]  /*12110*/  IADD3 R16, P1, R16, UR4, RZ ;  /* 0x0000000410107c10 */ /* 0x000fe4000ff3e0ff */
[----:B-1----:R-:W-:-:S03]  /*12120*/  SEL R3, RZ, 0x1, !P0 ;  /* 0x00000001ff037807 */ /* 0x002fc60004000000 */
[----:B------:R-:W-:-:S05]  /*12130*/  IMAD.X R17, RZ, RZ, UR5, P1 ;  /* 0x00000005ff117e24 */ /* 0x000fca00088e06ff */
[----:B------:R-:W-:Y:S01]  /*12140*/  STG.E.U8 desc[UR58][R16.64], R3 ;  /* 0x0000000310007986 */ /* 0x000fe2000c10113a */
[----:B------:R-:W-:Y:S05]  /*12150*/  EXIT ;  /* 0x000000000000794d */ /* 0x000fea0003800000 */
.L_x_2379:
[----:B------:R-:W-:Y:S04]  /*12160*/  STG.E.U8 desc[UR58][R4.64], R18 ;  /* 0x0000001204007986 */ /* 0x000fe8000c10113a */
[----:B------:R-:W-:Y:S01]  /*12170*/  STG.E.U8 desc[UR58][R4.64+0x1], R17 ;  /* 0x0000011104007986 */ /* 0x000fe2000c10113a */
[----:B------:R-:W-:Y:S05]  /*12180*/  EXIT ;  /* 0x000000000000794d */ /* 0x000fea0003800000 */
.L_x_2377:
[----:B------:R-:W-:Y:S01]  /*12190*/  ISETP.NE.AND P2, PT, RZ, UR36, PT ;  /* 0x00000024ff007c0c */ /* 0x000fe2000bf45270 */
[----:B------:R-:W-:Y:S02]  /*121a0*/  ULDC.64 UR4, c[0x0][0x5e8] ;  /* 0x00017a0000047ab9 */ /* 0x000fe40000000a00 */
[----:B------:R-:W-:Y:S02]  /*121b0*/  IADD3 R4, P1, R16, UR4, RZ ;  /* 0x0000000410047c10 */ /* 0x000fe4000ff3e0ff */
[----:B------:R-:W-:-:S03]  /*121c0*/  IADD3 R2, P0, R19, UR4, RZ ;  /* 0x0000000413027c10 */ /* 0x000fc6000ff1e0ff */
[----:B------:R-:W-:Y:S01]  /*121d0*/  IMAD.X R5, RZ, RZ, UR5, P1 ;  /* 0x00000005ff057e24 */ /* 0x000fe200088e06ff */
[----:B------:R-:W-:-:S04]  /*121e0*/  IADD3.X R3, RZ, UR5, RZ, P0, !PT ;  /* 0x00000005ff037c10 */ /* 0x000fc800087fe4ff */
[----:B-12---:R-:W2:Y:S04]  /*121f0*/  @P2 LDG.E.U8 R0, desc[UR58][R4.64] ;  /* 0x0000003a04002981 */ /* 0x006ea8000c1e1100 */
        /* <DEDUP_REMOVED lines=30> */
.L_x_2383:
        /* <DEDUP_REMOVED lines=24> */
.L_x_2384:
[----:B------:R-:W-:Y:S01]  /*12560*/  ULDC.64 UR4, c[0x0][0x5e8] ;  /* 0x00017a0000047ab9 */ /* 0x000fe20000000a00 */
[----:B------:R-:W-:Y:S02]  /*12570*/  LOP3.LUT P0, RZ, R17, 0xff, RZ, 0xc0, !PT ;  /* 0x000000ff11ff7812 */ /* 0x000fe4000780c0ff */
[----:B------:R-:W-:Y:S02]  /*12580*/  IADD3 R16, P1, R16, UR4, RZ ;  /* 0x0000000410107c10 */ /* 0x000fe4000ff3e0ff */
[----:B-1----:R-:W-:Y:S02]  /*12590*/  SEL R3, RZ, 0x1, !P0 ;  /* 0x00000001ff037807 */ /* 0x002fe40004000000 */
[----:B------:R-:W-:-:S05]  /*125a0*/  IADD3.X R17, RZ, UR5, RZ, P1, !PT ;  /* 0x00000005ff117c10 */ /* 0x000fca0008ffe4ff */
[----:B------:R-:W-:Y:S01]  /*125b0*/  STG.E.U8 desc[UR58][R16.64], R3 ;  /* 0x0000000310007986 */ /* 0x000fe2000c10113a */
[----:B------:R-:W-:Y:S05]  /*125c0*/  EXIT ;  /* 0x000000000000794d */ /* 0x000fea0003800000 */
.L_x_2382:
[----:B------:R-:W-:Y:S02]  /*125d0*/  LOP3.LUT P0, RZ, R18, 0xff, RZ, 0xc0, !PT ;  /* 0x000000ff12ff7812 */ /* 0x000fe4000780c0ff */
[----:B------:R-:W-:Y:S02]  /*125e0*/  LOP3.LUT P1, RZ, R17, 0xff, RZ, 0xc0, !PT ;  /* 0x000000ff11ff7812 */ /* 0x000fe4000782c0ff */
[----:B------:R-:W-:Y:S02]  /*125f0*/  SEL R7, RZ, 0x1, !P0 ;  /* 0x00000001ff077807 */ /* 0x000fe40004000000 */
[----:B------:R-:W-:-:S03]  /*12600*/  SEL R9, RZ, 0x1, !P1 ;  /* 0x00000001ff097807 */ /* 0x000fc60004800000 */
[----:B------:R-:W-:Y:S04]  /*12610*/  STG.E.U8 desc[UR58][R2.64], R7 ;  /* 0x0000000702007986 */ /* 0x000fe8000c10113a */
[----:B------:R-:W-:Y:S01]  /*12620*/  STG.E.U8 desc[UR58][R4.64], R9 ;  /* 0x0000000904007986 */ /* 0x000fe2000c10113a */
[----:B------:R-:W-:Y:S05]  /*12630*/  EXIT ;  /* 0x000000000000794d */ /* 0x000fea0003800000 */
.L_x_2352:
        /* <DEDUP_REMOVED lines=25> */
.L_x_2386:
        /* <DEDUP_REMOVED lines=21> */
.L_x_2388:
        /* <DEDUP_REMOVED lines=24> */
.L_x_2389:
[----:B------:R-:W-:Y:S01]  /*12aa0*/  ULDC.64 UR4, c[0x0][0x5e8] ;  /* 0x00017a0000047ab9 */ /* 0x000fe20000000a00 */
[----:B------:R-:W-:Y:S02]  /*12ab0*/  LOP3.LUT P0, RZ, R18, 0xff, RZ, 0xc0, !PT ;  /* 0x000000ff12ff7812 */ /* 0x000fe4000780c0ff */
[----:B------:R-:W-:Y:S02]  /*12ac0*/  IADD3 R2, P1, R19, UR4, RZ ;  /* 0x0000000413027c10 */ /* 0x000fe4000ff3e0ff */
[----:B------:R-:W-:Y:S02]  /*12ad0*/  SEL R5, RZ, 0x1, !P0 ;  /* 0x00000001ff057807 */ /* 0x000fe40004000000 */
[----:B-1----:R-:W-:-:S05]  /*12ae0*/  IADD3.X R3, RZ, UR5, RZ, P1, !PT ;  /* 0x00000005ff037c10 */ /* 0x002fca0008ffe4ff */
[----:B------:R-:W-:Y:S01]  /*12af0*/  STG.E.U8 desc[UR58][R2.64], R5 ;  /* 0x0000000502007986 */ /* 0x000fe2000c10113a */
[----:B------:R-:W-:Y:S05]  /*12b00*/  EXIT ;  /* 0x000000000000794d */ /* 0x000fea0003800000 */
.L_x_2387:
[----:B------:R-:W-:Y:S04]  /*12b10*/  STG.E.U8 desc[UR58][R4.64], R25 ;  /* 0x0000001904007986 */ /* 0x000fe8000c10113a */
[----:B------:R-:W-:Y:S01]  /*12b20*/  STG.E.U8 desc[UR58][R4.64+0x1], R18 ;  /* 0x0000011204007986 */ /* 0x000fe2000c10113a */
[----:B------:R-:W-:Y:S05]  /*12b30*/  EXIT ;  /* 0x000000000000794d */ /* 0x000fea0003800000 */
.L_x_2385:
        /* <DEDUP_REMOVED lines=37> */
.L_x_2391:
        /* <DEDUP_REMOVED lines=24> */
.L_x_2392:
[----:B------:R-:W-:Y:S01]  /*12f10*/  ULDC.64 UR4, c[0x0][0x5e8] ;  /* 0x00017a0000047ab9 */ /* 0x000fe20000000a00 */
[----:B------:R-:W-:Y:S02]  /*12f20*/  LOP3.LUT P0, RZ, R18, 0xff, RZ, 0xc0, !PT ;  /* 0x000000ff12ff7812 */ /* 0x000fe4000780c0ff */
[----:B------:R-:W-:Y:S02]  /*12f30*/  IADD3 R2, P1, R19, UR4, RZ ;  /* 0x0000000413027c10 */ /* 0x000fe4000ff3e0ff */
[----:B------:R-:W-:Y:S02]  /*12f40*/  SEL R5, RZ, 0x1, !P0 ;  /* 0x00000001ff057807 */ /* 0x000fe40004000000 */
[----:B-1----:R-:W-:-:S05]  /*12f50*/  IADD3.X R3, RZ, UR5, RZ, P1, !PT ;  /* 0x00000005ff037c10 */ /* 0x002fca0008ffe4ff */
[----:B------:R-:W-:Y:S01]  /*12f60*/  STG.E.U8 desc[UR58][R2.64], R5 ;  /* 0x0000000502007986 */ /* 0x000fe2000c10113a */
[----:B------:R-:W-:Y:S05]  /*12f70*/  EXIT ;  /* 0x000000000000794d */ /* 0x000fea0003800000 */
.L_x_2390:
[----:B------:R-:W-:Y:S02]  /*12f80*/  LOP3.LUT P0, RZ, R25, 0xff, RZ, 0xc0, !PT ;  /* 0x000000ff19ff7812 */ /* 0x000fe4000780c0ff */
[----:B------:R-:W-:Y:S02]  /*12f90*/  LOP3.LUT P1, RZ, R18, 0xff, RZ, 0xc0, !PT ;  /* 0x000000ff12ff7812 */ /* 0x000fe4000782c0ff */
[----:B------:R-:W-:Y:S02]  /*12fa0*/  SEL R7, RZ, 0x1, !P0 ;  /* 0x00000001ff077807 */ /* 0x000fe40004000000 */
[----:B------:R-:W-:-:S03]  /*12fb0*/  SEL R9, RZ, 0x1, !P1 ;  /* 0x00000001ff097807 */ /* 0x000fc60004800000 */
[----:B------:R-:W-:Y:S04]  /*12fc0*/  STG.E.U8 desc[UR58][R2.64], R7 ;  /* 0x0000000702007986 */ /* 0x000fe8000c10113a */
[----:B------:R-:W-:Y:S01]  /*12fd0*/  STG.E.U8 desc[UR58][R4.64], R9 ;  /* 0x0000000904007986 */ /* 0x000fe2000c10113a */
[----:B------:R-:W-:Y:S05]  /*12fe0*/  EXIT ;  /* 0x000000000000794d */ /* 0x000fea0003800000 */
.L_x_2393:
        /* <DEDUP_REMOVED lines=9> */
.L_x_7558:


//--------------------- .text._ZN2at6native13reduce_kernelILi128ELi4ENS0_8ReduceOpIsNS0_14func_wrapper_tIbZZZNS0_14or_kernel_cudaERNS_14TensorIteratorEENKUlvE_clEvENKUlvE3_clEvEUlbsE_EEjbLi4ELi4EEEEEvT1_ --------------------------
	.section	.text._ZN2at6native13reduce_kernelILi128ELi4ENS0_8ReduceOpIsNS0_14func_wrapper_tIbZZZNS0_14or_kernel_cudaERNS_14TensorIteratorEENKUlvE_clEvENKUlvE3_clEvEUlbsE_EEjbLi4ELi4EEEEEvT1_,"ax",@progbits
	.align	128
        .global         _ZN2at6native13reduce_kernelILi128ELi4ENS0_8ReduceOpIsNS0_14func_wrapper_tIbZZZNS0_14or_kernel_cudaERNS_14TensorIteratorEENKUlvE_clEvENKUlvE3_clEvEUlbsE_EEjbLi4ELi4EEEEEvT1_
        .type           _ZN2at6native13reduce_kernelILi128ELi4ENS0_8ReduceOpIsNS0_14func_wrapper_tIbZZZNS0_14or_kernel_cudaERNS_14TensorIteratorEENKUlvE_clEvENKUlvE3_clEvEUlbsE_EEjbLi4ELi4EEEEEvT1_,@function
        .size           _ZN2at6native13reduce_kernelILi128ELi4ENS0_8ReduceOpIsNS0_14func_wrapper_tIbZZZNS0_14or_kernel_cudaERNS_14TensorIteratorEENKUlvE_clEvENKUlvE3_clEvEUlbsE_EEjbLi4ELi4EEEEEvT1_,(.L_x_7559 - _ZN2at6native13reduce_kernelILi128ELi4ENS0_8ReduceOpIsNS0_14func_wrapper_tIbZZZNS0_14or_kernel_cudaERNS_14TensorIteratorEENKUlvE_clEvENKUlvE3_clEvEUlbsE_EEjbLi4ELi4EEEEEvT1_)
        .other          _ZN2at6native13reduce_kernelILi128ELi4ENS0_8ReduceOpIsNS0_14func_wrapper_tIbZZZNS0_14or_kernel_cudaERNS_14TensorIteratorEENKUlvE_clEvENKUlvE3_clEvEUlbsE_EEjbLi4ELi4EEEEEvT1_,@"STO_CUDA_ENTRY STV_DEFAULT"
_ZN2at6native13reduce_kernelILi128ELi4ENS0_8ReduceOpIsNS0_14func_wrapper_tIbZZZNS0_14or_kernel_cudaERNS_14TensorIteratorEENKUlvE_clEvENKUlvE3_clEvEUlbsE_EEjbLi4ELi4EEEEEvT1_:
.text._ZN2at6native13reduce_kernelILi128ELi4ENS0_8ReduceOpIsNS0_14func_wrapper_tIbZZZNS0_14or_kernel_cudaERNS_14TensorIteratorEENKUlvE_clEvENKUlvE3_clEvEUlbsE_EEjbLi4ELi4EEEEEvT1_:
        /* <DEDUP_REMOVED lines=293> */
.L_x_2394:
        /* <DEDUP_REMOVED lines=29> */
.L_x_2398:
        /* <DEDUP_REMOVED lines=25> */
.L_x_2404:
[----:B------:R-:W-:Y:S05]  /*15b0*/  BSYNC B2 ;  /* 0x0000000000027941 */ /* 0x000fea0003800000 */
.L_x_2403:
        /* <DEDUP_REMOVED lines=12> */
.L_x_2402:
[----:B------:R-:W-:Y:S05]  /*1680*/  BSYNC B1 ;  /* 0x0000000000017941 */ /* 0x000fea0003800000 */
.L_x_2401:
[----:B------:R-:W0:Y:S01]  /*1690*/  LDC R0, c[0x0][0x218] ;  /* 0x00008600ff007b82 */ /* 0x000e220000000800 */
[----:B------:R-:W-:-:S04]  /*16a0*/  IADD3 R5, P0, -R7, 0x4, RZ ;  /* 0x0000000407057810 */ /* 0x000fc80007f1e1ff */
[----:B------:R-:W-:Y:S01]  /*16b0*/  LEA R18, P1, R5, R18, 0x1 ;  /* 0x0000001205127211 */ /* 0x000fe200078208ff */
[----:B------:R-:W-:-:S05]  /*16c0*/  IMAD.X R4, RZ, RZ, -0x1, P0 ;  /* 0xffffffffff047424 */ /* 0x000fca00000e06ff */
[----:B------:R-:W-:Y:S02]  /*16d0*/  LEA.HI.X R19, R5, R19, R4, 0x1, P1 ;  /* 0x0000001305137211 */ /* 0x000fe400008f0c04 */
[----:B0-----:R-:W-:-:S07]  /*16e0*/  IADD3 R0, R7, -0x4, R0 ;  /* 0xfffffffc07007810 */ /* 0x001fce0007ffe000 */
.L_x_2400:
[----:B------:R-:W-:Y:S05]  /*16f0*/  BSYNC B0 ;  /* 0x0000000000007941 */ /* 0x000fea0003800000 */
.L_x_2399:
        /* <DEDUP_REMOVED lines=15> */
.L_x_2407:
        /* <DEDUP_REMOVED lines=25> */
.L_x_2406:
[----:B------:R-:W-:Y:S05]  /*1980*/  BSYNC B0 ;  /* 0x0000000000007941 */ /* 0x000fea0003800000 */
.L_x_2405:
        /* <DEDUP_REMOVED lines=8> */
.L_x_2409:
[----:B------:R-:W-:Y:S05]  /*1a10*/  BSYNC B0 ;  /* 0x0000000000007941 */ /* 0x000fea0003800000 */
.L_x_2408:
        /* <DEDUP_REMOVED lines=14> */
.L_x_2411:
[----:B------:R-:W-:Y:S05]  /*1b00*/  BSYNC B0 ;  /* 0x0000000000007941 */ /* 0x000fea0003800000 */
.L_x_2410:
        /* <DEDUP_REMOVED lines=10> */
.L_x_2397:
        /* <DEDUP_REMOVED lines=50> */
.L_x_2421:
        /* <DEDUP_REMOVED lines=294> */
.L_x_2417:
        /* <DEDUP_REMOVED lines=254> */
.L_x_2418:
[----:B------:R-:W-:-:S04]  /*4110*/  LOP3.LUT R29, R32, 0xfffffff8, RZ, 0xc0, !PT ;  /* 0xfffffff8201d7812 */ /* 0x000fc800078ec0ff */
[----:B------:R-:W-:-:S05]  /*4120*/  IADD3 R28, P1, R18, R29, RZ ;  /* 0x0000001d121c7210 */ /* 0x000fca0007f3e0ff */
[----:B------:R-:W-:-:S06]  /*4130*/  IMAD.X R29, RZ, RZ, R19, P1 ;  /* 0x000000ffff1d7224 */ /* 0x000fcc00008e0613 */
[----:B------:R-:W2:Y:S01]  /*4140*/  LDG.E.64 R28, desc[UR58][R28.64] ;  /* 0x0000003a1c1c7981 */ /* 0x000ea2000c1e1b00 */
[----:B------:R-:W-:Y:S01]  /*4150*/  IMAD.IADD R43, R37, 0x1, R0 ;  /* 0x00000001252b7824 */ /* 0x000fe200078e0200 */
[----:B------:R-:W-:Y:S01]  /*4160*/  MOV R40, RZ ;  /* 0x000000ff00287202 */ /* 0x000fe20000000f00 */
[----:B------:R-:W-:Y:S01]  /*4170*/  IMAD.MOV.U32 R36, RZ, RZ, RZ ;  /* 0x000000ffff247224 */ /* 0x000fe200078e00ff */
        /* <DEDUP_REMOVED lines=247> */
.L_x_2419:
[----:B------:R-:W-:-:S04]  /*50f0*/  LOP3.LUT R29, R36, 0xfffffff8, RZ, 0xc0, !PT ;  /* 0xfffffff8241d7812 */ /* 0x000fc800078ec0ff */
[----:B------:R-:W-:-:S05]  /*5100*/  IADD3 R28, P1, R18, R29, RZ ;  /* 0x0000001d121c7210 */ /* 0x000fca0007f3e0ff */
[----:B------:R-:W-:-:S06]  /*5110*/  IMAD.X R29, RZ, RZ, R19, P1 ;  /* 0x000000ffff1d7224 */ /* 0x000fcc00008e0613 */
[----:B------:R-:W2:Y:S01]  /*5120*/  LDG.E.64 R28, desc[UR58][R28.64] ;  /* 0x0000003a1c1c7981 */ /* 0x000ea2000c1e1b00 */
        /* <DEDUP_REMOVED lines=248> */
.L_x_2420:
[----:B------:R-:W-:Y:S01]  /*60b0*/  LOP3.LUT R29, R40, 0xfffffff8, RZ, 0xc0, !PT ;  /* 0xfffffff8281d7812 */ /* 0x000fe200078ec0ff */
[----:B------:R-:W-:Y:S01]  /*60c0*/  IMAD.IADD R37, R43, 0x1, R0 ;  /* 0x000000012b257824 */ /* 0x000fe200078e0200 */
[----:B------:R-:W-:Y:S01]  /*60d0*/  LOP3.LUT R21, R24, 0xff, R21, 0xf8, !PT ;  /* 0x000000ff18157812 */ /* 0x000fe200078ef815 */
[----:B------:R-:W-:Y:S01]  /*60e0*/  ULDC UR4, c[0x0][0x218] ;  /* 0x0000860000047ab9 */ /* 0x000fe20000000800 */
[----:B------:R-:W-:-:S05]  /*60f0*/  IADD3 R28, P1, R18, R29, RZ ;  /* 0x0000001d121c7210 */ /* 0x000fca0007f3e0ff */
[----:B------:R-:W-:-:S06]  /*6100*/  IMAD.X R29, RZ, RZ, R19, P1 ;  /* 0x000000ffff1d7224 */ /* 0x000fcc00008e0613 */
[----:B------:R-:W2:Y:S01]  /*6110*/  LDG.E.64 R28, desc[UR58][R28.64] ;  /* 0x0000003a1c1c7981 */ /* 0x000ea2000c1e1b00 */
[----:B------:R-:W-:Y:S01]  /*6120*/  LOP3.LUT R14, R31, 0xff, R14, 0xf8, !PT ;  /* 0x000000ff1f0e7812 */ /* 0x000fe200078ef80e */
[----:B------:R-:W-:Y:S01]  /*6130*/  IMAD R43, R0, 0x3, R37 ;  /* 0x00000003002b7824 */ /* 0x000fe200078e0225 */
[----:B------:R-:W-:Y:S01]  /*6140*/  LOP3.LUT R20, R25, 0xff, R20, 0xf8, !PT ;  /* 0x000000ff19147812 */ /* 0x000fe200078ef814 */
[----:B------:R-:W-:Y:S01]  /*6150*/  IMAD.U32 R36, RZ, RZ, UR4 ;  /* 0x00000004ff247e24 */ /* 0x000fe2000f8e00ff */
[----:B------:R-:W-:Y:S02]  /*6160*/  LOP3.LUT R12, R33, 0xff, R12, 0xf8, !PT ;  /* 0x000000ff210c7812 */ /* 0x000fe400078ef80c */
[----:B------:R-:W-:Y:S02]  /*6170*/  PRMT R14, R14, 0x9910, RZ ;  /* 0x000099100e0e7816 */ /* 0x000fe400000000ff */
[----:B------:R-:W-:Y:S02]  /*6180*/  PRMT R20, R20, 0x9910, RZ ;  /* 0x0000991014147816 */ /* 0x000fe400000000ff */
[----:B------:R-:W-:-:S02]  /*6190*/  LOP3.LUT R11, R32, 0xff, R11, 0xf8, !PT ;  /* 0x000000ff200b7812 */ /* 0x000fc400078ef80b */
[----:B------:R-:W-:Y:S02]  /*61a0*/  PRMT R12, R12, 0x9910, RZ ;  /* 0x000099100c0c7816 */ /* 0x000fe400000000ff */
[----:B------:R-:W-:Y:S02]  /*61b0*/  LOP3.LUT R9, R34, 0xff, R9, 0xf8, !PT ;  /* 0x000000ff22097812 */ /* 0x000fe400078ef809 */
[----:B------:R-:W-:Y:S02]  /*61c0*/  ISETP.NE.AND P3, PT, R14, RZ, PT ;  /* 0x000000ff0e00720c */ /* 0x000fe40003f65270 */
[----:B------:R-:W-:Y:S02]  /*61d0*/  ISETP.NE.AND P5, PT, R20, RZ, PT ;  /* 0x000000ff1400720c */ /* 0x000fe40003fa5270 */
[----:B------:R-:W-:Y:S02]  /*61e0*/  PRMT R14, R11, 0x9910, RZ ;  /* 0x000099100b0e7816 */ /* 0x000fe400000000ff */
[----:B------:R-:W-:-:S02]  /*61f0*/  MOV R11, R12 ;  /* 0x0000000c000b7202 */ /* 0x000fc40000000f00 */
[----:B------:R-:W-:Y:S01]  /*6200*/  LOP3.LUT R15, R26, 0xff, R15, 0xf8, !PT ;  /* 0x000000ff1a0f7812 */ /* 0x000fe200078ef80f */
[----:B------:R-:W-:Y:S01]  /*6210*/  IMAD.MOV.U32 R12, RZ, RZ, R14 ;  /* 0x000000ffff0c7224 */ /* 0x000fe200078e000e */
[----:B------:R-:W-:Y:S02]  /*6220*/  LOP3.LUT R8, R39, 0xff, R8, 0xf8, !PT ;  /* 0x000000ff27087812 */ /* 0x000fe400078ef808 */
[----:B------:R-:W-:Y:S02]  /*6230*/  PRMT R9, R9, 0x9910, RZ ;  /* 0x0000991009097816 */ /* 0x000fe400000000ff */
[----:B------:R-:W-:Y:S02]  /*6240*/  SEL R20, RZ, 0x1, !P5 ;  /* 0x00000001ff147807 */ /* 0x000fe40006800000 */
[----:B------:R-:W-:Y:S02]  /*6250*/  ISETP.NE.AND P5, PT, R11, RZ, PT ;  /* 0x000000ff0b00720c */ /* 0x000fe40003fa5270 */
[----:B------:R-:W-:-:S02]  /*6260*/  LOP3.LUT R6, R41, 0xff, R6, 0xf8, !PT ;  /* 0x000000ff29067812 */ /* 0x000fc400078ef806 */
[----:B------:R-:W-:Y:S02]  /*6270*/  PRMT R15, R15, 0x9910, RZ ;  /* 0x000099100f0f7816 */ /* 0x000fe400000000ff */
[----:B------:R-:W-:Y:S01]  /*6280*/  PRMT R11, R8, 0x9910, RZ ;  /* 0x00009910080b7816 */ /* 0x000fe200000000ff */
[----:B------:R-:W-:Y:S01]  /*6290*/  IMAD.MOV.U32 R8, RZ, RZ, R9 ;  /* 0x000000ffff087224 */ /* 0x000fe200078e0009 */
[----:B------:R-:W-:Y:S02]  /*62a0*/  PRMT R21, R21, 0x9910, RZ ;  /* 0x0000991015157816 */ /* 0x000fe400000000ff */
[----:B------:R-:W-:Y:S01]  /*62b0*/  PRMT R9, R6, 0x9910, RZ ;  /* 0x0000991006097816 */ /* 0x000fe200000000ff */
[----:B------:R-:W-:Y:S01]  /*62c0*/  IMAD.MOV.U32 R6, RZ, RZ, R11 ;  /* 0x000000ffff067224 */ /* 0x000fe200078e000b */
[----:B------:R-:W-:Y:S02]  /*62d0*/  LOP3.LUT R13, R30, 0xff, R13, 0xf8, !PT ;  /* 0x000000ff1e0d7812 */ /* 0x000fe400078ef80d */
[----:B------:R-:W-:-:S02]  /*62e0*/  ISETP.NE.AND P2, PT, R15, RZ, PT ;  /* 0x000000ff0f00720c */ /* 0x000fc40003f45270 */
[----:B------:R-:W-:Y:S02]  /*62f0*/  SEL R14, RZ, 0x1, !P3 ;  /* 0x00000001ff0e7807 */ /* 0x000fe40005800000 */
[----:B------:R-:W-:Y:S02]  /*6300*/  LOP3.LUT R16, R27, 0xff, R16, 0xf8, !PT ;  /* 0x000000ff1b107812 */ /* 0x000fe400078ef810 */
[----:B------:R-:W-:Y:S02]  /*6310*/  ISETP.NE.AND P3, PT, R8, RZ, PT ;  /* 0x000000ff0800720c */ /* 0x000fe40003f65270 */
[----:B------:R-:W-:Y:S02]  /*6320*/  ISETP.NE.AND P6, PT, R21, RZ, PT ;  /* 0x000000ff1500720c */ /* 0x000fe40003fc5270 */
[----:B------:R-:W-:Y:S02]  /*6330*/  MOV R8, R9 ;  /* 0x0000000900087202 */ /* 0x000fe40000000f00 */
[----:B------:R-:W-:-:S02]  /*6340*/  PRMT R13, R13, 0x9910, RZ ;  /* 0x000099100d0d7816 */ /* 0x000fc400000000ff */
[----:B------:R-:W-:Y:S02]  /*6350*/  SEL R15, RZ, 0x1, !P2 ;  /* 0x00000001ff0f7807 */ /* 0x000fe40005000000 */
[----:B------:R-:W-:Y:S02]  /*6360*/  ISETP.NE.AND P2, PT, R12, RZ, PT ;  /* 0x000000ff0c00720c */ /* 0x000fe40003f45270 */
[----:B------:R-:W-:Y:S02]  /*6370*/  PRMT R16, R16, 0x9910, RZ ;  /* 0x0000991010107816 */ /* 0x000fe400000000ff */
[----:B------:R-:W-:Y:S02]  /*6380*/  SEL R12, RZ, 0x1, !P5 ;  /* 0x00000001ff0c7807 */ /* 0x000fe40006800000 */
[----:B------:R-:W-:Y:S02]  /*6390*/  SEL R21, RZ, 0x1, !P6 ;  /* 0x00000001ff157807 */ /* 0x000fe40007000000 */
[----:B------:R-:W-:-:S02]  /*63a0*/  LOP3.LUT R10, R35, 0xff, R10, 0xf8, !PT ;  /* 0x000000ff230a7812 */ /* 0x000fc400078ef80a */
[----:B------:R-:W-:Y:S02]  /*63b0*/  ISETP.NE.AND P5, PT, R8, RZ, PT ;  /* 0x000000ff0800720c */ /* 0x000fe40003fa5270 */
[----:B------:R-:W-:Y:S02]  /*63c0*/  ISETP.NE.AND P6, PT, R13, RZ, PT ;  /* 0x000000ff0d00720c */ /* 0x000fe40003fc5270 */
[----:B------:R-:W-:Y:S02]  /*63d0*/  ISETP.NE.AND P4, PT, R16, RZ, PT ;  /* 0x000000ff1000720c */ /* 0x000fe40003f85270 */
[----:B------:R-:W-:Y:S02]  /*63e0*/  PRMT R10, R10, 0x9910, RZ ;  /* 0x000099100a0a7816 */ /* 0x000fe400000000ff */
[----:B------:R-:W-:Y:S02]  /*63f0*/  SEL R13, RZ, 0x1, !P6 ;  /* 0x00000001ff0d7807 */ /* 0x000fe40007000000 */
[----:B------:R-:W-:-:S02]  /*6400*/  ISETP.NE.AND P6, PT, R6, RZ, PT ;  /* 0x000000ff0600720c */ /* 0x000fc40003fc5270 */
[----:B------:R-:W-:Y:S02]  /*6410*/  SEL R16, RZ, 0x1, !P4 ;  /* 0x00000001ff107807 */ /* 0x000fe40006000000 */
[----:B------:R-:W-:Y:S02]  /*6420*/  ISETP.GE.U32.AND P1, PT, R43, R36, PT ;  /* 0x000000242b00720c */ /* 0x000fe40003f26070 */
[----:B------:R-:W-:Y:S02]  /*6430*/  ISETP.NE.AND P4, PT, R10, RZ, PT ;  /* 0x000000ff0a00720c */ /* 0x000fe40003f85270 */
[----:B------:R-:W-:Y:S02]  /*6440*/  SEL R11, RZ, 0x1, !P2 ;  /* 0x00000001ff0b7807 */ /* 0x000fe40005000000 */
[----:B------:R-:W-:Y:S02]  /*6450*/  SEL R10, RZ, 0x1, !P4 ;  /* 0x00000001ff0a7807 */ /* 0x000fe40006000000 */
[----:B------:R-:W-:-:S02]  /*6460*/  SEL R9, RZ, 0x1, !P3 ;  /* 0x00000001ff097807 */ /* 0x000fc40005800000 */
[C---:B--2---:R-:W-:Y:S02]  /*6470*/  PRMT R8, R29.reuse, 0x7632, R8 ;  /* 0x000076321d087816 */ /* 0x044fe40000000008 */
[----:B------:R-:W-:Y:S02]  /*6480*/  LOP3.LUT R7, R28, 0xff, R7, 0xf8, !PT ;  /* 0x000000ff1c077812 */ /* 0x000fe400078ef807 */
[----:B------:R-:W-:Y:S02]  /*6490*/  LOP3.LUT R4, R29, 0xff, R4, 0xf8, !PT ;  /* 0x000000ff1d047812 */ /* 0x000fe400078ef804 */
[----:B------:R-:W-:Y:S02]  /*64a0*/  LOP3.LUT R8, R8, 0xff, R3, 0xf8, !PT ;  /* 0x000000ff08087812 */ /* 0x000fe400078ef803 */
[----:B------:R-:W-:Y:S02]  /*64b0*/  PRMT R6, R28, 0x7632, R6 ;  /* 0x000076321c067816 */ /* 0x000fe40000000006 */
[----:B------:R-:W-:-:S02]  /*64c0*/  PRMT R7, R7, 0x9910, RZ ;  /* 0x0000991007077816 */ /* 0x000fc400000000ff */
[----:B------:R-:W-:Y:S02]  /*64d0*/  PRMT R4, R4, 0x9910, RZ ;  /* 0x0000991004047816 */ /* 0x000fe400000000ff */
[----:B------:R-:W-:Y:S02]  /*64e0*/  PRMT R8, R8, 0x9910, RZ ;  /* 0x0000991008087816 */ /* 0x000fe400000000ff */
[----:B------:R-:W-:Y:S01]  /*64f0*/  LOP3.LUT R6, R6, 0xff, R5, 0xf8, !PT ;  /* 0x000000ff06067812 */ /* 0x000fe200078ef805 */
[----:B------:R-:W-:Y:S01]  /*6500*/  IMAD.MOV.U32 R5, RZ, RZ, R7 ;  /* 0x000000ffff057224 */ /* 0x000fe200078e0007 */
[----:B------:R-:W-:Y:S01]  /*6510*/  ISETP.NE.AND P4, PT, R4, RZ, PT ;  /* 0x000000ff0400720c */ /* 0x000fe20003f85270 */
[----:B------:R-:W-:Y:S01]  /*6520*/  IMAD.MOV.U32 R4, RZ, RZ, R8 ;  /* 0x000000ffff047224 */ /* 0x000fe200078e0008 */
[----:B------:R-:W-:Y:S02]  /*6530*/  PRMT R3, R6, 0x9910, RZ ;  /* 0x0000991006037816 */ /* 0x000fe400000000ff */
[----:B------:R-:W-:-:S02]  /*6540*/  SEL R8, RZ, 0x1, !P6 ;  /* 0x00000001ff087807 */ /* 0x000fc40007000000 */
[----:B------:R-:W-:Y:S02]  /*6550*/  ISETP.NE.AND P2, PT, R5, RZ, PT ;  /* 0x000000ff0500720c */ /* 0x000fe40003f45270 */
[----:B------:R-:W-:Y:S02]  /*6560*/  ISETP.NE.AND P3, PT, R3, RZ, PT ;  /* 0x000000ff0300720c */ /* 0x000fe40003f65270 */
[----:B------:R-:W-:Y:S02]  /*6570*/  ISETP.NE.AND P6, PT, R4, RZ, PT ;  /* 0x000000ff0400720c */ /* 0x000fe40003fc5270 */
[----:B------:R-:W-:Y:S02]  /*6580*/  SEL R6, RZ, 0x1, !P5 ;  /* 0x00000001ff067807 */ /* 0x000fe40006800000 */
[----:B------:R-:W-:Y:S02]  /*6590*/  SEL R7, RZ, 0x1, !P2 ;  /* 0x00000001ff077807 */ /* 0x000fe40005000000 */
[----:B------:R-:W-:-:S02]  /*65a0*/  SEL R4, RZ, 0x1, !P4 ;  /* 0x00000001ff047807 */ /* 0x000fc40006000000 */
[----:B------:R-:W-:Y:S02]  /*65b0*/  SEL R5, RZ, 0x1, !P3 ;  /* 0x00000001ff057807 */ /* 0x000fe40005800000 */
[----:B------:R-:W-:Y:S01]  /*65c0*/  SEL R3, RZ, 0x1, !P6 ;  /* 0x00000001ff037807 */ /* 0x000fe20007000000 */
[----:B------:R-:W-:Y:S06]  /*65d0*/  @!P1 BRA `(.L_x_2421) ;  /* 0xffffffb8003c9947 */ /* 0x000fec000383ffff */
[----:B------:R-:W-:Y:S05]  /*65e0*/  BSYNC B1 ;  /* 0x0000000000017941 */ /* 0x000fea0003800000 */
.L_x_2416:
[C---:B0-----:R-:W-:Y:S02]  /*65f0*/  PRMT R38, R28.reuse, 0x7610, R38 ;  /* 0x000076101c267816 */ /* 0x041fe40000000026 */
[----:B------:R-:W-:Y:S02]  /*6600*/  PRMT R40, R28, 0x7632, R40 ;  /* 0x000076321c287816 */ /* 0x000fe40000000028 */
[C---:B------:R-:W-:Y:S02]  /*6610*/  PRMT R45, R29.reuse, 0x7610, R45 ;  /* 0x000076101d2d7816 */ /* 0x040fe4000000002d */
[----:B------:R-:W-:-:S07]  /*6620*/  PRMT R42, R29, 0x7632, R42 ;  /* 0x000076321d2a7816 */ /* 0x000fce000000002a */
.L_x_2415:
[----:B------:R-:W-:Y:S05]  /*6630*/  BSYNC B0 ;  /* 0x0000000000007941 */ /* 0x000fea0003800000 */
.L_x_2414:
[----:B------:R-:W-:Y:S01]  /*6640*/  ISETP.GE.U32.AND P0, PT, R37, R36, PT ;  /* 0x000000242500720c */ /* 0x000fe20003f06070 */
[----:B------:R-:W-:-:S12]  /*6650*/  BSSY B0, `(.L_x_2422) ;  /* 0x0000476000007945 */ /* 0x000fd80003800000 */
[----:B------:R-:W-:Y:S05]  /*6660*/  @P0 BRA `(.L_x_2423) ;  /* 0x0000004400d00947 */ /* 0x000fea0003800000 */
[----:B------:R-:W0:Y:S01]  /*6670*/  LDC R43, c[0x0][0x254] ;  /* 0x00009500ff2b7b82 */ /* 0x000e220000000800 */
[----:B------:R-:W-:Y:S01]  /*6680*/  IMAD.MOV.U32 R44, RZ, RZ, RZ ;  /* 0x000000ffff2c7224 */ /* 0x000fe200078e00ff */
[----:B0-----:R-:W-:-:S13]  /*6690*/  ISETP.NE.AND P1, PT, R43, RZ, PT ;  /* 0x000000ff2b00720c */ /* 0x001fda0003f25270 */
[----:B------:R-:W-:Y:S05]  /*66a0*/  @!P1 BRA `(.L_x_2424) ;  /* 0x0000001000449947 */ /* 0x000fea0003800000 */
[----:B------:R-:W-:Y:S01]  /*66b0*/  HFMA2.MMA R24, -RZ, RZ, 0, 0 ;  /* 0x00000000ff187435 */ /* 0x000fe200000001ff */
[----:B------:R-:W-:Y:S01]  /*66c0*/  IMAD.MOV.U32 R25, RZ, RZ, R37 ;  /* 0x000000ffff197224 */ /* 0x000fe200078e0025 */
[----:B------:R-:W-:Y:S01]  /*66d0*/  ULDC.64 UR6, c[0x0][0x258] ;  /* 0x0000960000067ab9 */ /* 0x000fe20000000a00 */
[----:B------:R-:W-:Y:S01]  /*66e0*/  ULDC UR4, c[0x0][0x260] ;  /* 0x0000980000047ab9 */ /* 0x000fe20000000800 */
[----:B------:R-:W-:-:S06]  /*66f0*/  ISETP.NE.AND P2, PT, R43, 0x1, PT ;  /* 0x000000012b00780c */ /* 0x000fcc0003f45270 */
        /* <DEDUP_REMOVED lines=268> */
.L_x_2424:
[----:B------:R-:W-:-:S04]  /*77c0*/  LOP3.LUT R29, R44, 0xfffffff8, RZ, 0xc0, !PT ;  /* 0xfffffff82c1d7812 */ /* 0x000fc800078ec0ff */
[----:B------:R-:W-:-:S05]  /*77d0*/  IADD3 R28, P2, R18, R29, RZ ;  /* 0x0000001d121c7210 */ /* 0x000fca0007f5e0ff */
[----:B------:R-:W-:-:S05]  /*77e0*/  IMAD.X R29, RZ, RZ, R19, P2 ;  /* 0x000000ffff1d7224 */ /* 0x000fca00010e0613 */
        /* <DEDUP_REMOVED lines=282> */
.L_x_2425:
        /* <DEDUP_REMOVED lines=285> */
.L_x_2426:
        /* <DEDUP_REMOVED lines=285> */
.L_x_2427:
        /* <DEDUP_REMOVED lines=8> */
.L_x_2423:
[----:B------:R-:W-:Y:S05]  /*adb0*/  BSYNC B0 ;  /* 0x0000000000007941 */ /* 0x000fea0003800000 */
.L_x_2422:
[----:B------:R-:W-:Y:S04]  /*adc0*/  BSSY B0, `(.L_x_2428) ;  /* 0x0000052000007945 */ /* 0x000fe80003800000 */
[----:B------:R-:W-:Y:S05]  /*add0*/  @P0 BRA `(.L_x_2429) ;  /* 0x0000000400400947 */ /* 0x000fea0003800000 */
[----:B------:R-:W-:Y:S01]  /*ade0*/  IMAD.IADD R37, R37, 0x1, R0 ;  /* 0x0000000125257824 */ /* 0x000fe200078e0200 */
[----:B------:R-:W-:Y:S02]  /*adf0*/  LOP3.LUT R21, R24, 0xff, R21, 0xf8, !PT ;  /* 0x000000ff18157812 */ /* 0x000fe400078ef815 */
[----:B------:R-:W-:Y:S02]  /*ae00*/  LOP3.LUT R20, R25, 0xff, R20, 0xf8, !PT ;  /* 0x000000ff19147812 */ /* 0x000fe400078ef814 */
[----:B------:R-:W-:Y:S02]  /*ae10*/  LOP3.LUT R16, R27, 0xff, R16, 0xf8, !PT ;  /* 0x000000ff1b107812 */ /* 0x000fe400078ef810 */
[----:B------:R-:W-:Y:S02]  /*ae20*/  LOP3.LUT R15, R26, 0xff, R15, 0xf8, !PT ;  /* 0x000000ff1a0f7812 */ /* 0x000fe400078ef80f */
[----:B------:R-:W-:Y:S02]  /*ae30*/  PRMT R18, R21, 0x9910, RZ ;  /* 0x0000991015127816 */ /* 0x000fe400000000ff */
[----:B------:R-:W-:-:S02]  /*ae40*/  ISETP.GE.U32.AND P4, PT, R37, R36, PT ;  /* 0x000000242500720c */ /* 0x000fc40003f86070 */
[----:B------:R-:W-:Y:S02]  /*ae50*/  PRMT R20, R20, 0x9910, RZ ;  /* 0x0000991014147816 */ /* 0x000fe400000000ff */
[----:B------:R-:W-:Y:S02]  /*ae60*/  PRMT R21, R16, 0x9910, RZ ;  /* 0x0000991010157816 */ /* 0x000fe400000000ff */
[----:B------:R-:W-:Y:S01]  /*ae70*/  PRMT R19, R15, 0x9910, RZ ;  /* 0x000099100f137816 */ /* 0x000fe200000000ff */
[----:B------:R-:W-:Y:S01]  /*ae80*/  IMAD.MOV.U32 R15, RZ, RZ, R20 ;  /* 0x000000ffff0f7224 */ /* 0x000fe200078e0014 */
[----:B------:R-:W-:Y:S01]  /*ae90*/  ISETP.NE.AND P0, PT, R18, RZ, PT ;  /* 0x000000ff1200720c */ /* 0x000fe20003f05270 */
[----:B------:R-:W-:Y:S01]  /*aea0*/  IMAD.MOV.U32 R18, RZ, RZ, R21 ;  /* 0x000000ffff127224 */ /* 0x000fe200078e0015 */
[----:B------:R-:W-:Y:S02]  /*aeb0*/  MOV R16, R19 ;  /* 0x0000001300107202 */ /* 0x000fe40000000f00 */
[----:B------:R-:W-:-:S02]  /*aec0*/  ISETP.NE.AND P1, PT, R15, RZ, PT ;  /* 0x000000ff0f00720c */ /* 0x000fc40003f25270 */
[----:B------:R-:W-:Y:S02]  /*aed0*/  ISETP.NE.AND P2, PT, R16, RZ, PT ;  /* 0x000000ff1000720c */ /* 0x000fe40003f45270 */
[----:B------:R-:W-:Y:S02]  /*aee0*/  ISETP.NE.AND P3, PT, R18, RZ, PT ;  /* 0x000000ff1200720c */ /* 0x000fe40003f65270 */
[----:B------:R-:W-:Y:S02]  /*aef0*/  SEL R21, RZ, 0x1, !P0 ;  /* 0x00000001ff157807 */ /* 0x000fe40004000000 */
[----:B------:R-:W-:Y:S02]  /*af00*/  SEL R20, RZ, 0x1, !P1 ;  /* 0x00000001ff147807 */ /* 0x000fe40004800000 */
[----:B------:R-:W-:Y:S02]  /*af10*/  SEL R15, RZ, 0x1, !P2 ;  /* 0x00000001ff0f7807 */ /* 0x000fe40005000000 */
[----:B------:R-:W-:Y:S01]  /*af20*/  SEL R16, RZ, 0x1, !P3 ;  /* 0x00000001ff107807 */ /* 0x000fe20005800000 */
[----:B------:R-:W-:Y:S06]  /*af30*/  @P4 BRA `(.L_x_2429) ;  /* 0x0000000000e84947 */ /* 0x000fec0003800000 */
[----:B------:R-:W-:Y:S01]  /*af40*/  IMAD.IADD R19, R37, 0x1, R0 ;  /* 0x0000000125137824 */ /* 0x000fe200078e0200 */
[----:B------:R-:W-:Y:S02]  /*af50*/  LOP3.LUT R13, R30, 0xff, R13, 0xf8, !PT ;  /* 0x000000ff1e0d7812 */ /* 0x000fe400078ef80d */
[----:B------:R-:W-:Y:S02]  /*af60*/  LOP3.LUT R11, R32, 0xff, R11, 0xf8, !PT ;  /* 0x000000ff200b7812 */ /* 0x000fe400078ef80b */
[----:B------:R-:W-:Y:S02]  /*af70*/  ISETP.GE.U32.AND P4, PT, R19, R36, PT ;  /* 0x000000241300720c */ /* 0x000fe40003f86070 */
[----:B------:R-:W-:Y:S02]  /*af80*/  PRMT R13, R13, 0x9910, RZ ;  /* 0x000099100d0d7816 */ /* 0x000fe400000000ff */
[----:B------:R-:W-:Y:S02]  /*af90*/  LOP3.LUT R14, R31, 0xff, R14, 0xf8, !PT ;  /* 0x000000ff1f0e7812 */ /* 0x000fe400078ef80e */
[----:B------:R-:W-:-:S02]  /*afa0*/  LOP3.LUT R12, R33, 0xff, R12, 0xf8, !PT ;  /* 0x000000ff210c7812 */ /* 0x000fc400078ef80c */
[----:B------:R-:W-:Y:S01]  /*afb0*/  PRMT R18, R11, 0x9910, RZ ;  /* 0x000099100b127816 */ /* 0x000fe200000000ff */
[----:B------:R-:W-:Y:S01]  /*afc0*/  IMAD.MOV.U32 R11, RZ, RZ, R13 ;  /* 0x000000ffff0b7224 */ /* 0x000fe200078e000d */
[----:B------:R-:W-:Y:S02]  /*afd0*/  PRMT R14, R14, 0x9910, RZ ;  /* 0x000099100e0e7816 */ /* 0x000fe400000000ff */
[----:B------:R-:W-:Y:S02]  /*afe0*/  PRMT R12, R12, 0x9910, RZ ;  /* 0x000099100c0c7816 */ /* 0x000fe400000000ff */
[----:B------:R-:W-:Y:S02]  /*aff0*/  MOV R13, R18 ;  /* 0x00000012000d7202 */ /* 0x000fe40000000f00 */
[----:B------:R-:W-:Y:S02]  /*b000*/  ISETP.NE.AND P0, PT, R14, RZ, PT ;  /* 0x000000ff0e00720c */ /* 0x000fe40003f05270 */
        /* <DEDUP_REMOVED lines=11> */
[----:B------:R-:W-:Y:S02]  /*b0c0*/  LOP3.LUT R6, R41, 0xff, R6, 0xf8, !PT ;  /* 0x000000ff29067812 */ /* 0x000fe400078ef806 */
[----:B------:R-:W-:Y:S02]  /*b0d0*/  ISETP.GE.U32.AND P4, PT, R19, R36, PT ;  /* 0x000000241300720c */ /* 0x000fe40003f86070 */
[----:B------:R-:W-:Y:S02]  /*b0e0*/  PRMT R9, R9, 0x9910, RZ ;  /* 0x0000991009097816 */ /* 0x000fe400000000ff */
[----:B------:R-:W-:-:S02]  /*b0f0*/  PRMT R0, R10, 0x9910, RZ ;  /* 0x000099100a007816 */ /* 0x000fc400000000ff */
[----:B------:R-:W-:Y:S02]  /*b100*/  LOP3.LUT R8, R39, 0xff, R8, 0xf8, !PT ;  /* 0x000000ff27087812 */ /* 0x000fe400078ef808 */
[----:B------:R-:W-:Y:S01]  /*b110*/  PRMT R10, R6, 0x9910, RZ ;  /* 0x00009910060a7816 */ /* 0x000fe200000000ff */
[----:B------:R-:W-:Y:S01]  /*b120*/  IMAD.MOV.U32 R6, RZ, RZ, R9 ;  /* 0x000000ffff067224 */ /* 0x000fe200078e0009 */
        /* <DEDUP_REMOVED lines=11> */
[----:B------:R-:W-:Y:S02]  /*b1e0*/  LOP3.LUT R38, R38, 0xff, R7, 0xf8, !PT ;  /* 0x000000ff26267812 */ /* 0x000fe400078ef807 */
[----:B------:R-:W-:Y:S02]  /*b1f0*/  LOP3.LUT R40, R40, 0xff, R5, 0xf8, !PT ;  /* 0x000000ff28287812 */ /* 0x000fe400078ef805 */
[----:B------:R-:W-:Y:S02]  /*b200*/  LOP3.LUT R45, R45, 0xff, R4, 0xf8, !PT ;  /* 0x000000ff2d2d7812 */ /* 0x000fe400078ef804 */
[----:B------:R-:W-:Y:S02]  /*b210*/  LOP3.LUT R42, R42, 0xff, R3, 0xf8, !PT ;  /* 0x000000ff2a2a7812 */ /* 0x000fe400078ef803 */
[----:B------:R-:W-:Y:S02]  /*b220*/  PRMT R0, R38, 0x9910, RZ ;  /* 0x0000991026007816 */ /* 0x000fe400000000ff */
[----:B------:R-:W-:-:S02]  /*b230*/  PRMT R3, R40, 0x9910, RZ ;  /* 0x0000991028037816 */ /* 0x000fc400000000ff */
[----:B------:R-:W-:Y:S02]  /*b240*/  PRMT R4, R45, 0x9910, RZ ;  /* 0x000099102d047816 */ /* 0x000fe400000000ff */
[----:B------:R-:W-:Y:S02]  /*b250*/  PRMT R5, R42, 0x9910, RZ ;  /* 0x000099102a057816 */ /* 0x000fe400000000ff */
[----:B------:R-:W-:Y:S02]  /*b260*/  ISETP.NE.AND P0, PT, R0, RZ, PT ;  /* 0x000000ff0000720c */ /* 0x000fe40003f05270 */
[----:B------:R-:W-:Y:S02]  /*b270*/  ISETP.NE.AND P1, PT, R3, RZ, PT ;  /* 0x000000ff0300720c */ /* 0x000fe40003f25270 */
[----:B------:R-:W-:Y:S02]  /*b280*/  ISETP.NE.AND P2, PT, R4, RZ, PT ;  /* 0x000000ff0400720c */ /* 0x000fe40003f45270 */
[----:B------:R-:W-:-:S02]  /*b290*/  ISETP.NE.AND P3, PT, R5, RZ, PT ;  /* 0x000000ff0500720c */ /* 0x000fc40003f65270 */
[----:B------:R-:W-:Y:S02]  /*b2a0*/  SEL R7, RZ, 0x1, !P0 ;  /* 0x00000001ff077807 */ /* 0x000fe40004000000 */
[----:B------:R-:W-:Y:S02]  /*b2b0*/  SEL R5, RZ, 0x1, !P1 ;  /* 0x00000001ff057807 */ /* 0x000fe40004800000 */
[----:B------:R-:W-:Y:S02]  /*b2c0*/  SEL R4, RZ, 0x1, !P2 ;  /* 0x00000001ff047807 */ /* 0x000fe40005000000 */
[----:B------:R-:W-:-:S07]  /*b2d0*/  SEL R3, RZ, 0x1, !P3 ;  /* 0x00000001ff037807 */ /* 0x000fce0005800000 */
.L_x_2429:
[----:B------:R-:W-:Y:S05]  /*b2e0*/  BSYNC B0 ;  /* 0x0000000000007941 */ /* 0x000fea0003800000 */
.L_x_2428:
        /* <DEDUP_REMOVED lines=25> */
.L_x_2413:
        /* <DEDUP_REMOVED lines=34> */
.L_x_2433:
[----:B------:R-:W-:Y:S02]  /*b6a0*/  IMAD R24, R40, R37, RZ ;  /* 0x0000002528187224 */ /* 0x000fe400078e02ff */
[----:B------:R-:W-:-:S03]  /*b6b0*/  IMAD.IADD R37, R0, 0x1, R37 ;  /* 0x0000000100257824 */ /* 0x000fc600078e0225 */
[----:B------:R-:W-:-:S05]  /*b6c0*/  SHF.R.U32.HI R25, RZ, 0x2, R24 ;  /* 0x00000002ff197819 */ /* 0x000fca0000011618 */
[----:B------:R-:W-:-:S04]  /*b6d0*/  IMAD.WIDE.U32 R24, R25, 0x8, R18 ;  /* 0x0000000819187825 */ /* 0x000fc800078e0012 */
[----:B------:R-:W-:Y:S02]  /*b6e0*/  IMAD R26, R40, R37, RZ ;  /* 0x00000025281a7224 */ /* 0x000fe400078e02ff */
[----:B------:R-:W2:Y:S01]  /*b6f0*/  LDG.E.64 R24, desc[UR58][R24.64] ;  /* 0x0000003a18187981 */ /* 0x000ea2000c1e1b00 */
[----:B------:R-:W-:Y:S02]  /*b700*/  IMAD.IADD R37, R37, 0x1, R0 ;  /* 0x0000000125257824 */ /* 0x000fe400078e0200 */
[----:B------:R-:W-:-:S05]  /*b710*/  SHF.R.U32.HI R27, RZ, 0x2, R26 ;  /* 0x00000002ff1b7819 */ /* 0x000fca000001161a */
[----:B------:R-:W-:-:S04]  /*b720*/  IMAD.WIDE.U32 R26, R27, 0x8, R18 ;  /* 0x000000081b1a7825 */ /* 0x000fc800078e0012 */
[----:B------:R-:W-:Y:S02]  /*b730*/  IMAD R28, R40, R37, RZ ;  /* 0x00000025281c7224 */ /* 0x000fe400078e02ff */
[----:B------:R-:W3:Y:S03]  /*b740*/  LDG.E.64 R26, desc[UR58][R26.64] ;  /* 0x0000003a1a1a7981 */ /* 0x000ee6000c1e1b00 */
[----:B------:R-:W-:-:S05]  /*b750*/  SHF.R.U32.HI R29, RZ, 0x2, R28 ;  /* 0x00000002ff1d7819 */ /* 0x000fca000001161c */
[----:B------:R-:W-:-:S06]  /*b760*/  IMAD.WIDE.U32 R28, R29, 0x8, R18 ;  /* 0x000000081d1c7825 */ /* 0x000fcc00078e0012 */
[----:B------:R-:W4:Y:S01]  /*b770*/  LDG.E.64 R28, desc[UR58][R28.64] ;  /* 0x0000003a1c1c7981 */ /* 0x000f22000c1e1b00 */
[----:B------:R-:W-:-:S04]  /*b780*/  IMAD.IADD R37, R37, 0x1, R0 ;  /* 0x0000000125257824 */ /* 0x000fc800078e0200 */
[----:B------:R-:W-:-:S05]  /*b790*/  IMAD R30, R40, R37, RZ ;  /* 0x00000025281e7224 */ /* 0x000fca00078e02ff */
[----:B------:R-:W-:-:S05]  /*b7a0*/  SHF.R.U32.HI R31, RZ, 0x2, R30 ;  /* 0x00000002ff1f7819 */ /* 0x000fca000001161e */
[----:B------:R-:W-:-:S06]  /*b7b0*/  IMAD.WIDE.U32 R30, R31, 0x8, R18 ;  /* 0x000000081f1e7825 */ /* 0x000fcc00078e0012 */
[----:B------:R-:W5:Y:S01]  /*b7c0*/  LDG.E.64 R30, desc[UR58][R30.64] ;  /* 0x0000003a1e1e7981 */ /* 0x000f62000c1e1b00 */
[----:B------:R-:W-:-:S05]  /*b7d0*/  IADD3 R37, R37, R0, RZ ;  /* 0x0000000025257210 */ /* 0x000fca0007ffe0ff */
[----:B------:R-:W-:-:S05]  /*b7e0*/  IMAD R33, R0, 0x3, R37 ;  /* 0x0000000300217824 */ /* 0x000fca00078e0225 */
[----:B------:R-:W-:Y:S02]  /*b7f0*/  ISETP.GE.U32.AND P0, PT, R33, R36, PT ;  /* 0x000000242100720c */ /* 0x000fe40003f06070 */
[C---:B--2---:R-:W-:Y:S02]  /*b800*/  LOP3.LUT R15, R24.reuse, 0xff, R15, 0xf8, !PT ;  /* 0x000000ff180f7812 */ /* 0x044fe400078ef80f */
[C---:B------:R-:W-:Y:S02]  /*b810*/  PRMT R32, R25.reuse, 0x7632, R32 ;  /* 0x0000763219207816 */ /* 0x040fe40000000020 */
[----:B------:R-:W-:Y:S02]  /*b820*/  PRMT R33, R24, 0x7632, R33 ;  /* 0x0000763218217816 */ /* 0x000fe40000000021 */
[----:B------:R-:W-:Y:S02]  /*b830*/  LOP3.LUT R12, R25, 0xff, R12, 0xf8, !PT ;  /* 0x000000ff190c7812 */ /* 0x000fe400078ef80c */
[----:B------:R-:W-:-:S02]  /*b840*/  PRMT R15, R15, 0x9910, RZ ;  /* 0x000099100f0f7816 */ /* 0x000fc400000000ff */
[----:B------:R-:W-:Y:S02]  /*b850*/  LOP3.LUT R32, R32, 0xff, R13, 0xf8, !PT ;  /* 0x000000ff20207812 */ /* 0x000fe400078ef80d */
[----:B------:R-:W-:Y:S02]  /*b860*/  LOP3.LUT R33, R33, 0xff, R14, 0xf8, !PT ;  /* 0x000000ff21217812 */ /* 0x000fe400078ef80e */
[----:B------:R-:W-:Y:S01]  /*b870*/  PRMT R14, R12, 0x9910, RZ ;  /* 0x000099100c0e7816 */ /* 0x000fe200000000ff */
[----:B------:R-:W-:Y:S01]  /*b880*/  IMAD.MOV.U32 R12, RZ, RZ, R15 ;  /* 0x000000ffff0c7224 */ /* 0x000fe200078e000f */
[----:B------:R-:W-:Y:S02]  /*b890*/  PRMT R32, R32, 0x9910, RZ ;  /* 0x0000991020207816 */ /* 0x000fe400000000ff */
[----:B------:R-:W-:Y:S02]  /*b8a0*/  PRMT R13, R33, 0x9910, RZ ;  /* 0x00009910210d7816 */ /* 0x000fe400000000ff */
[----:B------:R-:W-:Y:S01]  /*b8b0*/  ISETP.NE.AND P2, PT, R12, RZ, PT ;  /* 0x000000ff0c00720c */ /* 0x000fe20003f45270 */
[----:B------:R-:W-:Y:S01]  /*b8c0*/  IMAD.MOV.U32 R12, RZ, RZ, R32 ;  /* 0x000000ffff0c7224 */ /* 0x000fe200078e0020 */
[----:B---3--:R-:W-:-:S02]  /*b8d0*/  LOP3.LUT R11, R26, 0xff, R11, 0xf8, !PT ;  /* 0x000000ff1a0b7812 */ /* 0x008fc400078ef80b */
[----:B------:R-:W-:Y:S02]  /*b8e0*/  ISETP.NE.AND P4, PT, R13, RZ, PT ;  /* 0x000000ff0d00720c */ /* 0x000fe40003f85270 */
[----:B------:R-:W-:Y:S02]  /*b8f0*/  ISETP.NE.AND P5, PT, R12, RZ, PT ;  /* 0x000000ff0c00720c */ /* 0x000fe40003fa5270 */
[----:B------:R-:W-:Y:S02]  /*b900*/  PRMT R12, R26, 0x7632, R12 ;  /* 0x000076321a0c7816 */ /* 0x000fe4000000000c */
[----:B------:R-:W-:Y:S02]  /*b910*/  PRMT R13, R11, 0x9910, RZ ;  /* 0x000099100b0d7816 */ /* 0x000fe400000000ff */
[----:B------:R-:W-:Y:S02]  /*b920*/  PRMT R11, R27, 0x7632, R11 ;  /* 0x000076321b0b7816 */ /* 0x000fe4000000000b */
[----:B------:R-:W-:Y:S01]  /*b930*/  LOP3.LUT R12, R12, 0xff, R9, 0xf8, !PT ;  /* 0x000000ff0c0c7812 */ /* 0x000fe200078ef809 */
[----:B------:R-:W-:Y:S01]  /*b940*/  IMAD.MOV.U32 R9, RZ, RZ, R13 ;  /* 0x000000ffff097224 */ /* 0x000fe200078e000d */
[----:B------:R-:W-:-:S02]  /*b950*/  LOP3.LUT R11, R11, 0xff, R8, 0xf8, !PT ;  /* 0x000000ff0b0b7812 */ /* 0x000fc400078ef808 */
[----:B------:R-:W-:Y:S02]  /*b960*/  ISETP.NE.AND P3, PT, R14, RZ, PT ;  /* 0x000000ff0e00720c */ /* 0x000fe40003f65270 */
[----:B------:R-:W-:Y:S02]  /*b970*/  PRMT R8, R12, 0x9910, RZ ;  /* 0x000099100c087816 */ /* 0x000fe400000000ff */
[----:B------:R-:W-:Y:S02]  /*b980*/  ISETP.NE.AND P6, PT, R9, RZ, PT ;  /* 0x000000ff0900720c */ /* 0x000fe40003fc5270 */
[----:B------:R-:W-:Y:S02]  /*b990*/  PRMT R9, R11, 0x9910, RZ ;  /* 0x000099100b097816 */ /* 0x000fe400000000ff */
[----:B----4-:R-:W-:Y:S02]  /*b9a0*/  LOP3.LUT R7, R28, 0xff, R7, 0xf8, !PT ;  /* 0x000000ff1c077812 */ /* 0x010fe400078ef807 */
[----:B------:R-:W-:-:S02]  /*b9b0*/  SEL R15, RZ, 0x1, !P2 ;  /* 0x00000001ff0f7807 */ /* 0x000fc40005000000 */
[----:B------:R-:W-:Y:S02]  /*b9c0*/  ISETP.NE.AND P2, PT, R8, RZ, PT ;  /* 0x000000ff0800720c */ /* 0x000fe40003f45270 */
[----:B------:R-:W-:Y:S02]  /*b9d0*/  SEL R12, RZ, 0x1, !P3 ;  /* 0x00000001ff0c7807 */ /* 0x000fe40005800000 */
[----:B------:R-:W-:Y:S02]  /*b9e0*/  ISETP.NE.AND P3, PT, R9, RZ, PT ;  /* 0x000000ff0900720c */ /* 0x000fe40003f65270 */
[----:B------:R-:W-:Y:S02]  /*b9f0*/  PRMT R8, R28, 0x7632, R8 ;  /* 0x000076321c087816 */ /* 0x000fe40000000008 */
[----:B------:R-:W-:Y:S02]  /*ba00*/  PRMT R9, R7, 0x9910, RZ ;  /* 0x0000991007097816 */ /* 0x000fe400000000ff */
[----:B------:R-:W-:-:S02]  /*ba10*/  LOP3.LUT R6, R29, 0xff, R6, 0xf8, !PT ;  /* 0x000000ff1d067812 */ /* 0x000fc400078ef806 */
[----:B------:R-:W-:Y:S02]  /*ba20*/  PRMT R7, R29, 0x7632, R7 ;  /* 0x000076321d077816 */ /* 0x000fe40000000007 */
[----:B------:R-:W-:Y:S02]  /*ba30*/  LOP3.LUT R8, R8, 0xff, R5, 0xf8, !PT ;  /* 0x000000ff08087812 */ /* 0x000fe400078ef805 */
[----:B------:R-:W-:Y:S02]  /*ba40*/  MOV R5, R9 ;  /* 0x0000000900057202 */ /* 0x000fe40000000f00 */
[----:B------:R-:W-:Y:S02]  /*ba50*/  PRMT R6, R6, 0x9910, RZ ;  /* 0x0000991006067816 */ /* 0x000fe400000000ff */
[----:B------:R-:W-:Y:S02]  /*ba60*/  LOP3.LUT R7, R7, 0xff, R4, 0xf8, !PT ;  /* 0x000000ff07077812 */ /* 0x000fe400078ef804 */
[----:B------:R-:W-:-:S02]  /*ba70*/  LOP3.LUT R10, R27, 0xff, R10, 0xf8, !PT ;  /* 0x000000ff1b0a7812 */ /* 0x000fc400078ef80a */
[----:B------:R-:W-:Y:S02]  /*ba80*/  SEL R14, RZ, 0x1, !P4 ;  /* 0x00000001ff0e7807 */ /* 0x000fe40006000000 */
[----:B------:R-:W-:Y:S01]  /*ba90*/  ISETP.NE.AND P4, PT, R5, RZ, PT ;  /* 0x000000ff0500720c */ /* 0x000fe20003f85270 */
[----:B------:R-:W-:Y:S01]  /*baa0*/  IMAD.MOV.U32 R5, RZ, RZ, R6 ;  /* 0x000000ffff057224 */ /* 0x000fe200078e0006 */
[----:B------:R-:W-:Y:S02]  /*bab0*/  PRMT R7, R7, 0x9910, RZ ;  /* 0x0000991007077816 */ /* 0x000fe400000000ff */
[----:B------:R-:W-:Y:S02]  /*bac0*/  PRMT R10, R10, 0x9910, RZ ;  /* 0x000099100a0a7816 */ /* 0x000fe400000000ff */
[----:B------:R-:W-:Y:S02]  /*bad0*/  SEL R13, RZ, 0x1, !P5 ;  /* 0x00000001ff0d7807 */ /* 0x000fe40006800000 */
[----:B------:R-:W-:Y:S01]  /*bae0*/  ISETP.NE.AND P5, PT, R5, RZ, PT ;  /* 0x000000ff0500720c */ /* 0x000fe20003fa5270 */
[----:B------:R-:W-:Y:S01]  /*baf0*/  IMAD.MOV.U32 R5, RZ, RZ, R7 ;  /* 0x000000ffff057224 */ /* 0x000fe200078e0007 */
[----:B------:R-:W-:-:S02]  /*bb00*/  ISETP.NE.AND P1, PT, R10, RZ, PT ;  /* 0x000000ff0a00720c */ /* 0x000fc40003f25270 */
[----:B------:R-:W-:Y:S02]  /*bb10*/  PRMT R4, R8, 0x9910, RZ ;  /* 0x0000991008047816 */ /* 0x000fe400000000ff */
[----:B------:R-:W-:Y:S02]  /*bb20*/  SEL R10, RZ, 0x1, !P1 ;  /* 0x00000001ff0a7807 */ /* 0x000fe40004800000 */
[----:B------:R-:W-:Y:S02]  /*bb30*/  ISETP.NE.AND P1, PT, R5, RZ, PT ;  /* 0x000000ff0500720c */ /* 0x000fe40003f25270 */
[----:B------:R-:W-:Y:S02]  /*bb40*/  SEL R11, RZ, 0x1, !P6 ;  /* 0x00000001ff0b7807 */ /* 0x000fe40007000000 */
[----:B-----5:R-:W-:Y:S02]  /*bb50*/  PRMT R5, R30, 0x7632, R5 ;  /* 0x000076321e057816 */ /* 0x020fe40000000005 */
[----:B------:R-:W-:-:S02]  /*bb60*/  LOP3.LUT R16, R31, 0xff, R16, 0xf8, !PT ;  /* 0x000000ff1f107812 */ /* 0x000fc400078ef810 */
[----:B------:R-:W-:Y:S02]  /*bb70*/  ISETP.NE.AND P6, PT, R4, RZ, PT ;  /* 0x000000ff0400720c */ /* 0x000fe40003fc5270 */
[----:B------:R-:W-:Y:S02]  /*bb80*/  PRMT R4, R31, 0x7632, R4 ;  /* 0x000076321f047816 */ /* 0x000fe40000000004 */
[----:B------:R-:W-:Y:S02]  /*bb90*/  LOP3.LUT R21, R30, 0xff, R21, 0xf8, !PT ;  /* 0x000000ff1e157812 */ /* 0x000fe400078ef815 */
[----:B------:R-:W-:Y:S02]  /*bba0*/  LOP3.LUT R5, R5, 0xff, R20, 0xf8, !PT ;  /* 0x000000ff05057812 */ /* 0x000fe400078ef814 */
[----:B------:R-:W-:Y:S02]  /*bbb0*/  PRMT R16, R16, 0x9910, RZ ;  /* 0x0000991010107816 */ /* 0x000fe400000000ff */
[----:B------:R-:W-:-:S02]  /*bbc0*/  LOP3.LUT R4, R4, 0xff, R3, 0xf8, !PT ;  /* 0x000000ff04047812 */ /* 0x000fc400078ef803 */
[----:B------:R-:W-:Y:S02]  /*bbd0*/  PRMT R6, R21, 0x9910, RZ ;  /* 0x0000991015067816 */ /* 0x000fe400000000ff */
[----:B------:R-:W-:Y:S01]  /*bbe0*/  PRMT R3, R5, 0x9910, RZ ;  /* 0x0000991005037816 */ /* 0x000fe200000000ff */
[----:B------:R-:W-:Y:S01]  /*bbf0*/  IMAD.MOV.U32 R5, RZ, RZ, R16 ;  /* 0x000000ffff057224 */ /* 0x000fe200078e0010 */
[----:B------:R-:W-:Y:S02]  /*bc00*/  PRMT R4, R4, 0x9910, RZ ;  /* 0x0000991004047816 */ /* 0x000fe400000000ff */
[----:B------:R-:W-:Y:S02]  /*bc10*/  SEL R9, RZ, 0x1, !P2 ;  /* 0x00000001ff097807 */ /* 0x000fe40005000000 */
[----:B------:R-:W-:Y:S02]  /*bc20*/  ISETP.NE.AND P2, PT, R6, RZ, PT ;  /* 0x000000ff0600720c */ /* 0x000fe40003f45270 */
[----:B------:R-:W-:-:S02]  /*bc30*/  SEL R8, RZ, 0x1, !P3 ;  /* 0x00000001ff087807 */ /* 0x000fc40005800000 */
[----:B------:R-:W-:Y:S02]  /*bc40*/  SEL R7, RZ, 0x1, !P4 ;  /* 0x00000001ff077807 */ /* 0x000fe40006000000 */
[----:B------:R-:W-:Y:S02]  /*bc50*/  SEL R6, RZ, 0x1, !P5 ;  /* 0x00000001ff067807 */ /* 0x000fe40006800000 */
[----:B------:R-:W-:Y:S02]  /*bc60*/  ISETP.NE.AND P3, PT, R5, RZ, PT ;  /* 0x000000ff0500720c */ /* 0x000fe40003f65270 */
[----:B------:R-:W-:Y:S02]  /*bc70*/  ISETP.NE.AND P4, PT, R3, RZ, PT ;  /* 0x000000ff0300720c */ /* 0x000fe40003f85270 */
[----:B------:R-:W-:Y:S02]  /*bc80*/  ISETP.NE.AND P5, PT, R4, RZ, PT ;  /* 0x000000ff0400720c */ /* 0x000fe40003fa5270 */
        /* <DEDUP_REMOVED lines=8> */
.L_x_2432:
[C---:B------:R-:W-:Y:S02]  /*bd10*/  PRMT R42, R28.reuse, 0x7610, R42 ;  /* 0x000076101c2a7816 */ /* 0x040fe4000000002a */
[----:B------:R-:W-:Y:S02]  /*bd20*/  PRMT R44, R28, 0x7632, R44 ;  /* 0x000076321c2c7816 */ /* 0x000fe4000000002c */
[C---:B------:R-:W-:Y:S02]  /*bd30*/  PRMT R41, R29.reuse, 0x7610, R41 ;  /* 0x000076101d297816 */ /* 0x040fe40000000029 */
[----:B------:R-:W-:Y:S02]  /*bd40*/  PRMT R43, R29, 0x7632, R43 ;  /* 0x000076321d2b7816 */ /* 0x000fe4000000002b */
[C---:B------:R-:W-:Y:S02]  /*bd50*/  PRMT R28, R30.reuse, 0x7610, R28 ;  /* 0x000076101e1c7816 */ /* 0x040fe4000000001c */
[----:B------:R-:W-:-:S02]  /*bd60*/  PRMT R29, R30, 0x7632, R29 ;  /* 0x000076321e1d7816 */ /* 0x000fc4000000001d */
[----:B------:R-:W-:Y:S02]  /*bd70*/  PRMT R33, R24, 0x7632, R33 ;  /* 0x0000763218217816 */ /* 0x000fe40000000021 */
[----:B------:R-:W-:Y:S02]  /*bd80*/  PRMT R32, R25, 0x7632, R32 ;  /* 0x0000763219207816 */ /* 0x000fe40000000020 */
[C---:B------:R-:W-:Y:S02]  /*bd90*/  PRMT R34, R26.reuse, 0x7610, R34 ;  /* 0x000076101a227816 */ /* 0x040fe40000000022 */
[----:B------:R-:W-:Y:S02]  /*bda0*/  PRMT R38, R26, 0x7632, R38 ;  /* 0x000076321a267816 */ /* 0x000fe40000000026 */
[C---:B------:R-:W-:Y:S02]  /*bdb0*/  PRMT R35, R27.reuse, 0x7610, R35 ;  /* 0x000076101b237816 */ /* 0x040fe40000000023 */
[----:B------:R-:W-:-:S02]  /*bdc0*/  PRMT R39, R27, 0x7632, R39 ;  /* 0x000076321b277816 */ /* 0x000fc40000000027 */
[----:B------:R-:W-:-:S07]  /*bdd0*/  PRMT R30, R31, 0x7632, R30 ;  /* 0x000076321f1e7816 */ /* 0x000fce000000001e */
.L_x_2431:
[----:B------:R-:W-:Y:S05]  /*bde0*/  BSYNC B0 ;  /* 0x0000000000007941 */ /* 0x000fea0003800000 */
.L_x_2430:
[----:B------:R-:W-:Y:S01]  /*bdf0*/  ISETP.GE.U32.AND P1, PT, R37, R36, PT ;  /* 0x000000242500720c */ /* 0x000fe20003f26070 */
[----:B------:R-:W-:-:S12]  /*be00*/  BSSY B0, `(.L_x_2434) ;  /* 0x0000028000007945 */ /* 0x000fd80003800000 */
[----:B------:R-:W-:Y:S05]  /*be10*/  @P1 BRA `(.L_x_2435) ;  /* 0x0000000000981947 */ /* 0x000fea0003800000 */
[----:B------:R-:W-:-:S05]  /*be20*/  IMAD R24, R40, R37, RZ ;  /* 0x0000002528187224 */ /* 0x000fca00078e02ff */
[----:B------:R-:W-:-:S05]  /*be30*/  SHF.R.U32.HI R27, RZ, 0x2, R24 ;  /* 0x00000002ff1b7819 */ /* 0x000fca0000011618 */
[----:B------:R-:W-:-:S05]  /*be40*/  IMAD.WIDE.U32 R26, R27, 0x8, R18 ;  /* 0x000000081b1a7825 */ /* 0x000fca00078e0012 */
[----:B------:R-:W2:Y:S01]  /*be50*/  LDG.E.64 R24, desc[UR58][R26.64] ;  /* 0x0000003a1a187981 */ /* 0x000ea2000c1e1b00 */
[----:B------:R-:W-:-:S04]  /*be60*/  IADD3 R45, R37, R0, RZ ;  /* 0x00000000252d7210 */ /* 0x000fc80007ffe0ff */
[----:B------:R-:W-:Y:S02]  /*be70*/  ISETP.GE.U32.AND P0, PT, R45, R36, PT ;  /* 0x000000242d00720c */ /* 0x000fe40003f06070 */
[----:B--2---:R-:W-:Y:S02]  /*be80*/  PRMT R33, R24, 0x7632, R33 ;  /* 0x0000763218217816 */ /* 0x004fe40000000021 */
[----:B------:R-:W-:-:S09]  /*be90*/  PRMT R32, R25, 0x7632, R32 ;  /* 0x0000763219207816 */ /* 0x000fd20000000020 */
        /* <DEDUP_REMOVED lines=30> */
.L_x_2435:
[----:B------:R-:W-:Y:S05]  /*c080*/  BSYNC B0 ;  /* 0x0000000000007941 */ /* 0x000fea0003800000 */
.L_x_2434:
[----:B------:R-:W-:Y:S04]  /*c090*/  BSSY B0, `(.L_x_2436) ;  /* 0x000004f000007945 */ /* 0x000fe80003800000 */
[----:B------:R-:W-:Y:S05]  /*c0a0*/  @P1 BRA `(.L_x_2437) ;  /* 0x0000000400341947 */ /* 0x000fea0003800000 */
[----:B------:R-:W-:Y:S01]  /*c0b0*/  LOP3.LUT R24, R24, 0xff, R15, 0xf8, !PT ;  /* 0x000000ff18187812 */ /* 0x000fe200078ef80f */
[----:B------:R-:W-:Y:S01]  /*c0c0*/  IMAD.IADD R37, R37, 0x1, R0 ;  /* 0x0000000125257824 */ /* 0x000fe200078e0200 */
[----:B------:R-:W-:Y:S02]  /*c0d0*/  LOP3.LUT R33, R33, 0xff, R14, 0xf8, !PT ;  /* 0x000000ff21217812 */ /* 0x000fe400078ef80e */
[----:B------:R-:W-:Y:S02]  /*c0e0*/  PRMT R24, R24, 0x9910, RZ ;  /* 0x0000991018187816 */ /* 0x000fe400000000ff */
[----:B------:R-:W-:Y:S02]  /*c0f0*/  LOP3.LUT R25, R25, 0xff, R12, 0xf8, !PT ;  /* 0x000000ff19197812 */ /* 0x000fe400078ef80c */
[----:B------:R-:W-:Y:S01]  /*c100*/  ISETP.GE.U32.AND P4, PT, R37, R36, PT ;  /* 0x000000242500720c */ /* 0x000fe20003f86070 */
[----:B------:R-:W-:Y:S01]  /*c110*/  IMAD.MOV.U32 R12, RZ, RZ, R24 ;  /* 0x000000ffff0c7224 */ /* 0x000fe200078e0018 */
[----:B------:R-:W-:-:S02]  /*c120*/  LOP3.LUT R32, R32, 0xff, R13, 0xf8, !PT ;  /* 0x000000ff20207812 */ /* 0x000fc400078ef80d */
[----:B------:R-:W-:Y:S02]  /*c130*/  PRMT R33, R33, 0x9910, RZ ;  /* 0x0000991021217816 */ /* 0x000fe400000000ff */
[----:B------:R-:W-:Y:S02]  /*c140*/  ISETP.NE.AND P0, PT, R12, RZ, PT ;  /* 0x000000ff0c00720c */ /* 0x000fe40003f05270 */
[----:B------:R-:W-:Y:S02]  /*c150*/  PRMT R13, R25, 0x9910, RZ ;  /* 0x00009910190d7816 */ /* 0x000fe400000000ff */
[----:B------:R-:W-:Y:S02]  /*c160*/  PRMT R14, R32, 0x9910, RZ ;  /* 0x00009910200e7816 */ /* 0x000fe400000000ff */
        /* <DEDUP_REMOVED lines=10> */
[----:B------:R-:W-:Y:S02]  /*c210*/  IADD3 R37, R37, R0, RZ ;  /* 0x0000000025257210 */ /* 0x000fe40007ffe0ff */
[----:B------:R-:W-:Y:S02]  /*c220*/  PRMT R34, R34, 0x9910, RZ ;  /* 0x0000991022227816 */ /* 0x000fe400000000ff */
[----:B------:R-:W-:Y:S02]  /*c230*/  LOP3.LUT R38, R38, 0xff, R9, 0xf8, !PT ;  /* 0x000000ff26267812 */ /* 0x000fe400078ef809 */
[----:B------:R-:W-:Y:S01]  /*c240*/  LOP3.LUT R39, R39, 0xff, R8, 0xf8, !PT ;  /* 0x000000ff27277812 */ /* 0x000fe200078ef808 */
[----:B------:R-:W-:Y:S01]  /*c250*/  IMAD.MOV.U32 R8, RZ, RZ, R34 ;  /* 0x000000ffff087224 */ /* 0x000fe200078e0022 */
[----:B------:R-:W-:-:S02]  /*c260*/  ISETP.GE.U32.AND P4, PT, R37, R36, PT ;  /* 0x000000242500720c */ /* 0x000fc40003f86070 */
[----:B------:R-:W-:Y:S02]  /*c270*/  PRMT R38, R38, 0x9910, RZ ;  /* 0x0000991026267816 */ /* 0x000fe400000000ff */
[----:B------:R-:W-:Y:S02]  /*c280*/  LOP3.LUT R35, R35, 0xff, R10, 0xf8, !PT ;  /* 0x000000ff23237812 */ /* 0x000fe400078ef80a */
[----:B------:R-:W-:Y:S01]  /*c290*/  ISETP.NE.AND P0, PT, R8, RZ, PT ;  /* 0x000000ff0800720c */ /* 0x000fe20003f05270 */
[----:B------:R-:W-:Y:S01]  /*c2a0*/  IMAD.MOV.U32 R8, RZ, RZ, R38 ;  /* 0x000000ffff087224 */ /* 0x000fe200078e0026 */
[----:B------:R-:W-:Y:S02]  /*c2b0*/  PRMT R9, R35, 0x9910, RZ ;  /* 0x0000991023097816 */ /* 0x000fe400000000ff */
[----:B------:R-:W-:Y:S02]  /*c2c0*/  PRMT R10, R39, 0x9910, RZ ;  /* 0x00009910270a7816 */ /* 0x000fe400000000ff */
        /* <DEDUP_REMOVED lines=8> */
[----:B------:R-:W-:Y:S01]  /*c350*/  LOP3.LUT R42, R42, 0xff, R7, 0xf8, !PT ;  /* 0x000000ff2a2a7812 */ /* 0x000fe200078ef807 */
[----:B------:R-:W-:Y:S01]  /*c360*/  IMAD.IADD R7, R37, 0x1, R0 ;  /* 0x0000000125077824 */ /* 0x000fe200078e0200 */
[----:B------:R-:W-:Y:S02]  /*c370*/  LOP3.LUT R44, R44, 0xff, R5, 0xf8, !PT ;  /* 0x000000ff2c2c7812 */ /* 0x000fe400078ef805 */
[----:B------:R-:W-:Y:S02]  /*c380*/  LOP3.LUT R41, R41, 0xff, R6, 0xf8, !PT ;  /* 0x000000ff29297812 */ /* 0x000fe400078ef806 */
[----:B------:R-:W-:Y:S02]  /*c390*/  ISETP.GE.U32.AND P4, PT, R7, R36, PT ;  /* 0x000000240700720c */ /* 0x000fe40003f86070 */
[----:B------:R-:W-:Y:S02]  /*c3a0*/  LOP3.LUT R43, R43, 0xff, R4, 0xf8, !PT ;  /* 0x000000ff2b2b7812 */ /* 0x000fe400078ef804 */
        /* <DEDUP_REMOVED lines=29> */
.L_x_2437:
[----:B------:R-:W-:Y:S05]  /*c580*/  BSYNC B0 ;  /* 0x0000000000007941 */ /* 0x000fea0003800000 */
.L_x_2436:
        /* <DEDUP_REMOVED lines=25> */
.L_x_2412:
        /* <DEDUP_REMOVED lines=38> */
.L_x_2441:
[----:B------:R-:W-:-:S05]  /*c980*/  SHF.R.U32.HI R5, RZ, 0x2, R15 ;  /* 0x00000002ff057819 */ /* 0x000fca000001160f */
[----:B------:R-:W-:-:S04]  /*c990*/  IMAD.WIDE.U32 R4, R5, 0x8, R18 ;  /* 0x0000000805047825 */ /* 0x000fc800078e0012 */
[----:B------:R-:W-:Y:S02]  /*c9a0*/  IMAD.IADD R15, R15, 0x1, R14 ;  /* 0x000000010f0f7824 */ /* 0x000fe400078e020e */
[----:B------:R-:W2:Y:S03]  /*c9b0*/  LDG.E.64 R4, desc[UR58][R4.64] ;  /* 0x0000003a04047981 */ /* 0x000ea6000c1e1b00 */
[----:B------:R-:W-:-:S05]  /*c9c0*/  SHF.R.U32.HI R7, RZ, 0x2, R15 ;  /* 0x00000002ff077819 */ /* 0x000fca000001160f */
[----:B------:R-:W-:-:S04]  /*c9d0*/  IMAD.WIDE.U32 R6, R7, 0x8, R18 ;  /* 0x0000000807067825 */ /* 0x000fc800078e0012 */
[----:B------:R-:W-:Y:S02]  /*c9e0*/  IMAD.IADD R15, R15, 0x1, R14 ;  /* 0x000000010f0f7824 */ /* 0x000fe400078e020e */
[----:B------:R-:W3:Y:S03]  /*c9f0*/  LDG.E.64 R6, desc[UR58][R6.64] ;  /* 0x0000003a06067981 */ /* 0x000ee6000c1e1b00 */
[----:B------:R-:W-:-:S05]  /*ca00*/  SHF.R.U32.HI R9, RZ, 0x2, R15 ;  /* 0x00000002ff097819 */ /* 0x000fca000001160f */
[----:B------:R-:W-:Y:S01]  /*ca10*/  IMAD.WIDE.U32 R8, R9, 0x8, R18 ;  /* 0x0000000809087825 */ /* 0x000fe200078e0012 */
[----:B------:R-:W-:-:S05]  /*ca20*/  IADD3 R15, R15, R14, RZ ;  /* 0x0000000e0f0f7210 */ /* 0x000fca0007ffe0ff */
[----:B------:R-:W4:Y:S01]  /*ca30*/  LDG.E.64 R8, desc[UR58][R8.64] ;  /* 0x0000003a08087981 */ /* 0x000f22000c1e1b00 */
[----:B------:R-:W-:-:S05]  /*ca40*/  SHF.R.U32.HI R11, RZ, 0x2, R15 ;  /* 0x00000002ff0b7819 */ /* 0x000fca000001160f */
[----:B------:R-:W-:-:S06]  /*ca50*/  IMAD.WIDE.U32 R10, R11, 0x8, R18 ;  /* 0x000000080b0a7825 */ /* 0x000fcc00078e0012 */
[----:B------:R-:W5:Y:S01]  /*ca60*/  LDG.E.64 R10, desc[UR58][R10.64] ;  /* 0x0000003a0a0a7981 */ /* 0x000f62000c1e1b00 */
[----:B------:R-:W-:-:S04]  /*ca70*/  IMAD.IADD R15, R15, 0x1, R14 ;  /* 0x000000010f0f7824 */ /* 0x000fc800078e020e */
[----:B------:R-:W-:-:S05]  /*ca80*/  IMAD R33, R14, 0x3, R15 ;  /* 0x000000030e217824 */ /* 0x000fca00078e020f */
[----:B------:R-:W-:Y:S02]  /*ca90*/  ISETP.GE.U32.AND P0, PT, R33, R36, PT ;  /* 0x000000242100720c */ /* 0x000fe40003f06070 */
[C-C-:B--2---:R-:W-:Y:S02]  /*caa0*/  LOP3.LUT R33, R4.reuse, 0xff, R13.reuse, 0xf8, !PT ;  /* 0x000000ff04217812 */ /* 0x144fe400078ef80d */
[----:B------:R-:W-:Y:S02]  /*cab0*/  PRMT R13, R5, 0x7632, R13 ;  /* 0x00007632050d7816 */ /* 0x000fe4000000000d */
[----:B------:R-:W-:Y:S02]  /*cac0*/  PRMT R33, R33, 0x9910, RZ ;  /* 0x0000991021217816 */ /* 0x000fe400000000ff */
[----:B------:R-:W-:Y:S02]  /*cad0*/  PRMT R34, R4, 0x7632, R34 ;  /* 0x0000763204227816 */ /* 0x000fe40000000022 */
[----:B------:R-:W-:Y:S01]  /*cae0*/  LOP3.LUT R13, R13, 0xff, R0, 0xf8, !PT ;  /* 0x000000ff0d0d7812 */ /* 0x000fe200078ef800 */
[----:B------:R-:W-:Y:S01]  /*caf0*/  IMAD.MOV.U32 R0, RZ, RZ, R33 ;  /* 0x000000ffff007224 */ /* 0x000fe200078e0021 */
[----:B------:R-:W-:-:S02]  /*cb00*/  LOP3.LUT R34, R34, 0xff, R3, 0xf8, !PT ;  /* 0x000000ff22227812 */ /* 0x000fc400078ef803 */
[----:B------:R-:W-:Y:S02]  /*cb10*/  PRMT R13, R13, 0x9910, RZ ;  /* 0x000099100d0d7816 */ /* 0x000fe400000000ff */
[----:B------:R-:W-:Y:S02]  /*cb20*/  PRMT R3, R34, 0x9910, RZ ;  /* 0x0000991022037816 */ /* 0x000fe400000000ff */
[----:B------:R-:W-:Y:S01]  /*cb30*/  ISETP.NE.AND P2, PT, R0, RZ, PT ;  /* 0x000000ff0000720c */ /* 0x000fe20003f45270 */
[----:B------:R-:W-:Y:S01]  /*cb40*/  IMAD.MOV.U32 R0, RZ, RZ, R13 ;  /* 0x000000ffff007224 */ /* 0x000fe200078e000d */
[----:B------:R-:W-:Y:S02]  /*cb50*/  LOP3.LUT R12, R5, 0xff, R12, 0xf8, !PT ;  /* 0x000000ff050c7812 */ /* 0x000fe400078ef80c */
[----:B------:R-:W-:Y:S02]  /*cb60*/  ISETP.NE.AND P4, PT, R3, RZ, PT ;  /* 0x000000ff0300720c */ /* 0x000fe40003f85270 */
[----:B---3--:R-:W-:-:S02]  /*cb70*/  PRMT R3, R6, 0x7632, R3 ;  /* 0x0000763206037816 */ /* 0x008fc40000000003 */
[----:B------:R-:W-:Y:S02]  /*cb80*/  PRMT R12, R12, 0x9910, RZ ;  /* 0x000099100c0c7816 */ /* 0x000fe400000000ff */
[----:B------:R-:W-:Y:S02]  /*cb90*/  LOP3.LUT R32, R6, 0xff, R32, 0xf8, !PT ;  /* 0x000000ff06207812 */ /* 0x000fe400078ef820 */
[----:B------:R-:W-:Y:S02]  /*cba0*/  ISETP.NE.AND P5, PT, R0, RZ, PT ;  /* 0x000000ff0000720c */ /* 0x000fe40003fa5270 */
[C---:B------:R-:W-:Y:S02]  /*cbb0*/  LOP3.LUT R28, R7.reuse, 0xff, R28, 0xf8, !PT ;  /* 0x000000ff071c7812 */ /* 0x040fe400078ef81c */
[----:B------:R-:W-:Y:S02]  /*cbc0*/  PRMT R0, R7, 0x7632, R0 ;  /* 0x0000763207007816 */ /* 0x000fe40000000000 */
[----:B------:R-:W-:-:S02]  /*cbd0*/  LOP3.LUT R3, R3, 0xff, R30, 0xf8, !PT ;  /* 0x000000ff03037812 */ /* 0x000fc400078ef81e */
[----:B------:R-:W-:Y:S02]  /*cbe0*/  ISETP.NE.AND P3, PT, R12, RZ, PT ;  /* 0x000000ff0c00720c */ /* 0x000fe40003f65270 */
[----:B------:R-:W-:Y:S02]  /*cbf0*/  PRMT R12, R32, 0x9910, RZ ;  /* 0x00009910200c7816 */ /* 0x000fe400000000ff */
[----:B------:R-:W-:Y:S02]  /*cc00*/  PRMT R28, R28, 0x9910, RZ ;  /* 0x000099101c1c7816 */ /* 0x000fe400000000ff */
[----:B------:R-:W-:Y:S02]  /*cc10*/  LOP3.LUT R0, R0, 0xff, R31, 0xf8, !PT ;  /* 0x000000ff00007812 */ /* 0x000fe400078ef81f */
[----:B------:R-:W-:Y:S02]  /*cc20*/  PRMT R13, R3, 0x9910, RZ ;  /* 0x00009910030d7816 */ /* 0x000fe400000000ff */
[----:B------:R-:W-:-:S02]  /*cc30*/  ISETP.NE.AND P6, PT, R12, RZ, PT ;  /* 0x000000ff0c00720c */ /* 0x000fc40003fc5270 */
[----:B------:R-:W-:Y:S02]  /*cc40*/  MOV R3, R28 ;  /* 0x0000001c00037202 */ /* 0x000fe40000000f00 */
[----:B------:R-:W-:Y:S01]  /*cc50*/  PRMT R12, R0, 0x9910, RZ ;  /* 0x00009910000c7816 */ /* 0x000fe200000000ff */
[----:B------:R-:W-:Y:S01]  /*cc60*/  IMAD.MOV.U32 R0, RZ, RZ, R13 ;  /* 0x000000ffff007224 */ /* 0x000fe200078e000d */
[----:B------:R-:W-:Y:S02]  /*cc70*/  ISETP.NE.AND P1, PT, R3, RZ, PT ;  /* 0x000000ff0300720c */ /* 0x000fe40003f25270 */
[----:B----4-:R-:W-:Y:S01]  /*cc80*/  LOP3.LUT R29, R8, 0xff, R29, 0xf8, !PT ;  /* 0x000000ff081d7812 */ /* 0x010fe200078ef81d */
[----:B------:R-:W-:Y:S01]  /*cc90*/  IMAD.MOV.U32 R3, RZ, RZ, R12 ;  /* 0x000000ffff037224 */ /* 0x000fe200078e000c */
[----:B------:R-:W-:Y:S02]  /*cca0*/  SEL R13, RZ, 0x1, !P2 ;  /* 0x00000001ff0d7807 */ /* 0x000fe40005000000 */
[----:B------:R-:W-:-:S02]  /*ccb0*/  ISETP.NE.AND P2, PT, R0, RZ, PT ;  /* 0x000000ff0000720c */ /* 0x000fc40003f45270 */
[----:B------:R-:W-:Y:S02]  /*ccc0*/  PRMT R0, R8, 0x7632, R0 ;  /* 0x0000763208007816 */ /* 0x000fe40000000000 */
[----:B------:R-:W-:Y:S02]  /*ccd0*/  PRMT R29, R29, 0x9910, RZ ;  /* 0x000099101d1d7816 */ /* 0x000fe400000000ff */
[----:B------:R-:W-:Y:S02]  /*cce0*/  SEL R12, RZ, 0x1, !P3 ;  /* 0x00000001ff0c7807 */ /* 0x000fe40005800000 */
[----:B------:R-:W-:Y:S02]  /*ccf0*/  ISETP.NE.AND P3, PT, R3, RZ, PT ;  /* 0x000000ff0300720c */ /* 0x000fe40003f65270 */
[C---:B------:R-:W-:Y:S02]  /*cd00*/  PRMT R3, R9.reuse, 0x7632, R3 ;  /* 0x0000763209037816 */ /* 0x040fe40000000003 */
[----:B------:R-:W-:Y:S01]  /*cd10*/  LOP3.LUT R0, R0, 0xff, R27, 0xf8, !PT ;  /* 0x000000ff00007812 */ /* 0x000fe200078ef81b */
[----:B------:R-:W-:Y:S01]  /*cd20*/  IMAD.MOV.U32 R27, RZ, RZ, R29 ;  /* 0x000000ffff1b7224 */ /* 0x000fe200078e001d */
[----:B------:R-:W-:-:S02]  /*cd30*/  LOP3.LUT R26, R9, 0xff, R26, 0xf8, !PT ;  /* 0x000000ff091a7812 */ /* 0x000fc400078ef81a */
[----:B------:R-:W-:Y:S02]  /*cd40*/  LOP3.LUT R24, R3, 0xff, R24, 0xf8, !PT ;  /* 0x000000ff03187812 */ /* 0x000fe400078ef818 */
[----:B------:R-:W-:Y:S02]  /*cd50*/  SEL R3, RZ, 0x1, !P4 ;  /* 0x00000001ff037807 */ /* 0x000fe40006000000 */
[----:B------:R-:W-:Y:S02]  /*cd60*/  PRMT R26, R26, 0x9910, RZ ;  /* 0x000099101a1a7816 */ /* 0x000fe400000000ff */
[----:B------:R-:W-:Y:S02]  /*cd70*/  ISETP.NE.AND P4, PT, R27, RZ, PT ;  /* 0x000000ff1b00720c */ /* 0x000fe40003f85270 */
[----:B------:R-:W-:Y:S02]  /*cd80*/  PRMT R27, R24, 0x9910, RZ ;  /* 0x00009910181b7816 */ /* 0x000fe400000000ff */
[----:B------:R-:W-:-:S02]  /*cd90*/  SEL R24, RZ, 0x1, !P5 ;  /* 0x00000001ff187807 */ /* 0x000fc40006800000 */
[----:B------:R-:W-:Y:S02]  /*cda0*/  ISETP.NE.AND P5, PT, R26, RZ, PT ;  /* 0x000000ff1a00720c */ /* 0x000fe40003fa5270 */
[----:B------:R-:W-:Y:S02]  /*cdb0*/  MOV R26, R27 ;  /* 0x0000001b001a7202 */ /* 0x000fe40000000f00 */
[----:B-----5:R-:W-:Y:S02]  /*cdc0*/  LOP3.LUT R25, R10, 0xff, R25, 0xf8, !PT ;  /* 0x000000ff0a197812 */ /* 0x020fe400078ef819 */
[----:B------:R-:W-:Y:S02]  /*cdd0*/  SEL R28, RZ, 0x1, !P1 ;  /* 0x00000001ff1c7807 */ /* 0x000fe40004800000 */
[----:B------:R-:W-:Y:S02]  /*cde0*/  ISETP.NE.AND P1, PT, R26, RZ, PT ;  /* 0x000000ff1a00720c */ /* 0x000fe40003f25270 */
[----:B------:R-:W-:-:S02]  /*cdf0*/  PRMT R26, R25, 0x9910, RZ ;  /* 0x00009910191a7816 */ /* 0x000fc400000000ff */
[C---:B------:R-:W-:Y:S02]  /*ce00*/  PRMT R25, R11.reuse, 0x7632, R25 ;  /* 0x000076320b197816 */ /* 0x040fe40000000019 */
[----:B------:R-:W-:Y:S02]  /*ce10*/  PRMT R0, R0, 0x9910, RZ ;  /* 0x0000991000007816 */ /* 0x000fe400000000ff */
[----:B------:R-:W-:Y:S02]  /*ce20*/  SEL R32, RZ, 0x1, !P6 ;  /* 0x00000001ff207807 */ /* 0x000fe40007000000 */
[----:B------:R-:W-:Y:S02]  /*ce30*/  LOP3.LUT R20, R11, 0xff, R20, 0xf8, !PT ;  /* 0x000000ff0b147812 */ /* 0x000fe400078ef814 */
[----:B------:R-:W-:Y:S02]  /*ce40*/  LOP3.LUT R25, R25, 0xff, R16, 0xf8, !PT ;  /* 0x000000ff19197812 */ /* 0x000fe400078ef810 */
[----:B------:R-:W-:-:S02]  /*ce50*/  ISETP.NE.AND P6, PT, R0, RZ, PT ;  /* 0x000000ff0000720c */ /* 0x000fc40003fc5270 */
[----:B------:R-:W-:Y:S02]  /*ce60*/  PRMT R0, R10, 0x7632, R0 ;  /* 0x000076320a007816 */ /* 0x000fe40000000000 */
[----:B------:R-:W-:Y:S02]  /*ce70*/  PRMT R16, R20, 0x9910, RZ ;  /* 0x0000991014107816 */ /* 0x000fe400000000ff */
[----:B------:R-:W-:Y:S02]  /*ce80*/  PRMT R25, R25, 0x9910, RZ ;  /* 0x0000991019197816 */ /* 0x000fe400000000ff */
[----:B------:R-:W-:Y:S01]  /*ce90*/  LOP3.LUT R0, R0, 0xff, R21, 0xf8, !PT ;  /* 0x000000ff00007812 */ /* 0x000fe200078ef815 */
[----:B------:R-:W-:Y:S01]  /*cea0*/  IMAD.MOV.U32 R21, RZ, RZ, R26 ;  /* 0x000000ffff157224 */ /* 0x000fe200078e001a */
[----:B------:R-:W-:Y:S02]  /*ceb0*/  SEL R31, RZ, 0x1, !P3 ;  /* 0x00000001ff1f7807 */ /* 0x000fe40005800000 */
[----:B------:R-:W-:Y:S01]  /*cec0*/  ISETP.NE.AND P3, PT, R16, RZ, PT ;  /* 0x000000ff1000720c */ /* 0x000fe20003f65270 */
[----:B------:R-:W-:Y:S01]  /*ced0*/  IMAD.MOV.U32 R16, RZ, RZ, R25 ;  /* 0x000000ffff107224 */ /* 0x000fe200078e0019 */
[----:B------:R-:W-:-:S02]  /*cee0*/  PRMT R0, R0, 0x9910, RZ ;  /* 0x0000991000007816 */ /* 0x000fc400000000ff */
[----:B------:R-:W-:Y:S02]  /*cef0*/  SEL R30, RZ, 0x1, !P2 ;  /* 0x00000001ff1e7807 */ /* 0x000fe40005000000 */
[----:B------:R-:W-:Y:S02]  /*cf00*/  SEL R29, RZ, 0x1, !P4 ;  /* 0x00000001ff1d7807 */ /* 0x000fe40006000000 */
[----:B------:R-:W-:Y:S02]  /*cf10*/  SEL R26, RZ, 0x1, !P5 ;  /* 0x00000001ff1a7807 */ /* 0x000fe40006800000 */
[----:B------:R-:W-:Y:S02]  /*cf20*/  ISETP.NE.AND P2, PT, R21, RZ, PT ;  /* 0x000000ff1500720c */ /* 0x000fe40003f45270 */
[----:B------:R-:W-:Y:S02]  /*cf30*/  ISETP.NE.AND P4, PT, R0, RZ, PT ;  /* 0x000000ff0000720c */ /* 0x000fe40003f85270 */
[----:B------:R-:W-:-:S02]  /*cf40*/  ISETP.NE.AND P5, PT, R16, RZ, PT ;  /* 0x000000ff1000720c */ /* 0x000fc40003fa5270 */
[----:B------:R-:W-:Y:S02]  /*cf50*/  PRMT R0, R24, 0x7610, R0 ;  /* 0x0000761018007816 */ /* 0x000fe40000000000 */
        /* <DEDUP_REMOVED lines=8> */
.L_x_2440:
[C---:B------:R-:W-:Y:S02]  /*cfe0*/  PRMT R37, R6.reuse, 0x7610, R37 ;  /* 0x0000761006257816 */ /* 0x040fe40000000025 */
[----:B------:R-:W-:Y:S02]  /*cff0*/  PRMT R39, R6, 0x7632, R39 ;  /* 0x0000763206277816 */ /* 0x000fe40000000027 */
[C---:B------:R-:W-:Y:S02]  /*d000*/  PRMT R41, R9.reuse, 0x7610, R41 ;  /* 0x0000761009297816 */ /* 0x040fe40000000029 */
[----:B------:R-:W-:Y:S02]  /*d010*/  PRMT R43, R9, 0x7632, R43 ;  /* 0x00007632092b7816 */ /* 0x000fe4000000002b */
[----:B------:R-:W-:Y:S02]  /*d020*/  PRMT R42, R8, 0x7610, R42 ;  /* 0x00007610082a7816 */ /* 0x000fe4000000002a */
[----:B------:R-:W-:-:S02]  /*d030*/  PRMT R6, R10, 0x7610, R6 ;  /* 0x000076100a067816 */ /* 0x000fc40000000006 */
[----:B------:R-:W-:Y:S02]  /*d040*/  PRMT R9, R11, 0x7610, R9 ;  /* 0x000076100b097816 */ /* 0x000fe40000000009 */
[C---:B------:R-:W-:Y:S02]  /*d050*/  PRMT R34, R4.reuse, 0x7610, R34 ;  /* 0x0000761004227816 */ /* 0x040fe40000000022 */
[----:B------:R-:W-:Y:S02]  /*d060*/  PRMT R38, R4, 0x7632, R38 ;  /* 0x0000763204267816 */ /* 0x000fe40000000026 */
[C---:B------:R-:W-:Y:S02]  /*d070*/  PRMT R33, R5.reuse, 0x7610, R33 ;  /* 0x0000761005217816 */ /* 0x040fe40000000021 */
[----:B------:R-:W-:Y:S02]  /*d080*/  PRMT R35, R5, 0x7632, R35 ;  /* 0x0000763205237816 */ /* 0x000fe40000000023 */
[----:B------:R-:W-:-:S02]  /*d090*/  PRMT R40, R7, 0x7632, R40 ;  /* 0x0000763207287816 */ /* 0x000fc40000000028 */
[----:B------:R-:W-:Y:S02]  /*d0a0*/  PRMT R8, R8, 0x7632, R8 ;  /* 0x0000763208087816 */ /* 0x000fe40000000008 */
[----:B------:R-:W-:Y:S02]  /*d0b0*/  PRMT R10, R10, 0x7632, R10 ;  /* 0x000076320a0a7816 */ /* 0x000fe4000000000a */
[----:B------:R-:W-:-:S07]  /*d0c0*/  PRMT R11, R11, 0x7632, R11 ;  /* 0x000076320b0b7816 */ /* 0x000fce000000000b */
.L_x_2439:
[----:B------:R-:W-:Y:S05]  /*d0d0*/  BSYNC B0 ;  /* 0x0000000000007941 */ /* 0x000fea0003800000 */
.L_x_2438:
[----:B------:R-:W-:Y:S01]  /*d0e0*/  ISETP.GE.U32.AND P1, PT, R15, R36, PT ;  /* 0x000000240f00720c */ /* 0x000fe20003f26070 */
[----:B------:R-:W-:-:S12]  /*d0f0*/  BSSY B0, `(.L_x_2442) ;  /* 0x0000026000007945 */ /* 0x000fd80003800000 */
        /* <DEDUP_REMOVED lines=37> */
.L_x_2443:
[----:B------:R-:W-:Y:S05]  /*d350*/  BSYNC B0 ;  /* 0x0000000000007941 */ /* 0x000fea0003800000 */
.L_x_2442:
[----:B------:R-:W-:Y:S04]  /*d360*/  BSSY B0, `(.L_x_2444) ;  /* 0x000004e000007945 */ /* 0x000fe80003800000 */
[----:B------:R-:W-:Y:S05]  /*d370*/  @P1 BRA `(.L_x_2445) ;  /* 0x0000000400301947 */ /* 0x000fea0003800000 */
        /* <DEDUP_REMOVED lines=26> */
[----:B------:R-:W-:Y:S02]  /*d520*/  PRMT R39, R39, 0x9910, RZ ;  /* 0x0000991027277816 */ /* 0x000fe400000000ff */
[----:B------:R-:W-:-:S02]  /*d530*/  LOP3.LUT R7, R7, 0xff, R28, 0xf8, !PT ;  /* 0x000000ff07077812 */ /* 0x000fc400078ef81c */
[----:B------:R-:W-:Y:S02]  /*d540*/  LOP3.LUT R40, R40, 0xff, R31, 0xf8, !PT ;  /* 0x000000ff28287812 */ /* 0x000fe400078ef81f */
[----:B------:R-:W-:Y:S01]  /*d550*/  ISETP.NE.AND P0, PT, R4, RZ, PT ;  /* 0x000000ff0400720c */ /* 0x000fe20003f05270 */
[----:B------:R-:W-:Y:S01]  /*d560*/  IMAD.MOV.U32 R4, RZ, RZ, R39 ;  /* 0x000000ffff047224 */ /* 0x000fe200078e0027 */
[----:B------:R-:W-:Y:S02]  /*d570*/  PRMT R5, R7, 0x9910, RZ ;  /* 0x0000991007057816 */ /* 0x000fe400000000ff */
[----:B------:R-:W-:Y:S02]  /*d580*/  PRMT R7, R40, 0x9910, RZ ;  /* 0x0000991028077816 */ /* 0x000fe400000000ff */
        /* <DEDUP_REMOVED lines=12> */
[----:B------:R-:W-:Y:S02]  /*d650*/  LOP3.LUT R41, R41, 0xff, R26, 0xf8, !PT ;  /* 0x000000ff29297812 */ /* 0x000fe400078ef81a */
        /* <DEDUP_REMOVED lines=30> */
.L_x_2445:
[----:B------:R-:W-:Y:S05]  /*d840*/  BSYNC B0 ;  /* 0x0000000000007941 */ /* 0x000fea0003800000 */
.L_x_2444:
        /* <DEDUP_REMOVED lines=24> */
.L_x_2396:
[----:B------:R-:W-:Y:S05]  /*d9d0*/  BSYNC B6 ;  /* 0x0000000000067941 */ /* 0x000fea0003800000 */
.L_x_2395:
[----:B------:R-:W-:Y:S02]  /*d9e0*/  ULDC UR4, c[0x0][0x230] ;  /* 0x00008c0000047ab9 */ /* 0x000fe40000000800 */
[----:B------:R-:W-:-:S13]  /*d9f0*/  ISETP.NE.AND P0, PT, RZ, UR4, PT ;  /* 0x00000004ff007c0c */ /* 0x000fda000bf05270 */
[----:B------:R-:W-:Y:S05]  /*da00*/  @!P0 BRA `(.L_x_2446) ;  /* 0x0000000000b88947 */ /* 0x000fea0003800000 */
[----:B------:R-:W0:Y:S01]  /*da10*/  S2R R4, SR_CgaCtaId ;  /* 0x0000000000047919 */ /* 0x000e220000008800 */
[----:B------:R-:W1:Y:S01]  /*da20*/  LDC R9, c[0x0][RZ] ;  /* 0x00000000ff097b82 */ /* 0x000e620000000800 */
[----:B------:R-:W-:Y:S02]  /*da30*/  MOV R0, 0x400 ;  /* 0x0000040000007802 */ /* 0x000fe40000000f00 */
[----:B------:R-:W-:Y:S02]  /*da40*/  PRMT R6, R25, 0x7604, R26 ;  /* 0x0000760419067816 */ /* 0x000fe4000000001a */
[----:B------:R-:W-:Y:S02]  /*da50*/  IADD3 R3, R0, 0x10, RZ ;  /* 0x0000001000037810 */ /* 0x000fe40007ffe0ff */
[----:B------:R-:W-:Y:S01]  /*da60*/  PRMT R5, R19, 0x7054, R6 ;  /* 0x0000705413057816 */ /* 0x000fe20000000006 */
[----:B------:R-:W2:Y:S03]  /*da70*/  LDC R10, c[0x0][0x4] ;  /* 0x00000100ff0a7b82 */ /* 0x000ea60000000800 */
[----:B------:R-:W-:Y:S01]  /*da80*/  PRMT R5, R16, 0x654, R5 ;  /* 0x0000065410057816 */ /* 0x000fe20000000005 */
[----:B-1----:R-:W-:Y:S01]  /*da90*/  IMAD R0, R17, R9, R2 ;  /* 0x0000000911007224 */ /* 0x002fe200078e0202 */
[----:B0-----:R-:W-:-:S02]  /*daa0*/  LEA R3, R4, R3, 0x18 ;  /* 0x0000000304037211 */ /* 0x001fc400078ec0ff */
[----:B--2---:R-:W-:-:S03]  /*dab0*/  SHF.R.U32.HI R4, RZ, 0x1, R10 ;  /* 0x00000001ff047819 */ /* 0x004fc6000001160a */
[----:B------:R-:W-:Y:S01]  /*dac0*/  IMAD R0, R0, 0x4, R3 ;  /* 0x0000000400007824 */ /* 0x000fe200078e0203 */
[----:B------:R-:W-:-:S04]  /*dad0*/  ISETP.NE.AND P0, PT, R4, RZ, PT ;  /* 0x000000ff0400720c */ /* 0x000fc80003f05270 */
[----:B------:R0:W-:Y:S09]  /*dae0*/  STS [R0], R5 ;  /* 0x0000000500007388 */ /* 0x0001f20000000800 */
[----:B0-----:R-:W-:Y:S05]  /*daf0*/  @!P0 BRA `(.L_x_2446) ;  /* 0x00000000007c8947 */ /* 0x001fea0003800000 */
.L_x_2449:
        /* <DEDUP_REMOVED lines=28> */
.L_x_2448:
[----:B------:R-:W-:Y:S05]  /*dcc0*/  BSYNC B0 ;  /* 0x0000000000007941 */ /* 0x000fea0003800000 */
.L_x_2447:
[----:B------:R-:W-:Y:S01]  /*dcd0*/  MOV R4, R7 ;  /* 0x0000000700047202 */ /* 0x000fe20000000f00 */
[----:B------:R-:W-:Y:S06]  /*dce0*/  @P3 BRA `(.L_x_2449) ;  /* 0xfffffffc00843947 */ /* 0x000fec000383ffff */
.L_x_2446:
        /* <DEDUP_REMOVED lines=22> */
.L_x_2454:
        /* <DEDUP_REMOVED lines=25> */
.L_x_2453:
[----:B------:R-:W-:Y:S05]  /*dfe0*/  BSYNC B0 ;  /* 0x0000000000007941 */ /* 0x000fea0003800000 */
.L_x_2452:
[----:B------:R-:W-:-:S04]  /*dff0*/  SHF.R.S32.HI R4, RZ, 0x1, R4 ;  /* 0x00000001ff047819 */ /* 0x000fc80000011404 */
[----:B------:R-:W-:-:S13]  /*e000*/  ISETP.GE.AND P0, PT, R4, 0x20, PT ;  /* 0x000000200400780c */ /* 0x000fda0003f06270 */
[----:B------:R-:W-:Y:S05]  /*e010*/  @P0 BRA `(.L_x_2454) ;  /* 0xfffffffc008c0947 */ /* 0x000fea000383ffff */
[----:B0-----:R-:W-:-:S07]  /*e020*/  IMAD.MOV.U32 R0, RZ, RZ, 0x20 ;  /* 0x00000020ff007424 */ /* 0x001fce00078e00ff */
.L_x_2451:
[----:B------:R-:W-:Y:S01]  /*e030*/  ISETP.GE.AND P0, PT, R0, 0x2, PT ;  /* 0x000000020000780c */ /* 0x000fe20003f06270 */
[----:B------:R-:W-:Y:S05]  /*e040*/  WARPSYNC.ALL ;  /* 0x0000000000007948 */ /* 0x000fea0003800000 */
[----:B------:R-:W-:Y:S07]  /*e050*/  BAR.SYNC.DEFER_BLOCKING 0x0 ;  /* 0x0000000000007b1d */ /* 0x000fee0000010000 */
[----:B------:R-:W-:Y:S05]  /*e060*/  @!P0 BRA `(.L_x_2450) ;  /* 0x0000000000748947 */ /* 0x000fea0003800000 */
[----:B------:R-:W-:-:S07]  /*e070*/  IMAD.MOV.U32 R3, RZ, RZ, 0x1 ;  /* 0x00000001ff037424 */ /* 0x000fce00078e00ff */
.L_x_2455:
        /* <DEDUP_REMOVED lines=17> */
[----:B---3--:R-:W-:-:S02]  /*e190*/  SHF.L.U32 R3, R3, 0x1, RZ ;  /* 0x0000000103037819 */ /* 0x008fc400000006ff */
[----:B0-----:R-:W-:Y:S02]  /*e1a0*/  ISETP.NE.OR P2, PT, R8, RZ, P2 ;  /* 0x000000ff0800720c */ /* 0x001fe40001745670 */
[----:B------:R-:W-:Y:S02]  /*e1b0*/  ISETP.GE.AND P4, PT, R3, R0, PT ;  /* 0x000000000300720c */ /* 0x000fe40003f86270 */
[----:B-1----:R-:W-:Y:S02]  /*e1c0*/  ISETP.NE.OR P0, PT, R4, RZ, P0 ;  /* 0x000000ff0400720c */ /* 0x002fe40000705670 */
[----:B------:R-:W-:Y:S02]  /*e1d0*/  SEL R19, RZ, 0x1, !P2 ;  /* 0x00000001ff137807 */ /* 0x000fe40005000000 */
[----:B--2---:R-:W-:Y:S02]  /*e1e0*/  ISETP.NE.OR P1, PT, R6, RZ, P1 ;  /* 0x000000ff0600720c */ /* 0x004fe40000f25670 */
[----:B------:R-:W-:-:S02]  /*e1f0*/  SEL R26, RZ, 0x1, !P0 ;  /* 0x00000001ff1a7807 */ /* 0x000fc40004000000 */
[----:B----4-:R-:W-:Y:S02]  /*e200*/  ISETP.NE.OR P3, PT, R10, RZ, P3 ;  /* 0x000000ff0a00720c */ /* 0x010fe40001f65670 */
[----:B------:R-:W-:Y:S02]  /*e210*/  SEL R25, RZ, 0x1, !P1 ;  /* 0x00000001ff197807 */ /* 0x000fe40004800000 */
[----:B------:R-:W-:Y:S01]  /*e220*/  SEL R16, RZ, 0x1, !P3 ;  /* 0x00000001ff107807 */ /* 0x000fe20005800000 */
[----:B------:R-:W-:Y:S08]  /*e230*/  @!P4 BRA `(.L_x_2455) ;  /* 0xfffffffc0090c947 */ /* 0x000ff0000383ffff */
.L_x_2450:
[----:B------:R-:W1:Y:S01]  /*e240*/  LDC R3, c[0x0][0x3e8] ;  /* 0x0000fa00ff037b82 */ /* 0x000e620000000800 */
[----:B------:R-:W-:Y:S02]  /*e250*/  IMAD.MOV.U32 R27, RZ, RZ, RZ ;  /* 0x000000ffff1b7224 */ /* 0x000fe400078e00ff */
[----:B------:R-:W-:Y:S01]  /*e260*/  IMAD.MOV.U32 R28, RZ, RZ, RZ ;  /* 0x000000ffff1c7224 */ /* 0x000fe200078e00ff */
[----:B-1----:R-:W-:-:S13]  /*e270*/  ISETP.NE.AND P1, PT, R3, RZ, PT ;  /* 0x000000ff0300720c */ /* 0x002fda0003f25270 */
[----:B------:R-:W-:Y:S05]  /*e280*/  @!P1 BRA `(.L_x_2456) ;  /* 0x0000001000489947 */ /* 0x000fea0003800000 */
[----:B0-----:R-:W-:Y:S01]  /*e290*/  MOV R5, R23 ;  /* 0x0000001700057202 */ /* 0x001fe20000000f00 */
        /* <DEDUP_REMOVED lines=273> */
.L_x_2456:
        /* <DEDUP_REMOVED lines=275> */
.L_x_2457:
[----:B------:R-:W-:Y:S02]  /*104e0*/  IMAD.MOV.U32 R18, RZ, RZ, RZ ;  /* 0x000000ffff127224 */ /* 0x000fe400078e00ff */
[----:B------:R-:W-:Y:S01]  /*104f0*/  IMAD.MOV.U32 R24, RZ, RZ, RZ ;  /* 0x000000ffff187224 */ /* 0x000fe200078e00ff */
[----:B------:R-:W-:Y:S06]  /*10500*/  @!P1 BRA `(.L_x_2458) ;  /* 0x0000001000489947 */ /* 0x000fec0003800000 */
[----:B------:R-:W-:Y:S01]  /*10510*/  HFMA2.MMA R4, -RZ, RZ, 0, 0 ;  /* 0x00000000ff047435 */ /* 0x000fe200000001ff */
[----:B0-----:R-:W-:Y:S01]  /*10520*/  VIADD R5, R23, 0x2 ;  /* 0x0000000217057836 */ /* 0x001fe20000000000 */
        /* <DEDUP_REMOVED lines=272> */
.L_x_2458:
        /* <DEDUP_REMOVED lines=275> */
.L_x_2459:
        /* <DEDUP_REMOVED lines=8> */
[----:B------:R-:W-:-:S04]  /*127e0*/  @P0 IMAD.X R5, RZ, RZ, UR5, P2 ;  /* 0x00000005ff050e24 */ /* 0x000fc800090e06ff */
[----:B------:R-:W-:Y:S01]  /*127f0*/  @P0 IMAD.MOV.U32 R12, RZ, RZ, R5 ;  /* 0x000000ffff0c0224 */ /* 0x000fe200078e0005 */
[----:B------:R-:W-:Y:S06]  /*12800*/  @!P3 BRA `(.L_x_2460) ;  /* 0x0000006400e4b947 */ /* 0x000fec0003800000 */
[----:B------:R-:W0:Y:S01]  /*12810*/  S2R R0, SR_CTAID.X ;  /* 0x0000000000007919 */ /* 0x000e220000002500 */
[----:B------:R-:W-:Y:S01]  /*12820*/  ULDC.64 UR4, c[0x0][0x238] ;  /* 0x00008e0000047ab9 */ /* 0x000fe20000000a00 */
[----:B------:R-:W-:Y:S01]  /*12830*/  MOV R23, RZ ;  /* 0x000000ff00177202 */ /* 0x000fe20000000f00 */
        /* <DEDUP_REMOVED lines=280> */
.L_x_2461:
        /* <DEDUP_REMOVED lines=275> */
.L_x_2462:
        /* <DEDUP_REMOVED lines=277> */
.L_x_2463:
        /* <DEDUP_REMOVED lines=275> */
.L_x_2464:
        /* <DEDUP_REMOVED lines=14> */
.L_x_2466:
[----:B------:R-:W-:Y:S05]  /*16e50*/  BSYNC B0 ;  /* 0x0000000000007941 */ /* 0x000fea0003800000 */
.L_x_2465:
        /* <DEDUP_REMOVED lines=17> */
.L_x_2468:
[----:B------:R-:W-:Y:S05]  /*16f70*/  BSYNC B0 ;  /* 0x0000000000007941 */ /* 0x000fea0003800000 */
.L_x_2467:
        /* <DEDUP_REMOVED lines=35> */
.L_x_2470:
[----:B------:R-:W-:Y:S05]  /*171b0*/  BSYNC B0 ;  /* 0x0000000000007941 */ /* 0x000fea0003800000 */
.L_x_2469:
        /* <DEDUP_REMOVED lines=38> */
.L_x_2475:
        /* <DEDUP_REMOVED lines=18> */
.L_x_2474:
[----:B------:R-:W-:Y:S05]  /*17540*/  BRA `(.L_x_2473) ;  /* 0x0000000000847947 */ /* 0x000fea0003800000 */
.L_x_2472:
        /* <DEDUP_REMOVED lines=15> */
.L_x_2476:
        /* <DEDUP_REMOVED lines=18> */
.L_x_2473:
[----:B------:R-:W-:Y:S05]  /*17760*/  BSYNC B0 ;  /* 0x0000000000007941 */ /* 0x000fea0003800000 */
.L_x_2471:
        /* <DEDUP_REMOVED lines=14> */
.L_x_2480:
        /* <DEDUP_REMOVED lines=27> */
.L_x_2479:
[----:B------:R-:W-:Y:S05]  /*17a00*/  BSYNC B0 ;  /* 0x0000000000007941 */ /* 0x000fea0003800000 */
.L_x_2478:
[----:B------:R-:W-:Y:S01]  /*17a10*/  IMAD.MOV.U32 R6, RZ, RZ, R9 ;  /* 0x000000ffff067224 */ /* 0x000fe200078e0009 */
[----:B------:R-:W-:Y:S06]  /*17a20*/  @P4 BRA `(.L_x_2480) ;  /* 0xfffffffc00884947 */ /* 0x000fec000383ffff */
.L_x_2477:
        /* <DEDUP_REMOVED lines=15> */
.L_x_2485:
        /* <DEDUP_REMOVED lines=24> */
.L_x_2484:
[----:B------:R-:W-:Y:S05]  /*17ca0*/  BSYNC B0 ;  /* 0x0000000000007941 */ /* 0x000fea0003800000 */
.L_x_2483:
[----:B------:R-:W-:-:S04]  /*17cb0*/  SHF.R.S32.HI R7, RZ, 0x1, R7 ;  /* 0x00000001ff077819 */ /* 0x000fc80000011407 */
[----:B------:R-:W-:-:S13]  /*17cc0*/  ISETP.GE.AND P0, PT, R7, 0x20, PT ;  /* 0x000000200700780c */ /* 0x000fda0003f06270 */
[----:B------:R-:W-:Y:S05]  /*17cd0*/  @P0 BRA `(.L_x_2485) ;  /* 0xfffffffc00900947 */ /* 0x000fea000383ffff */
[----:B------:R-:W-:-:S07]  /*17ce0*/  IMAD.MOV.U32 R6, RZ, RZ, 0x20 ;  /* 0x00000020ff067424 */ /* 0x000fce00078e00ff */
.L_x_2482:
[----:B------:R-:W-:Y:S01]  /*17cf0*/  BAR.SYNC.DEFER_BLOCKING 0x0 ;  /* 0x0000000000007b1d */ /* 0x000fe20000010000 */
[----:B------:R-:W-:-:S13]  /*17d00*/  ISETP.GE.AND P0, PT, R6, 0x2, PT ;  /* 0x000000020600780c */ /* 0x000fda0003f06270 */
[----:B------:R-:W-:Y:S05]  /*17d10*/  @!P0 BRA `(.L_x_2481) ;  /* 0x0000000000748947 */ /* 0x000fea0003800000 */
[----:B------:R-:W-:-:S07]  /*17d20*/  MOV R3, 0x1 ;  /* 0x0000000100037802 */ /* 0x000fce0000000f00 */
.L_x_2486:
[----:B0-----:R-:W-:Y:S02]  /*17d30*/  LOP3.LUT R7, R19, 0xffff, RZ, 0xc0, !PT ;  /* 0x0000ffff13077812 */ /* 0x001fe400078ec0ff */
        /* <DEDUP_REMOVED lines=27> */
.L_x_2481:
        /* <DEDUP_REMOVED lines=21> */
.L_x_2488:
        /* <DEDUP_REMOVED lines=21> */
.L_x_2490:
        /* <DEDUP_REMOVED lines=24> */
.L_x_2491:
        /* <DEDUP_REMOVED lines=24> */
.L_x_2492:
        /* <DEDUP_REMOVED lines=24> */
.L_x_2493:
[----:B------:R-:W-:Y:S01]  /*18610*/  ULDC.64 UR4, c[0x0][0x5e8] ;  /* 0x00017a0000047ab9 */ /* 0x000fe20000000a00 */
[----:B------:R-:W-:Y:S02]  /*18620*/  LOP3.LUT P0, RZ, R16, 0xff, RZ, 0xc0, !PT ;  /* 0x000000ff10ff7812 */ /* 0x000fe4000780c0ff */
[----:B------:R-:W-:Y:S02]  /*18630*/  IADD3 R18, P1, R18, UR4, RZ ;  /* 0x0000000412127c10 */ /* 0x000fe4000ff3e0ff */
[----:B0-----:R-:W-:-:S03]  /*18640*/  SEL R3, RZ, 0x1, !P0 ;  /* 0x00000001ff037807 */ /* 0x001fc60004000000 */
[----:B------:R-:W-:-:S05]  /*18650*/  IMAD.X R19, RZ, RZ, UR5, P1 ;  /* 0x00000005ff137e24 */ /* 0x000fca00088e06ff */
[----:B------:R-:W-:Y:S01]  /*18660*/  STG.E.U8 desc[UR58][R18.64], R3 ;  /* 0x0000000312007986 */ /* 0x000fe2000c10113a */
[----:B------:R-:W-:Y:S05]  /*18670*/  EXIT ;  /* 0x000000000000794d */ /* 0x000fea0003800000 */
.L_x_2489:
[----:B------:R-:W-:Y:S04]  /*18680*/  STG.E.U8 desc[UR58][R4.64], R26 ;  /* 0x0000001a04007986 */ /* 0x000fe8000c10113a */
[----:B------:R-:W-:Y:S04]  /*18690*/  STG.E.U8 desc[UR58][R4.64+0x1], R25 ;  /* 0x0000011904007986 */ /* 0x000fe8000c10113a */
[----:B------:R-:W-:Y:S04]  /*186a0*/  STG.E.U8 desc[UR58][R4.64+0x2], R19 ;  /* 0x0000021304007986 */ /* 0x000fe8000c10113a */
[----:B------:R-:W-:Y:S01]  /*186b0*/  STG.E.U8 desc[UR58][R4.64+0x3], R16 ;  /* 0x0000031004007986 */ /* 0x000fe2000c10113a */
[----:B------:R-:W-:Y:S05]  /*186c0*/  EXIT ;  /* 0x000000000000794d */ /* 0x000fea0003800000 */
.L_x_2487:
        /* <DEDUP_REMOVED lines=49> */
.L_x_2495:
        /* <DEDUP_REMOVED lines=24> */
.L_x_2496:
        /* <DEDUP_REMOVED lines=24> */
.L_x_2497:
        /* <DEDUP_REMOVED lines=24> */
.L_x_2498:
[----:B------:R-:W-:Y:S01]  /*18e60*/  ULDC.64 UR4, c[0x0][0x5e8] ;  /* 0x00017a0000047ab9 */ /* 0x000fe20000000a00 */
[----:B------:R-:W-:Y:S02]  /*18e70*/  LOP3.LUT P0, RZ, R16, 0xff, RZ, 0xc0, !PT ;  /* 0x000000ff10ff7812 */ /* 0x000fe4000780c0ff */
[----:B------:R-:W-:Y:S02]  /*18e80*/  IADD3 R18, P1, R18, UR4, RZ ;  /* 0x0000000412127c10 */ /* 0x000fe4000ff3e0ff */
[----:B0-----:R-:W-:-:S03]  /*18e90*/  SEL R3, RZ, 0x1, !P0 ;  /* 0x00000001ff037807 */ /* 0x001fc60004000000 */
[----:B------:R-:W-:-:S05]  /*18ea0*/  IMAD.X R19, RZ, RZ, UR5, P1 ;  /* 0x00000005ff137e24 */ /* 0x000fca00088e06ff */
[----:B------:R-:W-:Y:S01]  /*18eb0*/  STG.E.U8 desc[UR58][R18.64], R3 ;  /* 0x0000000312007986 */ /* 0x000fe2000c10113a */
[----:B------:R-:W-:Y:S05]  /*18ec0*/  EXIT ;  /* 0x000000000000794d */ /* 0x000fea0003800000 */
.L_x_2494:
        /* <DEDUP_REMOVED lines=13> */
.L_x_2460:
        /* <DEDUP_REMOVED lines=31> */
.L_x_2500:
        /* <DEDUP_REMOVED lines=21> */
.L_x_2502:
        /* <DEDUP_REMOVED lines=24> */
.L_x_2503:
        /* <DEDUP_REMOVED lines=24> */
.L_x_2504:
        /* <DEDUP_REMOVED lines=24> */
.L_x_2505:
[----:B------:R-:W-:Y:S01]  /*19760*/  ULDC.64 UR4, c[0x0][0x5e8] ;  /* 0x00017a0000047ab9 */ /* 0x000fe20000000a00 */
[----:B------:R-:W-:Y:S02]  /*19770*/  LOP3.LUT P0, RZ, R16, 0xff, RZ, 0xc0, !PT ;  /* 0x000000ff10ff7812 */ /* 0x000fe4000780c0ff */
[----:B------:R-:W-:Y:S02]  /*19780*/  IADD3 R18, P1, R18, UR4, RZ ;  /* 0x0000000412127c10 */ /* 0x000fe4000ff3e0ff */
[----:B0-----:R-:W-:-:S03]  /*19790*/  SEL R3, RZ, 0x1, !P0 ;  /* 0x00000001ff037807 */ /* 0x001fc60004000000 */
[----:B------:R-:W-:-:S05]  /*197a0*/  IMAD.X R19, RZ, RZ, UR5, P1 ;  /* 0x00000005ff137e24 */ /* 0x000fca00088e06ff */
[----:B------:R-:W-:Y:S01]  /*197b0*/  STG.E.U8 desc[UR58][R18.64], R3 ;  /* 0x0000000312007986 */ /* 0x000fe2000c10113a */
[----:B------:R-:W-:Y:S05]  /*197c0*/  EXIT ;  /* 0x000000000000794d */ /* 0x000fea0003800000 */
.L_x_2501:
[----:B------:R-:W-:Y:S04]  /*197d0*/  STG.E.U8 desc[UR58][R4.64], R26 ;  /* 0x0000001a04007986 */ /* 0x000fe8000c10113a */
[----:B------:R-:W-:Y:S04]  /*197e0*/  STG.E.U8 desc[UR58][R4.64+0x1], R25 ;  /* 0x0000011904007986 */ /* 0x000fe8000c10113a */
[----:B------:R-:W-:Y:S04]  /*197f0*/  STG.E.U8 desc[UR58][R4.64+0x2], R19 ;  /* 0x0000021304007986 */ /* 0x000fe8000c10113a */
[----:B------:R-:W-:Y:S01]  /*19800*/  STG.E.U8 desc[UR58][R4.64+0x3], R16 ;  /* 0x0000031004007986 */ /* 0x000fe2000c10113a */
[----:B------:R-:W-:Y:S05]  /*19810*/  EXIT ;  /* 0x000000000000794d */ /* 0x000fea0003800000 */
.L_x_2499:
        /* <DEDUP_REMOVED lines=49> */
.L_x_2507:
        /* <DEDUP_REMOVED lines=24> */
.L_x_2508:
        /* <DEDUP_REMOVED lines=24> */
.L_x_2509:
        /* <DEDUP_REMOVED lines=24> */
.L_x_2510:
[----:B------:R-:W-:Y:S01]  /*19fb0*/  ULDC.64 UR4, c[0x0][0x5e8] ;  /* 0x00017a0000047ab9 */ /* 0x000fe20000000a00 */
[----:B------:R-:W-:Y:S02]  /*19fc0*/  LOP3.LUT P0, RZ, R16, 0xff, RZ, 0xc0, !PT ;  /* 0x000000ff10ff7812 */ /* 0x000fe4000780c0ff */
[----:B------:R-:W-:Y:S02]  /*19fd0*/  IADD3 R18, P1, R18, UR4, RZ ;  /* 0x0000000412127c10 */ /* 0x000fe4000ff3e0ff */
[----:B0-----:R-:W-:-:S03]  /*19fe0*/  SEL R3, RZ, 0x1, !P0 ;  /* 0x00000001ff037807 */ /* 0x001fc60004000000 */
[----:B------:R-:W-:-:S05]  /*19ff0*/  IMAD.X R19, RZ, RZ, UR5, P1 ;  /* 0x00000005ff137e24 */ /* 0x000fca00088e06ff */
[----:B------:R-:W-:Y:S01]  /*1a000*/  STG.E.U8 desc[UR58][R18.64], R3 ;  /* 0x0000000312007986 */ /* 0x000fe2000c10113a */
[----:B------:R-:W-:Y:S05]  /*1a010*/  EXIT ;  /* 0x000000000000794d */ /* 0x000fea0003800000 */
.L_x_2506:
        /* <DEDUP_REMOVED lines=13> */
.L_x_2511:
        /* <DEDUP_REMOVED lines=9> */
.L_x_7559:


//--------------------- .text._ZN2at6native13reduce_kernelILi512ELi1ENS0_8ReduceOpIlNS0_14func_wrapper_tIbZZZNS0_14or_kernel_cudaERNS_14TensorIteratorEENKUlvE_clEvENKUlvE2_clEvEUlblE_EEjbLi4ELi4EEEEEvT1_ --------------------------
	.section	.text._ZN2at6native13reduce_kernelILi512ELi1ENS0_8ReduceOpIlNS0_14func_wrapper_tIbZZZNS0_14or_kernel_cudaERNS_14TensorIteratorEENKUlvE_clEvENKUlvE2_clEvEUlblE_EEjbLi4ELi4EEEEEvT1_,"ax",@progbits
	.align	128
        .global         _ZN2at6native13reduce_kernelILi512ELi1ENS0_8ReduceOpIlNS0_14func_wrapper_tIbZZZNS0_14or_kernel_cudaERNS_14TensorIteratorEENKUlvE_clEvENKUlvE2_clEvEUlblE_EEjbLi4ELi4EEEEEvT1_
        .type           _ZN2at6native13reduce_kernelILi512ELi1ENS0_8ReduceOpIlNS0_14func_wrapper_tIbZZZNS0_14or_kernel_cudaERNS_14TensorIteratorEENKUlvE_clEvENKUlvE2_clEvEUlblE_EEjbLi4ELi4EEEEEvT1_,@function
        .size           _ZN2at6native13reduce_kernelILi512ELi1ENS0_8ReduceOpIlNS0_14func_wrapper_tIbZZZNS0_14or_kernel_cudaERNS_14TensorIteratorEENKUlvE_clEvENKUlvE2_clEvEUlblE_EEjbLi4ELi4EEEEEvT1_,(.L_x_7560 - _ZN2at6native13reduce_kernelILi512ELi1ENS0_8ReduceOpIlNS0_14func_wrapper_tIbZZZNS0_14or_kernel_cudaERNS_14TensorIteratorEENKUlvE_clEvENKUlvE2_clEvEUlblE_EEjbLi4ELi4EEEEEvT1_)
        .other          _ZN2at6native13reduce_kernelILi512ELi1ENS0_8ReduceOpIlNS0_14func_wrapper_tIbZZZNS0_14or_kernel_cudaERNS_14TensorIteratorEENKUlvE_clEvENKUlvE2_clEvEUlblE_EEjbLi4ELi4EEEEEvT1_,@"STO_CUDA_ENTRY STV_DEFAULT"
_ZN2at6native13reduce_kernelILi512ELi1ENS0_8ReduceOpIlNS0_14func_wrapper_tIbZZZNS0_14or_kernel_cudaERNS_14TensorIteratorEENKUlvE_clEvENKUlvE2_clEvEUlblE_EEjbLi4ELi4EEEEEvT1_:
.text._ZN2at6native13reduce_kernelILi512ELi1ENS0_8ReduceOpIlNS0_14func_wrapper_tIbZZZNS0_14or_kernel_cudaERNS_14TensorIteratorEENKUlvE_clEvENKUlvE2_clEvEUlblE_EEjbLi4ELi4EEEEEvT1_:
        /* <DEDUP_REMOVED lines=286> */
.L_x_2512:
        /* <DEDUP_REMOVED lines=49> */
.L_x_2521:
[----:B------:R-:W-:Y:S05]  /*14f0*/  BSYNC B3 ;  /* 0x0000000000037941 */ /* 0x000fea0003800000 */
.L_x_2520:
        /* <DEDUP_REMOVED lines=8> */
[----:B------:R-:W-:Y:S02]  /*1580*/  PRMT R5, R12, 0x9910, RZ ;  /* 0x000099100c057816 */ /* 0x000fe400000000ff */
[----:B--2---:R-:W-:-:S04]  /*1590*/  ISETP.NE.U32.AND P0, PT, R6, RZ, PT ;  /* 0x000000ff0600720c */ /* 0x004fc80003f05070 */
[----:B------:R-:W-:-:S04]  /*15a0*/  ISETP.NE.AND.EX P0, PT, R7, RZ, PT, P0 ;  /* 0x000000ff0700720c */ /* 0x000fc80003f05300 */
[----:B------:R-:W-:-:S04]  /*15b0*/  ISETP.NE.OR P0, PT, R5, RZ, P0 ;  /* 0x000000ff0500720c */ /* 0x000fc80000705670 */
[----:B------:R-:W-:-:S09]  /*15c0*/  SEL R12, RZ, 0x1, !P0 ;  /* 0x00000001ff0c7807 */ /* 0x000fd20004000000 */
.L_x_2519:
[----:B------:R-:W-:Y:S05]  /*15d0*/  BSYNC B2 ;  /* 0x0000000000027941 */ /* 0x000fea0003800000 */
.L_x_2518:
[C---:B------:R-:W-:Y:S02]  /*15e0*/  IADD3 R5, P0, -R4.reuse, 0x4, RZ ;  /* 0x0000000404057810 */ /* 0x040fe40007f1e1ff */
[----:B------:R-:W-:Y:S02]  /*15f0*/  IADD3 R14, R4, -0x4, R0 ;  /* 0xfffffffc040e7810 */ /* 0x000fe40007ffe000 */
[----:B------:R-:W-:Y:S02]  /*1600*/  LEA R20, P1, R5, R20, 0x3 ;  /* 0x0000001405147211 */ /* 0x000fe400078218ff */
[----:B------:R-:W-:-:S04]  /*1610*/  IADD3.X R6, RZ, -0x1, RZ, P0, !PT ;  /* 0xffffffffff067810 */ /* 0x000fc800007fe4ff */
[----:B------:R-:W-:-:S07]  /*1620*/  LEA.HI.X R21, R5, R21, R6, 0x3, P1 ;  /* 0x0000001505157211 */ /* 0x000fce00008f1c06 */
.L_x_2517:
[----:B------:R-:W-:Y:S05]  /*1630*/  BSYNC B1 ;  /* 0x0000000000017941 */ /* 0x000fea0003800000 */
.L_x_2516:
        /* <DEDUP_REMOVED lines=10> */
.L_x_2524:
[----:B------:R-:W-:Y:S01]  /*16e0*/  IMAD.WIDE.U32 R22, R19, 0x20, R20 ;  /* 0x0000002013167825 */ /* 0x000fe200078e0014 */
[----:B------:R-:W-:Y:S01]  /*16f0*/  LOP3.LUT P1, RZ, R12, 0xff, RZ, 0xc0, !PT ;  /* 0x000000ff0cff7812 */ /* 0x000fe2000782c0ff */
[----:B------:R-:W-:-:S03]  /*1700*/  ULDC UR4, c[0x0][0x220] ;  /* 0x0000880000047ab9 */ /* 0x000fc60000000800 */
[----:B------:R-:W2:Y:S04]  /*1710*/  LDG.E.128 R8, desc[UR36][R22.64] ;  /* 0x0000002416087981 */ /* 0x000ea8000c1e1d00 */
[----:B------:R-:W3:Y:S01]  /*1720*/  LDG.E.128 R4, desc[UR36][R22.64+0x10] ;  /* 0x0000102416047981 */ /* 0x000ee2000c1e1d00 */
[----:B------:R-:W-:Y:S01]  /*1730*/  LOP3.LUT P0, RZ, R0, 0xff, RZ, 0xc0, !PT ;  /* 0x000000ff00ff7812 */ /* 0x000fe2000780c0ff */
[----:B------:R-:W-:Y:S01]  /*1740*/  VIADD R19, R19, UR4 ;  /* 0x0000000413137c36 */ /* 0x000fe20008000000 */
[----:B------:R-:W-:Y:S02]  /*1750*/  LOP3.LUT P3, RZ, R15, 0xff, RZ, 0xc0, !PT ;  /* 0x000000ff0fff7812 */ /* 0x000fe4000786c0ff */
[----:B--2---:R-:W-:Y:S02]  /*1760*/  ISETP.NE.U32.AND P2, PT, R8, RZ, PT ;  /* 0x000000ff0800720c */ /* 0x004fe40003f45070 */
[----:B------:R-:W-:-:S02]  /*1770*/  ISETP.NE.U32.AND P4, PT, R10, RZ, PT ;  /* 0x000000ff0a00720c */ /* 0x000fc40003f85070 */
[----:B------:R-:W-:Y:S02]  /*1780*/  ISETP.NE.OR.EX P1, PT, R9, RZ, P1, P2 ;  /* 0x000000ff0900720c */ /* 0x000fe40000f25720 */
[----:B---3--:R-:W-:Y:S02]  /*1790*/  ISETP.NE.U32.AND P2, PT, R6, RZ, PT ;  /* 0x000000ff0600720c */ /* 0x008fe40003f45070 */
[----:B------:R-:W-:Y:S02]  /*17a0*/  SEL R12, RZ, 0x1, !P1 ;  /* 0x00000001ff0c7807 */ /* 0x000fe40004800000 */
[----:B------:R-:W-:Y:S02]  /*17b0*/  ISETP.NE.OR.EX P0, PT, R7, RZ, P0, P2 ;  /* 0x000000ff0700720c */ /* 0x000fe40000705720 */
[----:B------:R-:W-:Y:S02]  /*17c0*/  LEA R7, R19, 0x3, 0x2 ;  /* 0x0000000313077811 */ /* 0x000fe400078e10ff */
[----:B------:R-:W-:-:S02]  /*17d0*/  ISETP.NE.OR.EX P3, PT, R11, RZ, P3, P4 ;  /* 0x000000ff0b00720c */ /* 0x000fc40001f65740 */
[----:B------:R-:W-:Y:S02]  /*17e0*/  ISETP.GE.U32.AND P1, PT, R7, R14, PT ;  /* 0x0000000e0700720c */ /* 0x000fe40003f26070 */
[----:B------:R-:W-:Y:S02]  /*17f0*/  LOP3.LUT P4, RZ, R18, 0xff, RZ, 0xc0, !PT ;  /* 0x000000ff12ff7812 */ /* 0x000fe4000788c0ff */
[----:B------:R-:W-:Y:S02]  /*1800*/  ISETP.NE.U32.AND P2, PT, R4, RZ, PT ;  /* 0x000000ff0400720c */ /* 0x000fe40003f45070 */
[----:B------:R-:W-:Y:S02]  /*1810*/  SEL R15, RZ, 0x1, !P3 ;  /* 0x00000001ff0f7807 */ /* 0x000fe40005800000 */
[----:B------:R-:W-:Y:S02]  /*1820*/  ISETP.NE.OR.EX P4, PT, R5, RZ, P4, P2 ;  /* 0x000000ff0500720c */ /* 0x000fe40002785720 */
[----:B------:R-:W-:-:S02]  /*1830*/  SEL R0, RZ, 0x1, !P0 ;  /* 0x00000001ff007807 */ /* 0x000fc40004000000 */
[----:B------:R-:W-:Y:S01]  /*1840*/  SEL R18, RZ, 0x1, !P4 ;  /* 0x00000001ff127807 */ /* 0x000fe20006000000 */
[----:B------:R-:W-:Y:S08]  /*1850*/  @!P1 BRA `(.L_x_2524) ;  /* 0xfffffffc00a09947 */ /* 0x000ff0000383ffff */
.L_x_2523:
[----:B------:R-:W-:Y:S05]  /*1860*/  BSYNC B1 ;  /* 0x0000000000017941 */ /* 0x000fea0003800000 */
.L_x_2522:
        /* <DEDUP_REMOVED lines=8> */
.L_x_2526:
[----:B------:R-:W-:Y:S05]  /*18f0*/  BSYNC B1 ;  /* 0x0000000000017941 */ /* 0x000fea0003800000 */
.L_x_2525:
        /* <DEDUP_REMOVED lines=11> */
[----:B--2---:R-:W-:-:S04]  /*19b0*/  ISETP.NE.U32.AND P1, PT, R20, RZ, PT ;  /* 0x000000ff1400720c */ /* 0x004fc80003f25070 */
[----:B------:R-:W-:-:S04]  /*19c0*/  ISETP.NE.OR.EX P0, PT, R21, RZ, P0, P1 ;  /* 0x000000ff1500720c */ /* 0x000fc80000705710 */
[----:B------:R-:W-:-:S09]  /*19d0*/  SEL R12, RZ, 0x1, !P0 ;  /* 0x00000001ff0c7807 */ /* 0x000fd20004000000 */
.L_x_2528:
[----:B------:R-:W-:Y:S05]  /*19e0*/  BSYNC B1 ;  /* 0x0000000000017941 */ /* 0x000fea0003800000 */
.L_x_2527:
[----:B------:R-:W-:-:S04]  /*19f0*/  LOP3.LUT P0, RZ, R15, 0xff, R12, 0xc8, !PT ;  /* 0x000000ff0fff7812 */ /* 0x000fc8000780c80c */
[----:B------:R-:W-:-:S04]  /*1a00*/  SEL R5, RZ, 0x1, !P0 ;  /* 0x00000001ff057807 */ /* 0x000fc80004000000 */
[----:B------:R-:W-:-:S04]  /*1a10*/  LOP3.LUT P0, RZ, R18, 0xff, R5, 0xc8, !PT ;  /* 0x000000ff12ff7812 */ /* 0x000fc8000780c805 */
[----:B------:R-:W-:-:S04]  /*1a20*/  SEL R5, RZ, 0x1, !P0 ;  /* 0x00000001ff057807 */ /* 0x000fc80004000000 */
[----:B------:R-:W-:-:S04]  /*1a30*/  LOP3.LUT P0, RZ, R0, 0xff, R5, 0xc8, !PT ;  /* 0x000000ff00ff7812 */ /* 0x000fc8000780c805 */
[----:B------:R-:W-:Y:S01]  /*1a40*/  SEL R19, RZ, 0x1, !P0 ;  /* 0x00000001ff137807 */ /* 0x000fe20004000000 */
[----:B------:R-:W-:Y:S08]  /*1a50*/  BRA `(.L_x_2514) ;  /* 0x0000009800a87947 */ /* 0x000ff00003800000 */
.L_x_2515:
        /* <DEDUP_REMOVED lines=25> */
.L_x_2537:
        /* <DEDUP_REMOVED lines=52> */
[----:B0-----:R-:W-:Y:S06]  /*1f30*/  @!P6 BRA `(.L_x_2533) ;  /* 0x0000000c00c4e947 */ /* 0x001fec0003800000 */
[----:B------:R-:W-:Y:S01]  /*1f40*/  HFMA2.MMA R4, -RZ, RZ, 0, 0 ;  /* 0x00000000ff047435 */ /* 0x000fe200000001ff */
[----:B------:R-:W-:Y:S01]  /*1f50*/  ULDC.64 UR38, c[0x0][0x260] ;  /* 0x0000980000267ab9 */ /* 0x000fe20000000a00 */
[----:B------:R-:W-:-:S08]  /*1f60*/  ISETP.NE.AND P0, PT, R22, 0x2, PT ;  /* 0x000000021600780c */ /* 0x000fd00003f05270 */
        /* <DEDUP_REMOVED lines=238> */
.L_x_2533:
        /* <DEDUP_REMOVED lines=251> */
.L_x_2534:
        /* <DEDUP_REMOVED lines=8> */
[----:B------:R-:W-:Y:S01]  /*3e80*/  MOV R10, RZ ;  /* 0x000000ff000a7202 */ /* 0x000fe20000000f00 */
[----:B------:R-:W-:Y:S01]  /*3e90*/  IMAD.MOV.U32 R11, RZ, RZ, R5 ;  /* 0x000000ffff0b7224 */ /* 0x000fe200078e0005 */
        /* <DEDUP_REMOVED lines=231> */
.L_x_2535:
        /* <DEDUP_REMOVED lines=249> */
.L_x_2536:
[----:B------:R-:W-:Y:S01]  /*5ca0*/  LOP3.LUT R19, R0, 0xfffffff8, RZ, 0xc0, !PT ;  /* 0xfffffff800137812 */ /* 0x000fe200078ec0ff */
[----:B------:R-:W-:Y:S01]  /*5cb0*/  IMAD.IADD R5, R5, 0x1, R4 ;  /* 0x0000000105057824 */ /* 0x000fe200078e0204 */
[----:B------:R-:W-:Y:S01]  /*5cc0*/  LOP3.LUT P2, RZ, R9, 0xff, RZ, 0xc0, !PT ;  /* 0x000000ff09ff7812 */ /* 0x000fe2000784c0ff */
[----:B------:R-:W-:Y:S01]  /*5cd0*/  ULDC UR4, c[0x0][0x218] ;  /* 0x0000860000047ab9 */ /* 0x000fe20000000800 */
[----:B------:R-:W-:-:S04]  /*5ce0*/  IADD3 R18, P0, R20, R19, RZ ;  /* 0x0000001314127210 */ /* 0x000fc80007f1e0ff */
[----:B------:R-:W-:-:S06]  /*5cf0*/  IADD3.X R19, RZ, R21, RZ, P0, !PT ;  /* 0x00000015ff137210 */ /* 0x000fcc00007fe4ff */
[----:B------:R-:W2:Y:S01]  /*5d00*/  LDG.E.64 R18, desc[UR36][R18.64] ;  /* 0x0000002412127981 */ /* 0x000ea2000c1e1b00 */
[----:B-----5:R-:W-:Y:S02]  /*5d10*/  ISETP.NE.U32.AND P3, PT, R14, RZ, PT ;  /* 0x000000ff0e00720c */ /* 0x020fe40003f65070 */
[----:B------:R-:W-:Y:S01]  /*5d20*/  LOP3.LUT P0, RZ, R7, 0xff, RZ, 0xc0, !PT ;  /* 0x000000ff07ff7812 */ /* 0x000fe2000780c0ff */
[----:B------:R-:W-:Y:S01]  /*5d30*/  IMAD R7, R4, 0x3, R5 ;  /* 0x0000000304077824 */ /* 0x000fe200078e0205 */
[----:B------:R-:W-:Y:S02]  /*5d40*/  ISETP.NE.OR.EX P2, PT, R15, RZ, P2, P3 ;  /* 0x000000ff0f00720c */ /* 0x000fe40001745730 */
[----:B------:R-:W-:Y:S02]  /*5d50*/  ISETP.NE.U32.AND P3, PT, R10, RZ, PT ;  /* 0x000000ff0a00720c */ /* 0x000fe40003f65070 */
[----:B------:R-:W-:Y:S02]  /*5d60*/  MOV R0, UR4 ;  /* 0x0000000400007c02 */ /* 0x000fe40008000f00 */
[----:B------:R-:W-:-:S02]  /*5d70*/  ISETP.NE.OR.EX P0, PT, R11, RZ, P0, P3 ;  /* 0x000000ff0b00720c */ /* 0x000fc40000705730 */
[----:B------:R-:W-:Y:S02]  /*5d80*/  ISETP.GE.U32.AND P3, PT, R7, R0, PT ;  /* 0x000000000700720c */ /* 0x000fe40003f66070 */
[----:B------:R-:W-:Y:S02]  /*5d90*/  LOP3.LUT P5, RZ, R8, 0xff, RZ, 0xc0, !PT ;  /* 0x000000ff08ff7812 */ /* 0x000fe400078ac0ff */
[----:B------:R-:W-:Y:S02]  /*5da0*/  ISETP.NE.U32.AND P4, PT, R12, RZ, PT ;  /* 0x000000ff0c00720c */ /* 0x000fe40003f85070 */
[----:B------:R-:W-:Y:S02]  /*5db0*/  LOP3.LUT P1, RZ, R6, 0xff, RZ, 0xc0, !PT ;  /* 0x000000ff06ff7812 */ /* 0x000fe4000782c0ff */
[----:B------:R-:W-:Y:S02]  /*5dc0*/  ISETP.NE.OR.EX P5, PT, R13, RZ, P5, P4 ;  /* 0x000000ff0d00720c */ /* 0x000fe40002fa5740 */
[----:B------:R-:W-:-:S02]  /*5dd0*/  SEL R9, RZ, 0x1, !P2 ;  /* 0x00000001ff097807 */ /* 0x000fc40005000000 */
[----:B------:R-:W-:Y:S02]  /*5de0*/  SEL R8, RZ, 0x1, !P5 ;  /* 0x00000001ff087807 */ /* 0x000fe40006800000 */
[----:B------:R-:W-:Y:S02]  /*5df0*/  SEL R7, RZ, 0x1, !P0 ;  /* 0x00000001ff077807 */ /* 0x000fe40004000000 */
[----:B--2---:R-:W-:-:S04]  /*5e00*/  ISETP.NE.U32.AND P4, PT, R18, RZ, PT ;  /* 0x000000ff1200720c */ /* 0x004fc80003f85070 */
[----:B------:R-:W-:-:S04]  /*5e10*/  ISETP.NE.OR.EX P1, PT, R19, RZ, P1, P4 ;  /* 0x000000ff1300720c */ /* 0x000fc80000f25740 */
[----:B------:R-:W-:Y:S01]  /*5e20*/  SEL R6, RZ, 0x1, !P1 ;  /* 0x00000001ff067807 */ /* 0x000fe20004800000 */
[----:B------:R-:W-:Y:S08]  /*5e30*/  @!P3 BRA `(.L_x_2537) ;  /* 0xffffffbc006cb947 */ /* 0x000ff0000383ffff */
[----:B------:R-:W-:Y:S05]  /*5e40*/  BSYNC B2 ;  /* 0x0000000000027941 */ /* 0x000fea0003800000 */
.L_x_2532:
[----:B------:R-:W-:Y:S05]  /*5e50*/  BSYNC B1 ;  /* 0x0000000000017941 */ /* 0x000fea0003800000 */
.L_x_2531:
        /* <DEDUP_REMOVED lines=280> */
.L_x_2540:
        /* <DEDUP_REMOVED lines=281> */
.L_x_2541:
        /* <DEDUP_REMOVED lines=281> */
.L_x_2542:
        /* <DEDUP_REMOVED lines=281> */
.L_x_2543:
[----:B------:R-:W-:-:S04]  /*a490*/  LOP3.LUT R19, R26, 0xfffffff8, RZ, 0xc0, !PT ;  /* 0xfffffff81a137812 */ /* 0x000fc800078ec0ff */
[----:B------:R-:W-:-:S04]  /*a4a0*/  IADD3 R18, P1, R20, R19, RZ ;  /* 0x0000001314127210 */ /* 0x000fc80007f3e0ff */
[----:B------:R-:W-:-:S06]  /*a4b0*/  IADD3.X R19, RZ, R21, RZ, P1, !PT ;  /* 0x00000015ff137210 */ /* 0x000fcc0000ffe4ff */
[----:B------:R-:W5:Y:S03]  /*a4c0*/  LDG.E.64 R18, desc[UR36][R18.64] ;  /* 0x0000002412127981 */ /* 0x000f66000c1e1b00 */
.L_x_2539:
[----:B------:R-:W-:Y:S05]  /*a4d0*/  BSYNC B1 ;  /* 0x0000000000017941 */ /* 0x000fea0003800000 */
.L_x_2538:
[----:B------:R-:W-:Y:S04]  /*a4e0*/  BSSY B1, `(.L_x_2544) ;  /* 0x000001b000017945 */ /* 0x000fe80003800000 */
[----:B------:R-:W-:Y:S05]  /*a4f0*/  @P0 BRA `(.L_x_2545) ;  /* 0x0000000000640947 */ /* 0x000fea0003800000 */
[----:B------:R-:W-:Y:S01]  /*a500*/  LOP3.LUT P0, RZ, R9, 0xff, RZ, 0xc0, !PT ;  /* 0x000000ff09ff7812 */ /* 0x000fe2000780c0ff */
[----:B------:R-:W-:Y:S01]  /*a510*/  IMAD.IADD R5, R5, 0x1, R4 ;  /* 0x0000000105057824 */ /* 0x000fe200078e0204 */
[----:B-----5:R-:W-:-:S04]  /*a520*/  ISETP.NE.U32.AND P1, PT, R14, RZ, PT ;  /* 0x000000ff0e00720c */ /* 0x020fc80003f25070 */
[----:B------:R-:W-:Y:S02]  /*a530*/  ISETP.NE.OR.EX P0, PT, R15, RZ, P0, P1 ;  /* 0x000000ff0f00720c */ /* 0x000fe40000705710 */
[----:B------:R-:W-:Y:S02]  /*a540*/  ISETP.GE.U32.AND P1, PT, R5, R0, PT ;  /* 0x000000000500720c */ /* 0x000fe40003f26070 */
[----:B------:R-:W-:-:S11]  /*a550*/  SEL R9, RZ, 0x1, !P0 ;  /* 0x00000001ff097807 */ /* 0x000fd60004000000 */
[----:B------:R-:W-:Y:S05]  /*a560*/  @P1 BRA `(.L_x_2545) ;  /* 0x0000000000481947 */ /* 0x000fea0003800000 */
[----:B------:R-:W-:Y:S02]  /*a570*/  LOP3.LUT P0, RZ, R8, 0xff, RZ, 0xc0, !PT ;  /* 0x000000ff08ff7812 */ /* 0x000fe4000780c0ff */
[----:B------:R-:W-:Y:S02]  /*a580*/  ISETP.NE.U32.AND P1, PT, R12, RZ, PT ;  /* 0x000000ff0c00720c */ /* 0x000fe40003f25070 */
[----:B------:R-:W-:Y:S02]  /*a590*/  IADD3 R5, R5, R4, RZ ;  /* 0x0000000405057210 */ /* 0x000fe40007ffe0ff */
[----:B------:R-:W-:Y:S02]  /*a5a0*/  ISETP.NE.OR.EX P0, PT, R13, RZ, P0, P1 ;  /* 0x000000ff0d00720c */ /* 0x000fe40000705710 */
[----:B------:R-:W-:Y:S02]  /*a5b0*/  ISETP.GE.U32.AND P1, PT, R5, R0, PT ;  /* 0x000000000500720c */ /* 0x000fe40003f26070 */
[----:B------:R-:W-:-:S11]  /*a5c0*/  SEL R8, RZ, 0x1, !P0 ;  /* 0x00000001ff087807 */ /* 0x000fd60004000000 */
[----:B------:R-:W-:Y:S05]  /*a5d0*/  @P1 BRA `(.L_x_2545) ;  /* 0x00000000002c1947 */ /* 0x000fea0003800000 */
[----:B------:R-:W-:Y:S01]  /*a5e0*/  IMAD.IADD R5, R5, 0x1, R4 ;  /* 0x0000000105057824 */ /* 0x000fe200078e0204 */
[----:B------:R-:W-:Y:S02]  /*a5f0*/  LOP3.LUT P0, RZ, R7, 0xff, RZ, 0xc0, !PT ;  /* 0x000000ff07ff7812 */ /* 0x000fe4000780c0ff */
[----:B------:R-:W-:Y:S02]  /*a600*/  ISETP.NE.U32.AND P2, PT, R10, RZ, PT ;  /* 0x000000ff0a00720c */ /* 0x000fe40003f45070 */
[----:B------:R-:W-:Y:S02]  /*a610*/  ISETP.GE.U32.AND P4, PT, R5, R0, PT ;  /* 0x000000000500720c */ /* 0x000fe40003f86070 */
[----:B------:R-:W-:-:S04]  /*a620*/  ISETP.NE.OR.EX P0, PT, R11, RZ, P0, P2 ;  /* 0x000000ff0b00720c */ /* 0x000fc80000705720 */
[----:B------:R-:W-:-:S07]  /*a630*/  SEL R7, RZ, 0x1, !P0 ;  /* 0x00000001ff077807 */ /* 0x000fce0004000000 */
[----:B------:R-:W-:Y:S02]  /*a640*/  @!P4 ISETP.NE.U32.AND P3, PT, R18, RZ, PT ;  /* 0x000000ff1200c20c */ /* 0x000fe40003f65070 */
[----:B------:R-:W-:-:S04]  /*a650*/  @!P4 LOP3.LUT P1, RZ, R6, 0xff, RZ, 0xc0, !PT ;  /* 0x000000ff06ffc812 */ /* 0x000fc8000782c0ff */
[----:B------:R-:W-:-:S04]  /*a660*/  @!P4 ISETP.NE.OR.EX P1, PT, R19, RZ, P1, P3 ;  /* 0x000000ff1300c20c */ /* 0x000fc80000f25730 */
[----:B------:R-:W-:-:S04]  /*a670*/  @!P4 SEL R0, RZ, 0x1, !P1 ;  /* 0x00000001ff00c807 */ /* 0x000fc80004800000 */
[----:B------:R-:W-:-:S07]  /*a680*/  @!P4 PRMT R6, R0, 0x7610, R6 ;  /* 0x000076100006c816 */ /* 0x000fce0000000006 */
.L_x_2545:
[----:B------:R-:W-:Y:S05]  /*a690*/  BSYNC B1 ;  /* 0x0000000000017941 */ /* 0x000fea0003800000 */
.L_x_2544:
[----:B------:R-:W-:-:S04]  /*a6a0*/  LOP3.LUT P0, RZ, R8, 0xff, R9, 0xc8, !PT ;  /* 0x000000ff08ff7812 */ /* 0x000fc8000780c809 */
[----:B------:R-:W-:-:S04]  /*a6b0*/  SEL R0, RZ, 0x1, !P0 ;  /* 0x00000001ff007807 */ /* 0x000fc80004000000 */
[----:B------:R-:W-:-:S04]  /*a6c0*/  LOP3.LUT P0, RZ, R7, 0xff, R0, 0xc8, !PT ;  /* 0x000000ff07ff7812 */ /* 0x000fc8000780c800 */
[----:B------:R-:W-:-:S04]  /*a6d0*/  SEL R5, RZ, 0x1, !P0 ;  /* 0x00000001ff057807 */ /* 0x000fc80004000000 */
[----:B------:R-:W-:-:S04]  /*a6e0*/  LOP3.LUT P0, RZ, R6, 0xff, R5, 0xc8, !PT ;  /* 0x000000ff06ff7812 */ /* 0x000fc8000780c805 */
[----:B-----5:R-:W-:Y:S01]  /*a6f0*/  SEL R19, RZ, 0x1, !P0 ;  /* 0x00000001ff137807 */ /* 0x020fe20004000000 */
[----:B------:R-:W-:Y:S08]  /*a700*/  BRA `(.L_x_2514) ;  /* 0x0000000c007c7947 */ /* 0x000ff00003800000 */
.L_x_2530:
        /* <DEDUP_REMOVED lines=10> */
.L_x_2548:
[-C--:B------:R-:W-:Y:S01]  /*a7b0*/  IADD3 R11, R4, R5.reuse, RZ ;  /* 0x00000005040b7210 */ /* 0x080fe20007ffe0ff */
[----:B------:R-:W-:-:S04]  /*a7c0*/  IMAD R9, R18, R5, RZ ;  /* 0x0000000512097224 */ /* 0x000fc800078e02ff */
[----:B------:R-:W-:Y:S02]  /*a7d0*/  IMAD R5, R18, R11, RZ ;  /* 0x0000000b12057224 */ /* 0x000fe400078e02ff */
[----:B------:R-:W-:Y:S02]  /*a7e0*/  IMAD.IADD R13, R11, 0x1, R4 ;  /* 0x000000010b0d7824 */ /* 0x000fe400078e0204 */
[----:B------:R-:W-:-:S03]  /*a7f0*/  IMAD.WIDE.U32 R10, R5, 0x8, R20 ;  /* 0x00000008050a7825 */ /* 0x000fc600078e0014 */
[----:B------:R-:W-:Y:S01]  /*a800*/  IADD3 R5, R13, R4, RZ ;  /* 0x000000040d057210 */ /* 0x000fe20007ffe0ff */
[--C-:B------:R-:W-:Y:S02]  /*a810*/  IMAD.WIDE.U32 R8, R9, 0x8, R20.reuse ;  /* 0x0000000809087825 */ /* 0x100fe400078e0014 */
[----:B------:R-:W2:Y:S02]  /*a820*/  LDG.E.64 R10, desc[UR36][R10.64] ;  /* 0x000000240a0a7981 */ /* 0x000ea4000c1e1b00 */
[C---:B------:R-:W-:Y:S02]  /*a830*/  IMAD R13, R18.reuse, R13, RZ ;  /* 0x0000000d120d7224 */ /* 0x040fe400078e02ff */
[----:B------:R-:W-:Y:S01]  /*a840*/  IMAD R15, R18, R5, RZ ;  /* 0x00000005120f7224 */ /* 0x000fe200078e02ff */
[----:B------:R-:W3:Y:S01]  /*a850*/  LDG.E.64 R8, desc[UR36][R8.64] ;  /* 0x0000002408087981 */ /* 0x000ee2000c1e1b00 */
[----:B------:R-:W-:-:S04]  /*a860*/  IMAD.WIDE.U32 R12, R13, 0x8, R20 ;  /* 0x000000080d0c7825 */ /* 0x000fc800078e0014 */
[----:B------:R-:W-:Y:S02]  /*a870*/  IMAD.WIDE.U32 R14, R15, 0x8, R20 ;  /* 0x000000080f0e7825 */ /* 0x000fe400078e0014 */
[----:B------:R-:W4:Y:S04]  /*a880*/  LDG.E.64 R12, desc[UR36][R12.64] ;  /* 0x000000240c0c7981 */ /* 0x000f28000c1e1b00 */
[----:B------:R-:W5:Y:S01]  /*a890*/  LDG.E.64 R14, desc[UR36][R14.64] ;  /* 0x000000240e0e7981 */ /* 0x000f62000c1e1b00 */
[----:B------:R-:W-:Y:S01]  /*a8a0*/  IMAD.IADD R5, R5, 0x1, R4 ;  /* 0x0000000105057824 */ /* 0x000fe200078e0204 */
[----:B------:R-:W-:-:S03]  /*a8b0*/  LOP3.LUT P3, RZ, R7, 0xff, RZ, 0xc0, !PT ;  /* 0x000000ff07ff7812 */ /* 0x000fc6000786c0ff */
[----:B------:R-:W-:Y:S01]  /*a8c0*/  IMAD R7, R4, 0x3, R5 ;  /* 0x0000000304077824 */ /* 0x000fe200078e0205 */
[----:B------:R-:W-:-:S04]  /*a8d0*/  LOP3.LUT P4, RZ, R22, 0xff, RZ, 0xc0, !PT ;  /* 0x000000ff16ff7812 */ /* 0x000fc8000788c0ff */
[----:B------:R-:W-:Y:S02]  /*a8e0*/  ISETP.GE.U32.AND P6, PT, R7, R0, PT ;  /* 0x000000000700720c */ /* 0x000fe40003fc6070 */
[----:B------:R-:W-:Y:S02]  /*a8f0*/  LOP3.LUT P5, RZ, R19, 0xff, RZ, 0xc0, !PT ;  /* 0x000000ff13ff7812 */ /* 0x000fe400078ac0ff */
[----:B------:R-:W-:Y:S02]  /*a900*/  LOP3.LUT P2, RZ, R6, 0xff, RZ, 0xc0, !PT ;  /* 0x000000ff06ff7812 */ /* 0x000fe4000784c0ff */
[----:B--2---:R-:W-:Y:S02]  /*a910*/  ISETP.NE.U32.AND P1, PT, R10, RZ, PT ;  /* 0x000000ff0a00720c */ /* 0x004fe40003f25070 */
[----:B---3--:R-:W-:Y:S02]  /*a920*/  ISETP.NE.U32.AND P0, PT, R8, RZ, PT ;  /* 0x000000ff0800720c */ /* 0x008fe40003f05070 */
[----:B------:R-:W-:-:S02]  /*a930*/  ISETP.NE.OR.EX P4, PT, R11, RZ, P4, P1 ;  /* 0x000000ff0b00720c */ /* 0x000fc40002785710 */
[----:B------:R-:W-:Y:S02]  /*a940*/  ISETP.NE.OR.EX P3, PT, R9, RZ, P3, P0 ;  /* 0x000000ff0900720c */ /* 0x000fe40001f65700 */
[----:B------:R-:W-:Y:S02]  /*a950*/  SEL R22, RZ, 0x1, !P4 ;  /* 0x00000001ff167807 */ /* 0x000fe40006000000 */
[----:B------:R-:W-:Y:S02]  /*a960*/  SEL R7, RZ, 0x1, !P3 ;  /* 0x00000001ff077807 */ /* 0x000fe40005800000 */
[----:B----4-:R-:W-:Y:S02]  /*a970*/  ISETP.NE.U32.AND P3, PT, R12, RZ, PT ;  /* 0x000000ff0c00720c */ /* 0x010fe40003f65070 */
[----:B-----5:R-:W-:Y:S02]  /*a980*/  ISETP.NE.U32.AND P4, PT, R14, RZ, PT ;  /* 0x000000ff0e00720c */ /* 0x020fe40003f85070 */
[----:B------:R-:W-:-:S02]  /*a990*/  ISETP.NE.OR.EX P5, PT, R13, RZ, P5, P3 ;  /* 0x000000ff0d00720c */ /* 0x000fc40002fa5730 */
[----:B------:R-:W-:Y:S02]  /*a9a0*/  ISETP.NE.OR.EX P2, PT, R15, RZ, P2, P4 ;  /* 0x000000ff0f00720c */ /* 0x000fe40001745740 */
[----:B------:R-:W-:Y:S02]  /*a9b0*/  ISETP.NE.AND.EX P0, PT, R9, RZ, PT, P0 ;  /* 0x000000ff0900720c */ /* 0x000fe40003f05300 */
[----:B------:R-:W-:Y:S02]  /*a9c0*/  ISETP.NE.AND.EX P1, PT, R11, RZ, PT, P1 ;  /* 0x000000ff0b00720c */ /* 0x000fe40003f25310 */
[----:B------:R-:W-:Y:S02]  /*a9d0*/  ISETP.NE.AND.EX P3, PT, R13, RZ, PT, P3 ;  /* 0x000000ff0d00720c */ /* 0x000fe40003f65330 */
[----:B------:R-:W-:Y:S02]  /*a9e0*/  SEL R19, RZ, 0x1, !P5 ;  /* 0x00000001ff137807 */ /* 0x000fe40006800000 */
[----:B------:R-:W-:-:S02]  /*a9f0*/  ISETP.NE.AND.EX P4, PT, R15, RZ, PT, P4 ;  /* 0x000000ff0f00720c */ /* 0x000fc40003f85340 */
[----:B------:R-:W-:Y:S01]  /*aa00*/  SEL R6, RZ, 0x1, !P2 ;  /* 0x00000001ff067807 */ /* 0x000fe20005000000 */
[----:B------:R-:W-:Y:S10]  /*aa10*/  @!P6 BRA `(.L_x_2548) ;  /* 0xfffffffc0064e947 */ /* 0x000ff4000383ffff */
[----:B------:R-:W-:Y:S05]  /*aa20*/  BSYNC B2 ;  /* 0x0000000000027941 */ /* 0x000fea0003800000 */
.L_x_2547:
[----:B------:R-:W-:Y:S05]  /*aa30*/  BSYNC B1 ;  /* 0x0000000000017941 */ /* 0x000fea0003800000 */
.L_x_2546:
[----:B------:R-:W-:Y:S01]  /*aa40*/  ISETP.GE.U32.AND P2, PT, R5, R0, PT ;  /* 0x000000000500720c */ /* 0x000fe20003f46070 */
[----:B------:R-:W-:-:S12]  /*aa50*/  BSSY B1, `(.L_x_2549) ;  /* 0x000001e000017945 */ /* 0x000fd80003800000 */
[----:B------:R-:W-:Y:S05]  /*aa60*/  @P2 BRA `(.L_x_2550) ;  /* 0x0000000000702947 */ /* 0x000fea0003800000 */
[----:B------:R-:W-:-:S04]  /*aa70*/  IMAD R9, R18, R5, RZ ;  /* 0x0000000512097224 */ /* 0x000fc800078e02ff */
[----:B------:R-:W-:-:S06]  /*aa80*/  IMAD.WIDE.U32 R8, R9, 0x8, R20 ;  /* 0x0000000809087825 */ /* 0x000fcc00078e0014 */
[----:B------:R-:W2:Y:S01]  /*aa90*/  LDG.E.64 R8, desc[UR36][R8.64] ;  /* 0x0000002408087981 */ /* 0x000ea2000c1e1b00 */
[----:B------:R-:W-:-:S04]  /*aaa0*/  IADD3 R11, R5, R4, RZ ;  /* 0x00000004050b7210 */ /* 0x000fc80007ffe0ff */
[----:B------:R-:W-:Y:S02]  /*aab0*/  ISETP.GE.U32.AND P5, PT, R11, R0, PT ;  /* 0x000000000b00720c */ /* 0x000fe40003fa6070 */
[----:B--2---:R-:W-:-:S04]  /*aac0*/  ISETP.NE.U32.AND P0, PT, R8, RZ, PT ;  /* 0x000000ff0800720c */ /* 0x004fc80003f05070 */
[----:B------:R-:W-:-:S07]  /*aad0*/  ISETP.NE.AND.EX P0, PT, R9, RZ, PT, P0 ;  /* 0x000000ff0900720c */ /* 0x000fce0003f05300 */
[----:B------:R-:W-:Y:S06]  /*aae0*/  @P5 BRA `(.L_x_2550) ;  /* 0x0000000000505947 */ /* 0x000fec0003800000 */
[----:B------:R-:W-:-:S04]  /*aaf0*/  IMAD R9, R18, R11, RZ ;  /* 0x0000000b12097224 */ /* 0x000fc800078e02ff */
[----:B------:R-:W-:-:S06]  /*ab00*/  IMAD.WIDE.U32 R8, R9, 0x8, R20 ;  /* 0x0000000809087825 */ /* 0x000fcc00078e0014 */
[----:B------:R-:W2:Y:S01]  /*ab10*/  LDG.E.64 R8, desc[UR36][R8.64] ;  /* 0x0000002408087981 */ /* 0x000ea2000c1e1b00 */
[----:B------:R-:W-:-:S05]  /*ab20*/  IMAD.IADD R11, R11, 0x1, R4 ;  /* 0x000000010b0b7824 */ /* 0x000fca00078e0204 */
[----:B------:R-:W-:Y:S02]  /*ab30*/  ISETP.GE.U32.AND P5, PT, R11, R0, PT ;  /* 0x000000000b00720c */ /* 0x000fe40003fa6070 */
[----:B--2---:R-:W-:-:S04]  /*ab40*/  ISETP.NE.U32.AND P1, PT, R8, RZ, PT ;  /* 0x000000ff0800720c */ /* 0x004fc80003f25070 */
[----:B------:R-:W-:-:S07]  /*ab50*/  ISETP.NE.AND.EX P1, PT, R9, RZ, PT, P1 ;  /* 0x000000ff0900720c */ /* 0x000fce0003f25310 */
[----:B------:R-:W-:Y:S06]  /*ab60*/  @P5 BRA `(.L_x_2550) ;  /* 0x0000000000305947 */ /* 0x000fec0003800000 */
        /* <DEDUP_REMOVED lines=8> */
[----:B--2---:R-:W-:-:S04]  /*abf0*/  ISETP.NE.U32.AND P3, PT, R8, RZ, PT ;  /* 0x000000ff0800720c */ /* 0x004fc80003f65070 */
[----:B------:R-:W-:Y:S02]  /*ac00*/  ISETP.NE.AND.EX P3, PT, R9, RZ, PT, P3 ;  /* 0x000000ff0900720c */ /* 0x000fe40003f65330 */
[----:B---3--:R-:W-:-:S04]  /*ac10*/  @!P5 ISETP.NE.U32.AND P6, PT, R20, RZ, PT ;  /* 0x000000ff1400d20c */ /* 0x008fc80003fc5070 */
[----:B------:R-:W-:-:S13]  /*ac20*/  @!P5 ISETP.NE.AND.EX P4, PT, R21, RZ, PT, P6 ;  /* 0x000000ff1500d20c */ /* 0x000fda0003f85360 */
.L_x_2550:
[----:B------:R-:W-:Y:S05]  /*ac30*/  BSYNC B1 ;  /* 0x0000000000017941 */ /* 0x000fea0003800000 */
.L_x_2549:
        /* <DEDUP_REMOVED lines=23> */
.L_x_2552:
[----:B------:R-:W-:Y:S05]  /*adb0*/  BSYNC B1 ;  /* 0x0000000000017941 */ /* 0x000fea0003800000 */
.L_x_2551:
[----:B------:R-:W-:-:S04]  /*adc0*/  LOP3.LUT P0, RZ, R22, 0xff, R7, 0xc8, !PT ;  /* 0x000000ff16ff7812 */ /* 0x000fc8000780c807 */
[----:B------:R-:W-:-:S04]  /*add0*/  SEL R0, RZ, 0x1, !P0 ;  /* 0x00000001ff007807 */ /* 0x000fc80004000000 */
[----:B------:R-:W-:-:S04]  /*ade0*/  LOP3.LUT P0, RZ, R19, 0xff, R0, 0xc8, !PT ;  /* 0x000000ff13ff7812 */ /* 0x000fc8000780c800 */
[----:B------:R-:W-:-:S04]  /*adf0*/  SEL R5, RZ, 0x1, !P0 ;  /* 0x00000001ff057807 */ /* 0x000fc80004000000 */
[----:B------:R-:W-:-:S04]  /*ae00*/  LOP3.LUT P0, RZ, R6, 0xff, R5, 0xc8, !PT ;  /* 0x000000ff06ff7812 */ /* 0x000fc8000780c805 */
[----:B------:R-:W-:Y:S01]  /*ae10*/  SEL R19, RZ, 0x1, !P0 ;  /* 0x00000001ff137807 */ /* 0x000fe20004000000 */
[----:B------:R-:W-:Y:S08]  /*ae20*/  BRA `(.L_x_2514) ;  /* 0x0000000400b47947 */ /* 0x000ff00003800000 */
.L_x_2529:
        /* <DEDUP_REMOVED lines=14> */
.L_x_2555:
[C---:B------:R-:W-:Y:S01]  /*af10*/  IADD3 R7, R19.reuse, R12, RZ ;  /* 0x0000000c13077210 */ /* 0x040fe20007ffe0ff */
[----:B------:R-:W-:-:S04]  /*af20*/  IMAD.WIDE.U32 R4, R19, 0x8, R20 ;  /* 0x0000000813047825 */ /* 0x000fc800078e0014 */
[C---:B------:R-:W-:Y:S02]  /*af30*/  IMAD.IADD R9, R7.reuse, 0x1, R12 ;  /* 0x0000000107097824 */ /* 0x040fe400078e020c */
[----:B------:R-:W-:Y:S01]  /*af40*/  IMAD.WIDE.U32 R6, R7, 0x8, R20 ;  /* 0x0000000807067825 */ /* 0x000fe200078e0014 */
[----:B------:R-:W2:Y:S02]  /*af50*/  LDG.E.64 R4, desc[UR36][R4.64] ;  /* 0x0000002404047981 */ /* 0x000ea4000c1e1b00 */
[----:B------:R-:W-:-:S03]  /*af60*/  IADD3 R19, R9, R12, RZ ;  /* 0x0000000c09137210 */ /* 0x000fc60007ffe0ff */
[----:B------:R-:W3:Y:S01]  /*af70*/  LDG.E.64 R6, desc[UR36][R6.64] ;  /* 0x0000002406067981 */ /* 0x000ee2000c1e1b00 */
[----:B------:R-:W-:-:S04]  /*af80*/  IMAD.WIDE.U32 R8, R9, 0x8, R20 ;  /* 0x0000000809087825 */ /* 0x000fc800078e0014 */
[C---:B------:R-:W-:Y:S02]  /*af90*/  IMAD.WIDE.U32 R10, R19.reuse, 0x8, R20 ;  /* 0x00000008130a7825 */ /* 0x040fe400078e0014 */
[----:B------:R-:W4:Y:S04]  /*afa0*/  LDG.E.64 R8, desc[UR36][R8.64] ;  /* 0x0000002408087981 */ /* 0x000f28000c1e1b00 */
[----:B------:R-:W5:Y:S01]  /*afb0*/  LDG.E.64 R10, desc[UR36][R10.64] ;  /* 0x000000240a0a7981 */ /* 0x000f62000c1e1b00 */
[----:B------:R-:W-:Y:S01]  /*afc0*/  IMAD.IADD R19, R19, 0x1, R12 ;  /* 0x0000000113137824 */ /* 0x000fe200078e020c */
[----:B------:R-:W-:Y:S02]  /*afd0*/  LOP3.LUT P4, RZ, R15, 0xff, RZ, 0xc0, !PT ;  /* 0x000000ff0fff7812 */ /* 0x000fe4000788c0ff */
[----:B------:R-:W-:Y:S01]  /*afe0*/  LOP3.LUT P3, RZ, R18, 0xff, RZ, 0xc0, !PT ;  /* 0x000000ff12ff7812 */ /* 0x000fe2000786c0ff */
[----:B------:R-:W-:Y:S01]  /*aff0*/  IMAD R15, R12, 0x3, R19 ;  /* 0x000000030c0f7824 */ /* 0x000fe200078e0213 */
[----:B------:R-:W-:-:S02]  /*b000*/  LOP3.LUT P5, RZ, R14, 0xff, RZ, 0xc0, !PT ;  /* 0x000000ff0eff7812 */ /* 0x000fc400078ac0ff */
[----:B------:R-:W-:Y:S02]  /*b010*/  LOP3.LUT P2, RZ, R13, 0xff, RZ, 0xc0, !PT ;  /* 0x000000ff0dff7812 */ /* 0x000fe4000784c0ff */
[----:B------:R-:W-:Y:S02]  /*b020*/  ISETP.GE.U32.AND P6, PT, R15, R0, PT ;  /* 0x000000000f00720c */ /* 0x000fe40003fc6070 */
[----:B--2---:R-:W-:-:S04]  /*b030*/  ISETP.NE.U32.AND P0, PT, R4, RZ, PT ;  /* 0x000000ff0400720c */ /* 0x004fc80003f05070 */
[----:B------:R-:W-:Y:S02]  /*b040*/  ISETP.NE.OR.EX P3, PT, R5, RZ, P3, P0 ;  /* 0x000000ff0500720c */ /* 0x000fe40001f65700 */
[----:B---3--:R-:W-:Y:S02]  /*b050*/  ISETP.NE.U32.AND P1, PT, R6, RZ, PT ;  /* 0x000000ff0600720c */ /* 0x008fe40003f25070 */
[----:B------:R-:W-:Y:S02]  /*b060*/  SEL R18, RZ, 0x1, !P3 ;  /* 0x00000001ff127807 */ /* 0x000fe40005800000 */
[----:B------:R-:W-:Y:S02]  /*b070*/  ISETP.NE.OR.EX P4, PT, R7, RZ, P4, P1 ;  /* 0x000000ff0700720c */ /* 0x000fe40002785710 */
[----:B----4-:R-:W-:Y:S02]  /*b080*/  ISETP.NE.U32.AND P3, PT, R8, RZ, PT ;  /* 0x000000ff0800720c */ /* 0x010fe40003f65070 */
[----:B------:R-:W-:-:S02]  /*b090*/  SEL R15, RZ, 0x1, !P4 ;  /* 0x00000001ff0f7807 */ /* 0x000fc40006000000 */
[----:B-----5:R-:W-:Y:S02]  /*b0a0*/  ISETP.NE.U32.AND P4, PT, R10, RZ, PT ;  /* 0x000000ff0a00720c */ /* 0x020fe40003f85070 */
[----:B------:R-:W-:Y:S02]  /*b0b0*/  ISETP.NE.OR.EX P5, PT, R9, RZ, P5, P3 ;  /* 0x000000ff0900720c */ /* 0x000fe40002fa5730 */
[----:B------:R-:W-:Y:S02]  /*b0c0*/  ISETP.NE.OR.EX P2, PT, R11, RZ, P2, P4 ;  /* 0x000000ff0b00720c */ /* 0x000fe40001745740 */
[----:B------:R-:W-:Y:S02]  /*b0d0*/  ISETP.NE.AND.EX P0, PT, R5, RZ, PT, P0 ;  /* 0x000000ff0500720c */ /* 0x000fe40003f05300 */
[----:B------:R-:W-:Y:S02]  /*b0e0*/  ISETP.NE.AND.EX P1, PT, R7, RZ, PT, P1 ;  /* 0x000000ff0700720c */ /* 0x000fe40003f25310 */
[----:B------:R-:W-:-:S02]  /*b0f0*/  ISETP.NE.AND.EX P3, PT, R9, RZ, PT, P3 ;  /* 0x000000ff0900720c */ /* 0x000fc40003f65330 */
[----:B------:R-:W-:Y:S02]  /*b100*/  SEL R14, RZ, 0x1, !P5 ;  /* 0x00000001ff0e7807 */ /* 0x000fe40006800000 */
[----:B------:R-:W-:Y:S02]  /*b110*/  ISETP.NE.AND.EX P4, PT, R11, RZ, PT, P4 ;  /* 0x000000ff0b00720c */ /* 0x000fe40003f85340 */
[----:B------:R-:W-:Y:S01]  /*b120*/  SEL R13, RZ, 0x1, !P2 ;  /* 0x00000001ff0d7807 */ /* 0x000fe20005000000 */
[----:B------:R-:W-:Y:S10]  /*b130*/  @!P6 BRA `(.L_x_2555) ;  /* 0xfffffffc0074e947 */ /* 0x000ff4000383ffff */
[----:B------:R-:W-:Y:S05]  /*b140*/  BSYNC B2 ;  /* 0x0000000000027941 */ /* 0x000fea0003800000 */
.L_x_2554:
[----:B------:R-:W-:Y:S05]  /*b150*/  BSYNC B1 ;  /* 0x0000000000017941 */ /* 0x000fea0003800000 */
.L_x_2553:
[----:B------:R-:W-:Y:S01]  /*b160*/  ISETP.GE.U32.AND P2, PT, R19, R0, PT ;  /* 0x000000001300720c */ /* 0x000fe20003f46070 */
[----:B------:R-:W-:-:S12]  /*b170*/  BSSY B1, `(.L_x_2556) ;  /* 0x000001a000017945 */ /* 0x000fd80003800000 */
[----:B------:R-:W-:Y:S05]  /*b180*/  @P2 BRA `(.L_x_2557) ;  /* 0x0000000000602947 */ /* 0x000fea0003800000 */
[----:B------:R-:W-:-:S06]  /*b190*/  IMAD.WIDE.U32 R4, R19, 0x8, R20 ;  /* 0x0000000813047825 */ /* 0x000fcc00078e0014 */
[----:B------:R-:W2:Y:S01]  /*b1a0*/  LDG.E.64 R4, desc[UR36][R4.64] ;  /* 0x0000002404047981 */ /* 0x000ea2000c1e1b00 */
[----:B------:R-:W-:-:S04]  /*b1b0*/  IADD3 R7, R19, R12, RZ ;  /* 0x0000000c13077210 */ /* 0x000fc80007ffe0ff */
[----:B------:R-:W-:Y:S02]  /*b1c0*/  ISETP.GE.U32.AND P5, PT, R7, R0, PT ;  /* 0x000000000700720c */ /* 0x000fe40003fa6070 */
[----:B--2---:R-:W-:-:S04]  /*b1d0*/  ISETP.NE.U32.AND P0, PT, R4, RZ, PT ;  /* 0x000000ff0400720c */ /* 0x004fc80003f05070 */
[----:B------:R-:W-:-:S07]  /*b1e0*/  ISETP.NE.AND.EX P0, PT, R5, RZ, PT, P0 ;  /* 0x000000ff0500720c */ /* 0x000fce0003f05300 */
[----:B------:R-:W-:Y:S06]  /*b1f0*/  @P5 BRA `(.L_x_2557) ;  /* 0x0000000000445947 */ /* 0x000fec0003800000 */
[----:B------:R-:W-:-:S06]  /*b200*/  IMAD.WIDE.U32 R4, R7, 0x8, R20 ;  /* 0x0000000807047825 */ /* 0x000fcc00078e0014 */
[----:B------:R-:W2:Y:S01]  /*b210*/  LDG.E.64 R4, desc[UR36][R4.64] ;  /* 0x0000002404047981 */ /* 0x000ea2000c1e1b00 */
[----:B------:R-:W-:-:S05]  /*b220*/  IMAD.IADD R7, R7, 0x1, R12 ;  /* 0x0000000107077824 */ /* 0x000fca00078e020c */
[----:B------:R-:W-:Y:S02]  /*b230*/  ISETP.GE.U32.AND P5, PT, R7, R0, PT ;  /* 0x000000000700720c */ /* 0x000fe40003fa6070 */
[----:B--2---:R-:W-:-:S04]  /*b240*/  ISETP.NE.U32.AND P1, PT, R4, RZ, PT ;  /* 0x000000ff0400720c */ /* 0x004fc80003f25070 */
[----:B------:R-:W-:-:S07]  /*b250*/  ISETP.NE.AND.EX P1, PT, R5, RZ, PT, P1 ;  /* 0x000000ff0500720c */ /* 0x000fce0003f25310 */
[----:B------:R-:W-:Y:S06]  /*b260*/  @P5 BRA `(.L_x_2557) ;  /* 0x0000000000285947 */ /* 0x000fec0003800000 */
[C---:B------:R-:W-:Y:S01]  /*b270*/  IADD3 R9, R7.reuse, R12, RZ ;  /* 0x0000000c07097210 */ /* 0x040fe20007ffe0ff */
[----:B------:R-:W-:-:S03]  /*b280*/  IMAD.WIDE.U32 R4, R7, 0x8, R20 ;  /* 0x0000000807047825 */ /* 0x000fc600078e0014 */
[----:B------:R-:W-:-:S03]  /*b290*/  ISETP.GE.U32.AND P5, PT, R9, R0, PT ;  /* 0x000000000900720c */ /* 0x000fc60003fa6070 */
[----:B------:R-:W2:Y:S10]  /*b2a0*/  LDG.E.64 R4, desc[UR36][R4.64] ;  /* 0x0000002404047981 */ /* 0x000eb4000c1e1b00 */
[----:B------:R-:W-:-:S06]  /*b2b0*/  @!P5 IMAD.WIDE.U32 R20, R9, 0x8, R20 ;  /* 0x000000080914d825 */ /* 0x000fcc00078e0014 */
[----:B------:R-:W3:Y:S01]  /*b2c0*/  @!P5 LDG.E.64 R20, desc[UR36][R20.64] ;  /* 0x000000241414d981 */ /* 0x000ee2000c1e1b00 */
[----:B--2---:R-:W-:-:S04]  /*b2d0*/  ISETP.NE.U32.AND P3, PT, R4, RZ, PT ;  /* 0x000000ff0400720c */ /* 0x004fc80003f65070 */
[----:B------:R-:W-:Y:S02]  /*b2e0*/  ISETP.NE.AND.EX P3, PT, R5, RZ, PT, P3 ;  /* 0x000000ff0500720c */ /* 0x000fe40003f65330 */
[----:B---3--:R-:W-:-:S04]  /*b2f0*/  @!P5 ISETP.NE.U32.AND P6, PT, R20, RZ, PT ;  /* 0x000000ff1400d20c */ /* 0x008fc80003fc5070 */
[----:B------:R-:W-:-:S13]  /*b300*/  @!P5 ISETP.NE.AND.EX P4, PT, R21, RZ, PT, P6 ;  /* 0x000000ff1500d20c */ /* 0x000fda0003f85360 */
.L_x_2557:
[----:B------:R-:W-:Y:S05]  /*b310*/  BSYNC B1 ;  /* 0x0000000000017941 */ /* 0x000fea0003800000 */
.L_x_2556:
        /* <DEDUP_REMOVED lines=23> */
.L_x_2559:
[----:B------:R-:W-:Y:S05]  /*b490*/  BSYNC B1 ;  /* 0x0000000000017941 */ /* 0x000fea0003800000 */
.L_x_2558:
[----:B------:R-:W-:-:S04]  /*b4a0*/  LOP3.LUT P0, RZ, R15, 0xff, R18, 0xc8, !PT ;  /* 0x000000ff0fff7812 */ /* 0x000fc8000780c812 */
[----:B------:R-:W-:-:S04]  /*b4b0*/  SEL R5, RZ, 0x1, !P0 ;  /* 0x00000001ff057807 */ /* 0x000fc80004000000 */
[----:B------:R-:W-:-:S04]  /*b4c0*/  LOP3.LUT P0, RZ, R14, 0xff, R5, 0xc8, !PT ;  /* 0x000000ff0eff7812 */ /* 0x000fc8000780c805 */
[----:B------:R-:W-:-:S04]  /*b4d0*/  SEL R0, RZ, 0x1, !P0 ;  /* 0x00000001ff007807 */ /* 0x000fc80004000000 */
[----:B------:R-:W-:-:S04]  /*b4e0*/  LOP3.LUT P0, RZ, R13, 0xff, R0, 0xc8, !PT ;  /* 0x000000ff0dff7812 */ /* 0x000fc8000780c800 */
[----:B------:R-:W-:-:S09]  /*b4f0*/  SEL R19, RZ, 0x1, !P0 ;  /* 0x00000001ff137807 */ /* 0x000fd20004000000 */
.L_x_2514:
[----:B------:R-:W-:Y:S05]  /*b500*/  BSYNC B0 ;  /* 0x0000000000007941 */ /* 0x000fea0003800000 */
.L_x_2513:
        /* <DEDUP_REMOVED lines=14> */
[----:B------:R-:W-:-:S07]  /*b5f0*/  MOV R5, UR5 ;  /* 0x0000000500057c02 */ /* 0x000fce0008000f00 */
.L_x_2561:
[----:B------:R-:W-:Y:S01]  /*b600*/  IMAD.IADD R4, R2, 0x1, R5 ;  /* 0x0000000102047824 */ /* 0x000fe200078e0205 */
[----:B------:R-:W-:Y:S04]  /*b610*/  BAR.SYNC.DEFER_BLOCKING 0x0 ;  /* 0x0000000000007b1d */ /* 0x000fe80000010000 */
[----:B------:R-:W-:-:S04]  /*b620*/  ISETP.GE.U32.AND P0, PT, R4, UR7, PT ;  /* 0x0000000704007c0c */ /* 0x000fc8000bf06070 */
[----:B------:R-:W-:-:S13]  /*b630*/  ISETP.GE.U32.OR P0, PT, R2, R5, P0 ;  /* 0x000000050200720c */ /* 0x000fda0000706470 */
[----:B------:R-:W-:-:S06]  /*b640*/  @!P0 IMAD R4, R4, UR6, R3 ;  /* 0x0000000604048c24 */ /* 0x000fcc000f8e0203 */
        /* <DEDUP_REMOVED lines=8> */
.L_x_2560:
[----:B------:R-:W-:Y:S02]  /*b6d0*/  ULDC UR4, c[0x0][0x22c] ;  /* 0x00008b0000047ab9 */ /* 0x000fe40000000800 */
[----:B------:R-:W-:-:S13]  /*b6e0*/  ISETP.NE.AND P0, PT, RZ, UR4, PT ;  /* 0x00000004ff007c0c */ /* 0x000fda000bf05270 */
[----:B------:R-:W-:Y:S05]  /*b6f0*/  @!P0 BRA `(.L_x_2562) ;  /* 0x0000000000ac8947 */ /* 0x000fea0003800000 */
[----:B------:R-:W0:Y:S02]  /*b700*/  LDC R9, c[0x0][RZ] ;  /* 0x00000000ff097b82 */ /* 0x000e240000000800 */
        /* <DEDUP_REMOVED lines=8> */
[----:B------:R-:W-:Y:S01]  /*b790*/  SHF.R.S32.HI R6, RZ, 0x1, R0 ;  /* 0x00000001ff067819 */ /* 0x000fe20000011400 */
[----:B------:R-:W-:-:S03]  /*b7a0*/  IMAD.MOV.U32 R0, RZ, RZ, 0x20 ;  /* 0x00000020ff007424 */ /* 0x000fc600078e00ff */
[----:B------:R-:W-:Y:S01]  /*b7b0*/  ISETP.GE.AND P0, PT, R6, 0x20, PT ;  /* 0x000000200600780c */ /* 0x000fe20003f06270 */
[----:B0-----:R-:W-:-:S06]  /*b7c0*/  ULEA UR4, UR5, UR4, 0x18 ;  /* 0x0000000405047291 */ /* 0x001fcc000f8ec03f */
[----:B------:R-:W-:-:S03]  /*b7d0*/  IADD3 R5, R4, UR4, RZ ;  /* 0x0000000404057c10 */ /* 0x000fc6000fffe0ff */
[----:B------:R0:W-:Y:S03]  /*b7e0*/  STS.U8 [R4+UR4], R19 ;  /* 0x0000001304007988 */ /* 0x0001e60008000004 */
[----:B------:R-:W-:Y:S05]  /*b7f0*/  @!P0 BRA `(.L_x_2563) ;  /* 0x0000000000388947 */ /* 0x000fea0003800000 */
.L_x_2564:
[----:B------:R-:W-:Y:S01]  /*b800*/  IMAD.IADD R0, R3, 0x1, R6 ;  /* 0x0000000103007824 */ /* 0x000fe200078e0206 */
[----:B------:R-:W-:Y:S04]  /*b810*/  BAR.SYNC.DEFER_BLOCKING 0x0 ;  /* 0x0000000000007b1d */ /* 0x000fe80000010000 */
[----:B------:R-:W-:-:S04]  /*b820*/  ISETP.GE.U32.AND P0, PT, R0, R9, PT ;  /* 0x000000090000720c */ /* 0x000fc80003f06070 */
[----:B------:R-:W-:-:S13]  /*b830*/  ISETP.GE.U32.OR P0, PT, R3, R6, P0 ;  /* 0x000000060300720c */ /* 0x000fda0000706470 */
[----:B------:R-:W-:Y:S02]  /*b840*/  @!P0 IADD3 R0, R5, R6, RZ ;  /* 0x0000000605008210 */ /* 0x000fe40007ffe0ff */
[----:B------:R-:W-:-:S04]  /*b850*/  SHF.R.S32.HI R6, RZ, 0x1, R6 ;  /* 0x00000001ff067819 */ /* 0x000fc80000011406 */
        /* <DEDUP_REMOVED lines=8> */
.L_x_2563:
[----:B------:R-:W-:Y:S01]  /*b8e0*/  BAR.SYNC.DEFER_BLOCKING 0x0 ;  /* 0x0000000000007b1d */ /* 0x000fe20000010000 */
[----:B------:R-:W-:-:S13]  /*b8f0*/  ISETP.GE.AND P0, PT, R0, 0x2, PT ;  /* 0x000000020000780c */ /* 0x000fda0003f06270 */
[----:B------:R-:W-:Y:S05]  /*b900*/  @!P0 BRA `(.L_x_2562) ;  /* 0x0000000000288947 */ /* 0x000fea0003800000 */
[----:B------:R-:W-:-:S11]  /*b910*/  HFMA2.MMA R5, -RZ, RZ, 0, 5.9604644775390625e-08 ;  /* 0x00000001ff057435 */ /* 0x000fd600000001ff */
.L_x_2565:
[C---:B0-----:R-:W-:Y:S02]  /*b920*/  LOP3.LUT R4, R19.reuse, 0xffff, RZ, 0xc0, !PT ;  /* 0x0000ffff13047812 */ /* 0x041fe400078ec0ff */
        /* <DEDUP_REMOVED lines=8> */
.L_x_2562:
[----:B------:R-:W1:Y:S01]  /*b9b0*/  LDC R13, c[0x0][0x3e8] ;  /* 0x0000fa00ff0d7b82 */ /* 0x000e620000000800 */
[----:B------:R-:W-:Y:S02]  /*b9c0*/  MOV R18, RZ ;  /* 0x000000ff00127202 */ /* 0x000fe40000000f00 */
[----:B-1----:R-:W-:-:S13]  /*b9d0*/  ISETP.NE.AND P1, PT, R13, RZ, PT ;  /* 0x000000ff0d00720c */ /* 0x002fda0003f25270 */
[----:B------:R-:W-:Y:S05]  /*b9e0*/  @!P1 BRA `(.L_x_2566) ;  /* 0x0000001000449947 */ /* 0x000fea0003800000 */
[----:B------:R-:W-:Y:S01]  /*b9f0*/  IMAD.MOV.U32 R16, RZ, RZ, RZ ;  /* 0x000000ffff107224 */ /* 0x000fe200078e00ff */
[----:B------:R-:W-:Y:S01]  /*ba00*/  ULDC.64 UR4, c[0x0][0x3f0] ;  /* 0x0000fc0000047ab9 */ /* 0x000fe20000000a00 */
[----:B------:R-:W-:Y:S02]  /*ba10*/  ISETP.NE.AND P0, PT, R13, 0x1, PT ;  /* 0x000000010d00780c */ /* 0x000fe40003f05270 */
[----:B0-----:R-:W-:Y:S01]  /*ba20*/  IMAD.HI.U32 R4, R17, UR4, R16 ;  /* 0x0000000411047c27 */ /* 0x001fe2000f8e0010 */
        /* <DEDUP_REMOVED lines=269> */
.L_x_2566:
        /* <DEDUP_REMOVED lines=292> */
.L_x_2568:
        /* <DEDUP_REMOVED lines=15> */
.L_x_2570:
[----:B0-----:R-:W-:Y:S05]  /*de30*/  BSYNC B0 ;  /* 0x0000000000007941 */ /* 0x001fea0003800000 */
.L_x_2569:
        /* <DEDUP_REMOVED lines=15> */
.L_x_2572:
[----:B------:R-:W-:Y:S05]  /*df30*/  BSYNC B0 ;  /* 0x0000000000007941 */ /* 0x000fea0003800000 */
.L_x_2571:
        /* <DEDUP_REMOVED lines=35> */
.L_x_2574:
[----:B------:R-:W-:Y:S05]  /*e170*/  BSYNC B0 ;  /* 0x0000000000007941 */ /* 0x000fea0003800000 */
.L_x_2573:
        /* <DEDUP_REMOVED lines=31> */
.L_x_2579:
        /* <DEDUP_REMOVED lines=10> */
.L_x_2578:
[----:B------:R-:W-:Y:S05]  /*e410*/  BRA `(.L_x_2577) ;  /* 0x00000000004c7947 */ /* 0x000fea0003800000 */
.L_x_2576:
        /* <DEDUP_REMOVED lines=9> */
.L_x_2580:
        /* <DEDUP_REMOVED lines=10> */
.L_x_2577:
[----:B------:R-:W-:Y:S05]  /*e550*/  BSYNC B0 ;  /* 0x0000000000007941 */ /* 0x000fea0003800000 */
.L_x_2575:
        /* <DEDUP_REMOVED lines=12> */
.L_x_2582:
[----:B------:R-:W-:Y:S01]  /*e620*/  IADD3 R6, R2, R7, RZ ;  /* 0x0000000702067210 */ /* 0x000fe20007ffe0ff */
[----:B------:R-:W-:Y:S03]  /*e630*/  BAR.SYNC.DEFER_BLOCKING 0x0 ;  /* 0x0000000000007b1d */ /* 0x000fe60000010000 */
[----:B------:R-:W-:-:S04]  /*e640*/  ISETP.GE.U32.AND P0, PT, R6, UR5, PT ;  /* 0x0000000506007c0c */ /* 0x000fc8000bf06070 */
[----:B------:R-:W-:-:S13]  /*e650*/  ISETP.GE.U32.OR P0, PT, R2, R7, P0 ;  /* 0x000000070200720c */ /* 0x000fda0000706470 */
[----:B------:R-:W-:-:S06]  /*e660*/  @!P0 IMAD R6, R6, R8, R3 ;  /* 0x0000000806068224 */ /* 0x000fcc00078e0203 */
        /* <DEDUP_REMOVED lines=8> */
.L_x_2581:
        /* <DEDUP_REMOVED lines=11> */
.L_x_2585:
        /* <DEDUP_REMOVED lines=14> */
.L_x_2584:
[----:B------:R-:W-:Y:S01]  /*e880*/  BAR.SYNC.DEFER_BLOCKING 0x0 ;  /* 0x0000000000007b1d */ /* 0x000fe20000010000 */
[----:B------:R-:W-:-:S13]  /*e890*/  ISETP.GE.AND P0, PT, R6, 0x2, PT ;  /* 0x000000020600780c */ /* 0x000fda0003f06270 */
[----:B------:R-:W-:Y:S05]  /*e8a0*/  @!P0 BRA `(.L_x_2583) ;  /* 0x0000000000288947 */ /* 0x000fea0003800000 */
[----:B------:R-:W-:-:S07]  /*e8b0*/  IMAD.MOV.U32 R3, RZ, RZ, 0x1 ;  /* 0x00000001ff037424 */ /* 0x000fce00078e00ff */
.L_x_2586:
        /* <DEDUP_REMOVED lines=9> */
.L_x_2583:
        /* <DEDUP_REMOVED lines=12> */
.L_x_2588:
        /* <DEDUP_REMOVED lines=20> */
.L_x_2590:
[----:B------:R-:W-:Y:S01]  /*eb50*/  ULDC.64 UR4, c[0x0][0x5e8] ;  /* 0x00017a0000047ab9 */ /* 0x000fe20000000a00 */
[----:B------:R-:W-:Y:S02]  /*eb60*/  LOP3.LUT P0, RZ, R17, 0xff, RZ, 0xc0, !PT ;  /* 0x000000ff11ff7812 */ /* 0x000fe4000780c0ff */
[----:B------:R-:W-:Y:S02]  /*eb70*/  IADD3 R16, P1, R16, UR4, RZ ;  /* 0x0000000410107c10 */ /* 0x000fe4000ff3e0ff */
[----:B------:R-:W-:Y:S02]  /*eb80*/  SEL R3, RZ, 0x1, !P0 ;  /* 0x00000001ff037807 */ /* 0x000fe40004000000 */
[----:B------:R-:W-:-:S05]  /*eb90*/  IADD3.X R17, RZ, UR5, RZ, P1, !PT ;  /* 0x00000005ff117c10 */ /* 0x000fca0008ffe4ff */
[----:B------:R-:W-:Y:S01]  /*eba0*/  STG.E.U8 desc[UR36][R16.64], R3 ;  /* 0x0000000310007986 */ /* 0x000fe2000c101124 */
[----:B------:R-:W-:Y:S05]  /*ebb0*/  EXIT ;  /* 0x000000000000794d */ /* 0x000fea0003800000 */
.L_x_2589:
[----:B------:R-:W-:Y:S01]  /*ebc0*/  STG.E.U8 desc[UR36][R4.64], R17 ;  /* 0x0000001104007986 */ /* 0x000fe2000c101124 */
[----:B------:R-:W-:Y:S05]  /*ebd0*/  EXIT ;  /* 0x000000000000794d */ /* 0x000fea0003800000 */
.L_x_2587:
        /* <DEDUP_REMOVED lines=10> */
.L_x_2591:
        /* <DEDUP_REMOVED lines=20> */
.L_x_2593:
[----:B------:R-:W-:Y:S01]  /*edc0*/  ULDC.64 UR4, c[0x0][0x5e8] ;  /* 0x00017a0000047ab9 */ /* 0x000fe20000000a00 */
[----:B------:R-:W-:Y:S02]  /*edd0*/  LOP3.LUT P0, RZ, R17, 0xff, RZ, 0xc0, !PT ;  /* 0x000000ff11ff7812 */ /* 0x000fe4000780c0ff */
[----:B------:R-:W-:Y:S02]  /*ede0*/  IADD3 R16, P1, R16, UR4, RZ ;  /* 0x0000000410107c10 */ /* 0x000fe4000ff3e0ff */
[----:B------:R-:W-:-:S03]  /*edf0*/  SEL R3, RZ, 0x1, !P0 ;  /* 0x00000001ff037807 */ /* 0x000fc60004000000 */
[----:B------:R-:W-:-:S05]  /*ee00*/  IMAD.X R17, RZ, RZ, UR5, P1 ;  /* 0x00000005ff117e24 */ /* 0x000fca00088e06ff */
[----:B------:R-:W-:Y:S01]  /*ee10*/  STG.E.U8 desc[UR36][R16.64], R3 ;  /* 0x0000000310007986 */ /* 0x000fe2000c101124 */
[----:B------:R-:W-:Y:S05]  /*ee20*/  EXIT ;  /* 0x000000000000794d */ /* 0x000fea0003800000 */
.L_x_2592:
[----:B------:R-:W-:-:S04]  /*ee30*/  LOP3.LUT P0, RZ, R17, 0xff, RZ, 0xc0, !PT ;  /* 0x000000ff11ff7812 */ /* 0x000fc8000780c0ff */
[----:B------:R-:W-:-:S05]  /*ee40*/  SEL R5, RZ, 0x1, !P0 ;  /* 0x00000001ff057807 */ /* 0x000fca0004000000 */
[----:B------:R-:W-:Y:S01]  /*ee50*/  STG.E.U8 desc[UR36][R2.64], R5 ;  /* 0x0000000502007986 */ /* 0x000fe2000c101124 */
[----:B------:R-:W-:Y:S05]  /*ee60*/  EXIT ;  /* 0x000000000000794d */ /* 0x000fea0003800000 */
.L_x_2567:
        /* <DEDUP_REMOVED lines=22> */
.L_x_2595:
        /* <DEDUP_REMOVED lines=20> */
.L_x_2597:
[----:B------:R-:W-:Y:S01]  /*f110*/  ULDC.64 UR4, c[0x0][0x5e8] ;  /* 0x00017a0000047ab9 */ /* 0x000fe20000000a00 */
[----:B------:R-:W-:Y:S02]  /*f120*/  LOP3.LUT P0, RZ, R19, 0xff, RZ, 0xc0, !PT ;  /* 0x000000ff13ff7812 */ /* 0x000fe4000780c0ff */
[----:B------:R-:W-:Y:S02]  /*f130*/  IADD3 R18, P1, R18, UR4, RZ ;  /* 0x0000000412127c10 */ /* 0x000fe4000ff3e0ff */
[----:B------:R-:W-:-:S03]  /*f140*/  SEL R3, RZ, 0x1, !P0 ;  /* 0x00000001ff037807 */ /* 0x000fc60004000000 */
[----:B------:R-:W-:-:S05]  /*f150*/  IMAD.X R19, RZ, RZ, UR5, P1 ;  /* 0x00000005ff137e24 */ /* 0x000fca00088e06ff */
[----:B------:R-:W-:Y:S01]  /*f160*/  STG.E.U8 desc[UR36][R18.64], R3 ;  /* 0x0000000312007986 */ /* 0x000fe2000c101124 */
[----:B------:R-:W-:Y:S05]  /*f170*/  EXIT ;  /* 0x000000000000794d */ /* 0x000fea0003800000 */
.L_x_2596:
[----:B------:R-:W-:Y:S01]  /*f180*/  STG.E.U8 desc[UR36][R4.64], R19 ;  /* 0x0000001304007986 */ /* 0x000fe2000c101124 */
[----:B------:R-:W-:Y:S05]  /*f190*/  EXIT ;  /* 0x000000000000794d */ /* 0x000fea0003800000 */
.L_x_2594:
        /* <DEDUP_REMOVED lines=10> */
.L_x_2598:
        /* <DEDUP_REMOVED lines=22> */
.L_x_2600:
[----:B------:R-:W-:Y:S02]  /*f3a0*/  ULDC.64 UR4, c[0x0][0x5e8] ;  /* 0x00017a0000047ab9 */ /* 0x000fe40000000a00 */
[----:B------:R-:W-:-:S04]  /*f3b0*/  IADD3 R18, P0, R18, UR4, RZ ;  /* 0x0000000412127c10 */ /* 0x000fc8000ff1e0ff */
[----:B------:R-:W-:-:S05]  /*f3c0*/  IADD3.X R19, RZ, UR5, RZ, P0, !PT ;  /* 0x00000005ff137c10 */ /* 0x000fca00087fe4ff */
[----:B------:R-:W-:Y:S01]  /*f3d0*/  STG.E.U8 desc[UR36][R18.64], R17 ;  /* 0x0000001112007986 */ /* 0x000fe2000c101124 */
[----:B------:R-:W-:Y:S05]  /*f3e0*/  EXIT ;  /* 0x000000000000794d */ /* 0x000fea0003800000 */
.L_x_2599:
[----:B------:R-:W-:Y:S01]  /*f3f0*/  STG.E.U8 desc[UR36][R2.64], R17 ;  /* 0x0000001102007986 */ /* 0x000fe2000c101124 */
[----:B------:R-:W-:Y:S05]  /*f400*/  EXIT ;  /* 0x000000000000794d */ /* 0x000fea0003800000 */
.L_x_2601:
        /* <DEDUP_REMOVED lines=15> */
.L_x_7560:


//--------------------- .text._ZN2at6native13reduce_kernelILi256ELi2ENS0_8ReduceOpIlNS0_14func_wrapper_tIbZZZNS0_14or_kernel_cudaERNS_14TensorIteratorEENKUlvE_clEvENKUlvE2_clEvEUlblE_EEjbLi4ELi4EEEEEvT1_ --------------------------
	.section	.text._ZN2at6native13reduce_kernelILi256ELi2ENS0_8ReduceOpIlNS0_14func_wrapper_tIbZZZNS0_14or_kernel_cudaERNS_14TensorIteratorEENKUlvE_clEvENKUlvE2_clEvEUlblE_EEjbLi4ELi4EEEEEvT1_,"ax",@progbits
	.align	128
        .global         _ZN2at6native13reduce_kernelILi256ELi2ENS0_8ReduceOpIlNS0_14func_wrapper_tIbZZZNS0_14or_kernel_cudaERNS_14TensorIteratorEENKUlvE_clEvENKUlvE2_clEvEUlblE_EEjbLi4ELi4EEEEEvT1_
        .type           _ZN2at6native13reduce_kernelILi256ELi2ENS0_8ReduceOpIlNS0_14func_wrapper_tIbZZZNS0_14or_kernel_cudaERNS_14TensorIteratorEENKUlvE_clEvENKUlvE2_clEvEUlblE_EEjbLi4ELi4EEEEEvT1_,@function
        .size           _ZN2at6native13reduce_kernelILi256ELi2ENS0_8ReduceOpIlNS0_14func_wrapper_tIbZZZNS0_14or_kernel_cudaERNS_14TensorIteratorEENKUlvE_clEvENKUlvE2_clEvEUlblE_EEjbLi4ELi4EEEEEvT1_,(.L_x_7561 - _ZN2at6native13reduce_kernelILi256ELi2ENS0_8ReduceOpIlNS0_14func_wrapper_tIbZZZNS0_14or_kernel_cudaERNS_14TensorIteratorEENKUlvE_clEvENKUlvE2_clEvEUlblE_EEjbLi4ELi4EEEEEvT1_)
        .other          _ZN2at6native13reduce_kernelILi256ELi2ENS0_8ReduceOpIlNS0_14func_wrapper_tIbZZZNS0_14or_kernel_cudaERNS_14TensorIteratorEENKUlvE_clEvENKUlvE2_clEvEUlblE_EEjbLi4ELi4EEEEEvT1_,@"STO_CUDA_ENTRY STV_DEFAULT"
_ZN2at6native13reduce_kernelILi256ELi2ENS0_8ReduceOpIlNS0_14func_wrapper_tIbZZZNS0_14or_kernel_cudaERNS_14TensorIteratorEENKUlvE_clEvENKUlvE2_clEvEUlblE_EEjbLi4ELi4EEEEEvT1_:
.text._ZN2at6native13reduce_kernelILi256ELi2ENS0_8ReduceOpIlNS0_14func_wrapper_tIbZZZNS0_14or_kernel_cudaERNS_14TensorIteratorEENKUlvE_clEvENKUlvE2_clEvEUlblE_EEjbLi4ELi4EEEEEvT1_:
        /* <DEDUP_REMOVED lines=287> */
.L_x_2602:
        /* <DEDUP_REMOVED lines=43> */
.L_x_2606:
        /* <DEDUP_REMOVED lines=25> */
.L_x_2612:
[----:B------:R-:W-:Y:S05]  /*1630*/  BSYNC B2 ;  /* 0x0000000000027941 */ /* 0x000fea0003800000 */
.L_x_2611:
        /* <DEDUP_REMOVED lines=13> */
.L_x_2610:
[----:B------:R-:W-:Y:S05]  /*1710*/  BSYNC B1 ;  /* 0x0000000000017941 */ /* 0x000fea0003800000 */
.L_x_2609:
[----:B------:R-:W0:Y:S01]  /*1720*/  LDC R6, c[0x0][0x218] ;  /* 0x00008600ff067b82 */ /* 0x000e220000000800 */
[----:B------:R-:W-:-:S04]  /*1730*/  IADD3 R5, P0, -R7, 0x4, RZ ;  /* 0x0000000407057810 */ /* 0x000fc80007f1e1ff */
[----:B------:R-:W-:Y:S02]  /*1740*/  LEA R22, P1, R5, R22, 0x3 ;  /* 0x0000001605167211 */ /* 0x000fe400078218ff */
[----:B------:R-:W-:-:S04]  /*1750*/  IADD3.X R4, RZ, -0x1, RZ, P0, !PT ;  /* 0xffffffffff047810 */ /* 0x000fc800007fe4ff */
[----:B------:R-:W-:Y:S02]  /*1760*/  LEA.HI.X R23, R5, R23, R4, 0x3, P1 ;  /* 0x0000001705177211 */ /* 0x000fe400008f1c04 */
[----:B0-----:R-:W-:-:S07]  /*1770*/  IADD3 R3, R7, -0x4, R6 ;  /* 0xfffffffc07037810 */ /* 0x001fce0007ffe006 */
.L_x_2608:
[----:B------:R-:W-:Y:S05]  /*1780*/  BSYNC B0 ;  /* 0x0000000000007941 */ /* 0x000fea0003800000 */
.L_x_2607:
        /* <DEDUP_REMOVED lines=15> */
.L_x_2615:
        /* <DEDUP_REMOVED lines=14> */
[----:B------:R-:W-:Y:S02]  /*1960*/  ISETP.NE.U32.AND P6, PT, R4, RZ, PT ;  /* 0x000000ff0400720c */ /* 0x000fe40003fc5070 */
[----:B------:R-:W-:-:S02]  /*1970*/  LEA R4, R21, 0x3, 0x2 ;  /* 0x0000000315047811 */ /* 0x000fc400078e10ff */
[----:B------:R-:W-:Y:S02]  /*1980*/  ISETP.NE.OR.EX P2, PT, R15, RZ, P2, P3 ;  /* 0x000000ff0f00720c */ /* 0x000fe40001745730 */
[----:B------:R-:W-:Y:S02]  /*1990*/  ISETP.GE.U32.AND P0, PT, R4, R3, PT ;  /* 0x000000030400720c */ /* 0x000fe40003f06070 */
[----:B------:R-:W-:Y:S02]  /*19a0*/  LOP3.LUT P3, RZ, R20, 0xff, RZ, 0xc0, !PT ;  /* 0x000000ff14ff7812 */ /* 0x000fe4000786c0ff */
[----:B------:R-:W-:Y:S02]  /*19b0*/  SEL R25, RZ, 0x1, !P2 ;  /* 0x00000001ff197807 */ /* 0x000fe40005000000 */
[----:B------:R-:W-:Y:S02]  /*19c0*/  ISETP.NE.OR.EX P3, PT, R5, RZ, P3, P6 ;  /* 0x000000ff0500720c */ /* 0x000fe40001f65760 */
[----:B------:R-:W-:-:S02]  /*19d0*/  SEL R8, RZ, 0x1, !P1 ;  /* 0x00000001ff087807 */ /* 0x000fc40004800000 */
[----:B------:R-:W-:-:S03]  /*19e0*/  SEL R20, RZ, 0x1, !P3 ;  /* 0x00000001ff147807 */ /* 0x000fc60005800000 */
[----:B------:R-:W-:Y:S06]  /*19f0*/  @!P0 BRA `(.L_x_2615) ;  /* 0xfffffffc00a08947 */ /* 0x000fec000383ffff */
.L_x_2614:
[----:B------:R-:W-:Y:S05]  /*1a00*/  BSYNC B0 ;  /* 0x0000000000007941 */ /* 0x000fea0003800000 */
.L_x_2613:
        /* <DEDUP_REMOVED lines=8> */
.L_x_2617:
[----:B------:R-:W-:Y:S05]  /*1a90*/  BSYNC B0 ;  /* 0x0000000000007941 */ /* 0x000fea0003800000 */
.L_x_2616:
        /* <DEDUP_REMOVED lines=14> */
.L_x_2619:
[----:B------:R-:W-:Y:S05]  /*1b80*/  BSYNC B0 ;  /* 0x0000000000007941 */ /* 0x000fea0003800000 */
.L_x_2618:
        /* <DEDUP_REMOVED lines=8> */
.L_x_2605:
        /* <DEDUP_REMOVED lines=34> */
.L_x_2628:
        /* <DEDUP_REMOVED lines=295> */
.L_x_2624:
        /* <DEDUP_REMOVED lines=241> */
.L_x_2625:
        /* <DEDUP_REMOVED lines=251> */
.L_x_2626:
        /* <DEDUP_REMOVED lines=239> */
.L_x_2627:
[----:B------:R-:W-:Y:S02]  /*5e50*/  LOP3.LUT R3, R3, 0xfffffff0, RZ, 0xc0, !PT ;  /* 0xfffffff003037812 */ /* 0x000fe400078ec0ff */
[----:B-----5:R-:W-:Y:S02]  /*5e60*/  ISETP.NE.U32.AND P2, PT, R12, RZ, PT ;  /* 0x000000ff0c00720c */ /* 0x020fe40003f45070 */
[----:B------:R-:W-:Y:S02]  /*5e70*/  LOP3.LUT P4, RZ, R35, 0xff, RZ, 0xc0, !PT ;  /* 0x000000ff23ff7812 */ /* 0x000fe4000788c0ff */
[----:B------:R-:W-:Y:S02]  /*5e80*/  LOP3.LUT P3, RZ, R31, 0xff, RZ, 0xc0, !PT ;  /* 0x000000ff1fff7812 */ /* 0x000fe4000786c0ff */
[----:B------:R-:W-:Y:S02]  /*5e90*/  ISETP.NE.U32.AND P1, PT, R14, RZ, PT ;  /* 0x000000ff0e00720c */ /* 0x000fe40003f25070 */
[----:B------:R-:W-:Y:S01]  /*5ea0*/  ISETP.NE.U32.AND P6, PT, R8, RZ, PT ;  /* 0x000000ff0800720c */ /* 0x000fe20003fc5070 */
[----:B------:R-:W-:Y:S01]  /*5eb0*/  IMAD.IADD R21, R21, 0x1, R0 ;  /* 0x0000000115157824 */ /* 0x000fe200078e0200 */
[----:B------:R-:W-:Y:S01]  /*5ec0*/  IADD3 R24, P0, R22, R3, RZ ;  /* 0x0000000316187210 */ /* 0x000fe20007f1e0ff */
[----:B------:R-:W-:-:S04]  /*5ed0*/  ULDC UR4, c[0x0][0x218] ;  /* 0x0000860000047ab9 */ /* 0x000fc80000000800 */
[----:B------:R-:W-:-:S06]  /*5ee0*/  IMAD.X R25, RZ, RZ, R23, P0 ;  /* 0x000000ffff197224 */ /* 0x000fcc00000e0617 */
[----:B------:R-:W2:Y:S01]  /*5ef0*/  LDG.E.128 R24, desc[UR58][R24.64] ;  /* 0x0000003a18187981 */ /* 0x000ea2000c1e1d00 */
[----:B------:R-:W-:Y:S02]  /*5f00*/  LOP3.LUT P0, RZ, R34, 0xff, RZ, 0xc0, !PT ;  /* 0x000000ff22ff7812 */ /* 0x000fe4000780c0ff */
[----:B------:R-:W-:Y:S02]  /*5f10*/  ISETP.NE.OR.EX P4, PT, R15, RZ, P4, P1 ;  /* 0x000000ff0f00720c */ /* 0x000fe40002785710 */
[----:B------:R-:W-:Y:S02]  /*5f20*/  ISETP.NE.OR.EX P0, PT, R13, RZ, P0, P2 ;  /* 0x000000ff0d00720c */ /* 0x000fe40000705720 */
[----:B------:R-:W-:Y:S02]  /*5f30*/  ISETP.NE.OR.EX P3, PT, R9, RZ, P3, P6 ;  /* 0x000000ff0900720c */ /* 0x000fe40001f65760 */
[----:B------:R-:W-:Y:S02]  /*5f40*/  LOP3.LUT P2, RZ, R30, 0xff, RZ, 0xc0, !PT ;  /* 0x000000ff1eff7812 */ /* 0x000fe4000784c0ff */
[----:B------:R-:W-:-:S02]  /*5f50*/  ISETP.NE.U32.AND P6, PT, R10, RZ, PT ;  /* 0x000000ff0a00720c */ /* 0x000fc40003fc5070 */
[----:B------:R-:W-:Y:S02]  /*5f60*/  SEL R35, RZ, 0x1, !P4 ;  /* 0x00000001ff237807 */ /* 0x000fe40006000000 */
[----:B------:R-:W-:Y:S02]  /*5f70*/  SEL R34, RZ, 0x1, !P0 ;  /* 0x00000001ff227807 */ /* 0x000fe40004000000 */
[----:B------:R-:W-:Y:S01]  /*5f80*/  LOP3.LUT P4, RZ, R20, 0xff, RZ, 0xc0, !PT ;  /* 0x000000ff14ff7812 */ /* 0x000fe2000788c0ff */
[----:B------:R-:W-:Y:S01]  /*5f90*/  IMAD R20, R0, 0x3, R21 ;  /* 0x0000000300147824 */ /* 0x000fe200078e0215 */
[----:B------:R-:W-:Y:S02]  /*5fa0*/  ISETP.NE.OR.EX P6, PT, R11, RZ, P2, P6 ;  /* 0x000000ff0b00720c */ /* 0x000fe400017c5760 */
[----:B------:R-:W-:Y:S02]  /*5fb0*/  LOP3.LUT P0, RZ, R28, 0xff, RZ, 0xc0, !PT ;  /* 0x000000ff1cff7812 */ /* 0x000fe4000780c0ff */
[----:B------:R-:W-:-:S02]  /*5fc0*/  ISETP.NE.U32.AND P2, PT, R6, RZ, PT ;  /* 0x000000ff0600720c */ /* 0x000fc40003f45070 */
[----:B------:R-:W-:Y:S02]  /*5fd0*/  MOV R3, UR4 ;  /* 0x0000000400037c02 */ /* 0x000fe40008000f00 */
[----:B------:R-:W-:Y:S02]  /*5fe0*/  SEL R31, RZ, 0x1, !P3 ;  /* 0x00000001ff1f7807 */ /* 0x000fe40005800000 */
[----:B------:R-:W-:Y:S02]  /*5ff0*/  LOP3.LUT P1, RZ, R29, 0xff, RZ, 0xc0, !PT ;  /* 0x000000ff1dff7812 */ /* 0x000fe4000782c0ff */
[----:B------:R-:W-:Y:S02]  /*6000*/  ISETP.NE.U32.AND P3, PT, R4, RZ, PT ;  /* 0x000000ff0400720c */ /* 0x000fe40003f65070 */
[----:B------:R-:W-:Y:S02]  /*6010*/  ISETP.NE.OR.EX P0, PT, R7, RZ, P0, P2 ;  /* 0x000000ff0700720c */ /* 0x000fe40000705720 */
[----:B------:R-:W-:-:S02]  /*6020*/  ISETP.GE.U32.AND P2, PT, R20, R3, PT ;  /* 0x000000031400720c */ /* 0x000fc40003f46070 */
[----:B------:R-:W-:Y:S02]  /*6030*/  ISETP.NE.OR.EX P1, PT, R5, RZ, P1, P3 ;  /* 0x000000ff0500720c */ /* 0x000fe40000f25730 */
[----:B------:R-:W-:Y:S02]  /*6040*/  SEL R28, RZ, 0x1, !P0 ;  /* 0x00000001ff1c7807 */ /* 0x000fe40004000000 */
[----:B------:R-:W-:Y:S02]  /*6050*/  SEL R29, RZ, 0x1, !P1 ;  /* 0x00000001ff1d7807 */ /* 0x000fe40004800000 */
[----:B------:R-:W-:Y:S02]  /*6060*/  LOP3.LUT P3, RZ, R16, 0xff, RZ, 0xc0, !PT ;  /* 0x000000ff10ff7812 */ /* 0x000fe4000786c0ff */
[----:B------:R-:W-:Y:S02]  /*6070*/  SEL R30, RZ, 0x1, !P6 ;  /* 0x00000001ff1e7807 */ /* 0x000fe40007000000 */
[----:B--2---:R-:W-:-:S02]  /*6080*/  ISETP.NE.U32.AND P0, PT, R24, RZ, PT ;  /* 0x000000ff1800720c */ /* 0x004fc40003f05070 */
[----:B------:R-:W-:Y:S02]  /*6090*/  ISETP.NE.U32.AND P1, PT, R26, RZ, PT ;  /* 0x000000ff1a00720c */ /* 0x000fe40003f25070 */
[----:B------:R-:W-:Y:S02]  /*60a0*/  ISETP.NE.OR.EX P4, PT, R25, RZ, P4, P0 ;  /* 0x000000ff1900720c */ /* 0x000fe40002785700 */
[----:B------:R-:W-:Y:S02]  /*60b0*/  ISETP.NE.OR.EX P3, PT, R27, RZ, P3, P1 ;  /* 0x000000ff1b00720c */ /* 0x000fe40001f65710 */
[----:B------:R-:W-:Y:S02]  /*60c0*/  SEL R20, RZ, 0x1, !P4 ;  /* 0x00000001ff147807 */ /* 0x000fe40006000000 */
[----:B------:R-:W-:Y:S01]  /*60d0*/  SEL R16, RZ, 0x1, !P3 ;  /* 0x00000001ff107807 */ /* 0x000fe20005800000 */
[----:B------:R-:W-:Y:S08]  /*60e0*/  @!P2 BRA `(.L_x_2628) ;  /* 0xffffffbc0050a947 */ /* 0x000ff0000383ffff */
[----:B------:R-:W-:Y:S05]  /*60f0*/  BSYNC B1 ;  /* 0x0000000000017941 */ /* 0x000fea0003800000 */
.L_x_2623:
[----:B------:R-:W-:Y:S05]  /*6100*/  BSYNC B0 ;  /* 0x0000000000007941 */ /* 0x000fea0003800000 */
.L_x_2622:
        /* <DEDUP_REMOVED lines=280> */
.L_x_2631:
        /* <DEDUP_REMOVED lines=281> */
.L_x_2632:
        /* <DEDUP_REMOVED lines=281> */
.L_x_2633:
        /* <DEDUP_REMOVED lines=281> */
.L_x_2634:
[----:B------:R-:W-:-:S04]  /*a740*/  LOP3.LUT R25, R37, 0xfffffff0, RZ, 0xc0, !PT ;  /* 0xfffffff025197812 */ /* 0x000fc800078ec0ff */
[----:B------:R-:W-:-:S05]  /*a750*/  IADD3 R24, P1, R22, R25, RZ ;  /* 0x0000001916187210 */ /* 0x000fca0007f3e0ff */
[----:B------:R-:W-:-:S06]  /*a760*/  IMAD.X R25, RZ, RZ, R23, P1 ;  /* 0x000000ffff197224 */ /* 0x000fcc00008e0617 */
[----:B------:R-:W5:Y:S02]  /*a770*/  LDG.E.128 R24, desc[UR58][R24.64] ;  /* 0x0000003a18187981 */ /* 0x000f64000c1e1d00 */
.L_x_2630:
[----:B------:R-:W-:Y:S05]  /*a780*/  BSYNC B0 ;  /* 0x0000000000007941 */ /* 0x000fea0003800000 */
.L_x_2629:
[----:B------:R-:W-:Y:S04]  /*a790*/  BSSY B0, `(.L_x_2635) ;  /* 0x000002c000007945 */ /* 0x000fe80003800000 */
[----:B------:R-:W-:Y:S05]  /*a7a0*/  @P0 BRA `(.L_x_2636) ;  /* 0x0000000000a80947 */ /* 0x000fea0003800000 */
[----:B------:R-:W-:Y:S02]  /*a7b0*/  LOP3.LUT P0, RZ, R34, 0xff, RZ, 0xc0, !PT ;  /* 0x000000ff22ff7812 */ /* 0x000fe4000780c0ff */
[----:B-----5:R-:W-:Y:S02]  /*a7c0*/  ISETP.NE.U32.AND P2, PT, R12, RZ, PT ;  /* 0x000000ff0c00720c */ /* 0x020fe40003f45070 */
[----:B------:R-:W-:Y:S02]  /*a7d0*/  IADD3 R21, R21, R0, RZ ;  /* 0x0000000015157210 */ /* 0x000fe40007ffe0ff */
[----:B------:R-:W-:Y:S02]  /*a7e0*/  ISETP.NE.OR.EX P0, PT, R13, RZ, P0, P2 ;  /* 0x000000ff0d00720c */ /* 0x000fe40000705720 */
[----:B------:R-:W-:Y:S02]  /*a7f0*/  ISETP.GE.U32.AND P2, PT, R21, R3, PT ;  /* 0x000000031500720c */ /* 0x000fe40003f46070 */
[----:B------:R-:W-:-:S02]  /*a800*/  LOP3.LUT P1, RZ, R35, 0xff, RZ, 0xc0, !PT ;  /* 0x000000ff23ff7812 */ /* 0x000fc4000782c0ff */
[----:B------:R-:W-:Y:S02]  /*a810*/  ISETP.NE.U32.AND P3, PT, R14, RZ, PT ;  /* 0x000000ff0e00720c */ /* 0x000fe40003f65070 */
[----:B------:R-:W-:Y:S02]  /*a820*/  SEL R34, RZ, 0x1, !P0 ;  /* 0x00000001ff227807 */ /* 0x000fe40004000000 */
[----:B------:R-:W-:-:S04]  /*a830*/  ISETP.NE.OR.EX P1, PT, R15, RZ, P1, P3 ;  /* 0x000000ff0f00720c */ /* 0x000fc80000f25730 */
[----:B------:R-:W-:Y:S01]  /*a840*/  SEL R35, RZ, 0x1, !P1 ;  /* 0x00000001ff237807 */ /* 0x000fe20004800000 */
[----:B------:R-:W-:Y:S08]  /*a850*/  @P2 BRA `(.L_x_2636) ;  /* 0x00000000007c2947 */ /* 0x000ff00003800000 */
[----:B------:R-:W-:Y:S01]  /*a860*/  ISETP.NE.U32.AND P2, PT, R8, RZ, PT ;  /* 0x000000ff0800720c */ /* 0x000fe20003f45070 */
[----:B------:R-:W-:Y:S01]  /*a870*/  IMAD.IADD R8, R21, 0x1, R0 ;  /* 0x0000000115087824 */ /* 0x000fe200078e0200 */
[----:B------:R-:W-:Y:S02]  /*a880*/  LOP3.LUT P0, RZ, R31, 0xff, RZ, 0xc0, !PT ;  /* 0x000000ff1fff7812 */ /* 0x000fe4000780c0ff */
[----:B------:R-:W-:Y:S02]  /*a890*/  LOP3.LUT P1, RZ, R30, 0xff, RZ, 0xc0, !PT ;  /* 0x000000ff1eff7812 */ /* 0x000fe4000782c0ff */
[----:B------:R-:W-:Y:S02]  /*a8a0*/  ISETP.NE.OR.EX P0, PT, R9, RZ, P0, P2 ;  /* 0x000000ff0900720c */ /* 0x000fe40000705720 */
[----:B------:R-:W-:Y:S02]  /*a8b0*/  ISETP.GE.U32.AND P2, PT, R8, R3, PT ;  /* 0x000000030800720c */ /* 0x000fe40003f46070 */
[----:B------:R-:W-:-:S02]  /*a8c0*/  ISETP.NE.U32.AND P3, PT, R10, RZ, PT ;  /* 0x000000ff0a00720c */ /* 0x000fc40003f65070 */
[----:B------:R-:W-:Y:S02]  /*a8d0*/  SEL R31, RZ, 0x1, !P0 ;  /* 0x00000001ff1f7807 */ /* 0x000fe40004000000 */
[----:B------:R-:W-:-:S04]  /*a8e0*/  ISETP.NE.OR.EX P1, PT, R11, RZ, P1, P3 ;  /* 0x000000ff0b00720c */ /* 0x000fc80000f25730 */
[----:B------:R-:W-:-:S03]  /*a8f0*/  SEL R30, RZ, 0x1, !P1 ;  /* 0x00000001ff1e7807 */ /* 0x000fc60004800000 */
[----:B------:R-:W-:Y:S06]  /*a900*/  @P2 BRA `(.L_x_2636) ;  /* 0x0000000000502947 */ /* 0x000fec0003800000 */
[----:B------:R-:W-:Y:S01]  /*a910*/  IMAD.IADD R0, R8, 0x1, R0 ;  /* 0x0000000108007824 */ /* 0x000fe200078e0200 */
[----:B------:R-:W-:Y:S02]  /*a920*/  LOP3.LUT P0, RZ, R29, 0xff, RZ, 0xc0, !PT ;  /* 0x000000ff1dff7812 */ /* 0x000fe4000780c0ff */
[----:B------:R-:W-:Y:S02]  /*a930*/  ISETP.NE.U32.AND P1, PT, R4, RZ, PT ;  /* 0x000000ff0400720c */ /* 0x000fe40003f25070 */
[----:B------:R-:W-:Y:S02]  /*a940*/  ISETP.GE.U32.AND P6, PT, R0, R3, PT ;  /* 0x000000030000720c */ /* 0x000fe40003fc6070 */
[----:B------:R-:W-:Y:S02]  /*a950*/  ISETP.NE.OR.EX P0, PT, R5, RZ, P0, P1 ;  /* 0x000000ff0500720c */ /* 0x000fe40000705710 */
[----:B------:R-:W-:Y:S02]  /*a960*/  LOP3.LUT P2, RZ, R28, 0xff, RZ, 0xc0, !PT ;  /* 0x000000ff1cff7812 */ /* 0x000fe4000784c0ff */
[----:B------:R-:W-:-:S07]  /*a970*/  SEL R29, RZ, 0x1, !P0 ;  /* 0x00000001ff1d7807 */ /* 0x000fce0004000000 */
[----:B------:R-:W-:Y:S02]  /*a980*/  @!P6 ISETP.NE.U32.AND P4, PT, R24, RZ, PT ;  /* 0x000000ff1800e20c */ /* 0x000fe40003f85070 */
[----:B------:R-:W-:Y:S02]  /*a990*/  @!P6 LOP3.LUT P5, RZ, R20, 0xff, RZ, 0xc0, !PT ;  /* 0x000000ff14ffe812 */ /* 0x000fe400078ac0ff */
[----:B------:R-:W-:Y:S02]  /*a9a0*/  @!P6 ISETP.NE.U32.AND P1, PT, R26, RZ, PT ;  /* 0x000000ff1a00e20c */ /* 0x000fe40003f25070 */
[----:B------:R-:W-:Y:S02]  /*a9b0*/  @!P6 LOP3.LUT P3, RZ, R16, 0xff, RZ, 0xc0, !PT ;  /* 0x000000ff10ffe812 */ /* 0x000fe4000786c0ff */
[----:B------:R-:W-:Y:S02]  /*a9c0*/  @!P6 ISETP.NE.OR.EX P4, PT, R25, RZ, P5, P4 ;  /* 0x000000ff1900e20c */ /* 0x000fe40002f85740 */
[----:B------:R-:W-:-:S02]  /*a9d0*/  ISETP.NE.U32.AND P5, PT, R6, RZ, PT ;  /* 0x000000ff0600720c */ /* 0x000fc40003fa5070 */
[----:B------:R-:W-:Y:S02]  /*a9e0*/  @!P6 ISETP.NE.OR.EX P1, PT, R27, RZ, P3, P1 ;  /* 0x000000ff1b00e20c */ /* 0x000fe40001f25710 */
[----:B------:R-:W-:Y:S02]  /*a9f0*/  ISETP.NE.OR.EX P2, PT, R7, RZ, P2, P5 ;  /* 0x000000ff0700720c */ /* 0x000fe40001745750 */
[----:B------:R-:W-:Y:S02]  /*aa00*/  @!P6 SEL R0, RZ, 0x1, !P4 ;  /* 0x00000001ff00e807 */ /* 0x000fe40006000000 */
[----:B------:R-:W-:Y:S02]  /*aa10*/  @!P6 SEL R3, RZ, 0x1, !P1 ;  /* 0x00000001ff03e807 */ /* 0x000fe40004800000 */
[----:B------:R-:W-:Y:S02]  /*aa20*/  SEL R28, RZ, 0x1, !P2 ;  /* 0x00000001ff1c7807 */ /* 0x000fe40005000000 */
[----:B------:R-:W-:-:S02]  /*aa30*/  @!P6 PRMT R20, R0, 0x7610, R20 ;  /* 0x000076100014e816 */ /* 0x000fc40000000014 */
[----:B------:R-:W-:-:S07]  /*aa40*/  @!P6 PRMT R16, R3, 0x7610, R16 ;  /* 0x000076100310e816 */ /* 0x000fce0000000010 */
.L_x_2636:
[----:B------:R-:W-:Y:S05]  /*aa50*/  BSYNC B0 ;  /* 0x0000000000007941 */ /* 0x000fea0003800000 */
.L_x_2635:
        /* <DEDUP_REMOVED lines=13> */
.L_x_2621:
        /* <DEDUP_REMOVED lines=18> */
.L_x_2640:
[-C--:B------:R-:W-:Y:S01]  /*ac50*/  IADD3 R7, R0, R21.reuse, RZ ;  /* 0x0000001500077210 */ /* 0x080fe20007ffe0ff */
[----:B------:R-:W-:-:S04]  /*ac60*/  IMAD R21, R36, R21, RZ ;  /* 0x0000001524157224 */ /* 0x000fc800078e02ff */
[----:B------:R-:W-:Y:S01]  /*ac70*/  IMAD R4, R36, R7, RZ ;  /* 0x0000000724047224 */ /* 0x000fe200078e02ff */
[----:B------:R-:W-:Y:S01]  /*ac80*/  SHF.R.U32.HI R5, RZ, 0x1, R21 ;  /* 0x00000001ff057819 */ /* 0x000fe20000011615 */
[----:B------:R-:W-:-:S03]  /*ac90*/  IMAD.IADD R21, R7, 0x1, R0 ;  /* 0x0000000107157824 */ /* 0x000fc600078e0200 */
[----:B------:R-:W-:Y:S01]  /*aca0*/  SHF.R.U32.HI R9, RZ, 0x1, R4 ;  /* 0x00000001ff097819 */ /* 0x000fe20000011604 */
[----:B------:R-:W-:-:S04]  /*acb0*/  IMAD.WIDE.U32 R4, R5, 0x10, R22 ;  /* 0x0000001005047825 */ /* 0x000fc800078e0016 */
[----:B------:R-:W-:Y:S02]  /*acc0*/  IMAD R10, R36, R21, RZ ;  /* 0x00000015240a7224 */ /* 0x000fe400078e02ff */
[----:B------:R-:W-:Y:S01]  /*acd0*/  IMAD.WIDE.U32 R8, R9, 0x10, R22 ;  /* 0x0000001009087825 */ /* 0x000fe200078e0016 */
[----:B------:R-:W2:Y:S02]  /*ace0*/  LDG.E.128 R4, desc[UR58][R4.64] ;  /* 0x0000003a04047981 */ /* 0x000ea4000c1e1d00 */
[----:B------:R-:W-:-:S03]  /*acf0*/  SHF.R.U32.HI R13, RZ, 0x1, R10 ;  /* 0x00000001ff0d7819 */ /* 0x000fc6000001160a */
[----:B------:R-:W3:Y:S01]  /*ad00*/  LDG.E.128 R8, desc[UR58][R8.64] ;  /* 0x0000003a08087981 */ /* 0x000ee2000c1e1d00 */
[----:B------:R-:W-:Y:S02]  /*ad10*/  IMAD.IADD R21, R21, 0x1, R0 ;  /* 0x0000000115157824 */ /* 0x000fe400078e0200 */
[----:B------:R-:W-:-:S04]  /*ad20*/  IMAD.WIDE.U32 R12, R13, 0x10, R22 ;  /* 0x000000100d0c7825 */ /* 0x000fc800078e0016 */
[----:B------:R-:W-:Y:S02]  /*ad30*/  IMAD R24, R36, R21, RZ ;  /* 0x0000001524187224 */ /* 0x000fe400078e02ff */
[----:B------:R-:W4:Y:S03]  /*ad40*/  LDG.E.128 R12, desc[UR58][R12.64] ;  /* 0x0000003a0c0c7981 */ /* 0x000f26000c1e1d00 */
[----:B------:R-:W-:-:S05]  /*ad50*/  SHF.R.U32.HI R25, RZ, 0x1, R24 ;  /* 0x00000001ff197819 */ /* 0x000fca0000011618 */
[----:B------:R-:W-:-:S06]  /*ad60*/  IMAD.WIDE.U32 R24, R25, 0x10, R22 ;  /* 0x0000001019187825 */ /* 0x000fcc00078e0016 */
[----:B------:R-:W5:Y:S01]  /*ad70*/  LDG.E.128 R24, desc[UR58][R24.64] ;  /* 0x0000003a18187981 */ /* 0x000f62000c1e1d00 */
[----:B------:R-:W-:Y:S02]  /*ad80*/  LOP3.LUT P3, RZ, R29, 0xff, RZ, 0xc0, !PT ;  /* 0x000000ff1dff7812 */ /* 0x000fe4000786c0ff */
[----:B------:R-:W-:Y:S02]  /*ad90*/  LOP3.LUT P1, RZ, R28, 0xff, RZ, 0xc0, !PT ;  /* 0x000000ff1cff7812 */ /* 0x000fe4000782c0ff */
[----:B------:R-:W-:Y:S02]  /*ada0*/  LOP3.LUT P2, RZ, R20, 0xff, RZ, 0xc0, !PT ;  /* 0x000000ff14ff7812 */ /* 0x000fe4000784c0ff */
[----:B------:R-:W-:Y:S02]  /*adb0*/  LOP3.LUT P4, RZ, R31, 0xff, RZ, 0xc0, !PT ;  /* 0x000000ff1fff7812 */ /* 0x000fe4000788c0ff */
[----:B------:R-:W-:Y:S02]  /*adc0*/  LOP3.LUT P6, RZ, R16, 0xff, RZ, 0xc0, !PT ;  /* 0x000000ff10ff7812 */ /* 0x000fe400078cc0ff */
[----:B------:R-:W-:-:S02]  /*add0*/  LOP3.LUT R34, R34, 0xfffffffd, RZ, 0xc0, !PT ;  /* 0xfffffffd22227812 */ /* 0x000fc400078ec0ff */
[----:B------:R-:W-:Y:S02]  /*ade0*/  IADD3 R21, R21, R0, RZ ;  /* 0x0000000015157210 */ /* 0x000fe40007ffe0ff */
[----:B--2---:R-:W-:Y:S02]  /*adf0*/  ISETP.NE.U32.AND P0, PT, R4, RZ, PT ;  /* 0x000000ff0400720c */ /* 0x004fe40003f05070 */
[----:B------:R-:W-:Y:S02]  /*ae00*/  ISETP.NE.U32.AND P5, PT, R6, RZ, PT ;  /* 0x000000ff0600720c */ /* 0x000fe40003fa5070 */
[----:B------:R-:W-:Y:S02]  /*ae10*/  ISETP.NE.OR.EX P3, PT, R5, RZ, P3, P0 ;  /* 0x000000ff0500720c */ /* 0x000fe40001f65700 */
[----:B---3--:R-:W-:Y:S02]  /*ae20*/  ISETP.NE.U32.AND P0, PT, R8, RZ, PT ;  /* 0x000000ff0800720c */ /* 0x008fe40003f05070 */
[----:B------:R-:W-:-:S02]  /*ae30*/  ISETP.NE.OR.EX P1, PT, R7, RZ, P1, P5 ;  /* 0x000000ff0700720c */ /* 0x000fc40000f25750 */
[----:B------:R-:W-:Y:S02]  /*ae40*/  ISETP.NE.OR.EX P2, PT, R9, RZ, P2, P0 ;  /* 0x000000ff0900720c */ /* 0x000fe40001745700 */
[----:B------:R-:W-:Y:S02]  /*ae50*/  SEL R29, RZ, 0x1, !P3 ;  /* 0x00000001ff1d7807 */ /* 0x000fe40005800000 */
[----:B------:R-:W-:Y:S02]  /*ae60*/  SEL R28, RZ, 0x1, !P1 ;  /* 0x00000001ff1c7807 */ /* 0x000fe40004800000 */
[----:B------:R-:W-:Y:S02]  /*ae70*/  SEL R20, RZ, 0x1, !P2 ;  /* 0x00000001ff147807 */ /* 0x000fe40005000000 */
[----:B------:R-:W-:Y:S02]  /*ae80*/  LOP3.LUT P3, RZ, R30, 0xff, RZ, 0xc0, !PT ;  /* 0x000000ff1eff7812 */ /* 0x000fe4000786c0ff */
[----:B------:R-:W-:-:S02]  /*ae90*/  ISETP.NE.U32.AND P1, PT, R10, RZ, PT ;  /* 0x000000ff0a00720c */ /* 0x000fc40003f25070 */
[----:B----4-:R-:W-:Y:S02]  /*aea0*/  ISETP.NE.U32.AND P2, PT, R12, RZ, PT ;  /* 0x000000ff0c00720c */ /* 0x010fe40003f45070 */
[----:B------:R-:W-:Y:S02]  /*aeb0*/  ISETP.NE.OR.EX P4, PT, R11, RZ, P4, P1 ;  /* 0x000000ff0b00720c */ /* 0x000fe40002785710 */
[----:B------:R-:W-:Y:S02]  /*aec0*/  ISETP.NE.OR.EX P3, PT, R13, RZ, P3, P2 ;  /* 0x000000ff0d00720c */ /* 0x000fe40001f65720 */
[----:B------:R-:W-:Y:S02]  /*aed0*/  SEL R31, RZ, 0x1, !P4 ;  /* 0x00000001ff1f7807 */ /* 0x000fe40006000000 */
[----:B------:R-:W-:Y:S02]  /*aee0*/  SEL R30, RZ, 0x1, !P3 ;  /* 0x00000001ff1e7807 */ /* 0x000fe40005800000 */
[----:B------:R-:W-:-:S02]  /*aef0*/  LOP3.LUT P4, RZ, R32, 0xff, RZ, 0xc0, !PT ;  /* 0x000000ff20ff7812 */ /* 0x000fc4000788c0ff */
[----:B------:R-:W-:Y:S02]  /*af00*/  ISETP.NE.U32.AND P3, PT, R14, RZ, PT ;  /* 0x000000ff0e00720c */ /* 0x000fe40003f65070 */
[----:B------:R-:W-:Y:S02]  /*af10*/  LOP3.LUT P5, RZ, R33, 0xff, RZ, 0xc0, !PT ;  /* 0x000000ff21ff7812 */ /* 0x000fe400078ac0ff */
[----:B------:R-:W-:Y:S02]  /*af20*/  ISETP.NE.OR.EX P4, PT, R15, RZ, P4, P3 ;  /* 0x000000ff0f00720c */ /* 0x000fe40002785730 */
[----:B------:R-:W-:Y:S02]  /*af30*/  P2R R8, PR, RZ, 0x1 ;  /* 0x00000001ff087803 */ /* 0x000fe40000000000 */
[----:B------:R-:W-:Y:S02]  /*af40*/  SEL R32, RZ, 0x1, !P4 ;  /* 0x00000001ff207807 */ /* 0x000fe40006000000 */
[----:B-----5:R-:W-:-:S02]  /*af50*/  ISETP.NE.U32.AND P4, PT, R24, RZ, PT ;  /* 0x000000ff1800720c */ /* 0x020fc40003f85070 */
[----:B------:R-:W-:Y:S01]  /*af60*/  ISETP.NE.U32.AND P0, PT, R4, RZ, PT ;  /* 0x000000ff0400720c */ /* 0x000fe20003f05070 */
[----:B------:R-:W-:Y:S01]  /*af70*/  IMAD R4, R0, 0x3, R21 ;  /* 0x0000000300047824 */ /* 0x000fe200078e0215 */
[----:B------:R-:W-:Y:S02]  /*af80*/  ISETP.NE.OR.EX P5, PT, R25, RZ, P5, P4 ;  /* 0x000000ff1900720c */ /* 0x000fe40002fa5740 */
[----:B------:R-:W-:Y:S02]  /*af90*/  ISETP.NE.AND.EX P0, PT, R5, RZ, PT, P0 ;  /* 0x000000ff0500720c */ /* 0x000fe40003f05300 */
[----:B------:R-:W-:Y:S02]  /*afa0*/  SEL R33, RZ, 0x1, !P5 ;  /* 0x00000001ff217807 */ /* 0x000fe40006800000 */
[----:B------:R-:W-:Y:S02]  /*afb0*/  ISETP.NE.U32.AND P5, PT, R26, RZ, PT ;  /* 0x000000ff1a00720c */ /* 0x000fe40003fa5070 */
[----:B------:R-:W-:-:S02]  /*afc0*/  ISETP.NE.AND.EX P1, PT, R11, RZ, PT, P1 ;  /* 0x000000ff0b00720c */ /* 0x000fc40003f25310 */
[----:B------:R-:W-:Y:S02]  /*afd0*/  ISETP.NE.OR.EX P6, PT, R27, RZ, P6, P5 ;  /* 0x000000ff1b00720c */ /* 0x000fe400037c5750 */
[----:B------:R-:W-:Y:S02]  /*afe0*/  ISETP.NE.AND.EX P2, PT, R13, RZ, PT, P2 ;  /* 0x000000ff0d00720c */ /* 0x000fe40003f45320 */
[----:B------:R-:W-:Y:S02]  /*aff0*/  SEL R16, RZ, 0x1, !P6 ;  /* 0x00000001ff107807 */ /* 0x000fe40007000000 */
[----:B------:R-:W-:Y:S02]  /*b000*/  ISETP.NE.U32.AND P6, PT, R6, RZ, PT ;  /* 0x000000ff0600720c */ /* 0x000fe40003fc5070 */
[----:B------:R-:W-:Y:S02]  /*b010*/  @P0 LOP3.LUT R34, R34, 0x2, RZ, 0xfc, !PT ;  /* 0x0000000222220812 */ /* 0x000fe400078efcff */
[----:B------:R-:W-:-:S02]  /*b020*/  ISETP.NE.AND.EX P6, PT, R7, RZ, PT, P6 ;  /* 0x000000ff0700720c */ /* 0x000fc40003fc5360 */
[----:B------:R-:W-:Y:S02]  /*b030*/  LOP3.LUT R34, R34, 0xfffffffe, RZ, 0xc0, !PT ;  /* 0xfffffffe22227812 */ /* 0x000fe400078ec0ff */
[----:B------:R-:W-:Y:S02]  /*b040*/  ISETP.NE.AND P0, PT, R8, RZ, PT ;  /* 0x000000ff0800720c */ /* 0x000fe40003f05270 */
[----:B------:R-:W-:Y:S02]  /*b050*/  ISETP.NE.AND.EX P3, PT, R15, RZ, PT, P3 ;  /* 0x000000ff0f00720c */ /* 0x000fe40003f65330 */
[----:B------:R-:W-:Y:S02]  /*b060*/  ISETP.NE.AND.EX P0, PT, R9, RZ, PT, P0 ;  /* 0x000000ff0900720c */ /* 0x000fe40003f05300 */
[----:B------:R-:W-:Y:S02]  /*b070*/  ISETP.NE.AND.EX P4, PT, R25, RZ, PT, P4 ;  /* 0x000000ff1900720c */ /* 0x000fe40003f85340 */
[----:B------:R-:W-:-:S02]  /*b080*/  ISETP.NE.AND.EX P5, PT, R27, RZ, PT, P5 ;  /* 0x000000ff1b00720c */ /* 0x000fc40003fa5350 */
[----:B------:R-:W-:Y:S02]  /*b090*/  @P6 LOP3.LUT R34, R34, 0x1, RZ, 0xfc, !PT ;  /* 0x0000000122226812 */ /* 0x000fe400078efcff */
[----:B------:R-:W-:-:S13]  /*b0a0*/  ISETP.GE.U32.AND P6, PT, R4, R3, PT ;  /* 0x000000030400720c */ /* 0x000fda0003fc6070 */
[----:B------:R-:W-:Y:S05]  /*b0b0*/  @!P6 BRA `(.L_x_2640) ;  /* 0xfffffff800e4e947 */ /* 0x000fea000383ffff */
[----:B------:R-:W-:Y:S05]  /*b0c0*/  BSYNC B1 ;  /* 0x0000000000017941 */ /* 0x000fea0003800000 */
.L_x_2639:
        /* <DEDUP_REMOVED lines=8> */
.L_x_2638:
[----:B------:R-:W-:Y:S05]  /*b150*/  BSYNC B0 ;  /* 0x0000000000007941 */ /* 0x000fea0003800000 */
.L_x_2637:
        /* <DEDUP_REMOVED lines=8> */
[----:B------:R-:W-:Y:S02]  /*b1e0*/  LOP3.LUT R34, R34, 0xfffffffb, RZ, 0xc0, !PT ;  /* 0xfffffffb22227812 */ /* 0x000fe400078ec0ff */
[----:B--2---:R-:W-:Y:S02]  /*b1f0*/  ISETP.NE.U32.AND P6, PT, R6, RZ, PT ;  /* 0x000000ff0600720c */ /* 0x004fe40003fc5070 */
[----:B------:R-:W-:Y:S02]  /*b200*/  ISETP.NE.U32.AND P0, PT, R4, RZ, PT ;  /* 0x000000ff0400720c */ /* 0x000fe40003f05070 */
[----:B------:R-:W-:Y:S02]  /*b210*/  ISETP.NE.AND.EX P6, PT, R7, RZ, PT, P6 ;  /* 0x000000ff0700720c */ /* 0x000fe40003fc5360 */
[----:B------:R-:W-:-:S11]  /*b220*/  ISETP.NE.AND.EX P0, PT, R5, RZ, PT, P0 ;  /* 0x000000ff0500720c */ /* 0x000fd60003f05300 */
[----:B------:R-:W-:Y:S02]  /*b230*/  @P6 LOP3.LUT R34, R34, 0x4, RZ, 0xfc, !PT ;  /* 0x0000000422226812 */ /* 0x000fe400078efcff */
[----:B------:R-:W-:-:S13]  /*b240*/  ISETP.GE.U32.AND P6, PT, R9, R3, PT ;  /* 0x000000030900720c */ /* 0x000fda0003fc6070 */
[----:B------:R-:W-:Y:S05]  /*b250*/  @P6 BRA `(.L_x_2642) ;  /* 0x0000000000846947 */ /* 0x000fea0003800000 */
[----:B------:R-:W-:-:S05]  /*b260*/  IMAD R4, R36, R9, RZ ;  /* 0x0000000924047224 */ /* 0x000fca00078e02ff */
[----:B------:R-:W-:-:S05]  /*b270*/  SHF.R.U32.HI R5, RZ, 0x1, R4 ;  /* 0x00000001ff057819 */ /* 0x000fca0000011604 */
[----:B------:R-:W-:-:S06]  /*b280*/  IMAD.WIDE.U32 R4, R5, 0x10, R22 ;  /* 0x0000001005047825 */ /* 0x000fcc00078e0016 */
[----:B------:R-:W2:Y:S01]  /*b290*/  LDG.E.128 R4, desc[UR58][R4.64] ;  /* 0x0000003a04047981 */ /* 0x000ea2000c1e1d00 */
[----:B------:R-:W-:Y:S01]  /*b2a0*/  LOP3.LUT R34, R34, 0xfffffff7, RZ, 0xc0, !PT ;  /* 0xfffffff722227812 */ /* 0x000fe200078ec0ff */
[----:B------:R-:W-:Y:S01]  /*b2b0*/  IMAD.IADD R11, R9, 0x1, R0 ;  /* 0x00000001090b7824 */ /* 0x000fe200078e0200 */
[----:B--2---:R-:W-:-:S04]  /*b2c0*/  ISETP.NE.U32.AND P6, PT, R4, RZ, PT ;  /* 0x000000ff0400720c */ /* 0x004fc80003fc5070 */
[----:B------:R-:W-:-:S13]  /*b2d0*/  ISETP.NE.AND.EX P6, PT, R5, RZ, PT, P6 ;  /* 0x000000ff0500720c */ /* 0x000fda0003fc5360 */
[----:B------:R-:W-:Y:S02]  /*b2e0*/  @P6 LOP3.LUT R34, R34, 0x8, RZ, 0xfc, !PT ;  /* 0x0000000822226812 */ /* 0x000fe400078efcff */
[----:B------:R-:W-:Y:S02]  /*b2f0*/  ISETP.NE.U32.AND P6, PT, R6, RZ, PT ;  /* 0x000000ff0600720c */ /* 0x000fe40003fc5070 */
[----:B------:R-:W-:Y:S02]  /*b300*/  LOP3.LUT R34, R34, 0xfffffffe, RZ, 0xc0, !PT ;  /* 0xfffffffe22227812 */ /* 0x000fe400078ec0ff */
[----:B------:R-:W-:-:S13]  /*b310*/  ISETP.NE.AND.EX P6, PT, R7, RZ, PT, P6 ;  /* 0x000000ff0700720c */ /* 0x000fda0003fc5360 */
[----:B------:R-:W-:Y:S02]  /*b320*/  @P6 LOP3.LUT R34, R34, 0x1, RZ, 0xfc, !PT ;  /* 0x0000000122226812 */ /* 0x000fe400078efcff */
[----:B------:R-:W-:-:S13]  /*b330*/  ISETP.GE.U32.AND P6, PT, R11, R3, PT ;  /* 0x000000030b00720c */ /* 0x000fda0003fc6070 */
[----:B------:R-:W-:Y:S05]  /*b340*/  @P6 BRA `(.L_x_2642) ;  /* 0x0000000000486947 */ /* 0x000fea0003800000 */
[----:B------:R-:W-:-:S04]  /*b350*/  IADD3 R4, R11, R0, RZ ;  /* 0x000000000b047210 */ /* 0x000fc80007ffe0ff */
[----:B------:R-:W-:-:S13]  /*b360*/  ISETP.GE.U32.AND P2, PT, R4, R3, PT ;  /* 0x000000030400720c */ /* 0x000fda0003f46070 */
[----:B------:R-:W-:-:S05]  /*b370*/  @!P2 IMAD R4, R36, R4, RZ ;  /* 0x000000042404a224 */ /* 0x000fca00078e02ff */
[----:B------:R-:W-:-:S05]  /*b380*/  @!P2 SHF.R.U32.HI R9, RZ, 0x1, R4 ;  /* 0x00000001ff09a819 */ /* 0x000fca0000011604 */
[----:B------:R-:W-:-:S05]  /*b390*/  @!P2 IMAD.WIDE.U32 R8, R9, 0x10, R22 ;  /* 0x000000100908a825 */ /* 0x000fca00078e0016 */
[----:B------:R-:W2:Y:S01]  /*b3a0*/  @!P2 LDG.E.128 R4, desc[UR58][R8.64] ;  /* 0x0000003a0804a981 */ /* 0x000ea2000c1e1d00 */
[----:B------:R-:W-:Y:S01]  /*b3b0*/  IMAD R36, R36, R11, RZ ;  /* 0x0000000b24247224 */ /* 0x000fe200078e02ff */
[----:B--2---:R-:W-:-:S04]  /*b3c0*/  @!P2 ISETP.NE.U32.AND P3, PT, R4, RZ, PT ;  /* 0x000000ff0400a20c */ /* 0x004fc80003f65070 */
[----:B------:R-:W-:Y:S02]  /*b3d0*/  @!P2 ISETP.NE.AND.EX P4, PT, R5, RZ, PT, P3 ;  /* 0x000000ff0500a20c */ /* 0x000fe40003f85330 */
[----:B------:R-:W-:Y:S02]  /*b3e0*/  SHF.R.U32.HI R5, RZ, 0x1, R36 ;  /* 0x00000001ff057819 */ /* 0x000fe40000011624 */
[----:B------:R-:W-:-:S03]  /*b3f0*/  @!P2 ISETP.NE.U32.AND P3, PT, R6, RZ, PT ;  /* 0x000000ff0600a20c */ /* 0x000fc60003f65070 */
[----:B------:R-:W-:Y:S01]  /*b400*/  IMAD.WIDE.U32 R4, R5, 0x10, R22 ;  /* 0x0000001005047825 */ /* 0x000fe200078e0016 */
[----:B------:R-:W-:-:S05]  /*b410*/  @!P2 ISETP.NE.AND.EX P5, PT, R7, RZ, PT, P3 ;  /* 0x000000ff0700a20c */ /* 0x000fca0003fa5330 */
[----:B------:R-:W2:Y:S02]  /*b420*/  LDG.E.128 R4, desc[UR58][R4.64] ;  /* 0x0000003a04047981 */ /* 0x000ea4000c1e1d00 */
[----:B--2---:R-:W-:Y:S02]  /*b430*/  ISETP.NE.U32.AND P2, PT, R4, RZ, PT ;  /* 0x000000ff0400720c */ /* 0x004fe40003f45070 */
[----:B------:R-:W-:Y:S02]  /*b440*/  ISETP.NE.U32.AND P3, PT, R6, RZ, PT ;  /* 0x000000ff0600720c */ /* 0x000fe40003f65070 */
[----:B------:R-:W-:Y:S02]  /*b450*/  ISETP.NE.AND.EX P2, PT, R5, RZ, PT, P2 ;  /* 0x000000ff0500720c */ /* 0x000fe40003f45320 */
[----:B------:R-:W-:-:S13]  /*b460*/  ISETP.NE.AND.EX P3, PT, R7, RZ, PT, P3 ;  /* 0x000000ff0700720c */ /* 0x000fda0003f65330 */
.L_x_2642:
[----:B------:R-:W-:Y:S05]  /*b470*/  BSYNC B0 ;  /* 0x0000000000007941 */ /* 0x000fea0003800000 */
.L_x_2641:
[----:B------:R-:W-:Y:S04]  /*b480*/  BSSY B0, `(.L_x_2643) ;  /* 0x0000027000007945 */ /* 0x000fe80003800000 */
[----:B------:R-:W-:Y:S05]  /*b490*/  @P1 BRA `(.L_x_2644) ;  /* 0x0000000000941947 */ /* 0x000fea0003800000 */
[----:B------:R-:W-:Y:S01]  /*b4a0*/  LOP3.LUT P1, RZ, R29, 0xff, RZ, 0xc0, !PT ;  /* 0x000000ff1dff7812 */ /* 0x000fe2000782c0ff */
[----:B------:R-:W-:Y:S01]  /*b4b0*/  IMAD.IADD R4, R21, 0x1, R0 ;  /* 0x0000000115047824 */ /* 0x000fe200078e0200 */
[----:B------:R-:W-:Y:S02]  /*b4c0*/  LOP3.LUT P6, RZ, R34, 0x4, RZ, 0xc0, !PT ;  /* 0x0000000422ff7812 */ /* 0x000fe400078cc0ff */
[----:B------:R-:W-:Y:S02]  /*b4d0*/  PLOP3.LUT P0, PT, P1, P0, PT, 0xa8, 0x0 ;  /* 0x000000000000781c */ /* 0x000fe40000f01570 */
[----:B------:R-:W-:Y:S02]  /*b4e0*/  LOP3.LUT P1, RZ, R28, 0xff, RZ, 0xc0, !PT ;  /* 0x000000ff1cff7812 */ /* 0x000fe4000782c0ff */
[----:B------:R-:W-:Y:S02]  /*b4f0*/  SEL R29, RZ, 0x1, !P0 ;  /* 0x00000001ff1d7807 */ /* 0x000fe40004000000 */
[----:B------:R-:W-:-:S02]  /*b500*/  ISETP.GE.U32.AND P0, PT, R4, R3, PT ;  /* 0x000000030400720c */ /* 0x000fc40003f06070 */
[----:B------:R-:W-:-:S04]  /*b510*/  PLOP3.LUT P1, PT, P1, P6, PT, 0xa8, 0x0 ;  /* 0x000000000000781c */ /* 0x000fc80000f2d570 */
[----:B------:R-:W-:-:S07]  /*b520*/  SEL R28, RZ, 0x1, !P1 ;  /* 0x00000001ff1c7807 */ /* 0x000fce0004800000 */
[----:B------:R-:W-:Y:S05]  /*b530*/  @P0 BRA `(.L_x_2644) ;  /* 0x00000000006c0947 */ /* 0x000fea0003800000 */
        /* <DEDUP_REMOVED lines=27> */
.L_x_2644:
[----:B------:R-:W-:Y:S05]  /*b6f0*/  BSYNC B0 ;  /* 0x0000000000007941 */ /* 0x000fea0003800000 */
.L_x_2643:
        /* <DEDUP_REMOVED lines=13> */
.L_x_2620:
        /* <DEDUP_REMOVED lines=10> */
[----:B------:R-:W-:Y:S02]  /*b870*/  IMAD.U32 R29, RZ, RZ, UR4 ;  /* 0x00000004ff1d7e24 */ /* 0x000fe4000f8e00ff */
        /* <DEDUP_REMOVED lines=11> */
.L_x_2648:
        /* <DEDUP_REMOVED lines=8> */
[----:B------:R-:W3:Y:S02]  /*b9b0*/  LDG.E.128 R8, desc[UR58][R8.64] ;  /* 0x0000003a08087981 */ /* 0x000ee4000c1e1d00 */
[----:B------:R-:W-:-:S04]  /*b9c0*/  IMAD.WIDE.U32 R12, R13, 0x10, R22 ;  /* 0x000000100d0c7825 */ /* 0x000fc800078e0016 */
[----:B------:R-:W-:Y:S02]  /*b9d0*/  IMAD.IADD R33, R33, 0x1, R0 ;  /* 0x0000000121217824 */ /* 0x000fe400078e0200 */
        /* <DEDUP_REMOVED lines=10> */
[----:B--2---:R-:W-:Y:S02]  /*ba80*/  ISETP.NE.U32.AND P0, PT, R4, RZ, PT ;  /* 0x000000ff0400720c */ /* 0x004fe40003f05070 */
[----:B------:R-:W-:Y:S02]  /*ba90*/  ISETP.NE.U32.AND P5, PT, R6, RZ, PT ;  /* 0x000000ff0600720c */ /* 0x000fe40003fa5070 */
[----:B------:R-:W-:Y:S02]  /*baa0*/  ISETP.NE.OR.EX P3, PT, R5, RZ, P3, P0 ;  /* 0x000000ff0500720c */ /* 0x000fe40001f65700 */
[----:B---3--:R-:W-:Y:S02]  /*bab0*/  ISETP.NE.U32.AND P0, PT, R8, RZ, PT ;  /* 0x000000ff0800720c */ /* 0x008fe40003f05070 */
[----:B------:R-:W-:Y:S02]  /*bac0*/  ISETP.NE.OR.EX P1, PT, R7, RZ, P1, P5 ;  /* 0x000000ff0700720c */ /* 0x000fe40000f25750 */
[----:B------:R-:W-:-:S02]  /*bad0*/  ISETP.NE.OR.EX P2, PT, R9, RZ, P2, P0 ;  /* 0x000000ff0900720c */ /* 0x000fc40001745700 */
[----:B------:R-:W-:Y:S02]  /*bae0*/  SEL R29, RZ, 0x1, !P3 ;  /* 0x00000001ff1d7807 */ /* 0x000fe40005800000 */
[----:B------:R-:W-:Y:S02]  /*baf0*/  SEL R21, RZ, 0x1, !P1 ;  /* 0x00000001ff157807 */ /* 0x000fe40004800000 */
[----:B------:R-:W-:Y:S02]  /*bb00*/  SEL R20, RZ, 0x1, !P2 ;  /* 0x00000001ff147807 */ /* 0x000fe40005000000 */
[----:B------:R-:W-:Y:S02]  /*bb10*/  LOP3.LUT P3, RZ, R28, 0xff, RZ, 0xc0, !PT ;  /* 0x000000ff1cff7812 */ /* 0x000fe4000786c0ff */
[----:B------:R-:W-:Y:S02]  /*bb20*/  ISETP.NE.U32.AND P1, PT, R10, RZ, PT ;  /* 0x000000ff0a00720c */ /* 0x000fe40003f25070 */
[----:B----4-:R-:W-:-:S02]  /*bb30*/  ISETP.NE.U32.AND P2, PT, R12, RZ, PT ;  /* 0x000000ff0c00720c */ /* 0x010fc40003f45070 */
[----:B------:R-:W-:Y:S02]  /*bb40*/  ISETP.NE.OR.EX P4, PT, R11, RZ, P4, P1 ;  /* 0x000000ff0b00720c */ /* 0x000fe40002785710 */
[----:B------:R-:W-:Y:S02]  /*bb50*/  ISETP.NE.OR.EX P3, PT, R13, RZ, P3, P2 ;  /* 0x000000ff0d00720c */ /* 0x000fe40001f65720 */
[----:B------:R-:W-:Y:S02]  /*bb60*/  SEL R16, RZ, 0x1, !P4 ;  /* 0x00000001ff107807 */ /* 0x000fe40006000000 */
[----:B------:R-:W-:Y:S02]  /*bb70*/  SEL R28, RZ, 0x1, !P3 ;  /* 0x00000001ff1c7807 */ /* 0x000fe40005800000 */
[----:B------:R-:W-:Y:S02]  /*bb80*/  LOP3.LUT P4, RZ, R30, 0xff, RZ, 0xc0, !PT ;  /* 0x000000ff1eff7812 */ /* 0x000fe4000788c0ff */
[----:B------:R-:W-:-:S02]  /*bb90*/  ISETP.NE.U32.AND P3, PT, R14, RZ, PT ;  /* 0x000000ff0e00720c */ /* 0x000fc40003f65070 */
[----:B------:R-:W-:Y:S02]  /*bba0*/  LOP3.LUT P5, RZ, R31, 0xff, RZ, 0xc0, !PT ;  /* 0x000000ff1fff7812 */ /* 0x000fe400078ac0ff */
[----:B------:R-:W-:Y:S02]  /*bbb0*/  ISETP.NE.OR.EX P4, PT, R15, RZ, P4, P3 ;  /* 0x000000ff0f00720c */ /* 0x000fe40002785730 */
[----:B------:R-:W-:Y:S02]  /*bbc0*/  P2R R8, PR, RZ, 0x1 ;  /* 0x00000001ff087803 */ /* 0x000fe40000000000 */
[----:B------:R-:W-:Y:S02]  /*bbd0*/  SEL R30, RZ, 0x1, !P4 ;  /* 0x00000001ff1e7807 */ /* 0x000fe40006000000 */
[----:B-----5:R-:W-:Y:S02]  /*bbe0*/  ISETP.NE.U32.AND P4, PT, R24, RZ, PT ;  /* 0x000000ff1800720c */ /* 0x020fe40003f85070 */
[----:B------:R-:W-:-:S02]  /*bbf0*/  ISETP.NE.U32.AND P0, PT, R4, RZ, PT ;  /* 0x000000ff0400720c */ /* 0x000fc40003f05070 */
[----:B------:R-:W-:Y:S02]  /*bc00*/  ISETP.NE.OR.EX P5, PT, R25, RZ, P5, P4 ;  /* 0x000000ff1900720c */ /* 0x000fe40002fa5740 */
[----:B------:R-:W-:Y:S02]  /*bc10*/  ISETP.NE.AND.EX P0, PT, R5, RZ, PT, P0 ;  /* 0x000000ff0500720c */ /* 0x000fe40003f05300 */
[----:B------:R-:W-:Y:S02]  /*bc20*/  SEL R31, RZ, 0x1, !P5 ;  /* 0x00000001ff1f7807 */ /* 0x000fe40006800000 */
[----:B------:R-:W-:Y:S02]  /*bc30*/  ISETP.NE.U32.AND P5, PT, R26, RZ, PT ;  /* 0x000000ff1a00720c */ /* 0x000fe40003fa5070 */
[----:B------:R-:W-:Y:S02]  /*bc40*/  ISETP.NE.AND.EX P1, PT, R11, RZ, PT, P1 ;  /* 0x000000ff0b00720c */ /* 0x000fe40003f25310 */
[----:B------:R-:W-:-:S02]  /*bc50*/  ISETP.NE.OR.EX P6, PT, R27, RZ, P6, P5 ;  /* 0x000000ff1b00720c */ /* 0x000fc400037c5750 */
[----:B------:R-:W-:Y:S02]  /*bc60*/  ISETP.NE.AND.EX P2, PT, R13, RZ, PT, P2 ;  /* 0x000000ff0d00720c */ /* 0x000fe40003f45320 */
[----:B------:R-:W-:Y:S02]  /*bc70*/  SEL R32, RZ, 0x1, !P6 ;  /* 0x00000001ff207807 */ /* 0x000fe40007000000 */
[----:B------:R-:W-:Y:S02]  /*bc80*/  ISETP.NE.U32.AND P6, PT, R6, RZ, PT ;  /* 0x000000ff0600720c */ /* 0x000fe40003fc5070 */
[----:B------:R-:W-:Y:S02]  /*bc90*/  @P0 LOP3.LUT R34, R34, 0x2, RZ, 0xfc, !PT ;  /* 0x0000000222220812 */ /* 0x000fe400078efcff */
[----:B------:R-:W-:Y:S02]  /*bca0*/  ISETP.NE.AND P0, PT, R8, RZ, PT ;  /* 0x000000ff0800720c */ /* 0x000fe40003f05270 */
[----:B------:R-:W-:-:S02]  /*bcb0*/  ISETP.NE.AND.EX P6, PT, R7, RZ, PT, P6 ;  /* 0x000000ff0700720c */ /* 0x000fc40003fc5360 */
[----:B------:R-:W-:Y:S02]  /*bcc0*/  ISETP.NE.AND.EX P0, PT, R9, RZ, PT, P0 ;  /* 0x000000ff0900720c */ /* 0x000fe40003f05300 */
[----:B------:R-:W-:Y:S02]  /*bcd0*/  IADD3 R9, R33, R0, RZ ;  /* 0x0000000021097210 */ /* 0x000fe40007ffe0ff */
[----:B------:R-:W-:Y:S02]  /*bce0*/  LOP3.LUT R34, R34, 0xfffffffe, RZ, 0xc0, !PT ;  /* 0xfffffffe22227812 */ /* 0x000fe400078ec0ff */
[----:B------:R-:W-:Y:S01]  /*bcf0*/  ISETP.NE.AND.EX P3, PT, R15, RZ, PT, P3 ;  /* 0x000000ff0f00720c */ /* 0x000fe20003f65330 */
[----:B------:R-:W-:Y:S01]  /*bd00*/  IMAD R4, R0, 0x3, R9 ;  /* 0x0000000300047824 */ /* 0x000fe200078e0209 */
[----:B------:R-:W-:Y:S02]  /*bd10*/  ISETP.NE.AND.EX P4, PT, R25, RZ, PT, P4 ;  /* 0x000000ff1900720c */ /* 0x000fe40003f85340 */
[----:B------:R-:W-:-:S02]  /*bd20*/  ISETP.NE.AND.EX P5, PT, R27, RZ, PT, P5 ;  /* 0x000000ff1b00720c */ /* 0x000fc40003fa5350 */
[----:B------:R-:W-:Y:S02]  /*bd30*/  @P6 LOP3.LUT R34, R34, 0x1, RZ, 0xfc, !PT ;  /* 0x0000000122226812 */ /* 0x000fe400078efcff */
[----:B------:R-:W-:-:S13]  /*bd40*/  ISETP.GE.U32.AND P6, PT, R4, R3, PT ;  /* 0x000000030400720c */ /* 0x000fda0003fc6070 */
[----:B------:R-:W-:Y:S05]  /*bd50*/  @!P6 BRA `(.L_x_2648) ;  /* 0xfffffff800f4e947 */ /* 0x000fea000383ffff */
[----:B------:R-:W-:Y:S05]  /*bd60*/  BSYNC B1 ;  /* 0x0000000000017941 */ /* 0x000fea0003800000 */
.L_x_2647:
        /* <DEDUP_REMOVED lines=8> */
.L_x_2646:
[----:B------:R-:W-:Y:S05]  /*bdf0*/  BSYNC B0 ;  /* 0x0000000000007941 */ /* 0x000fea0003800000 */
.L_x_2645:
[----:B------:R-:W-:Y:S01]  /*be00*/  ISETP.GE.U32.AND P1, PT, R9, R3, PT ;  /* 0x000000030900720c */ /* 0x000fe20003f26070 */
[----:B------:R-:W-:-:S12]  /*be10*/  BSSY B0, `(.L_x_2649) ;  /* 0x000002c000007945 */ /* 0x000fd80003800000 */
[----:B------:R-:W-:Y:S05]  /*be20*/  @P1 BRA `(.L_x_2650) ;  /* 0x0000000000a81947 */ /* 0x000fea0003800000 */
        /* <DEDUP_REMOVED lines=28> */
[----:B------:R-:W-:-:S05]  /*bff0*/  @!P2 SHF.R.U32.HI R11, RZ, 0x1, R4 ;  /* 0x00000001ff0ba819 */ /* 0x000fca0000011604 */
[----:B------:R-:W-:-:S05]  /*c000*/  @!P2 IMAD.WIDE.U32 R10, R11, 0x10, R22 ;  /* 0x000000100b0aa825 */ /* 0x000fca00078e0016 */
[----:B------:R-:W2:Y:S02]  /*c010*/  @!P2 LDG.E.128 R4, desc[UR58][R10.64] ;  /* 0x0000003a0a04a981 */ /* 0x000ea4000c1e1d00 */
        /* <DEDUP_REMOVED lines=11> */
.L_x_2650:
[----:B------:R-:W-:Y:S05]  /*c0d0*/  BSYNC B0 ;  /* 0x0000000000007941 */ /* 0x000fea0003800000 */
.L_x_2649:
        /* <DEDUP_REMOVED lines=39> */
.L_x_2652:
[----:B------:R-:W-:Y:S05]  /*c350*/  BSYNC B0 ;  /* 0x0000000000007941 */ /* 0x000fea0003800000 */
.L_x_2651:
        /* <DEDUP_REMOVED lines=12> */
.L_x_2604:
[----:B------:R-:W-:Y:S05]  /*c420*/  BSYNC B6 ;  /* 0x0000000000067941 */ /* 0x000fea0003800000 */
.L_x_2603:
        /* <DEDUP_REMOVED lines=16> */
.L_x_2656:
        /* <DEDUP_REMOVED lines=20> */
.L_x_2655:
[----:B------:R-:W-:Y:S05]  /*c670*/  BSYNC B0 ;  /* 0x0000000000007941 */ /* 0x000fea0003800000 */
.L_x_2654:
[----:B------:R-:W-:Y:S01]  /*c680*/  IMAD.MOV.U32 R4, RZ, RZ, R7 ;  /* 0x000000ffff047224 */ /* 0x000fe200078e0007 */
[----:B------:R-:W-:Y:S06]  /*c690*/  @P2 BRA `(.L_x_2656) ;  /* 0xfffffffc00a42947 */ /* 0x000fec000383ffff */
.L_x_2653:
        /* <DEDUP_REMOVED lines=20> */
.L_x_2661:
        /* <DEDUP_REMOVED lines=17> */
.L_x_2660:
[----:B------:R-:W-:Y:S05]  /*c8f0*/  BSYNC B0 ;  /* 0x0000000000007941 */ /* 0x000fea0003800000 */
.L_x_2659:
[----:B------:R-:W-:-:S04]  /*c900*/  SHF.R.S32.HI R4, RZ, 0x1, R4 ;  /* 0x00000001ff047819 */ /* 0x000fc80000011404 */
[----:B------:R-:W-:-:S13]  /*c910*/  ISETP.GE.AND P0, PT, R4, 0x20, PT ;  /* 0x000000200400780c */ /* 0x000fda0003f06270 */
[----:B------:R-:W-:Y:S05]  /*c920*/  @P0 BRA `(.L_x_2661) ;  /* 0xfffffffc00ac0947 */ /* 0x000fea000383ffff */
[----:B------:R-:W-:-:S07]  /*c930*/  IMAD.MOV.U32 R0, RZ, RZ, 0x20 ;  /* 0x00000020ff007424 */ /* 0x000fce00078e00ff */
.L_x_2658:
[----:B------:R-:W-:Y:S01]  /*c940*/  ISETP.GE.AND P0, PT, R0, 0x2, PT ;  /* 0x000000020000780c */ /* 0x000fe20003f06270 */
[----:B------:R-:W-:Y:S05]  /*c950*/  WARPSYNC.ALL ;  /* 0x0000000000007948 */ /* 0x000fea0003800000 */
[----:B------:R-:W-:Y:S07]  /*c960*/  BAR.SYNC.DEFER_BLOCKING 0x0 ;  /* 0x0000000000007b1d */ /* 0x000fee0000010000 */
[----:B------:R-:W-:Y:S05]  /*c970*/  @!P0 BRA `(.L_x_2657) ;  /* 0x0000000000408947 */ /* 0x000fea0003800000 */
[----:B-1----:R-:W-:-:S07]  /*c980*/  IMAD.MOV.U32 R3, RZ, RZ, 0x1 ;  /* 0x00000001ff037424 */ /* 0x002fce00078e00ff */
.L_x_2662:
        /* <DEDUP_REMOVED lines=15> */
.L_x_2657:
        /* <DEDUP_REMOVED lines=278> */
.L_x_2663:
        /* <DEDUP_REMOVED lines=275> */
.L_x_2664:
        /* <DEDUP_REMOVED lines=293> */
.L_x_2666:
        /* <DEDUP_REMOVED lines=275> */
.L_x_2667:
        /* <DEDUP_REMOVED lines=14> */
.L_x_2669:
[----:B------:R-:W-:Y:S05]  /*11170*/  BSYNC B0 ;  /* 0x0000000000007941 */ /* 0x000fea0003800000 */
.L_x_2668:
        /* <DEDUP_REMOVED lines=15> */
.L_x_2671:
[----:B------:R-:W-:Y:S05]  /*11270*/  BSYNC B0 ;  /* 0x0000000000007941 */ /* 0x000fea0003800000 */
.L_x_2670:
        /* <DEDUP_REMOVED lines=35> */
.L_x_2673:
[----:B------:R-:W-:Y:S05]  /*114b0*/  BSYNC B0 ;  /* 0x0000000000007941 */ /* 0x000fea0003800000 */
.L_x_2672:
        /* <DEDUP_REMOVED lines=34> */
.L_x_2678:
        /* <DEDUP_REMOVED lines=12> */
.L_x_2677:
[----:B------:R-:W-:Y:S05]  /*117a0*/  BRA `(.L_x_2676) ;  /* 0x00000000005c7947 */ /* 0x000fea0003800000 */
.L_x_2675:
        /* <DEDUP_REMOVED lines=11> */
.L_x_2679:
        /* <DEDUP_REMOVED lines=12> */
.L_x_2676:
[----:B------:R-:W-:Y:S05]  /*11920*/  BSYNC B0 ;  /* 0x0000000000007941 */ /* 0x000fea0003800000 */
.L_x_2674:
        /* <DEDUP_REMOVED lines=12> */
.L_x_2683:
        /* <DEDUP_REMOVED lines=19> */
.L_x_2682:
[----:B------:R-:W-:Y:S05]  /*11b20*/  BSYNC B0 ;  /* 0x0000000000007941 */ /* 0x000fea0003800000 */
.L_x_2681:
[----:B------:R-:W-:Y:S01]  /*11b30*/  MOV R6, R8 ;  /* 0x0000000800067202 */ /* 0x000fe20000000f00 */
[----:B------:R-:W-:Y:S06]  /*11b40*/  @P3 BRA `(.L_x_2683) ;  /* 0xfffffffc00a83947 */ /* 0x000fec000383ffff */
.L_x_2680:
        /* <DEDUP_REMOVED lines=13> */
.L_x_2688:
        /* <DEDUP_REMOVED lines=16> */
.L_x_2687:
[----:B------:R-:W-:Y:S05]  /*11d20*/  BSYNC B0 ;  /* 0x0000000000007941 */ /* 0x000fea0003800000 */
.L_x_2686:
[----:B------:R-:W-:-:S04]  /*11d30*/  SHF.R.S32.HI R6, RZ, 0x1, R6 ;  /* 0x00000001ff067819 */ /* 0x000fc80000011406 */
[----:B------:R-:W-:-:S13]  /*11d40*/  ISETP.GE.AND P0, PT, R6, 0x20, PT ;  /* 0x000000200600780c */ /* 0x000fda0003f06270 */
[----:B------:R-:W-:Y:S05]  /*11d50*/  @P0 BRA `(.L_x_2688) ;  /* 0xfffffffc00b00947 */ /* 0x000fea000383ffff */
[----:B------:R-:W-:-:S07]  /*11d60*/  IMAD.MOV.U32 R3, RZ, RZ, 0x20 ;  /* 0x00000020ff037424 */ /* 0x000fce00078e00ff */
.L_x_2685:
[----:B------:R-:W-:Y:S01]  /*11d70*/  BAR.SYNC.DEFER_BLOCKING 0x0 ;  /* 0x0000000000007b1d */ /* 0x000fe20000010000 */
[----:B------:R-:W-:-:S13]  /*11d80*/  ISETP.GE.AND P0, PT, R3, 0x2, PT ;  /* 0x000000020300780c */ /* 0x000fda0003f06270 */
[----:B------:R-:W-:Y:S05]  /*11d90*/  @!P0 BRA `(.L_x_2684) ;  /* 0x0000000000408947 */ /* 0x000fea0003800000 */
[----:B-1----:R-:W-:-:S11]  /*11da0*/  HFMA2.MMA R0, -RZ, RZ, 0, 5.9604644775390625e-08 ;  /* 0x00000001ff007435 */ /* 0x002fd600000001ff */
.L_x_2689:
        /* <DEDUP_REMOVED lines=15> */
.L_x_2684:
        /* <DEDUP_REMOVED lines=15> */
.L_x_2691:
        /* <DEDUP_REMOVED lines=21> */
.L_x_2693:
        /* <DEDUP_REMOVED lines=24> */
.L_x_2694:
[----:B------:R-:W-:Y:S01]  /*12260*/  ULDC.64 UR4, c[0x0][0x5e8] ;  /* 0x00017a0000047ab9 */ /* 0x000fe20000000a00 */
[----:B------:R-:W-:Y:S02]  /*12270*/  LOP3.LUT P0, RZ, R16, 0xff, RZ, 0xc0, !PT ;  /* 0x000000ff10ff7812 */ /* 0x000fe4000780c0ff */
[----:B------:R-:W-:Y:S02]  /*12280*/  IADD3 R18, P1, R18, UR4, RZ ;  /* 0x0000000412127c10 */ /* 0x000fe4000ff3e0ff */
[----:B-1----:R-:W-:Y:S02]  /*12290*/  SEL R3, RZ, 0x1, !P0 ;  /* 0x00000001ff037807 */ /* 0x002fe40004000000 */
[----:B------:R-:W-:-:S05]  /*122a0*/  IADD3.X R19, RZ, UR5, RZ, P1, !PT ;  /* 0x00000005ff137c10 */ /* 0x000fca0008ffe4ff */
[----:B------:R-:W-:Y:S01]  /*122b0*/  STG.E.U8 desc[UR58][R18.64], R3 ;  /* 0x0000000312007986 */ /* 0x000fe2000c10113a */
[----:B------:R-:W-:Y:S05]  /*122c0*/  EXIT ;  /* 0x000000000000794d */ /* 0x000fea0003800000 */
.L_x_2692:
[----:B------:R-:W-:Y:S04]  /*122d0*/  STG.E.U8 desc[UR58][R4.64], R23 ;  /* 0x0000001704007986 */ /* 0x000fe8000c10113a */
[----:B------:R-:W-:Y:S01]  /*122e0*/  STG.E.U8 desc[UR58][R4.64+0x1], R16 ;  /* 0x0000011004007986 */ /* 0x000fe2000c10113a */
[----:B------:R-:W-:Y:S05]  /*122f0*/  EXIT ;  /* 0x000000000000794d */ /* 0x000fea0003800000 */
.L_x_2690:
        /* <DEDUP_REMOVED lines=37> */
.L_x_2696:
        /* <DEDUP_REMOVED lines=24> */
.L_x_2697:
[----:B------:R-:W-:Y:S01]  /*126d0*/  ULDC.64 UR4, c[0x0][0x5e8] ;  /* 0x00017a0000047ab9 */ /* 0x000fe20000000a00 */
[----:B------:R-:W-:Y:S02]  /*126e0*/  LOP3.LUT P0, RZ, R16, 0xff, RZ, 0xc0, !PT ;  /* 0x000000ff10ff7812 */ /* 0x000fe4000780c0ff */
[----:B------:R-:W-:Y:S02]  /*126f0*/  IADD3 R18, P1, R18, UR4, RZ ;  /* 0x0000000412127c10 */ /* 0x000fe4000ff3e0ff */
[----:B-1----:R-:W-:-:S03]  /*12700*/  SEL R3, RZ, 0x1, !P0 ;  /* 0x00000001ff037807 */ /* 0x002fc60004000000 */
[----:B------:R-:W-:-:S05]  /*12710*/  IMAD.X R19, RZ, RZ, UR5, P1 ;  /* 0x00000005ff137e24 */ /* 0x000fca00088e06ff */
[----:B------:R-:W-:Y:S01]  /*12720*/  STG.E.U8 desc[UR58][R18.64], R3 ;  /* 0x0000000312007986 */ /* 0x000fe2000c10113a */
[----:B------:R-:W-:Y:S05]  /*12730*/  EXIT ;  /* 0x000000000000794d */ /* 0x000fea0003800000 */
.L_x_2695:
[----:B------:R-:W-:Y:S02]  /*12740*/  LOP3.LUT P0, RZ, R23, 0xff, RZ, 0xc0, !PT ;  /* 0x000000ff17ff7812 */ /* 0x000fe4000780c0ff */
[----:B------:R-:W-:Y:S02]  /*12750*/  LOP3.LUT P1, RZ, R16, 0xff, RZ, 0xc0, !PT ;  /* 0x000000ff10ff7812 */ /* 0x000fe4000782c0ff */
[----:B------:R-:W-:Y:S02]  /*12760*/  SEL R7, RZ, 0x1, !P0 ;  /* 0x00000001ff077807 */ /* 0x000fe40004000000 */
[----:B------:R-:W-:-:S03]  /*12770*/  SEL R9, RZ, 0x1, !P1 ;  /* 0x00000001ff097807 */ /* 0x000fc60004800000 */
[----:B------:R-:W-:Y:S04]  /*12780*/  STG.E.U8 desc[UR58][R2.64], R7 ;  /* 0x0000000702007986 */ /* 0x000fe8000c10113a */
[----:B------:R-:W-:Y:S01]  /*12790*/  STG.E.U8 desc[UR58][R4.64], R9 ;  /* 0x0000000904007986 */ /* 0x000fe2000c10113a */
[----:B------:R-:W-:Y:S05]  /*127a0*/  EXIT ;  /* 0x000000000000794d */ /* 0x000fea0003800000 */
.L_x_2665:
        /* <DEDUP_REMOVED lines=25> */
.L_x_2699:
        /* <DEDUP_REMOVED lines=21> */
.L_x_2701:
        /* <DEDUP_REMOVED lines=24> */
.L_x_2702:
[----:B------:R-:W-:Y:S01]  /*12c10*/  ULDC.64 UR4, c[0x0][0x5e8] ;  /* 0x00017a0000047ab9 */ /* 0x000fe20000000a00 */
[----:B------:R-:W-:Y:S02]  /*12c20*/  LOP3.LUT P0, RZ, R16, 0xff, RZ, 0xc0, !PT ;  /* 0x000000ff10ff7812 */ /* 0x000fe4000780c0ff */
[----:B------:R-:W-:Y:S02]  /*12c30*/  IADD3 R22, P1, R22, UR4, RZ ;  /* 0x0000000416167c10 */ /* 0x000fe4000ff3e0ff */
[----:B-1----:R-:W-:Y:S02]  /*12c40*/  SEL R3, RZ, 0x1, !P0 ;  /* 0x00000001ff037807 */ /* 0x002fe40004000000 */
[----:B------:R-:W-:-:S05]  /*12c50*/  IADD3.X R23, RZ, UR5, RZ, P1, !PT ;  /* 0x00000005ff177c10 */ /* 0x000fca0008ffe4ff */
[----:B------:R-:W-:Y:S01]  /*12c60*/  STG.E.U8 desc[UR58][R22.64], R3 ;  /* 0x0000000316007986 */ /* 0x000fe2000c10113a */
[----:B------:R-:W-:Y:S05]  /*12c70*/  EXIT ;  /* 0x000000000000794d */ /* 0x000fea0003800000 */
.L_x_2700:
[----:B------:R-:W-:Y:S04]  /*12c80*/  STG.E.U8 desc[UR58][R4.64], R23 ;  /* 0x0000001704007986 */ /* 0x000fe8000c10113a */
[----:B------:R-:W-:Y:S01]  /*12c90*/  STG.E.U8 desc[UR58][R4.64+0x1], R16 ;  /* 0x0000011004007986 */ /* 0x000fe2000c10113a */
[----:B------:R-:W-:Y:S05]  /*12ca0*/  EXIT ;  /* 0x000000000000794d */ /* 0x000fea0003800000 */
.L_x_2698:
[----:B-1----:R-:W-:Y:S01]  /*12cb0*/  ISETP.NE.AND P2, PT, R0, RZ, PT ;  /* 0x000000ff0000720c */ /* 0x002fe20003f45270 */
        /* <DEDUP_REMOVED lines=36> */
.L_x_2704:
        /* <DEDUP_REMOVED lines=24> */
.L_x_2705:
[----:B------:R-:W-:Y:S01]  /*13080*/  ULDC.64 UR4, c[0x0][0x5e8] ;  /* 0x00017a0000047ab9 */ /* 0x000fe20000000a00 */
[----:B------:R-:W-:Y:S02]  /*13090*/  LOP3.LUT P0, RZ, R16, 0xff, RZ, 0xc0, !PT ;  /* 0x000000ff10ff7812 */ /* 0x000fe4000780c0ff */
[----:B------:R-:W-:Y:S02]  /*130a0*/  IADD3 R22, P1, R22, UR4, RZ ;  /* 0x0000000416167c10 */ /* 0x000fe4000ff3e0ff */
[----:B-1----:R-:W-:-:S03]  /*130b0*/  SEL R3, RZ, 0x1, !P0 ;  /* 0x00000001ff037807 */ /* 0x002fc60004000000 */
[----:B------:R-:W-:-:S05]  /*130c0*/  IMAD.X R23, RZ, RZ, UR5, P1 ;  /* 0x00000005ff177e24 */ /* 0x000fca00088e06ff */
[----:B------:R-:W-:Y:S01]  /*130d0*/  STG.E.U8 desc[UR58][R22.64], R3 ;  /* 0x0000000316007986 */ /* 0x000fe2000c10113a */
[----:B------:R-:W-:Y:S05]  /*130e0*/  EXIT ;  /* 0x000000000000794d */ /* 0x000fea0003800000 */
.L_x_2703:
[----:B------:R-:W-:Y:S02]  /*130f0*/  LOP3.LUT P0, RZ, R23, 0xff, RZ, 0xc0, !PT ;  /* 0x000000ff17ff7812 */ /* 0x000fe4000780c0ff */
[----:B------:R-:W-:Y:S02]  /*13100*/  LOP3.LUT P1, RZ, R16, 0xff, RZ, 0xc0, !PT ;  /* 0x000000ff10ff7812 */ /* 0x000fe4000782c0ff */
[----:B------:R-:W-:Y:S02]  /*13110*/  SEL R7, RZ, 0x1, !P0 ;  /* 0x00000001ff077807 */ /* 0x000fe40004000000 */
[----:B------:R-:W-:-:S03]  /*13120*/  SEL R9, RZ, 0x1, !P1 ;  /* 0x00000001ff097807 */ /* 0x000fc60004800000 */
[----:B------:R-:W-:Y:S04]  /*13130*/  STG.E.U8 desc[UR58][R2.64], R7 ;  /* 0x0000000702007986 */ /* 0x000fe8000c10113a */
[----:B------:R-:W-:Y:S01]  /*13140*/  STG.E.U8 desc[UR58][R4.64], R9 ;  /* 0x0000000904007986 */ /* 0x000fe2000c10113a */
[----:B------:R-:W-:Y:S05]  /*13150*/  EXIT ;  /* 0x000000000000794d */ /* 0x000fea0003800000 */
.L_x_2706:
        /* <DEDUP_REMOVED lines=10> */
.L_x_7561:


//--------------------- .text._ZN2at6native13reduce_kernelILi128ELi4ENS0_8ReduceOpIlNS0_14func_wrapper_tIbZZZNS0_14or_kernel_cudaERNS_14TensorIteratorEENKUlvE_clEvENKUlvE2_clEvEUlblE_EEjbLi4ELi4EEEEEvT1_ --------------------------
	.section	.text._ZN2at6native13reduce_kernelILi128ELi4ENS0_8ReduceOpIlNS0_14func_wrapper_tIbZZZNS0_14or_kernel_cudaERNS_14TensorIteratorEENKUlvE_clEvENKUlvE2_clEvEUlblE_EEjbLi4ELi4EEEEEvT1_,"ax",@progbits
	.align	128
        .global         _ZN2at6native13reduce_kernelILi128ELi4ENS0_8ReduceOpIlNS0_14func_wrapper_tIbZZZNS0_14or_kernel_cudaERNS_14TensorIteratorEENKUlvE_clEvENKUlvE2_clEvEUlblE_EEjbLi4ELi4EEEEEvT1_
        .type           _ZN2at6native13reduce_kernelILi128ELi4ENS0_8ReduceOpIlNS0_14func_wrapper_tIbZZZNS0_14or_kernel_cudaERNS_14TensorIteratorEENKUlvE_clEvENKUlvE2_clEvEUlblE_EEjbLi4ELi4EEEEEvT1_,@function
        .size           _ZN2at6native13reduce_kernelILi128ELi4ENS0_8ReduceOpIlNS0_14func_wrapper_tIbZZZNS0_14or_kernel_cudaERNS_14TensorIteratorEENKUlvE_clEvENKUlvE2_clEvEUlblE_EEjbLi4ELi4EEEEEvT1_,(.L_x_7562 - _ZN2at6native13reduce_kernelILi128ELi4ENS0_8ReduceOpIlNS0_14func_wrapper_tIbZZZNS0_14or_kernel_cudaERNS_14TensorIteratorEENKUlvE_clEvENKUlvE2_clEvEUlblE_EEjbLi4ELi4EEEEEvT1_)
        .other          _ZN2at6native13reduce_kernelILi128ELi4ENS0_8ReduceOpIlNS0_14func_wrapper_tIbZZZNS0_14or_kernel_cudaERNS_14TensorIteratorEENKUlvE_clEvENKUlvE2_clEvEUlblE_EEjbLi4ELi4EEEEEvT1_,@"STO_CUDA_ENTRY STV_DEFAULT"
_ZN2at6native13reduce_kernelILi128ELi4ENS0_8ReduceOpIlNS0_14func_wrapper_tIbZZZNS0_14or_kernel_cudaERNS_14TensorIteratorEENKUlvE_clEvENKUlvE2_clEvEUlblE_EEjbLi4ELi4EEEEEvT1_:
.text._ZN2at6native13reduce_kernelILi128ELi4ENS0_8ReduceOpIlNS0_14func_wrapper_tIbZZZNS0_14or_kernel_cudaERNS_14TensorIteratorEENKUlvE_clEvENKUlvE2_clEvEUlblE_EEjbLi4ELi4EEEEEvT1_:
        /* <DEDUP_REMOVED lines=293> */
.L_x_2707:
        /* <DEDUP_REMOVED lines=29> */
.L_x_2711:
        /* <DEDUP_REMOVED lines=25> */
.L_x_2717:
[----:B------:R-:W-:Y:S05]  /*15b0*/  BSYNC B2 ;  /* 0x0000000000027941 */ /* 0x000fea0003800000 */
.L_x_2716:
        /* <DEDUP_REMOVED lines=13> */
.L_x_2715:
[----:B------:R-:W-:Y:S05]  /*1690*/  BSYNC B1 ;  /* 0x0000000000017941 */ /* 0x000fea0003800000 */
.L_x_2714:
[----:B------:R-:W0:Y:S01]  /*16a0*/  LDC R0, c[0x0][0x218] ;  /* 0x00008600ff007b82 */ /* 0x000e220000000800 */
[----:B------:R-:W-:-:S04]  /*16b0*/  IADD3 R5, P0, -R7, 0x4, RZ ;  /* 0x0000000407057810 */ /* 0x000fc80007f1e1ff */
[----:B------:R-:W-:Y:S01]  /*16c0*/  LEA R44, P1, R5, R44, 0x3 ;  /* 0x0000002c052c7211 */ /* 0x000fe200078218ff */
[----:B------:R-:W-:-:S05]  /*16d0*/  IMAD.X R4, RZ, RZ, -0x1, P0 ;  /* 0xffffffffff047424 */ /* 0x000fca00000e06ff */
[----:B------:R-:W-:Y:S02]  /*16e0*/  LEA.HI.X R45, R5, R45, R4, 0x3, P1 ;  /* 0x0000002d052d7211 */ /* 0x000fe400008f1c04 */
[----:B0-----:R-:W-:-:S07]  /*16f0*/  IADD3 R0, R7, -0x4, R0 ;  /* 0xfffffffc07007810 */ /* 0x001fce0007ffe000 */
.L_x_2713:
[----:B------:R-:W-:Y:S05]  /*1700*/  BSYNC B0 ;  /* 0x0000000000007941 */ /* 0x000fea0003800000 */
.L_x_2712:
        /* <DEDUP_REMOVED lines=15> */
.L_x_2720:
        /* <DEDUP_REMOVED lines=24> */
.L_x_2719:
[----:B------:R-:W-:Y:S05]  /*1980*/  BSYNC B0 ;  /* 0x0000000000007941 */ /* 0x000fea0003800000 */
.L_x_2718:
        /* <DEDUP_REMOVED lines=8> */
.L_x_2722:
[----:B------:R-:W-:Y:S05]  /*1a10*/  BSYNC B0 ;  /* 0x0000000000007941 */ /* 0x000fea0003800000 */
.L_x_2721:
        /* <DEDUP_REMOVED lines=14> */
.L_x_2724:
[----:B------:R-:W-:Y:S05]  /*1b00*/  BSYNC B0 ;  /* 0x0000000000007941 */ /* 0x000fea0003800000 */
.L_x_2723:
        /* <DEDUP_REMOVED lines=10> */
.L_x_2710:
        /* <DEDUP_REMOVED lines=50> */
.L_x_2733:
        /* <DEDUP_REMOVED lines=285> */
.L_x_2729:
        /* <DEDUP_REMOVED lines=242> */
[----:B------:R-:W1:Y:S01]  /*3fc0*/  @P0 LDC R14, c[0x0][0x380] ;  /* 0x0000e000ff0e0b82 */ /* 0x000e620000000800 */
[----:B------:R-:W-:-:S07]  /*3fd0*/  IMAD.MOV R12, RZ, RZ, -R11 ;  /* 0x000000ffff0c7224 */ /* 0x000fce00078e0a0b */
        /* <DEDUP_REMOVED lines=8> */
.L_x_2730:
[----:B-1----:R-:W-:-:S04]  /*4060*/  LOP3.LUT R9, R0, 0xffffffe0, RZ, 0xc0, !PT ;  /* 0xffffffe000097812 */ /* 0x002fc800078ec0ff */
[----:B------:R-:W-:-:S05]  /*4070*/  IADD3 R8, P0, R44, R9, RZ ;  /* 0x000000092c087210 */ /* 0x000fca0007f1e0ff */
        /* <DEDUP_REMOVED lines=250> */
.L_x_2731:
        /* <DEDUP_REMOVED lines=250> */
.L_x_2732:
[----:B------:R-:W-:Y:S02]  /*5fc0*/  LOP3.LUT R37, R0, 0xffffffe0, RZ, 0xc0, !PT ;  /* 0xffffffe000257812 */ /* 0x000fe400078ec0ff */
[----:B------:R-:W-:Y:S02]  /*5fd0*/  LOP3.LUT P2, RZ, R51, 0xff, RZ, 0xc0, !PT ;  /* 0x000000ff33ff7812 */ /* 0x000fe4000784c0ff */
[----:B------:R-:W-:Y:S02]  /*5fe0*/  LOP3.LUT P1, RZ, R50, 0xff, RZ, 0xc0, !PT ;  /* 0x000000ff32ff7812 */ /* 0x000fe4000782c0ff */
[----:B------:R-:W-:Y:S02]  /*5ff0*/  LOP3.LUT P3, RZ, R49, 0xff, RZ, 0xc0, !PT ;  /* 0x000000ff31ff7812 */ /* 0x000fe4000786c0ff */
[----:B-----5:R-:W-:Y:S02]  /*6000*/  ISETP.NE.U32.AND P4, PT, R34, RZ, PT ;  /* 0x000000ff2200720c */ /* 0x020fe40003f85070 */
[----:B------:R-:W-:Y:S01]  /*6010*/  ISETP.NE.U32.AND P6, PT, R28, RZ, PT ;  /* 0x000000ff1c00720c */ /* 0x000fe20003fc5070 */
[----:B------:R-:W-:Y:S01]  /*6020*/  IMAD.IADD R5, R5, 0x1, R3 ;  /* 0x0000000105057824 */ /* 0x000fe200078e0203 */
[----:B------:R-:W-:Y:S01]  /*6030*/  IADD3 R36, P0, R44, R37, RZ ;  /* 0x000000252c247210 */ /* 0x000fe20007f1e0ff */
[----:B------:R-:W-:-:S04]  /*6040*/  ULDC UR4, c[0x0][0x218] ;  /* 0x0000860000047ab9 */ /* 0x000fc80000000800 */
[----:B------:R-:W-:-:S05]  /*6050*/  IMAD.X R37, RZ, RZ, R45, P0 ;  /* 0x000000ffff257224 */ /* 0x000fca00000e062d */
[----:B------:R-:W2:Y:S04]  /*6060*/  LDG.E.128 R40, desc[UR58][R36.64] ;  /* 0x0000003a24287981 */ /* 0x000ea8000c1e1d00 */
[----:B------:R-:W3:Y:S01]  /*6070*/  LDG.E.128 R36, desc[UR58][R36.64+0x10] ;  /* 0x0000103a24247981 */ /* 0x000ee2000c1e1d00 */
[----:B------:R-:W-:Y:S01]  /*6080*/  ISETP.NE.U32.AND P0, PT, R32, RZ, PT ;  /* 0x000000ff2000720c */ /* 0x000fe20003f05070 */
[----:B------:R-:W-:Y:S01]  /*6090*/  IMAD.U32 R0, RZ, RZ, UR4 ;  /* 0x00000004ff007e24 */ /* 0x000fe2000f8e00ff */
[----:B------:R-:W-:Y:S02]  /*60a0*/  ISETP.NE.OR.EX P1, PT, R35, RZ, P1, P4 ;  /* 0x000000ff2300720c */ /* 0x000fe40000f25740 */
[----:B------:R-:W-:Y:S02]  /*60b0*/  ISETP.NE.OR.EX P2, PT, R33, RZ, P2, P0 ;  /* 0x000000ff2100720c */ /* 0x000fe40001745700 */
[----:B------:R-:W-:-:S02]  /*60c0*/  ISETP.NE.OR.EX P3, PT, R29, RZ, P3, P6 ;  /* 0x000000ff1d00720c */ /* 0x000fc40001f65760 */
[----:B------:R-:W-:Y:S02]  /*60d0*/  SEL R51, RZ, 0x1, !P2 ;  /* 0x00000001ff337807 */ /* 0x000fe40005000000 */
[----:B------:R-:W-:Y:S02]  /*60e0*/  LOP3.LUT P0, RZ, R48, 0xff, RZ, 0xc0, !PT ;  /* 0x000000ff30ff7812 */ /* 0x000fe4000780c0ff */
[----:B------:R-:W-:Y:S02]  /*60f0*/  LOP3.LUT P2, RZ, R47, 0xff, RZ, 0xc0, !PT ;  /* 0x000000ff2fff7812 */ /* 0x000fe4000784c0ff */
[----:B------:R-:W-:Y:S02]  /*6100*/  ISETP.NE.U32.AND P4, PT, R30, RZ, PT ;  /* 0x000000ff1e00720c */ /* 0x000fe40003f85070 */
[----:B------:R-:W-:Y:S02]  /*6110*/  ISETP.NE.U32.AND P6, PT, R24, RZ, PT ;  /* 0x000000ff1800720c */ /* 0x000fe40003fc5070 */
[----:B------:R-:W-:-:S02]  /*6120*/  SEL R50, RZ, 0x1, !P1 ;  /* 0x00000001ff327807 */ /* 0x000fc40004800000 */
[----:B------:R-:W-:Y:S02]  /*6130*/  ISETP.NE.OR.EX P0, PT, R31, RZ, P0, P4 ;  /* 0x000000ff1f00720c */ /* 0x000fe40000705740 */
[----:B------:R-:W-:Y:S02]  /*6140*/  SEL R49, RZ, 0x1, !P3 ;  /* 0x00000001ff317807 */ /* 0x000fe40005800000 */
[----:B------:R-:W-:Y:S02]  /*6150*/  ISETP.NE.OR.EX P2, PT, R25, RZ, P2, P6 ;  /* 0x000000ff1900720c */ /* 0x000fe40001745760 */
[----:B------:R-:W-:Y:S02]  /*6160*/  LOP3.LUT P1, RZ, R46, 0xff, RZ, 0xc0, !PT ;  /* 0x000000ff2eff7812 */ /* 0x000fe4000782c0ff */
[----:B------:R-:W-:Y:S02]  /*6170*/  LOP3.LUT P4, RZ, R17, 0xff, RZ, 0xc0, !PT ;  /* 0x000000ff11ff7812 */ /* 0x000fe4000788c0ff */
[----:B------:R-:W-:-:S02]  /*6180*/  ISETP.NE.U32.AND P3, PT, R26, RZ, PT ;  /* 0x000000ff1a00720c */ /* 0x000fc40003f65070 */
[----:B------:R-:W-:Y:S02]  /*6190*/  ISETP.NE.U32.AND P6, PT, R20, RZ, PT ;  /* 0x000000ff1400720c */ /* 0x000fe40003fc5070 */
[----:B------:R-:W-:Y:S02]  /*61a0*/  ISETP.NE.OR.EX P1, PT, R27, RZ, P1, P3 ;  /* 0x000000ff1b00720c */ /* 0x000fe40000f25730 */
[----:B------:R-:W-:Y:S02]  /*61b0*/  ISETP.NE.OR.EX P4, PT, R21, RZ, P4, P6 ;  /* 0x000000ff1500720c */ /* 0x000fe40002785760 */
[----:B------:R-:W-:Y:S02]  /*61c0*/  SEL R48, RZ, 0x1, !P0 ;  /* 0x00000001ff307807 */ /* 0x000fe40004000000 */
[----:B------:R-:W-:Y:S02]  /*61d0*/  SEL R46, RZ, 0x1, !P1 ;  /* 0x00000001ff2e7807 */ /* 0x000fe40004800000 */
[----:B------:R-:W-:-:S02]  /*61e0*/  SEL R17, RZ, 0x1, !P4 ;  /* 0x00000001ff117807 */ /* 0x000fc40006000000 */
[----:B------:R-:W-:Y:S02]  /*61f0*/  LOP3.LUT P0, RZ, R7, 0xff, RZ, 0xc0, !PT ;  /* 0x000000ff07ff7812 */ /* 0x000fe4000780c0ff */
[----:B------:R-:W-:Y:S02]  /*6200*/  ISETP.NE.U32.AND P3, PT, R22, RZ, PT ;  /* 0x000000ff1600720c */ /* 0x000fe40003f65070 */
[----:B------:R-:W-:Y:S02]  /*6210*/  LOP3.LUT P1, RZ, R52, 0xff, RZ, 0xc0, !PT ;  /* 0x000000ff34ff7812 */ /* 0x000fe4000782c0ff */
[----:B------:R-:W-:Y:S02]  /*6220*/  ISETP.NE.U32.AND P4, PT, R14, RZ, PT ;  /* 0x000000ff0e00720c */ /* 0x000fe40003f85070 */
[----:B------:R-:W-:Y:S02]  /*6230*/  ISETP.NE.OR.EX P0, PT, R23, RZ, P0, P3 ;  /* 0x000000ff1700720c */ /* 0x000fe40000705730 */
[----:B------:R-:W-:-:S02]  /*6240*/  ISETP.NE.OR.EX P1, PT, R15, RZ, P1, P4 ;  /* 0x000000ff0f00720c */ /* 0x000fc40000f25740 */
[----:B------:R-:W-:Y:S02]  /*6250*/  LOP3.LUT P3, RZ, R53, 0xff, RZ, 0xc0, !PT ;  /* 0x000000ff35ff7812 */ /* 0x000fe4000786c0ff */
[----:B------:R-:W-:Y:S02]  /*6260*/  ISETP.NE.U32.AND P4, PT, R8, RZ, PT ;  /* 0x000000ff0800720c */ /* 0x000fe40003f85070 */
[----:B------:R-:W-:Y:S02]  /*6270*/  SEL R7, RZ, 0x1, !P0 ;  /* 0x00000001ff077807 */ /* 0x000fe40004000000 */
[----:B------:R-:W-:Y:S02]  /*6280*/  ISETP.NE.OR.EX P4, PT, R9, RZ, P3, P4 ;  /* 0x000000ff0900720c */ /* 0x000fe40001f85740 */
[----:B------:R-:W-:Y:S02]  /*6290*/  LOP3.LUT P0, RZ, R54, 0xff, RZ, 0xc0, !PT ;  /* 0x000000ff36ff7812 */ /* 0x000fe4000780c0ff */
[----:B------:R-:W-:-:S02]  /*62a0*/  ISETP.NE.U32.AND P3, PT, R10, RZ, PT ;  /* 0x000000ff0a00720c */ /* 0x000fc40003f65070 */
[----:B------:R-:W-:Y:S02]  /*62b0*/  SEL R47, RZ, 0x1, !P2 ;  /* 0x00000001ff2f7807 */ /* 0x000fe40005000000 */
[----:B------:R-:W-:Y:S02]  /*62c0*/  LOP3.LUT P2, RZ, R6, 0xff, RZ, 0xc0, !PT ;  /* 0x000000ff06ff7812 */ /* 0x000fe4000784c0ff */
[----:B------:R-:W-:Y:S02]  /*62d0*/  ISETP.NE.U32.AND P6, PT, R12, RZ, PT ;  /* 0x000000ff0c00720c */ /* 0x000fe40003fc5070 */
[----:B------:R-:W-:Y:S02]  /*62e0*/  ISETP.NE.OR.EX P3, PT, R11, RZ, P0, P3 ;  /* 0x000000ff0b00720c */ /* 0x000fe40000765730 */
[----:B------:R-:W-:Y:S02]  /*62f0*/  ISETP.NE.OR.EX P2, PT, R13, RZ, P2, P6 ;  /* 0x000000ff0d00720c */ /* 0x000fe40001745760 */
[----:B------:R-:W-:-:S02]  /*6300*/  SEL R54, RZ, 0x1, !P3 ;  /* 0x00000001ff367807 */ /* 0x000fc40005800000 */
[----:B------:R-:W-:Y:S01]  /*6310*/  LOP3.LUT P6, RZ, R55, 0xff, RZ, 0xc0, !PT ;  /* 0x000000ff37ff7812 */ /* 0x000fe200078cc0ff */
[----:B------:R-:W-:Y:S01]  /*6320*/  IMAD R55, R3, 0x3, R5 ;  /* 0x0000000303377824 */ /* 0x000fe200078e0205 */
[----:B------:R-:W-:Y:S02]  /*6330*/  SEL R6, RZ, 0x1, !P2 ;  /* 0x00000001ff067807 */ /* 0x000fe40005000000 */
[----:B------:R-:W-:Y:S02]  /*6340*/  LOP3.LUT P2, RZ, R56, 0xff, RZ, 0xc0, !PT ;  /* 0x000000ff38ff7812 */ /* 0x000fe4000784c0ff */
[----:B------:R-:W-:Y:S02]  /*6350*/  SEL R53, RZ, 0x1, !P4 ;  /* 0x00000001ff357807 */ /* 0x000fe40006000000 */
[----:B------:R-:W-:Y:S02]  /*6360*/  ISETP.GE.U32.AND P4, PT, R55, R0, PT ;  /* 0x000000003700720c */ /* 0x000fe40003f86070 */
[----:B------:R-:W-:-:S02]  /*6370*/  SEL R52, RZ, 0x1, !P1 ;  /* 0x00000001ff347807 */ /* 0x000fc40004800000 */
[----:B------:R-:W-:Y:S02]  /*6380*/  LOP3.LUT P1, RZ, R57, 0xff, RZ, 0xc0, !PT ;  /* 0x000000ff39ff7812 */ /* 0x000fe4000782c0ff */
[----:B------:R-:W-:Y:S02]  /*6390*/  LOP3.LUT P0, RZ, R4, 0xff, RZ, 0xc0, !PT ;  /* 0x000000ff04ff7812 */ /* 0x000fe4000780c0ff */
[----:B--2---:R-:W-:-:S04]  /*63a0*/  ISETP.NE.U32.AND P3, PT, R40, RZ, PT ;  /* 0x000000ff2800720c */ /* 0x004fc80003f65070 */
[----:B------:R-:W-:Y:S02]  /*63b0*/  ISETP.NE.OR.EX P6, PT, R41, RZ, P6, P3 ;  /* 0x000000ff2900720c */ /* 0x000fe400037c5730 */
[----:B------:R-:W-:Y:S02]  /*63c0*/  ISETP.NE.U32.AND P3, PT, R42, RZ, PT ;  /* 0x000000ff2a00720c */ /* 0x000fe40003f65070 */
[----:B------:R-:W-:Y:S02]  /*63d0*/  SEL R55, RZ, 0x1, !P6 ;  /* 0x00000001ff377807 */ /* 0x000fe40007000000 */
[----:B------:R-:W-:Y:S02]  /*63e0*/  ISETP.NE.OR.EX P2, PT, R43, RZ, P2, P3 ;  /* 0x000000ff2b00720c */ /* 0x000fe40001745730 */
[----:B---3--:R-:W-:Y:S02]  /*63f0*/  ISETP.NE.U32.AND P3, PT, R36, RZ, PT ;  /* 0x000000ff2400720c */ /* 0x008fe40003f65070 */
[----:B------:R-:W-:-:S02]  /*6400*/  SEL R56, RZ, 0x1, !P2 ;  /* 0x00000001ff387807 */ /* 0x000fc40005000000 */
[----:B------:R-:W-:Y:S02]  /*6410*/  ISETP.NE.OR.EX P1, PT, R37, RZ, P1, P3 ;  /* 0x000000ff2500720c */ /* 0x000fe40000f25730 */
[----:B------:R-:W-:Y:S02]  /*6420*/  ISETP.NE.U32.AND P3, PT, R38, RZ, PT ;  /* 0x000000ff2600720c */ /* 0x000fe40003f65070 */
[----:B------:R-:W-:Y:S02]  /*6430*/  SEL R57, RZ, 0x1, !P1 ;  /* 0x00000001ff397807 */ /* 0x000fe40004800000 */
[----:B------:R-:W-:-:S04]  /*6440*/  ISETP.NE.OR.EX P0, PT, R39, RZ, P0, P3 ;  /* 0x000000ff2700720c */ /* 0x000fc80000705730 */
[----:B------:R-:W-:Y:S01]  /*6450*/  SEL R4, RZ, 0x1, !P0 ;  /* 0x00000001ff047807 */ /* 0x000fe20004000000 */
[----:B------:R-:W-:Y:S08]  /*6460*/  @!P4 BRA `(.L_x_2733) ;  /* 0xffffffb80098c947 */ /* 0x000ff0000383ffff */
[----:B------:R-:W-:Y:S05]  /*6470*/  BSYNC B1 ;  /* 0x0000000000017941 */ /* 0x000fea0003800000 */
.L_x_2728:
[----:B------:R-:W-:Y:S05]  /*6480*/  BSYNC B0 ;  /* 0x0000000000007941 */ /* 0x000fea0003800000 */
.L_x_2727:
[----:B------:R-:W-:Y:S01]  /*6490*/  ISETP.GE.U32.AND P0, PT, R5, R0, PT ;  /* 0x000000000500720c */ /* 0x000fe20003f06070 */
[----:B------:R-:W-:-:S12]  /*64a0*/  BSSY B0, `(.L_x_2734) ;  /* 0x000046a000007945 */ /* 0x000fd80003800000 */
[----:B------:R-:W-:Y:S05]  /*64b0*/  @P0 BRA `(.L_x_2735) ;  /* 0x0000004400a00947 */ /* 0x000fea0003800000 */
[----:B0-----:R-:W0:Y:S01]  /*64c0*/  LDC R58, c[0x0][0x254] ;  /* 0x00009500ff3a7b82 */ /* 0x001e220000000800 */
        /* <DEDUP_REMOVED lines=276> */
.L_x_2736:
        /* <DEDUP_REMOVED lines=282> */
.L_x_2737:
        /* <DEDUP_REMOVED lines=282> */
.L_x_2738:
        /* <DEDUP_REMOVED lines=282> */
.L_x_2739:
[----:B------:R-:W-:-:S04]  /*aaf0*/  LOP3.LUT R37, R40, 0xffffffe0, RZ, 0xc0, !PT ;  /* 0xffffffe028257812 */ /* 0x000fc800078ec0ff */
[----:B------:R-:W-:-:S04]  /*ab00*/  IADD3 R36, P1, R44, R37, RZ ;  /* 0x000000252c247210 */ /* 0x000fc80007f3e0ff */
[----:B------:R-:W-:-:S05]  /*ab10*/  IADD3.X R37, RZ, R45, RZ, P1, !PT ;  /* 0x0000002dff257210 */ /* 0x000fca0000ffe4ff */
[----:B------:R1:W5:Y:S04]  /*ab20*/  LDG.E.128 R40, desc[UR58][R36.64] ;  /* 0x0000003a24287981 */ /* 0x000368000c1e1d00 */
[----:B-1----:R-:W5:Y:S02]  /*ab30*/  LDG.E.128 R36, desc[UR58][R36.64+0x10] ;  /* 0x0000103a24247981 */ /* 0x002f64000c1e1d00 */
.L_x_2735:
[----:B------:R-:W-:Y:S05]  /*ab40*/  BSYNC B0 ;  /* 0x0000000000007941 */ /* 0x000fea0003800000 */
.L_x_2734:
[----:B------:R-:W-:Y:S04]  /*ab50*/  BSSY B0, `(.L_x_2740) ;  /* 0x000004b000007945 */ /* 0x000fe80003800000 */
[----:B------:R-:W-:Y:S05]  /*ab60*/  @P0 BRA `(.L_x_2741) ;  /* 0x0000000400240947 */ /* 0x000fea0003800000 */
[----:B------:R-:W-:Y:S01]  /*ab70*/  LOP3.LUT P0, RZ, R51, 0xff, RZ, 0xc0, !PT ;  /* 0x000000ff33ff7812 */ /* 0x000fe2000780c0ff */
[----:B------:R-:W-:Y:S01]  /*ab80*/  IMAD.IADD R5, R5, 0x1, R3 ;  /* 0x0000000105057824 */ /* 0x000fe200078e0203 */
[----:B-----5:R-:W-:Y:S02]  /*ab90*/  ISETP.NE.U32.AND P1, PT, R32, RZ, PT ;  /* 0x000000ff2000720c */ /* 0x020fe40003f25070 */
[----:B------:R-:W-:Y:S02]  /*aba0*/  LOP3.LUT P2, RZ, R48, 0xff, RZ, 0xc0, !PT ;  /* 0x000000ff30ff7812 */ /* 0x000fe4000784c0ff */
[----:B------:R-:W-:Y:S02]  /*abb0*/  ISETP.NE.OR.EX P0, PT, R33, RZ, P0, P1 ;  /* 0x000000ff2100720c */ /* 0x000fe40000705710 */
[----:B------:R-:W-:Y:S02]  /*abc0*/  ISETP.NE.U32.AND P1, PT, R30, RZ, PT ;  /* 0x000000ff1e00720c */ /* 0x000fe40003f25070 */
[----:B------:R-:W-:-:S02]  /*abd0*/  LOP3.LUT P5, RZ, R50, 0xff, RZ, 0xc0, !PT ;  /* 0x000000ff32ff7812 */ /* 0x000fc400078ac0ff */
[----:B------:R-:W-:Y:S02]  /*abe0*/  ISETP.NE.OR.EX P1, PT, R31, RZ, P2, P1 ;  /* 0x000000ff1f00720c */ /* 0x000fe40001725710 */
[----:B------:R-:W-:Y:S02]  /*abf0*/  ISETP.GE.U32.AND P2, PT, R5, R0, PT ;  /* 0x000000000500720c */ /* 0x000fe40003f46070 */
[----:B------:R-:W-:Y:S02]  /*ac00*/  ISETP.NE.U32.AND P6, PT, R34, RZ, PT ;  /* 0x000000ff2200720c */ /* 0x000fe40003fc5070 */
[----:B------:R-:W-:Y:S02]  /*ac10*/  LOP3.LUT P3, RZ, R49, 0xff, RZ, 0xc0, !PT ;  /* 0x000000ff31ff7812 */ /* 0x000fe4000786c0ff */
[----:B------:R-:W-:Y:S02]  /*ac20*/  ISETP.NE.U32.AND P4, PT, R28, RZ, PT ;  /* 0x000000ff1c00720c */ /* 0x000fe40003f85070 */
[----:B------:R-:W-:-:S02]  /*ac30*/  ISETP.NE.OR.EX P5, PT, R35, RZ, P5, P6 ;  /* 0x000000ff2300720c */ /* 0x000fc40002fa5760 */
[----:B------:R-:W-:Y:S02]  /*ac40*/  ISETP.NE.OR.EX P3, PT, R29, RZ, P3, P4 ;  /* 0x000000ff1d00720c */ /* 0x000fe40001f65740 */
[----:B------:R-:W-:Y:S02]  /*ac50*/  SEL R51, RZ, 0x1, !P0 ;  /* 0x00000001ff337807 */ /* 0x000fe40004000000 */
[----:B------:R-:W-:Y:S02]  /*ac60*/  SEL R50, RZ, 0x1, !P5 ;  /* 0x00000001ff327807 */ /* 0x000fe40006800000 */
[----:B------:R-:W-:Y:S02]  /*ac70*/  SEL R49, RZ, 0x1, !P3 ;  /* 0x00000001ff317807 */ /* 0x000fe40005800000 */
[----:B------:R-:W-:Y:S01]  /*ac80*/  SEL R48, RZ, 0x1, !P1 ;  /* 0x00000001ff307807 */ /* 0x000fe20004800000 */
[----:B------:R-:W-:Y:S06]  /*ac90*/  @P2 BRA `(.L_x_2741) ;  /* 0x0000000000d82947 */ /* 0x000fec0003800000 */
[----:B------:R-:W-:Y:S01]  /*aca0*/  LOP3.LUT P0, RZ, R47, 0xff, RZ, 0xc0, !PT ;  /* 0x000000ff2fff7812 */ /* 0x000fe2000780c0ff */
[----:B------:R-:W-:Y:S01]  /*acb0*/  IMAD.IADD R5, R5, 0x1, R3 ;  /* 0x0000000105057824 */ /* 0x000fe200078e0203 */
[----:B------:R-:W-:Y:S02]  /*acc0*/  ISETP.NE.U32.AND P1, PT, R24, RZ, PT ;  /* 0x000000ff1800720c */ /* 0x000fe40003f25070 */
        /* <DEDUP_REMOVED lines=21> */
[----:B------:R-:W-:Y:S02]  /*ae20*/  ISETP.GE.U32.AND P6, PT, R3, R0, PT ;  /* 0x000000000300720c */ /* 0x000fe40003fc6070 */
[----:B------:R-:W-:-:S02]  /*ae30*/  ISETP.NE.U32.AND P2, PT, R12, RZ, PT ;  /* 0x000000ff0c00720c */ /* 0x000fc40003f45070 */
[----:B------:R-:W-:Y:S02]  /*ae40*/  LOP3.LUT P4, RZ, R53, 0xff, RZ, 0xc0, !PT ;  /* 0x000000ff35ff7812 */ /* 0x000fe4000788c0ff */
[----:B------:R-:W-:Y:S02]  /*ae50*/  ISETP.NE.OR.EX P1, PT, R13, RZ, P1, P2 ;  /* 0x000000ff0d00720c */ /* 0x000fe40000f25720 */
        /* <DEDUP_REMOVED lines=10> */
[----:B------:R-:W-:Y:S02]  /*af00*/  LOP3.LUT P0, RZ, R55, 0xff, RZ, 0xc0, !PT ;  /* 0x000000ff37ff7812 */ /* 0x000fe4000780c0ff */
[----:B------:R-:W-:Y:S02]  /*af10*/  ISETP.NE.U32.AND P1, PT, R40, RZ, PT ;  /* 0x000000ff2800720c */ /* 0x000fe40003f25070 */
[----:B------:R-:W-:Y:S02]  /*af20*/  LOP3.LUT P5, RZ, R56, 0xff, RZ, 0xc0, !PT ;  /* 0x000000ff38ff7812 */ /* 0x000fe400078ac0ff */
[----:B------:R-:W-:Y:S02]  /*af30*/  ISETP.NE.OR.EX P0, PT, R41, RZ, P0, P1 ;  /* 0x000000ff2900720c */ /* 0x000fe40000705710 */
[----:B------:R-:W-:Y:S02]  /*af40*/  ISETP.NE.U32.AND P6, PT, R42, RZ, PT ;  /* 0x000000ff2a00720c */ /* 0x000fe40003fc5070 */
[----:B------:R-:W-:-:S02]  /*af50*/  LOP3.LUT P3, RZ, R57, 0xff, RZ, 0xc0, !PT ;  /* 0x000000ff39ff7812 */ /* 0x000fc4000786c0ff */
[----:B------:R-:W-:Y:S02]  /*af60*/  ISETP.NE.U32.AND P4, PT, R36, RZ, PT ;  /* 0x000000ff2400720c */ /* 0x000fe40003f85070 */
[----:B------:R-:W-:Y:S02]  /*af70*/  LOP3.LUT P2, RZ, R4, 0xff, RZ, 0xc0, !PT ;  /* 0x000000ff04ff7812 */ /* 0x000fe4000784c0ff */
[----:B------:R-:W-:Y:S02]  /*af80*/  ISETP.NE.U32.AND P1, PT, R38, RZ, PT ;  /* 0x000000ff2600720c */ /* 0x000fe40003f25070 */
[----:B------:R-:W-:Y:S02]  /*af90*/  ISETP.NE.OR.EX P5, PT, R43, RZ, P5, P6 ;  /* 0x000000ff2b00720c */ /* 0x000fe40002fa5760 */
[----:B------:R-:W-:Y:S02]  /*afa0*/  ISETP.NE.OR.EX P3, PT, R37, RZ, P3, P4 ;  /* 0x000000ff2500720c */ /* 0x000fe40001f65740 */
[----:B------:R-:W-:-:S02]  /*afb0*/  ISETP.NE.OR.EX P1, PT, R39, RZ, P2, P1 ;  /* 0x000000ff2700720c */ /* 0x000fc40001725710 */
[----:B------:R-:W-:Y:S02]  /*afc0*/  SEL R55, RZ, 0x1, !P0 ;  /* 0x00000001ff377807 */ /* 0x000fe40004000000 */
[----:B------:R-:W-:Y:S02]  /*afd0*/  SEL R56, RZ, 0x1, !P5 ;  /* 0x00000001ff387807 */ /* 0x000fe40006800000 */
[----:B------:R-:W-:Y:S02]  /*afe0*/  SEL R57, RZ, 0x1, !P3 ;  /* 0x00000001ff397807 */ /* 0x000fe40005800000 */
[----:B------:R-:W-:-:S07]  /*aff0*/  SEL R4, RZ, 0x1, !P1 ;  /* 0x00000001ff047807 */ /* 0x000fce0004800000 */
.L_x_2741:
[----:B------:R-:W-:Y:S05]  /*b000*/  BSYNC B0 ;  /* 0x0000000000007941 */ /* 0x000fea0003800000 */
.L_x_2740:
        /* <DEDUP_REMOVED lines=25> */
.L_x_2726:
        /* <DEDUP_REMOVED lines=34> */
.L_x_2745:
[----:B------:R-:W-:Y:S02]  /*b3c0*/  IMAD R8, R46, R5, RZ ;  /* 0x000000052e087224 */ /* 0x000fe400078e02ff */
[----:B------:R-:W-:-:S03]  /*b3d0*/  IMAD.IADD R5, R3, 0x1, R5 ;  /* 0x0000000103057824 */ /* 0x000fc600078e0205 */
[----:B------:R-:W-:Y:S01]  /*b3e0*/  SHF.R.U32.HI R49, RZ, 0x2, R8 ;  /* 0x00000002ff317819 */ /* 0x000fe20000011608 */
[----:B------:R-:W-:-:S04]  /*b3f0*/  IMAD R12, R46, R5, RZ ;  /* 0x000000052e0c7224 */ /* 0x000fc800078e02ff */
[----:B------:R-:W-:Y:S01]  /*b400*/  IMAD.WIDE.U32 R48, R49, 0x20, R44 ;  /* 0x0000002031307825 */ /* 0x000fe200078e002c */
[----:B------:R-:W-:-:S04]  /*b410*/  SHF.R.U32.HI R43, RZ, 0x2, R12 ;  /* 0x00000002ff2b7819 */ /* 0x000fc8000001160c */
[----:B------:R-:W2:Y:S04]  /*b420*/  LDG.E.128 R8, desc[UR58][R48.64] ;  /* 0x0000003a30087981 */ /* 0x000ea8000c1e1d00 */
[----:B------:R-:W3:Y:S01]  /*b430*/  LDG.E.128 R12, desc[UR58][R48.64+0x10] ;  /* 0x0000103a300c7981 */ /* 0x000ee2000c1e1d00 */
[----:B------:R-:W-:-:S05]  /*b440*/  IMAD.WIDE.U32 R42, R43, 0x20, R44 ;  /* 0x000000202b2a7825 */ /* 0x000fca00078e002c */
[----:B------:R-:W4:Y:S01]  /*b450*/  LDG.E.128 R20, desc[UR58][R42.64] ;  /* 0x0000003a2a147981 */ /* 0x000f22000c1e1d00 */
[----:B------:R-:W-:Y:S02]  /*b460*/  LOP3.LUT P1, RZ, R28, 0xff, RZ, 0xc0, !PT ;  /* 0x000000ff1cff7812 */ /* 0x000fe4000782c0ff */
[----:B------:R-:W-:Y:S01]  /*b470*/  LOP3.LUT P3, RZ, R29, 0xff, RZ, 0xc0, !PT ;  /* 0x000000ff1dff7812 */ /* 0x000fe2000786c0ff */
[----:B------:R-:W5:Y:S01]  /*b480*/  LDG.E.128 R24, desc[UR58][R42.64+0x10] ;  /* 0x0000103a2a187981 */ /* 0x000f62000c1e1d00 */
[----:B------:R-:W-:Y:S02]  /*b490*/  LOP3.LUT P2, RZ, R30, 0xff, RZ, 0xc0, !PT ;  /* 0x000000ff1eff7812 */ /* 0x000fe4000784c0ff */
[----:B--2---:R-:W-:Y:S02]  /*b4a0*/  ISETP.NE.U32.AND P0, PT, R8, RZ, PT ;  /* 0x000000ff0800720c */ /* 0x004fe40003f05070 */
[----:B------:R-:W-:Y:S02]  /*b4b0*/  ISETP.NE.U32.AND P5, PT, R10, RZ, PT ;  /* 0x000000ff0a00720c */ /* 0x000fe40003fa5070 */
[----:B------:R-:W-:-:S02]  /*b4c0*/  ISETP.NE.OR.EX P1, PT, R9, RZ, P1, P0 ;  /* 0x000000ff0900720c */ /* 0x000fc40000f25700 */
[----:B------:R-:W-:Y:S02]  /*b4d0*/  ISETP.NE.OR.EX P3, PT, R11, RZ, P3, P5 ;  /* 0x000000ff0b00720c */ /* 0x000fe40001f65750 */
[----:B---3--:R-:W-:Y:S02]  /*b4e0*/  ISETP.NE.U32.AND P4, PT, R12, RZ, PT ;  /* 0x000000ff0c00720c */ /* 0x008fe40003f85070 */
[----:B------:R-:W-:Y:S02]  /*b4f0*/  LOP3.LUT P0, RZ, R31, 0xff, RZ, 0xc0, !PT ;  /* 0x000000ff1fff7812 */ /* 0x000fe4000780c0ff */
[----:B------:R-:W-:Y:S02]  /*b500*/  ISETP.NE.U32.AND P5, PT, R14, RZ, PT ;  /* 0x000000ff0e00720c */ /* 0x000fe40003fa5070 */
[----:B------:R-:W-:Y:S02]  /*b510*/  ISETP.NE.OR.EX P2, PT, R13, RZ, P2, P4 ;  /* 0x000000ff0d00720c */ /* 0x000fe40001745740 */
[----:B------:R-:W-:-:S02]  /*b520*/  ISETP.NE.OR.EX P0, PT, R15, RZ, P0, P5 ;  /* 0x000000ff0f00720c */ /* 0x000fc40000705750 */
[----:B------:R-:W-:Y:S02]  /*b530*/  SEL R57, RZ, 0x1, !P2 ;  /* 0x00000001ff397807 */ /* 0x000fe40005000000 */
[----:B------:R-:W-:Y:S02]  /*b540*/  SEL R56, RZ, 0x1, !P0 ;  /* 0x00000001ff387807 */ /* 0x000fe40004000000 */
[----:B------:R-:W-:Y:S02]  /*b550*/  LOP3.LUT P0, RZ, R35, 0xff, RZ, 0xc0, !PT ;  /* 0x000000ff23ff7812 */ /* 0x000fe4000780c0ff */
[----:B----4-:R-:W-:Y:S02]  /*b560*/  ISETP.NE.U32.AND P2, PT, R22, RZ, PT ;  /* 0x000000ff1600720c */ /* 0x010fe40003f45070 */
[----:B------:R-:W-:Y:S02]  /*b570*/  SEL R59, RZ, 0x1, !P1 ;  /* 0x00000001ff3b7807 */ /* 0x000fe40004800000 */
[----:B------:R-:W-:-:S02]  /*b580*/  ISETP.NE.OR.EX P0, PT, R23, RZ, P0, P2 ;  /* 0x000000ff1700720c */ /* 0x000fc40000705720 */
[----:B------:R-:W-:Y:S02]  /*b590*/  LOP3.LUT P1, RZ, R34, 0xff, RZ, 0xc0, !PT ;  /* 0x000000ff22ff7812 */ /* 0x000fe4000782c0ff */
[----:B------:R-:W-:Y:S02]  /*b5a0*/  SEL R54, RZ, 0x1, !P0 ;  /* 0x00000001ff367807 */ /* 0x000fe40004000000 */
[----:B------:R-:W-:Y:S01]  /*b5b0*/  LOP3.LUT P0, RZ, R38, 0xff, RZ, 0xc0, !PT ;  /* 0x000000ff26ff7812 */ /* 0x000fe2000780c0ff */
[----:B------:R-:W-:Y:S01]  /*b5c0*/  IMAD.IADD R38, R5, 0x1, R3 ;  /* 0x0000000105267824 */ /* 0x000fe200078e0203 */
[----:B------:R-:W-:Y:S02]  /*b5d0*/  ISETP.NE.U32.AND P4, PT, R20, RZ, PT ;  /* 0x000000ff1400720c */ /* 0x000fe40003f85070 */
[----:B------:R-:W-:Y:S01]  /*b5e0*/  SEL R58, RZ, 0x1, !P3 ;  /* 0x00000001ff3a7807 */ /* 0x000fe20005800000 */
[----:B------:R-:W-:Y:S01]  /*b5f0*/  IMAD R5, R46, R38, RZ ;  /* 0x000000262e057224 */ /* 0x000fe200078e02ff */
[----:B------:R-:W-:-:S04]  /*b600*/  ISETP.NE.OR.EX P1, PT, R21, RZ, P1, P4 ;  /* 0x000000ff1500720c */ /* 0x000fc80000f25740 */
[----:B------:R-:W-:Y:S02]  /*b610*/  SHF.R.U32.HI R5, RZ, 0x2, R5 ;  /* 0x00000002ff057819 */ /* 0x000fe40000011605 */
[----:B------:R-:W-:Y:S02]  /*b620*/  SEL R55, RZ, 0x1, !P1 ;  /* 0x00000001ff377807 */ /* 0x000fe40004800000 */
[----:B-----5:R-:W-:Y:S01]  /*b630*/  ISETP.NE.U32.AND P1, PT, R24, RZ, PT ;  /* 0x000000ff1800720c */ /* 0x020fe20003f25070 */
[----:B------:R-:W-:-:S03]  /*b640*/  IMAD.WIDE.U32 R34, R5, 0x20, R44 ;  /* 0x0000002005227825 */ /* 0x000fc600078e002c */
[----:B------:R-:W-:Y:S02]  /*b650*/  ISETP.NE.OR.EX P0, PT, R25, RZ, P0, P1 ;  /* 0x000000ff1900720c */ /* 0x000fe40000705710 */
[----:B------:R-:W2:Y:S01]  /*b660*/  LDG.E.128 R28, desc[UR58][R34.64] ;  /* 0x0000003a221c7981 */ /* 0x000ea2000c1e1d00 */
[----:B------:R-:W-:Y:S02]  /*b670*/  ISETP.NE.U32.AND P1, PT, R26, RZ, PT ;  /* 0x000000ff1a00720c */ /* 0x000fe40003f25070 */
[----:B------:R-:W-:Y:S02]  /*b680*/  SEL R53, RZ, 0x1, !P0 ;  /* 0x00000001ff357807 */ /* 0x000fe40004000000 */
[----:B------:R-:W-:-:S04]  /*b690*/  LOP3.LUT P0, RZ, R39, 0xff, RZ, 0xc0, !PT ;  /* 0x000000ff27ff7812 */ /* 0x000fc8000780c0ff */
[----:B------:R-:W-:-:S04]  /*b6a0*/  ISETP.NE.OR.EX P0, PT, R27, RZ, P0, P1 ;  /* 0x000000ff1b00720c */ /* 0x000fc80000705710 */
[----:B------:R-:W-:Y:S02]  /*b6b0*/  SEL R52, RZ, 0x1, !P0 ;  /* 0x00000001ff347807 */ /* 0x000fe40004000000 */
[----:B------:R-:W-:Y:S02]  /*b6c0*/  LOP3.LUT P0, RZ, R32, 0xff, RZ, 0xc0, !PT ;  /* 0x000000ff20ff7812 */ /* 0x000fe4000780c0ff */
[----:B--2---:R-:W-:-:S04]  /*b6d0*/  ISETP.NE.U32.AND P1, PT, R28, RZ, PT ;  /* 0x000000ff1c00720c */ /* 0x004fc80003f25070 */
[----:B------:R-:W-:-:S04]  /*b6e0*/  ISETP.NE.OR.EX P0, PT, R29, RZ, P0, P1 ;  /* 0x000000ff1d00720c */ /* 0x000fc80000705710 */
[----:B------:R-:W-:Y:S02]  /*b6f0*/  SEL R51, RZ, 0x1, !P0 ;  /* 0x00000001ff337807 */ /* 0x000fe40004000000 */
[----:B------:R-:W-:Y:S02]  /*b700*/  LOP3.LUT P0, RZ, R33, 0xff, RZ, 0xc0, !PT ;  /* 0x000000ff21ff7812 */ /* 0x000fe4000780c0ff */
[----:B------:R-:W2:Y:S01]  /*b710*/  LDG.E.128 R32, desc[UR58][R34.64+0x10] ;  /* 0x0000103a22207981 */ /* 0x000ea2000c1e1d00 */
[----:B------:R-:W-:-:S04]  /*b720*/  ISETP.NE.U32.AND P1, PT, R30, RZ, PT ;  /* 0x000000ff1e00720c */ /* 0x000fc80003f25070 */
[----:B------:R-:W-:-:S04]  /*b730*/  ISETP.NE.OR.EX P0, PT, R31, RZ, P0, P1 ;  /* 0x000000ff1f00720c */ /* 0x000fc80000705710 */
[----:B------:R-:W-:Y:S02]  /*b740*/  SEL R50, RZ, 0x1, !P0 ;  /* 0x00000001ff327807 */ /* 0x000fe40004000000 */
[----:B------:R-:W-:Y:S02]  /*b750*/  LOP3.LUT P1, RZ, R36, 0xff, RZ, 0xc0, !PT ;  /* 0x000000ff24ff7812 */ /* 0x000fe4000782c0ff */
[----:B------:R-:W-:Y:S02]  /*b760*/  LOP3.LUT P2, RZ, R37, 0xff, RZ, 0xc0, !PT ;  /* 0x000000ff25ff7812 */ /* 0x000fe4000784c0ff */
[----:B------:R-:W-:Y:S02]  /*b770*/  LOP3.LUT P3, RZ, R40, 0xff, RZ, 0xc0, !PT ;  /* 0x000000ff28ff7812 */ /* 0x000fe4000786c0ff */
[----:B--2---:R-:W-:Y:S01]  /*b780*/  ISETP.NE.U32.AND P0, PT, R32, RZ, PT ;  /* 0x000000ff2000720c */ /* 0x004fe20003f05070 */
[----:B------:R-:W-:-:S04]  /*b790*/  IMAD.IADD R32, R38, 0x1, R3 ;  /* 0x0000000126207824 */ /* 0x000fc800078e0203 */
[----:B------:R-:W-:-:S05]  /*b7a0*/  IMAD R36, R46, R32, RZ ;  /* 0x000000202e247224 */ /* 0x000fca00078e02ff */
[----:B------:R-:W-:-:S05]  /*b7b0*/  SHF.R.U32.HI R43, RZ, 0x2, R36 ;  /* 0x00000002ff2b7819 */ /* 0x000fca0000011624 */
[----:B------:R-:W-:-:S05]  /*b7c0*/  IMAD.WIDE.U32 R42, R43, 0x20, R44 ;  /* 0x000000202b2a7825 */ /* 0x000fca00078e002c */
[----:B------:R-:W2:Y:S04]  /*b7d0*/  LDG.E.128 R36, desc[UR58][R42.64] ;  /* 0x0000003a2a247981 */ /* 0x000ea8000c1e1d00 */
[----:B------:R-:W3:Y:S01]  /*b7e0*/  LDG.E.128 R40, desc[UR58][R42.64+0x10] ;  /* 0x0000103a2a287981 */ /* 0x000ee2000c1e1d00 */
[----:B------:R-:W-:-:S04]  /*b7f0*/  ISETP.NE.OR.EX P1, PT, R33, RZ, P1, P0 ;  /* 0x000000ff2100720c */ /* 0x000fc80000f25700 */
[----:B------:R-:W-:Y:S02]  /*b800*/  SEL R49, RZ, 0x1, !P1 ;  /* 0x00000001ff317807 */ /* 0x000fe40004800000 */
[----:B------:R-:W-:-:S04]  /*b810*/  ISETP.NE.U32.AND P1, PT, R34, RZ, PT ;  /* 0x000000ff2200720c */ /* 0x000fc80003f25070 */
[----:B------:R-:W-:-:S04]  /*b820*/  ISETP.NE.OR.EX P2, PT, R35, RZ, P2, P1 ;  /* 0x000000ff2300720c */ /* 0x000fc80001745710 */
[----:B------:R-:W-:Y:S02]  /*b830*/  SEL R48, RZ, 0x1, !P2 ;  /* 0x00000001ff307807 */ /* 0x000fe40005000000 */
[----:B------:R-:W-:Y:S02]  /*b840*/  LOP3.LUT P4, RZ, R17, 0xff, RZ, 0xc0, !PT ;  /* 0x000000ff11ff7812 */ /* 0x000fe4000788c0ff */
[----:B------:R-:W-:Y:S02]  /*b850*/  LOP3.LUT P5, RZ, R7, 0xff, RZ, 0xc0, !PT ;  /* 0x000000ff07ff7812 */ /* 0x000fe400078ac0ff */
[----:B------:R-:W-:Y:S02]  /*b860*/  P2R R34, PR, RZ, 0x2 ;  /* 0x00000002ff227803 */ /* 0x000fe40000000000 */
[----:B------:R-:W-:-:S04]  /*b870*/  ISETP.NE.U32.AND P1, PT, R8, RZ, PT ;  /* 0x000000ff0800720c */ /* 0x000fc80003f25070 */
[----:B------:R-:W-:Y:S02]  /*b880*/  ISETP.NE.AND.EX P1, PT, R9, RZ, PT, P1 ;  /* 0x000000ff0900720c */ /* 0x000fe40003f25310 */
[----:B------:R-:W-:Y:S02]  /*b890*/  P2R R5, PR, RZ, 0x1 ;  /* 0x00000001ff057803 */ /* 0x000fe40000000000 */
[----:B------:R-:W-:Y:S02]  /*b8a0*/  LOP3.LUT P6, RZ, R4, 0xff, RZ, 0xc0, !PT ;  /* 0x000000ff04ff7812 */ /* 0x000fe400078cc0ff */
[----:B------:R-:W-:Y:S02]  /*b8b0*/  ISETP.NE.U32.AND P0, PT, R10, RZ, PT ;  /* 0x000000ff0a00720c */ /* 0x000fe40003f05070 */
[----:B------:R-:W-:Y:S02]  /*b8c0*/  LOP3.LUT R6, R6, 0xfffffdff, RZ, 0xc0, !PT ;  /* 0xfffffdff06067812 */ /* 0x000fe400078ec0ff */
[----:B------:R-:W-:-:S03]  /*b8d0*/  ISETP.NE.AND.EX P0, PT, R11, RZ, PT, P0 ;  /* 0x000000ff0b00720c */ /* 0x000fc60003f05300 */
[----:B------:R-:W-:-:S04]  /*b8e0*/  @P1 LOP3.LUT R6, R6, 0x200, RZ, 0xfc, !PT ;  /* 0x0000020006061812 */ /* 0x000fc800078efcff */
[----:B------:R-:W-:-:S06]  /*b8f0*/  LOP3.LUT R6, R6, 0xfffffeff, RZ, 0xc0, !PT ;  /* 0xfffffeff06067812 */ /* 0x000fcc00078ec0ff */
[----:B------:R-:W-:-:S04]  /*b900*/  @P0 LOP3.LUT R6, R6, 0x100, RZ, 0xfc, !PT ;  /* 0x0000010006060812 */ /* 0x000fc800078efcff */
[----:B------:R-:W-:Y:S02]  /*b910*/  LOP3.LUT R6, R6, 0xffffff7f, RZ, 0xc0, !PT ;  /* 0xffffff7f06067812 */ /* 0x000fe400078ec0ff */
[----:B------:R-:W-:-:S04]  /*b920*/  ISETP.NE.U32.AND P1, PT, R20, RZ, PT ;  /* 0x000000ff1400720c */ /* 0x000fc80003f25070 */
[----:B------:R-:W-:Y:S02]  /*b930*/  ISETP.NE.AND.EX P1, PT, R21, RZ, PT, P1 ;  /* 0x000000ff1500720c */ /* 0x000fe40003f25310 */
[----:B------:R-:W-:-:S04]  /*b940*/  ISETP.NE.U32.AND P0, PT, R22, RZ, PT ;  /* 0x000000ff1600720c */ /* 0x000fc80003f05070 */
[----:B------:R-:W-:Y:S02]  /*b950*/  ISETP.NE.AND.EX P0, PT, R23, RZ, PT, P0 ;  /* 0x000000ff1700720c */ /* 0x000fe40003f05300 */
[----:B--2---:R-:W-:-:S04]  /*b960*/  ISETP.NE.U32.AND P2, PT, R36, RZ, PT ;  /* 0x000000ff2400720c */ /* 0x004fc80003f45070 */
[----:B------:R-:W-:-:S04]  /*b970*/  ISETP.NE.OR.EX P3, PT, R37, RZ, P3, P2 ;  /* 0x000000ff2500720c */ /* 0x000fc80001f65720 */
[----:B------:R-:W-:Y:S02]  /*b980*/  SEL R47, RZ, 0x1, !P3 ;  /* 0x00000001ff2f7807 */ /* 0x000fe40005800000 */
[----:B------:R-:W-:-:S04]  /*b990*/  ISETP.NE.U32.AND P3, PT, R38, RZ, PT ;  /* 0x000000ff2600720c */ /* 0x000fc80003f65070 */
[----:B------:R-:W-:-:S04]  /*b9a0*/  ISETP.NE.OR.EX P4, PT, R39, RZ, P4, P3 ;  /* 0x000000ff2700720c */ /* 0x000fc80002785730 */
[----:B------:R-:W-:Y:S02]  /*b9b0*/  SEL R17, RZ, 0x1, !P4 ;  /* 0x00000001ff117807 */ /* 0x000fe40006000000 */
[----:B---3--:R-:W-:-:S04]  /*b9c0*/  ISETP.NE.U32.AND P4, PT, R40, RZ, PT ;  /* 0x000000ff2800720c */ /* 0x008fc80003f85070 */
[----:B------:R-:W-:-:S04]  /*b9d0*/  ISETP.NE.OR.EX P5, PT, R41, RZ, P5, P4 ;  /* 0x000000ff2900720c */ /* 0x000fc80002fa5740 */
[----:B------:R-:W-:Y:S02]  /*b9e0*/  SEL R7, RZ, 0x1, !P5 ;  /* 0x00000001ff077807 */ /* 0x000fe40006800000 */
[----:B------:R-:W-:-:S04]  /*b9f0*/  ISETP.NE.U32.AND P5, PT, R42, RZ, PT ;  /* 0x000000ff2a00720c */ /* 0x000fc80003fa5070 */
[----:B------:R-:W-:-:S04]  /*ba00*/  ISETP.NE.OR.EX P6, PT, R43, RZ, P6, P5 ;  /* 0x000000ff2b00720c */ /* 0x000fc800037c5750 */
[----:B------:R-:W-:Y:S02]  /*ba10*/  SEL R4, RZ, 0x1, !P6 ;  /* 0x00000001ff047807 */ /* 0x000fe40007000000 */
[----:B------:R-:W-:-:S04]  /*ba20*/  ISETP.NE.U32.AND P6, PT, R12, RZ, PT ;  /* 0x000000ff0c00720c */ /* 0x000fc80003fc5070 */
[----:B------:R-:W-:Y:S02]  /*ba30*/  ISETP.NE.AND.EX P6, PT, R13, RZ, PT, P6 ;  /* 0x000000ff0d00720c */ /* 0x000fe40003fc5360 */
[----:B------:R-:W-:Y:S02]  /*ba40*/  P2R R36, PR, RZ, 0x4 ;  /* 0x00000004ff247803 */ /* 0x000fe40000000000 */
[----:B------:R-:W-:-:S04]  /*ba50*/  ISETP.NE.U32.AND P2, PT, R14, RZ, PT ;  /* 0x000000ff0e00720c */ /* 0x000fc80003f45070 */
[----:B------:R-:W-:-:S05]  /*ba60*/  ISETP.NE.AND.EX P2, PT, R15, RZ, PT, P2 ;  /* 0x000000ff0f00720c */ /* 0x000fca0003f45320 */
[----:B------:R-:W-:-:S04]  /*ba70*/  @P6 LOP3.LUT R6, R6, 0x80, RZ, 0xfc, !PT ;  /* 0x0000008006066812 */ /* 0x000fc800078efcff */
[----:B------:R-:W-:-:S04]  /*ba80*/  LOP3.LUT R6, R6, 0xffffffbf, RZ, 0xc0, !PT ;  /* 0xffffffbf06067812 */ /* 0x000fc800078ec0ff */
[----:B------:R-:W-:-:S04]  /*ba90*/  @P2 LOP3.LUT R6, R6, 0x40, RZ, 0xfc, !PT ;  /* 0x0000004006062812 */ /* 0x000fc800078efcff */
[----:B------:R-:W-:Y:S02]  /*baa0*/  LOP3.LUT R6, R6, 0xffffffdf, RZ, 0xc0, !PT ;  /* 0xffffffdf06067812 */ /* 0x000fe400078ec0ff */
[----:B------:R-:W-:Y:S02]  /*bab0*/  ISETP.NE.U32.AND P2, PT, R24, RZ, PT ;  /* 0x000000ff1800720c */ /* 0x000fe40003f45070 */
[----:B------:R-:W-:Y:S02]  /*bac0*/  @P1 LOP3.LUT R6, R6, 0x20, RZ, 0xfc, !PT ;  /* 0x0000002006061812 */ /* 0x000fe400078efcff */
[----:B------:R-:W-:Y:S02]  /*bad0*/  ISETP.NE.AND.EX P2, PT, R25, RZ, PT, P2 ;  /* 0x000000ff1900720c */ /* 0x000fe40003f45320 */
[----:B------:R-:W-:Y:S02]  /*bae0*/  LOP3.LUT R6, R6, 0xffffffef, RZ, 0xc0, !PT ;  /* 0xffffffef06067812 */ /* 0x000fe400078ec0ff */
[----:B------:R-:W-:-:S02]  /*baf0*/  ISETP.NE.U32.AND P1, PT, R26, RZ, PT ;  /* 0x000000ff1a00720c */ /* 0x000fc40003f25070 */
[----:B------:R-:W-:Y:S02]  /*bb00*/  @P0 LOP3.LUT R6, R6, 0x10, RZ, 0xfc, !PT ;  /* 0x0000001006060812 */ /* 0x000fe400078efcff */
[----:B------:R-:W-:Y:S02]  /*bb10*/  ISETP.NE.AND.EX P1, PT, R27, RZ, PT, P1 ;  /* 0x000000ff1b00720c */ /* 0x000fe40003f25310 */
[----:B------:R-:W-:Y:S02]  /*bb20*/  LOP3.LUT R6, R6, 0xfffffff7, RZ, 0xc0, !PT ;  /* 0xfffffff706067812 */ /* 0x000fe400078ec0ff */
[----:B------:R-:W-:Y:S02]  /*bb30*/  ISETP.NE.U32.AND P0, PT, R28, RZ, PT ;  /* 0x000000ff1c00720c */ /* 0x000fe40003f05070 */
[----:B------:R-:W-:Y:S02]  /*bb40*/  @P2 LOP3.LUT R6, R6, 0x8, RZ, 0xfc, !PT ;  /* 0x0000000806062812 */ /* 0x000fe400078efcff */
[----:B------:R-:W-:-:S02]  /*bb50*/  ISETP.NE.AND.EX P0, PT, R29, RZ, PT, P0 ;  /* 0x000000ff1d00720c */ /* 0x000fc40003f05300 */
[----:B------:R-:W-:Y:S02]  /*bb60*/  LOP3.LUT R6, R6, 0xfffffffb, RZ, 0xc0, !PT ;  /* 0xfffffffb06067812 */ /* 0x000fe400078ec0ff */
[----:B------:R-:W-:Y:S02]  /*bb70*/  ISETP.NE.U32.AND P6, PT, R30, RZ, PT ;  /* 0x000000ff1e00720c */ /* 0x000fe40003fc5070 */
[----:B------:R-:W-:Y:S02]  /*bb80*/  @P1 LOP3.LUT R6, R6, 0x4, RZ, 0xfc, !PT ;  /* 0x0000000406061812 */ /* 0x000fe400078efcff */
[----:B------:R-:W-:Y:S02]  /*bb90*/  ISETP.NE.AND.EX P6, PT, R31, RZ, PT, P6 ;  /* 0x000000ff1f00720c */ /* 0x000fe40003fc5360 */
[----:B------:R-:W-:-:S04]  /*bba0*/  LOP3.LUT R6, R6, 0xfffffffd, RZ, 0xc0, !PT ;  /* 0xfffffffd06067812 */ /* 0x000fc800078ec0ff */
[----:B------:R-:W-:Y:S02]  /*bbb0*/  @P0 LOP3.LUT R6, R6, 0x2, RZ, 0xfc, !PT ;  /* 0x0000000206060812 */ /* 0x000fe400078efcff */
[----:B------:R-:W-:Y:S02]  /*bbc0*/  ISETP.NE.AND P0, PT, R5, RZ, PT ;  /* 0x000000ff0500720c */ /* 0x000fe40003f05270 */
[----:B------:R-:W-:Y:S02]  /*bbd0*/  IADD3 R5, R32, R3, RZ ;  /* 0x0000000320057210 */ /* 0x000fe40007ffe0ff */
[----:B------:R-:W-:-:S03]  /*bbe0*/  LOP3.LUT R6, R6, 0xfffffffe, RZ, 0xc0, !PT ;  /* 0xfffffffe06067812 */ /* 0x000fc600078ec0ff */
[----:B------:R-:W-:Y:S01]  /*bbf0*/  IMAD R9, R3, 0x3, R5 ;  /* 0x0000000303097824 */ /* 0x000fe200078e0205 */
[----:B------:R-:W-:-:S04]  /*bc00*/  @P6 LOP3.LUT R6, R6, 0x1, RZ, 0xfc, !PT ;  /* 0x0000000106066812 */ /* 0x000fc800078efcff */
[----:B------:R-:W-:Y:S02]  /*bc10*/  ISETP.GE.U32.AND P6, PT, R9, R0, PT ;  /* 0x000000000900720c */ /* 0x000fe40003fc6070 */
[----:B------:R-:W-:Y:S02]  /*bc20*/  ISETP.NE.AND P2, PT, R36, RZ, PT ;  /* 0x000000ff2400720c */ /* 0x000fe40003f45270 */
[----:B------:R-:W-:Y:S02]  /*bc30*/  ISETP.NE.AND P1, PT, R34, RZ, PT ;  /* 0x000000ff2200720c */ /* 0x000fe40003f25270 */
[----:B------:R-:W-:Y:S02]  /*bc40*/  ISETP.NE.AND.EX P0, PT, R33, RZ, PT, P0 ;  /* 0x000000ff2100720c */ /* 0x000fe40003f05300 */
[----:B------:R-:W-:Y:S02]  /*bc50*/  ISETP.NE.AND.EX P1, PT, R35, RZ, PT, P1 ;  /* 0x000000ff2300720c */ /* 0x000fe40003f25310 */
[----:B------:R-:W-:-:S02]  /*bc60*/  ISETP.NE.AND.EX P2, PT, R37, RZ, PT, P2 ;  /* 0x000000ff2500720c */ /* 0x000fc40003f45320 */
[----:B------:R-:W-:Y:S02]  /*bc70*/  ISETP.NE.AND.EX P3, PT, R39, RZ, PT, P3 ;  /* 0x000000ff2700720c */ /* 0x000fe40003f65330 */
[----:B------:R-:W-:Y:S02]  /*bc80*/  ISETP.NE.AND.EX P4, PT, R41, RZ, PT, P4 ;  /* 0x000000ff2900720c */ /* 0x000fe40003f85340 */
[----:B------:R-:W-:Y:S02]  /*bc90*/  ISETP.NE.AND.EX P5, PT, R43, RZ, PT, P5 ;  /* 0x000000ff2b00720c */ /* 0x000fe40003fa5350 */
[----:B------:R-:W-:Y:S02]  /*bca0*/  PRMT R28, R59, 0x7610, R28 ;  /* 0x000076103b1c7816 */ /* 0x000fe4000000001c */
[----:B------:R-:W-:Y:S02]  /*bcb0*/  PRMT R29, R58, 0x7610, R29 ;  /* 0x000076103a1d7816 */ /* 0x000fe4000000001d */
[----:B------:R-:W-:-:S02]  /*bcc0*/  PRMT R30, R57, 0x7610, R30 ;  /* 0x00007610391e7816 */ /* 0x000fc4000000001e */
[----:B------:R-:W-:Y:S02]  /*bcd0*/  PRMT R31, R56, 0x7610, R31 ;  /* 0x00007610381f7816 */ /* 0x000fe4000000001f */
[----:B------:R-:W-:Y:S02]  /*bce0*/  PRMT R34, R55, 0x7610, R34 ;  /* 0x0000761037227816 */ /* 0x000fe40000000022 */
[----:B------:R-:W-:Y:S02]  /*bcf0*/  PRMT R35, R54, 0x7610, R35 ;  /* 0x0000761036237816 */ /* 0x000fe40000000023 */
[----:B------:R-:W-:Y:S02]  /*bd00*/  PRMT R38, R53, 0x7610, R38 ;  /* 0x0000761035267816 */ /* 0x000fe40000000026 */
[----:B------:R-:W-:Y:S02]  /*bd10*/  PRMT R39, R52, 0x7610, R39 ;  /* 0x0000761034277816 */ /* 0x000fe40000000027 */
[----:B------:R-:W-:-:S02]  /*bd20*/  PRMT R32, R51, 0x7610, R32 ;  /* 0x0000761033207816 */ /* 0x000fc40000000020 */
[----:B------:R-:W-:Y:S02]  /*bd30*/  PRMT R33, R50, 0x7610, R33 ;  /* 0x0000761032217816 */ /* 0x000fe40000000021 */
[----:B------:R-:W-:Y:S02]  /*bd40*/  PRMT R36, R49, 0x7610, R36 ;  /* 0x0000761031247816 */ /* 0x000fe40000000024 */
[----:B------:R-:W-:Y:S02]  /*bd50*/  PRMT R37, R48, 0x7610, R37 ;  /* 0x0000761030257816 */ /* 0x000fe40000000025 */
[----:B------:R-:W-:Y:S01]  /*bd60*/  PRMT R40, R47, 0x7610, R40 ;  /* 0x000076102f287816 */ /* 0x000fe20000000028 */
[----:B------:R-:W-:Y:S06]  /*bd70*/  @!P6 BRA `(.L_x_2745) ;  /* 0xfffffff40090e947 */ /* 0x000fec000383ffff */
[----:B------:R-:W-:Y:S05]  /*bd80*/  BSYNC B1 ;  /* 0x0000000000017941 */ /* 0x000fea0003800000 */
.L_x_2744:
        /* <DEDUP_REMOVED lines=36> */
.L_x_2743:
[----:B------:R-:W-:Y:S05]  /*bfd0*/  BSYNC B0 ;  /* 0x0000000000007941 */ /* 0x000fea0003800000 */
.L_x_2742:
        /* <DEDUP_REMOVED lines=8> */
[----:B------:R-:W-:Y:S01]  /*c060*/  LOP3.LUT R6, R6, 0xfffffeff, RZ, 0xc0, !PT ;  /* 0xfffffeff06067812 */ /* 0x000fe200078ec0ff */
[----:B------:R-:W-:Y:S01]  /*c070*/  IMAD.IADD R23, R5, 0x1, R3 ;  /* 0x0000000105177824 */ /* 0x000fe200078e0203 */
[----:B--2---:R-:W-:Y:S02]  /*c080*/  ISETP.NE.U32.AND P3, PT, R10, RZ, PT ;  /* 0x000000ff0a00720c */ /* 0x004fe40003f65070 */
[----:B------:R-:W-:Y:S02]  /*c090*/  ISETP.NE.U32.AND P0, PT, R8, RZ, PT ;  /* 0x000000ff0800720c */ /* 0x000fe40003f05070 */
[----:B------:R-:W-:-:S02]  /*c0a0*/  ISETP.NE.AND.EX P3, PT, R11, RZ, PT, P3 ;  /* 0x000000ff0b00720c */ /* 0x000fc40003f65330 */
[----:B---3--:R-:W-:Y:S02]  /*c0b0*/  ISETP.NE.U32.AND P6, PT, R12, RZ, PT ;  /* 0x000000ff0c00720c */ /* 0x008fe40003fc5070 */
[----:B------:R-:W-:Y:S02]  /*c0c0*/  ISETP.NE.AND.EX P0, PT, R9, RZ, PT, P0 ;  /* 0x000000ff0900720c */ /* 0x000fe40003f05300 */
[----:B------:R-:W-:-:S07]  /*c0d0*/  ISETP.NE.AND.EX P6, PT, R13, RZ, PT, P6 ;  /* 0x000000ff0d00720c */ /* 0x000fce0003fc5360 */
[----:B------:R-:W-:Y:S02]  /*c0e0*/  @P3 LOP3.LUT R6, R6, 0x100, RZ, 0xfc, !PT ;  /* 0x0000010006063812 */ /* 0x000fe400078efcff */
[----:B------:R-:W-:Y:S02]  /*c0f0*/  ISETP.NE.U32.AND P3, PT, R14, RZ, PT ;  /* 0x000000ff0e00720c */ /* 0x000fe40003f65070 */
[----:B------:R-:W-:Y:S02]  /*c100*/  LOP3.LUT R6, R6, 0xffffffbf, RZ, 0xc0, !PT ;  /* 0xffffffbf06067812 */ /* 0x000fe400078ec0ff */
[----:B------:R-:W-:Y:S02]  /*c110*/  ISETP.NE.AND.EX P4, PT, R15, RZ, PT, P3 ;  /* 0x000000ff0f00720c */ /* 0x000fe40003f85330 */
[----:B------:R-:W-:-:S11]  /*c120*/  ISETP.GE.U32.AND P3, PT, R23, R0, PT ;  /* 0x000000001700720c */ /* 0x000fd60003f66070 */
[----:B------:R-:W-:Y:S02]  /*c130*/  @P4 LOP3.LUT R6, R6, 0x40, RZ, 0xfc, !PT ;  /* 0x0000004006064812 */ /* 0x000fe400078efcff */
        /* <DEDUP_REMOVED lines=8> */
[----:B--2---:R-:W-:-:S04]  /*c1c0*/  ISETP.NE.U32.AND P3, PT, R8, RZ, PT ;  /* 0x000000ff0800720c */ /* 0x004fc80003f65070 */
[----:B------:R-:W-:Y:S02]  /*c1d0*/  ISETP.NE.AND.EX P4, PT, R9, RZ, PT, P3 ;  /* 0x000000ff0900720c */ /* 0x000fe40003f85330 */
[----:B------:R-:W-:-:S11]  /*c1e0*/  ISETP.NE.U32.AND P3, PT, R10, RZ, PT ;  /* 0x000000ff0a00720c */ /* 0x000fd60003f65070 */
[----:B------:R-:W-:Y:S02]  /*c1f0*/  @P4 LOP3.LUT R6, R6, 0x1000, RZ, 0xfc, !PT ;  /* 0x0000100006064812 */ /* 0x000fe400078efcff */
[----:B------:R-:W-:Y:S02]  /*c200*/  ISETP.NE.AND.EX P4, PT, R11, RZ, PT, P3 ;  /* 0x000000ff0b00720c */ /* 0x000fe40003f85330 */
[----:B------:R-:W-:Y:S02]  /*c210*/  LOP3.LUT R6, R6, 0xffffff7f, RZ, 0xc0, !PT ;  /* 0xffffff7f06067812 */ /* 0x000fe400078ec0ff */
[----:B---3--:R-:W-:-:S09]  /*c220*/  ISETP.NE.U32.AND P3, PT, R12, RZ, PT ;  /* 0x000000ff0c00720c */ /* 0x008fd20003f65070 */
[----:B------:R-:W-:Y:S02]  /*c230*/  @P4 LOP3.LUT R6, R6, 0x80, RZ, 0xfc, !PT ;  /* 0x0000008006064812 */ /* 0x000fe400078efcff */
[----:B------:R-:W-:Y:S02]  /*c240*/  ISETP.NE.AND.EX P4, PT, R13, RZ, PT, P3 ;  /* 0x000000ff0d00720c */ /* 0x000fe40003f85330 */
[----:B------:R-:W-:Y:S02]  /*c250*/  LOP3.LUT R6, R6, 0xffffffdf, RZ, 0xc0, !PT ;  /* 0xffffffdf06067812 */ /* 0x000fe400078ec0ff */
[----:B------:R-:W-:-:S09]  /*c260*/  ISETP.NE.U32.AND P3, PT, R14, RZ, PT ;  /* 0x000000ff0e00720c */ /* 0x000fd20003f65070 */
[----:B------:R-:W-:Y:S02]  /*c270*/  @P4 LOP3.LUT R6, R6, 0x20, RZ, 0xfc, !PT ;  /* 0x0000002006064812 */ /* 0x000fe400078efcff */
[----:B------:R-:W-:Y:S02]  /*c280*/  ISETP.NE.AND.EX P4, PT, R15, RZ, PT, P3 ;  /* 0x000000ff0f00720c */ /* 0x000fe40003f85330 */
[----:B------:R-:W-:Y:S02]  /*c290*/  ISETP.GE.U32.AND P3, PT, R23, R0, PT ;  /* 0x000000001700720c */ /* 0x000fe40003f66070 */
[----:B------:R-:W-:-:S09]  /*c2a0*/  LOP3.LUT R6, R6, 0xffffffef, RZ, 0xc0, !PT ;  /* 0xffffffef06067812 */ /* 0x000fd200078ec0ff */
[----:B------:R-:W-:Y:S02]  /*c2b0*/  @P4 LOP3.LUT R6, R6, 0x10, RZ, 0xfc, !PT ;  /* 0x0000001006064812 */ /* 0x000fe400078efcff */
[----:B------:R-:W-:Y:S05]  /*c2c0*/  @P3 BRA `(.L_x_2747) ;  /* 0x0000000000bc3947 */ /* 0x000fea0003800000 */
[----:B------:R-:W-:Y:S01]  /*c2d0*/  IMAD.IADD R9, R23, 0x1, R3 ;  /* 0x0000000117097824 */ /* 0x000fe200078e0203 */
[----:B------:R-:W-:Y:S02]  /*c2e0*/  P2R R12, PR, RZ, 0x4 ;  /* 0x00000004ff0c7803 */ /* 0x000fe40000000000 */
[C---:B------:R-:W-:Y:S02]  /*c2f0*/  LOP3.LUT P2, RZ, R6.reuse, 0x800, RZ, 0xc0, !PT ;  /* 0x0000080006ff7812 */ /* 0x040fe4000784c0ff */
[----:B------:R-:W-:Y:S02]  /*c300*/  ISETP.GE.U32.AND P1, PT, R9, R0, PT ;  /* 0x000000000900720c */ /* 0x000fe40003f26070 */
[----:B------:R-:W-:Y:S02]  /*c310*/  P2R R13, PR, RZ, 0x1 ;  /* 0x00000001ff0d7803 */ /* 0x000fe40000000000 */
[C---:B------:R-:W-:Y:S02]  /*c320*/  LOP3.LUT P0, RZ, R6.reuse, 0x400, RZ, 0xc0, !PT ;  /* 0x0000040006ff7812 */ /* 0x040fe4000780c0ff */
[----:B------:R-:W-:-:S07]  /*c330*/  LOP3.LUT P4, RZ, R6, 0x4, RZ, 0xc0, !PT ;  /* 0x0000000406ff7812 */ /* 0x000fce000788c0ff */
[----:B------:R-:W-:-:S05]  /*c340*/  @!P1 IMAD R8, R46, R9, RZ ;  /* 0x000000092e089224 */ /* 0x000fca00078e02ff */
[----:B------:R-:W-:-:S05]  /*c350*/  @!P1 SHF.R.U32.HI R21, RZ, 0x2, R8 ;  /* 0x00000002ff159819 */ /* 0x000fca0000011608 */
[----:B------:R-:W-:-:S05]  /*c360*/  @!P1 IMAD.WIDE.U32 R20, R21, 0x20, R44 ;  /* 0x0000002015149825 */ /* 0x000fca00078e002c */
[----:B------:R-:W2:Y:S01]  /*c370*/  @!P1 LDG.E.128 R8, desc[UR58][R20.64] ;  /* 0x0000003a14089981 */ /* 0x000ea2000c1e1d00 */
[----:B------:R-:W-:Y:S02]  /*c380*/  LOP3.LUT R6, R6, 0xfffff7ff, RZ, 0xc0, !PT ;  /* 0xfffff7ff06067812 */ /* 0x000fe400078ec0ff */
[----:B--2---:R-:W-:-:S04]  /*c390*/  @!P1 ISETP.NE.U32.AND P3, PT, R8, RZ, PT ;  /* 0x000000ff0800920c */ /* 0x004fc80003f65070 */
[----:B------:R-:W-:Y:S02]  /*c3a0*/  @!P1 ISETP.NE.AND.EX P2, PT, R9, RZ, PT, P3 ;  /* 0x000000ff0900920c */ /* 0x000fe40003f45330 */
[----:B------:R-:W-:-:S04]  /*c3b0*/  @!P1 ISETP.NE.U32.AND P3, PT, R10, RZ, PT ;  /* 0x000000ff0a00920c */ /* 0x000fc80003f65070 */
[----:B------:R-:W-:Y:S02]  /*c3c0*/  @!P1 ISETP.NE.AND.EX P0, PT, R11, RZ, PT, P3 ;  /* 0x000000ff0b00920c */ /* 0x000fe40003f05330 */
[----:B------:R-:W2:Y:S01]  /*c3d0*/  @!P1 LDG.E.128 R8, desc[UR58][R20.64+0x10] ;  /* 0x0000103a14089981 */ /* 0x000ea2000c1e1d00 */
[----:B------:R-:W-:-:S04]  /*c3e0*/  IMAD R46, R46, R23, RZ ;  /* 0x000000172e2e7224 */ /* 0x000fc800078e02ff */
[----:B------:R-:W-:Y:S02]  /*c3f0*/  @P2 LOP3.LUT R6, R6, 0x800, RZ, 0xfc, !PT ;  /* 0x0000080006062812 */ /* 0x000fe400078efcff */
[----:B------:R-:W-:Y:S02]  /*c400*/  ISETP.NE.AND P2, PT, R12, RZ, PT ;  /* 0x000000ff0c00720c */ /* 0x000fe40003f45270 */
[----:B------:R-:W-:-:S04]  /*c410*/  LOP3.LUT R6, R6, 0xfffffbff, RZ, 0xc0, !PT ;  /* 0xfffffbff06067812 */ /* 0x000fc800078ec0ff */
[----:B------:R-:W-:Y:S02]  /*c420*/  @P0 LOP3.LUT R6, R6, 0x400, RZ, 0xfc, !PT ;  /* 0x0000040006060812 */ /* 0x000fe400078efcff */
[----:B------:R-:W-:Y:S02]  /*c430*/  ISETP.NE.AND P0, PT, R13, RZ, PT ;  /* 0x000000ff0d00720c */ /* 0x000fe40003f05270 */
[----:B--2---:R-:W-:-:S04]  /*c440*/  @!P1 ISETP.NE.U32.AND P3, PT, R8, RZ, PT ;  /* 0x000000ff0800920c */ /* 0x004fc80003f65070 */
[----:B------:R-:W-:Y:S02]  /*c450*/  @!P1 ISETP.NE.AND.EX P4, PT, R9, RZ, PT, P3 ;  /* 0x000000ff0900920c */ /* 0x000fe40003f85330 */
[----:B------:R-:W-:Y:S02]  /*c460*/  SHF.R.U32.HI R9, RZ, 0x2, R46 ;  /* 0x00000002ff097819 */ /* 0x000fe4000001162e */
[----:B------:R-:W-:-:S03]  /*c470*/  @!P1 ISETP.NE.U32.AND P3, PT, R10, RZ, PT ;  /* 0x000000ff0a00920c */ /* 0x000fc60003f65070 */
[----:B------:R-:W-:Y:S01]  /*c480*/  IMAD.WIDE.U32 R44, R9, 0x20, R44 ;  /* 0x00000020092c7825 */ /* 0x000fe200078e002c */
[----:B------:R-:W-:-:S04]  /*c490*/  @!P1 ISETP.NE.AND.EX P5, PT, R11, RZ, PT, P3 ;  /* 0x000000ff0b00920c */ /* 0x000fc80003fa5330 */
[----:B------:R-:W2:Y:S04]  /*c4a0*/  LDG.E.128 R8, desc[UR58][R44.64] ;  /* 0x0000003a2c087981 */ /* 0x000ea8000c1e1d00 */
[----:B------:R-:W3:Y:S01]  /*c4b0*/  LDG.E.128 R12, desc[UR58][R44.64+0x10] ;  /* 0x0000103a2c0c7981 */ /* 0x000ee2000c1e1d00 */
[----:B------:R-:W-:-:S04]  /*c4c0*/  LOP3.LUT R6, R6, 0xfffffffb, RZ, 0xc0, !PT ;  /* 0xfffffffb06067812 */ /* 0x000fc800078ec0ff */
[----:B------:R-:W-:-:S04]  /*c4d0*/  @P4 LOP3.LUT R6, R6, 0x4, RZ, 0xfc, !PT ;  /* 0x0000000406064812 */ /* 0x000fc800078efcff */
[----:B------:R-:W-:Y:S02]  /*c4e0*/  LOP3.LUT R6, R6, 0xfffffff7, RZ, 0xc0, !PT ;  /* 0xfffffff706067812 */ /* 0x000fe400078ec0ff */
[----:B--2---:R-:W-:-:S04]  /*c4f0*/  ISETP.NE.U32.AND P1, PT, R8, RZ, PT ;  /* 0x000000ff0800720c */ /* 0x004fc80003f25070 */
[----:B------:R-:W-:Y:S02]  /*c500*/  ISETP.NE.AND.EX P3, PT, R9, RZ, PT, P1 ;  /* 0x000000ff0900720c */ /* 0x000fe40003f65310 */
[----:B------:R-:W-:-:S04]  /*c510*/  ISETP.NE.U32.AND P1, PT, R10, RZ, PT ;  /* 0x000000ff0a00720c */ /* 0x000fc80003f25070 */
[----:B------:R-:W-:Y:S02]  /*c520*/  ISETP.NE.AND.EX P4, PT, R11, RZ, PT, P1 ;  /* 0x000000ff0b00720c */ /* 0x000fe40003f85310 */
[----:B---3--:R-:W-:-:S05]  /*c530*/  ISETP.NE.U32.AND P1, PT, R12, RZ, PT ;  /* 0x000000ff0c00720c */ /* 0x008fca0003f25070 */
[----:B------:R-:W-:Y:S02]  /*c540*/  @P3 LOP3.LUT R6, R6, 0x8, RZ, 0xfc, !PT ;  /* 0x0000000806063812 */ /* 0x000fe400078efcff */
[----:B------:R-:W-:Y:S02]  /*c550*/  ISETP.NE.AND.EX P3, PT, R13, RZ, PT, P1 ;  /* 0x000000ff0d00720c */ /* 0x000fe40003f65310 */
[----:B------:R-:W-:-:S04]  /*c560*/  LOP3.LUT R6, R6, 0xfffffffd, RZ, 0xc0, !PT ;  /* 0xfffffffd06067812 */ /* 0x000fc800078ec0ff */
[----:B------:R-:W-:Y:S02]  /*c570*/  @P4 LOP3.LUT R6, R6, 0x2, RZ, 0xfc, !PT ;  /* 0x0000000206064812 */ /* 0x000fe400078efcff */
[----:B------:R-:W-:Y:S02]  /*c580*/  ISETP.NE.U32.AND P1, PT, R14, RZ, PT ;  /* 0x000000ff0e00720c */ /* 0x000fe40003f25070 */
[----:B------:R-:W-:Y:S02]  /*c590*/  LOP3.LUT R6, R6, 0xfffffffe, RZ, 0xc0, !PT ;  /* 0xfffffffe06067812 */ /* 0x000fe400078ec0ff */
[----:B------:R-:W-:Y:S02]  /*c5a0*/  ISETP.NE.AND.EX P1, PT, R15, RZ, PT, P1 ;  /* 0x000000ff0f00720c */ /* 0x000fe40003f25310 */
[----:B------:R-:W-:-:S11]  /*c5b0*/  @P3 LOP3.LUT R6, R6, 0x1, RZ, 0xfc, !PT ;  /* 0x0000000106063812 */ /* 0x000fd600078efcff */
.L_x_2747:
[----:B------:R-:W-:Y:S05]  /*c5c0*/  BSYNC B0 ;  /* 0x0000000000007941 */ /* 0x000fea0003800000 */
.L_x_2746:
[----:B------:R-:W-:Y:S04]  /*c5d0*/  BSSY B0, `(.L_x_2748) ;  /* 0x0000047000007945 */ /* 0x000fe80003800000 */
        /* <DEDUP_REMOVED lines=9> */
[----:B------:R-:W-:Y:S02]  /*c670*/  LOP3.LUT P6, RZ, R6, 0x40, RZ, 0xc0, !PT ;  /* 0x0000004006ff7812 */ /* 0x000fe400078cc0ff */
[----:B------:R-:W-:Y:S02]  /*c680*/  SEL R30, RZ, 0x1, !P3 ;  /* 0x00000001ff1e7807 */ /* 0x000fe40005800000 */
[----:B------:R-:W-:Y:S02]  /*c690*/  PLOP3.LUT P4, PT, P4, P6, PT, 0xa8, 0x0 ;  /* 0x000000000000781c */ /* 0x000fe4000278d570 */
[----:B------:R-:W-:Y:S02]  /*c6a0*/  LOP3.LUT P6, RZ, R28, 0xff, RZ, 0xc0, !PT ;  /* 0x000000ff1cff7812 */ /* 0x000fe400078cc0ff */
[----:B------:R-:W-:-:S02]  /*c6b0*/  SEL R31, RZ, 0x1, !P4 ;  /* 0x00000001ff1f7807 */ /* 0x000fc40006000000 */
[----:B------:R-:W-:-:S04]  /*c6c0*/  PLOP3.LUT P0, PT, P6, P0, PT, 0xa8, 0x0 ;  /* 0x000000000000781c */ /* 0x000fc80003701570 */
[----:B------:R-:W-:Y:S02]  /*c6d0*/  SEL R28, RZ, 0x1, !P0 ;  /* 0x00000001ff1c7807 */ /* 0x000fe40004000000 */
[----:B------:R-:W-:-:S13]  /*c6e0*/  ISETP.GE.U32.AND P0, PT, R5, R0, PT ;  /* 0x000000000500720c */ /* 0x000fda0003f06070 */
[----:B------:R-:W-:Y:S05]  /*c6f0*/  @P0 BRA `(.L_x_2749) ;  /* 0x0000000000d00947 */ /* 0x000fea0003800000 */
[C---:B------:R-:W-:Y:S01]  /*c700*/  LOP3.LUT P2, RZ, R6.reuse, 0x80, RZ, 0xc0, !PT ;  /* 0x0000008006ff7812 */ /* 0x040fe2000784c0ff */
[----:B------:R-:W-:Y:S01]  /*c710*/  IMAD.IADD R5, R5, 0x1, R3 ;  /* 0x0000000105057824 */ /* 0x000fe200078e0203 */
[----:B------:R-:W-:Y:S02]  /*c720*/  LOP3.LUT P3, RZ, R35, 0xff, RZ, 0xc0, !PT ;  /* 0x000000ff23ff7812 */ /* 0x000fe4000786c0ff */
[----:B------:R-:W-:Y:S02]  /*c730*/  LOP3.LUT P0, RZ, R6, 0x20, RZ, 0xc0, !PT ;  /* 0x0000002006ff7812 */ /* 0x000fe4000780c0ff */
        /* <DEDUP_REMOVED lines=15> */
[C---:B------:R-:W-:Y:S01]  /*c830*/  LOP3.LUT P2, RZ, R6.reuse, 0x2, RZ, 0xc0, !PT ;  /* 0x0000000206ff7812 */ /* 0x040fe2000784c0ff */
        /* <DEDUP_REMOVED lines=9> */
[----:B------:R-:W-:Y:S02]  /*c8d0*/  LOP3.LUT P0, RZ, R32, 0xff, RZ, 0xc0, !PT ;  /* 0x000000ff20ff7812 */ /* 0x000fe4000780c0ff */
[----:B------:R-:W-:Y:S02]  /*c8e0*/  SEL R37, RZ, 0x1, !P1 ;  /* 0x00000001ff257807 */ /* 0x000fe40004800000 */
[----:B------:R-:W-:-:S02]  /*c8f0*/  ISETP.GE.U32.AND P1, PT, R3, R0, PT ;  /* 0x000000000300720c */ /* 0x000fc40003f26070 */
[----:B------:R-:W-:Y:S02]  /*c900*/  PLOP3.LUT P2, PT, P2, P3, PT, 0xa8, 0x0 ;  /* 0x000000000000781c */ /* 0x000fe40001747570 */
[----:B------:R-:W-:Y:S02]  /*c910*/  PLOP3.LUT P0, PT, P0, P6, PT, 0xa8, 0x0 ;  /* 0x000000000000781c */ /* 0x000fe4000070d570 */
[----:B------:R-:W-:Y:S02]  /*c920*/  SEL R36, RZ, 0x1, !P2 ;  /* 0x00000001ff247807 */ /* 0x000fe40005000000 */
[----:B------:R-:W-:-:S05]  /*c930*/  SEL R32, RZ, 0x1, !P0 ;  /* 0x00000001ff207807 */ /* 0x000fca0004000000 */
[----:B------:R-:W-:Y:S05]  /*c940*/  @P1 BRA `(.L_x_2749) ;  /* 0x00000000003c1947 */ /* 0x000fea0003800000 */
[C---:B------:R-:W-:Y:S02]  /*c950*/  LOP3.LUT P3, RZ, R6.reuse, 0x400, RZ, 0xc0, !PT ;  /* 0x0000040006ff7812 */ /* 0x040fe4000786c0ff */
[----:B------:R-:W-:Y:S02]  /*c960*/  LOP3.LUT P2, RZ, R17, 0xff, RZ, 0xc0, !PT ;  /* 0x000000ff11ff7812 */ /* 0x000fe4000784c0ff */
[C---:B------:R-:W-:Y:S02]  /*c970*/  LOP3.LUT P4, RZ, R6.reuse, 0x4, RZ, 0xc0, !PT ;  /* 0x0000000406ff7812 */ /* 0x040fe4000788c0ff */
[----:B------:R-:W-:Y:S02]  /*c980*/  PLOP3.LUT P2, PT, P2, P3, PT, 0xa8, 0x0 ;  /* 0x000000000000781c */ /* 0x000fe40001747570 */
[----:B------:R-:W-:Y:S02]  /*c990*/  LOP3.LUT P6, RZ, R6, 0x800, RZ, 0xc0, !PT ;  /* 0x0000080006ff7812 */ /* 0x000fe400078cc0ff */
[----:B------:R-:W-:-:S02]  /*c9a0*/  LOP3.LUT P1, RZ, R7, 0xff, RZ, 0xc0, !PT ;  /* 0x000000ff07ff7812 */ /* 0x000fc4000782c0ff */
[----:B------:R-:W-:Y:S02]  /*c9b0*/  LOP3.LUT P0, RZ, R4, 0xff, RZ, 0xc0, !PT ;  /* 0x000000ff04ff7812 */ /* 0x000fe4000780c0ff */
[----:B------:R-:W-:Y:S02]  /*c9c0*/  LOP3.LUT P3, RZ, R40, 0xff, RZ, 0xc0, !PT ;  /* 0x000000ff28ff7812 */ /* 0x000fe4000786c0ff */
[----:B------:R-:W-:Y:S02]  /*c9d0*/  PLOP3.LUT P1, PT, P1, P4, PT, 0xa8, 0x0 ;  /* 0x000000000000781c */ /* 0x000fe40000f29570 */
[----:B------:R-:W-:Y:S02]  /*c9e0*/  PLOP3.LUT P0, PT, P0, P5, PT, 0xa8, 0x0 ;  /* 0x000000000000781c */ /* 0x000fe4000070b570 */
[----:B------:R-:W-:Y:S02]  /*c9f0*/  PLOP3.LUT P3, PT, P3, P6, PT, 0xa8, 0x0 ;  /* 0x000000000000781c */ /* 0x000fe40001f6d570 */
[----:B------:R-:W-:-:S02]  /*ca00*/  SEL R17, RZ, 0x1, !P2 ;  /* 0x00000001ff117807 */ /* 0x000fc40005000000 */
[----:B------:R-:W-:Y:S02]  /*ca10*/  SEL R7, RZ, 0x1, !P1 ;  /* 0x00000001ff077807 */ /* 0x000fe40004800000 */
[----:B------:R-:W-:Y:S02]  /*ca20*/  SEL R4, RZ, 0x1, !P0 ;  /* 0x00000001ff047807 */ /* 0x000fe40004000000 */
[----:B------:R-:W-:-:S07]  /*ca30*/  SEL R40, RZ, 0x1, !P3 ;  /* 0x00000001ff287807 */ /* 0x000fce0005800000 */
.L_x_2749:
[----:B------:R-:W-:Y:S05]  /*ca40*/  BSYNC B0 ;  /* 0x0000000000007941 */ /* 0x000fea0003800000 */
.L_x_2748:
        /* <DEDUP_REMOVED lines=25> */
.L_x_2725:
        /* <DEDUP_REMOVED lines=17> */
[----:B------:R-:W-:Y:S02]  /*ccf0*/  IMAD.U32 R30, RZ, RZ, UR4 ;  /* 0x00000004ff1e7e24 */ /* 0x000fe4000f8e00ff */
[----:B------:R-:W-:Y:S01]  /*cd00*/  IMAD.U32 R28, RZ, RZ, UR4 ;  /* 0x00000004ff1c7e24 */ /* 0x000fe2000f8e00ff */
        /* <DEDUP_REMOVED lines=19> */
.L_x_2753:
[----:B------:R-:W-:Y:S01]  /*ce40*/  SHF.R.U32.HI R43, RZ, 0x2, R20 ;  /* 0x00000002ff2b7819 */ /* 0x000fe20000011614 */
[----:B------:R-:W-:-:S04]  /*ce50*/  IMAD.IADD R46, R20, 0x1, R3 ;  /* 0x00000001142e7824 */ /* 0x000fc800078e0203 */
        /* <DEDUP_REMOVED lines=30> */
[----:B------:R-:W-:Y:S02]  /*d040*/  SEL R56, RZ, 0x1, !P3 ;  /* 0x00000001ff387807 */ /* 0x000fe40005800000 */
[----:B------:R-:W-:-:S02]  /*d050*/  SHF.R.U32.HI R35, RZ, 0x2, R38 ;  /* 0x00000002ff237819 */ /* 0x000fc40000011626 */
[----:B------:R-:W-:-:S03]  /*d060*/  ISETP.NE.OR.EX P1, PT, R21, RZ, P1, P4 ;  /* 0x000000ff1500720c */ /* 0x000fc60000f25740 */
[----:B------:R-:W-:Y:S01]  /*d070*/  IMAD.WIDE.U32 R34, R35, 0x20, R44 ;  /* 0x0000002023227825 */ /* 0x000fe200078e002c */
[----:B------:R-:W-:Y:S02]  /*d080*/  SEL R53, RZ, 0x1, !P1 ;  /* 0x00000001ff357807 */ /* 0x000fe40004800000 */
[----:B-----5:R-:W-:Y:S02]  /*d090*/  ISETP.NE.U32.AND P1, PT, R24, RZ, PT ;  /* 0x000000ff1800720c */ /* 0x020fe40003f25070 */
[----:B------:R-:W2:Y:S02]  /*d0a0*/  LDG.E.128 R28, desc[UR58][R34.64] ;  /* 0x0000003a221c7981 */ /* 0x000ea4000c1e1d00 */
[----:B------:R-:W-:Y:S02]  /*d0b0*/  ISETP.NE.OR.EX P0, PT, R25, RZ, P0, P1 ;  /* 0x000000ff1900720c */ /* 0x000fe40000705710 */
[----:B------:R-:W-:Y:S02]  /*d0c0*/  ISETP.NE.U32.AND P1, PT, R26, RZ, PT ;  /* 0x000000ff1a00720c */ /* 0x000fe40003f25070 */
[----:B------:R-:W-:-:S02]  /*d0d0*/  SEL R51, RZ, 0x1, !P0 ;  /* 0x00000001ff337807 */ /* 0x000fc40004000000 */
        /* <DEDUP_REMOVED lines=10> */
[----:B------:R-:W-:Y:S02]  /*d180*/  ISETP.NE.OR.EX P0, PT, R31, RZ, P0, P1 ;  /* 0x000000ff1f00720c */ /* 0x000fe40000705710 */
[----:B------:R-:W-:Y:S02]  /*d190*/  LOP3.LUT P1, RZ, R37, 0xff, RZ, 0xc0, !PT ;  /* 0x000000ff25ff7812 */ /* 0x000fe4000782c0ff */
[----:B------:R-:W-:Y:S02]  /*d1a0*/  SEL R48, RZ, 0x1, !P0 ;  /* 0x00000001ff307807 */ /* 0x000fe40004000000 */
[----:B------:R-:W-:Y:S02]  /*d1b0*/  LOP3.LUT P2, RZ, R36, 0xff, RZ, 0xc0, !PT ;  /* 0x000000ff24ff7812 */ /* 0x000fe4000784c0ff */
[----:B--2---:R-:W-:-:S04]  /*d1c0*/  ISETP.NE.U32.AND P0, PT, R32, RZ, PT ;  /* 0x000000ff2000720c */ /* 0x004fc80003f05070 */
[----:B------:R-:W-:-:S04]  /*d1d0*/  ISETP.NE.OR.EX P1, PT, R33, RZ, P1, P0 ;  /* 0x000000ff2100720c */ /* 0x000fc80000f25700 */
[----:B------:R-:W-:Y:S02]  /*d1e0*/  SEL R47, RZ, 0x1, !P1 ;  /* 0x00000001ff2f7807 */ /* 0x000fe40004800000 */
[----:B------:R-:W-:Y:S01]  /*d1f0*/  ISETP.NE.U32.AND P1, PT, R34, RZ, PT ;  /* 0x000000ff2200720c */ /* 0x000fe20003f25070 */
[----:B------:R-:W-:-:S05]  /*d200*/  IMAD.IADD R34, R38, 0x1, R3 ;  /* 0x0000000126227824 */ /* 0x000fca00078e0203 */
[----:B------:R-:W-:-:S05]  /*d210*/  SHF.R.U32.HI R41, RZ, 0x2, R34 ;  /* 0x00000002ff297819 */ /* 0x000fca0000011622 */
[----:B------:R-:W-:-:S05]  /*d220*/  IMAD.WIDE.U32 R40, R41, 0x20, R44 ;  /* 0x0000002029287825 */ /* 0x000fca00078e002c */
[----:B------:R-:W2:Y:S04]  /*d230*/  LDG.E.128 R36, desc[UR58][R40.64] ;  /* 0x0000003a28247981 */ /* 0x000ea8000c1e1d00 */
[----:B------:R-:W3:Y:S01]  /*d240*/  LDG.E.128 R40, desc[UR58][R40.64+0x10] ;  /* 0x0000103a28287981 */ /* 0x000ee2000c1e1d00 */
[----:B------:R-:W-:Y:S02]  /*d250*/  ISETP.NE.OR.EX P2, PT, R35, RZ, P2, P1 ;  /* 0x000000ff2300720c */ /* 0x000fe40001745710 */
[----:B------:R-:W-:Y:S02]  /*d260*/  LOP3.LUT P3, RZ, R17, 0xff, RZ, 0xc0, !PT ;  /* 0x000000ff11ff7812 */ /* 0x000fe4000786c0ff */
[----:B------:R-:W-:Y:S02]  /*d270*/  SEL R46, RZ, 0x1, !P2 ;  /* 0x00000001ff2e7807 */ /* 0x000fe40005000000 */
[----:B------:R-:W-:-:S02]  /*d280*/  LOP3.LUT P4, RZ, R7, 0xff, RZ, 0xc0, !PT ;  /* 0x000000ff07ff7812 */ /* 0x000fc4000788c0ff */
        /* <DEDUP_REMOVED lines=16> */
[----:B------:R-:W-:Y:S01]  /*d390*/  ISETP.NE.AND.EX P0, PT, R23, RZ, PT, P0 ;  /* 0x000000ff1700720c */ /* 0x000fe20003f05300 */
[----:B------:R-:W-:-:S04]  /*d3a0*/  IMAD.IADD R20, R34, 0x1, R3 ;  /* 0x0000000122147824 */ /* 0x000fc800078e0203 */
[----:B------:R-:W-:Y:S01]  /*d3b0*/  IMAD R9, R3, 0x3, R20 ;  /* 0x0000000303097824 */ /* 0x000fe200078e0214 */
[----:B------:R-:W-:Y:S02]  /*d3c0*/  PRMT R34, R53, 0x7610, R34 ;  /* 0x0000761035227816 */ /* 0x000fe40000000022 */
        /* <DEDUP_REMOVED lines=37> */
[----:B------:R-:W-:-:S04]  /*d620*/  @P0 LOP3.LUT R6, R6, 0x2, RZ, 0xfc, !PT ;  /* 0x0000000206060812 */ /* 0x000fc800078efcff */
[----:B------:R-:W-:-:S04]  /*d630*/  LOP3.LUT R6, R6, 0xfffffffe, RZ, 0xc0, !PT ;  /* 0xfffffffe06067812 */ /* 0x000fc800078ec0ff */
[----:B------:R-:W-:Y:S02]  /*d640*/  @P6 LOP3.LUT R6, R6, 0x1, RZ, 0xfc, !PT ;  /* 0x0000000106066812 */ /* 0x000fe400078efcff */
[----:B------:R-:W-:Y:S02]  /*d650*/  ISETP.GE.U32.AND P6, PT, R9, R0, PT ;  /* 0x000000000900720c */ /* 0x000fe40003fc6070 */
[----:B------:R-:W-:Y:S02]  /*d660*/  ISETP.NE.AND P2, PT, R36, RZ, PT ;  /* 0x000000ff2400720c */ /* 0x000fe40003f45270 */
[----:B------:R-:W-:Y:S02]  /*d670*/  ISETP.NE.AND P1, PT, R58, RZ, PT ;  /* 0x000000ff3a00720c */ /* 0x000fe40003f25270 */
[----:B------:R-:W-:Y:S02]  /*d680*/  ISETP.NE.AND P0, PT, R32, RZ, PT ;  /* 0x000000ff2000720c */ /* 0x000fe40003f05270 */
[----:B------:R-:W-:-:S02]  /*d690*/  ISETP.NE.AND.EX P1, PT, R35, RZ, PT, P1 ;  /* 0x000000ff2300720c */ /* 0x000fc40003f25310 */
[----:B------:R-:W-:Y:S02]  /*d6a0*/  ISETP.NE.AND.EX P0, PT, R33, RZ, PT, P0 ;  /* 0x000000ff2100720c */ /* 0x000fe40003f05300 */
[----:B------:R-:W-:Y:S02]  /*d6b0*/  ISETP.NE.AND.EX P2, PT, R37, RZ, PT, P2 ;  /* 0x000000ff2500720c */ /* 0x000fe40003f45320 */
[----:B------:R-:W-:Y:S02]  /*d6c0*/  ISETP.NE.AND.EX P3, PT, R39, RZ, PT, P3 ;  /* 0x000000ff2700720c */ /* 0x000fe40003f65330 */
[----:B------:R-:W-:Y:S02]  /*d6d0*/  ISETP.NE.AND.EX P4, PT, R41, RZ, PT, P4 ;  /* 0x000000ff2900720c */ /* 0x000fe40003f85340 */
[----:B------:R-:W-:Y:S02]  /*d6e0*/  ISETP.NE.AND.EX P5, PT, R43, RZ, PT, P5 ;  /* 0x000000ff2b00720c */ /* 0x000fe40003fa5350 */
        /* <DEDUP_REMOVED lines=13> */
.L_x_2752:
        /* <DEDUP_REMOVED lines=36> */
.L_x_2751:
[----:B------:R-:W-:Y:S05]  /*da00*/  BSYNC B0 ;  /* 0x0000000000007941 */ /* 0x000fea0003800000 */
.L_x_2750:
[----:B------:R-:W-:Y:S01]  /*da10*/  ISETP.GE.U32.AND P2, PT, R20, R0, PT ;  /* 0x000000001400720c */ /* 0x000fe20003f46070 */
[----:B------:R-:W-:-:S12]  /*da20*/  BSSY B0, `(.L_x_2754) ;  /* 0x0000059000007945 */ /* 0x000fd80003800000 */
[----:B------:R-:W-:Y:S05]  /*da30*/  @P2 BRA `(.L_x_2755) ;  /* 0x00000004005c2947 */ /* 0x000fea0003800000 */
        /* <DEDUP_REMOVED lines=19> */
[----:B------:R-:W-:-:S05]  /*db70*/  SHF.R.U32.HI R23, RZ, 0x2, R21 ;  /* 0x00000002ff177819 */ /* 0x000fca0000011615 */
[----:B------:R-:W-:-:S05]  /*db80*/  IMAD.WIDE.U32 R22, R23, 0x20, R44 ;  /* 0x0000002017167825 */ /* 0x000fca00078e002c */
[----:B------:R-:W2:Y:S04]  /*db90*/  LDG.E.128 R8, desc[UR58][R22.64] ;  /* 0x0000003a16087981 */ /* 0x000ea8000c1e1d00 */
[----:B------:R-:W3:Y:S01]  /*dba0*/  LDG.E.128 R12, desc[UR58][R22.64+0x10] ;  /* 0x0000103a160c7981 */ /* 0x000ee2000c1e1d00 */
[----:B------:R-:W-:Y:S02]  /*dbb0*/  LOP3.LUT R6, R6, 0xffffefff, RZ, 0xc0, !PT ;  /* 0xffffefff06067812 */ /* 0x000fe400078ec0ff */
[----:B------:R-:W-:Y:S02]  /*dbc0*/  IADD3 R21, R21, R3, RZ ;  /* 0x0000000315157210 */ /* 0x000fe40007ffe0ff */
        /* <DEDUP_REMOVED lines=32> */
[----:B------:R-:W2:Y:S05]  /*ddd0*/  @!P1 LDG.E.128 R8, desc[UR58][R22.64+0x10] ;  /* 0x0000103a16089981 */ /* 0x000eaa000c1e1d00 */
        /* <DEDUP_REMOVED lines=29> */
.L_x_2755:
[----:B------:R-:W-:Y:S05]  /*dfb0*/  BSYNC B0 ;  /* 0x0000000000007941 */ /* 0x000fea0003800000 */
.L_x_2754:
        /* <DEDUP_REMOVED lines=19> */
[----:B------:R-:W-:Y:S01]  /*e0f0*/  LOP3.LUT P2, RZ, R6, 0x80, RZ, 0xc0, !PT ;  /* 0x0000008006ff7812 */ /* 0x000fe2000784c0ff */
        /* <DEDUP_REMOVED lines=51> */
.L_x_2757:
[----:B------:R-:W-:Y:S05]  /*e430*/  BSYNC B0 ;  /* 0x0000000000007941 */ /* 0x000fea0003800000 */
.L_x_2756:
        /* <DEDUP_REMOVED lines=24> */
.L_x_2709:
[----:B------:R-:W-:Y:S05]  /*e5c0*/  BSYNC B6 ;  /* 0x0000000000067941 */ /* 0x000fea0003800000 */
.L_x_2708:
        /* <DEDUP_REMOVED lines=18> */
.L_x_2761:
        /* <DEDUP_REMOVED lines=28> */
.L_x_2760:
[----:B------:R-:W-:Y:S05]  /*e8b0*/  BSYNC B0 ;  /* 0x0000000000007941 */ /* 0x000fea0003800000 */
.L_x_2759:
[----:B------:R-:W-:Y:S01]  /*e8c0*/  IMAD.MOV.U32 R4, RZ, RZ, R8 ;  /* 0x000000ffff047224 */ /* 0x000fe200078e0008 */
[----:B------:R-:W-:Y:S06]  /*e8d0*/  @P3 BRA `(.L_x_2761) ;  /* 0xfffffffc00843947 */ /* 0x000fec000383ffff */
.L_x_2758:
        /* <DEDUP_REMOVED lines=22> */
.L_x_2766:
        /* <DEDUP_REMOVED lines=25> */
.L_x_2765:
[----:B------:R-:W-:Y:S05]  /*ebd0*/  BSYNC B0 ;  /* 0x0000000000007941 */ /* 0x000fea0003800000 */
.L_x_2764:
[----:B------:R-:W-:-:S04]  /*ebe0*/  SHF.R.S32.HI R4, RZ, 0x1, R4 ;  /* 0x00000001ff047819 */ /* 0x000fc80000011404 */
[----:B------:R-:W-:-:S13]  /*ebf0*/  ISETP.GE.AND P0, PT, R4, 0x20, PT ;  /* 0x000000200400780c */ /* 0x000fda0003f06270 */
[----:B------:R-:W-:Y:S05]  /*ec00*/  @P0 BRA `(.L_x_2766) ;  /* 0xfffffffc008c0947 */ /* 0x000fea000383ffff */
[----:B-1----:R-:W-:-:S11]  /*ec10*/  HFMA2.MMA R0, -RZ, RZ, 0, 1.9073486328125e-06 ;  /* 0x00000020ff007435 */ /* 0x002fd600000001ff */
.L_x_2763:
[----:B------:R-:W-:Y:S01]  /*ec20*/  ISETP.GE.AND P0, PT, R0, 0x2, PT ;  /* 0x000000020000780c */ /* 0x000fe20003f06270 */
[----:B------:R-:W-:Y:S05]  /*ec30*/  WARPSYNC.ALL ;  /* 0x0000000000007948 */ /* 0x000fea0003800000 */
[----:B------:R-:W-:Y:S07]  /*ec40*/  BAR.SYNC.DEFER_BLOCKING 0x0 ;  /* 0x0000000000007b1d */ /* 0x000fee0000010000 */
[----:B------:R-:W-:Y:S05]  /*ec50*/  @!P0 BRA `(.L_x_2762) ;  /* 0x0000000000748947 */ /* 0x000fea0003800000 */
[----:B------:R-:W-:-:S07]  /*ec60*/  IMAD.MOV.U32 R3, RZ, RZ, 0x1 ;  /* 0x00000001ff037424 */ /* 0x000fce00078e00ff */
.L_x_2767:
        /* <DEDUP_REMOVED lines=28> */
.L_x_2762:
[----:B------:R-:W2:Y:S01]  /*ee30*/  LDC R3, c[0x0][0x3e8] ;  /* 0x0000fa00ff037b82 */ /* 0x000ea20000000800 */
[----:B------:R-:W-:Y:S02]  /*ee40*/  IMAD.MOV.U32 R27, RZ, RZ, RZ ;  /* 0x000000ffff1b7224 */ /* 0x000fe400078e00ff */
[----:B------:R-:W-:Y:S01]  /*ee50*/  IMAD.MOV.U32 R28, RZ, RZ, RZ ;  /* 0x000000ffff1c7224 */ /* 0x000fe200078e00ff */
        /* <DEDUP_REMOVED lines=276> */
.L_x_2768:
        /* <DEDUP_REMOVED lines=275> */
.L_x_2769:
[----:B------:R-:W-:Y:S02]  /*110d0*/  IMAD.MOV.U32 R23, RZ, RZ, RZ ;  /* 0x000000ffff177224 */ /* 0x000fe400078e00ff */
[----:B------:R-:W-:Y:S01]  /*110e0*/  IMAD.MOV.U32 R24, RZ, RZ, RZ ;  /* 0x000000ffff187224 */ /* 0x000fe200078e00ff */
[----:B------:R-:W-:Y:S06]  /*110f0*/  @!P1 BRA `(.L_x_2770) ;  /* 0x0000001000489947 */ /* 0x000fec0003800000 */
        /* <DEDUP_REMOVED lines=274> */
.L_x_2770:
        /* <DEDUP_REMOVED lines=275> */
.L_x_2771:
        /* <DEDUP_REMOVED lines=294> */
.L_x_2773:
        /* <DEDUP_REMOVED lines=275> */
.L_x_2774:
        /* <DEDUP_REMOVED lines=276> */
.L_x_2775:
        /* <DEDUP_REMOVED lines=275> */
.L_x_2776:
        /* <DEDUP_REMOVED lines=14> */
.L_x_2778:
[----:B------:R-:W-:Y:S05]  /*17a30*/  BSYNC B0 ;  /* 0x0000000000007941 */ /* 0x000fea0003800000 */
.L_x_2777:
        /* <DEDUP_REMOVED lines=17> */
.L_x_2780:
[----:B------:R-:W-:Y:S05]  /*17b50*/  BSYNC B0 ;  /* 0x0000000000007941 */ /* 0x000fea0003800000 */
.L_x_2779:
        /* <DEDUP_REMOVED lines=35> */
.L_x_2782:
[----:B------:R-:W-:Y:S05]  /*17d90*/  BSYNC B0 ;  /* 0x0000000000007941 */ /* 0x000fea0003800000 */
.L_x_2781:
        /* <DEDUP_REMOVED lines=38> */
.L_x_2787:
        /* <DEDUP_REMOVED lines=18> */
.L_x_2786:
[----:B------:R-:W-:Y:S05]  /*18120*/  BRA `(.L_x_2785) ;  /* 0x0000000000847947 */ /* 0x000fea0003800000 */
.L_x_2784:
        /* <DEDUP_REMOVED lines=8> */
[C---:B------:R-:W-:Y:S01]  /*181b0*/  PRMT R25, R26.reuse, 0x7610, R25 ;  /* 0x000076101a197816 */ /* 0x040fe20000000019 */
[----:B------:R-:W-:Y:S01]  /*181c0*/  IMAD.MOV.U32 R3, RZ, RZ, R2 ;  /* 0x000000ffff037224 */ /* 0x000fe200078e0002 */
[----:B------:R-:W-:Y:S01]  /*181d0*/  PRMT R22, R26, 0x7610, R22 ;  /* 0x000076101a167816 */ /* 0x000fe20000000016 */
[----:B------:R-:W-:Y:S01]  /*181e0*/  IMAD R0, R0, UR6, RZ ;  /* 0x0000000600007c24 */ /* 0x000fe2000f8e02ff */
[----:B------:R-:W-:-:S03]  /*181f0*/  PRMT R17, R26, 0x7610, R17 ;  /* 0x000076101a117816 */ /* 0x000fc60000000011 */
[----:B------:R-:W2:Y:S08]  /*18200*/  LDC.64 R8, c[0x0][0x600] ;  /* 0x00018000ff087b82 */ /* 0x000eb00000000a00 */
[----:B------:R-:W3:Y:S02]  /*18210*/  LDC R20, c[0x0][0x4] ;  /* 0x00000100ff147b82 */ /* 0x000ee40000000800 */
.L_x_2788:
[----:B------:R-:W-:-:S05]  /*18220*/  IADD3 R7, R0, R3, RZ ;  /* 0x0000000300077210 */ /* 0x000fca0007ffe0ff */
        /* <DEDUP_REMOVED lines=17> */
.L_x_2785:
[----:B------:R-:W-:Y:S05]  /*18340*/  BSYNC B0 ;  /* 0x0000000000007941 */ /* 0x000fea0003800000 */
.L_x_2783:
        /* <DEDUP_REMOVED lines=13> */
[----:B-1----:R-:W-:-:S07]  /*18420*/  IMAD.U32 R3, RZ, RZ, UR5 ;  /* 0x00000005ff037e24 */ /* 0x002fce000f8e00ff */
.L_x_2792:
        /* <DEDUP_REMOVED lines=27> */
.L_x_2791:
[----:B------:R-:W-:Y:S05]  /*185e0*/  BSYNC B0 ;  /* 0x0000000000007941 */ /* 0x000fea0003800000 */
.L_x_2790:
[----:B-1----:R-:W-:Y:S01]  /*185f0*/  IMAD.MOV.U32 R3, RZ, RZ, R8 ;  /* 0x000000ffff037224 */ /* 0x002fe200078e0008 */
[----:B------:R-:W-:Y:S06]  /*18600*/  @P4 BRA `(.L_x_2792) ;  /* 0xfffffffc00884947 */ /* 0x000fec000383ffff */
.L_x_2789:
[----:B------:R-:W-:Y:S02]  /*18610*/  ULDC UR4, c[0x0][0x22c] ;  /* 0x00008b0000047ab9 */ /* 0x000fe40000000800 */
[----:B------:R-:W-:-:S13]  /*18620*/  ISETP.NE.AND P0, PT, RZ, UR4, PT ;  /* 0x00000004ff007c0c */ /* 0x000fda000bf05270 */
[----:B------:R-:W-:Y:S05]  /*18630*/  @!P0 BRA `(.L_x_2793) ;  /* 0x0000000400248947 */ /* 0x000fea0003800000 */
[----:B------:R-:W-:Y:S01]  /*18640*/  ISETP.GT.AND P0, PT, R11, 0x20, PT ;  /* 0x000000200b00780c */ /* 0x000fe20003f04270 */
[----:B------:R-:W-:-:S12]  /*18650*/  IMAD.MOV.U32 R2, RZ, RZ, R11 ;  /* 0x000000ffff027224 */ /* 0x000fd800078e000b */
        /* <DEDUP_REMOVED lines=10> */
.L_x_2797:
[----:B------:R-:W-:Y:S01]  /*18700*/  IADD3 R2, R16, R3, RZ ;  /* 0x0000000310027210 */ /* 0x000fe20007ffe0ff */
[----:B------:R-:W-:Y:S03]  /*18710*/  BAR.SYNC.DEFER_BLOCKING 0x0 ;  /* 0x0000000000007b1d */ /* 0x000fe60000010000 */
[----:B------:R-:W-:-:S03]  /*18720*/  ISETP.GE.U32.AND P0, PT, R2, R11, PT ;  /* 0x0000000b0200720c */ /* 0x000fc60003f06070 */
[----:B------:R-:W-:Y:S01]  /*18730*/  BSSY B0, `(.L_x_2795) ;  /* 0x0000015000007945 */ /* 0x000fe20003800000 */
[----:B------:R-:W-:-:S13]  /*18740*/  ISETP.GE.U32.OR P0, PT, R16, R3, P0 ;  /* 0x000000031000720c */ /* 0x000fda0000706470 */
[----:B-1----:R-:W-:Y:S05]  /*18750*/  @P0 BRA `(.L_x_2796) ;  /* 0x0000000000480947 */ /* 0x002fea0003800000 */
        /* <DEDUP_REMOVED lines=18> */
.L_x_2796:
[----:B------:R-:W-:Y:S05]  /*18880*/  BSYNC B0 ;  /* 0x0000000000007941 */ /* 0x000fea0003800000 */
.L_x_2795:
[----:B------:R-:W-:-:S04]  /*18890*/  SHF.R.S32.HI R3, RZ, 0x1, R3 ;  /* 0x00000001ff037819 */ /* 0x000fc80000011403 */
[----:B------:R-:W-:-:S13]  /*188a0*/  ISETP.GE.AND P0, PT, R3, 0x20, PT ;  /* 0x000000200300780c */ /* 0x000fda0003f06270 */
[----:B------:R-:W-:Y:S05]  /*188b0*/  @P0 BRA `(.L_x_2797) ;  /* 0xfffffffc00900947 */ /* 0x000fea000383ffff */
[----:B------:R-:W-:-:S07]  /*188c0*/  IMAD.MOV.U32 R2, RZ, RZ, 0x20 ;  /* 0x00000020ff027424 */ /* 0x000fce00078e00ff */
.L_x_2794:
[----:B------:R-:W-:Y:S01]  /*188d0*/  BAR.SYNC.DEFER_BLOCKING 0x0 ;  /* 0x0000000000007b1d */ /* 0x000fe20000010000 */
[----:B------:R-:W-:-:S13]  /*188e0*/  ISETP.GE.AND P0, PT, R2, 0x2, PT ;  /* 0x000000020200780c */ /* 0x000fda0003f06270 */
[----:B------:R-:W-:Y:S05]  /*188f0*/  @!P0 BRA `(.L_x_2793) ;  /* 0x0000000000748947 */ /* 0x000fea0003800000 */
[----:B-1----:R-:W-:-:S07]  /*18900*/  IMAD.MOV.U32 R3, RZ, RZ, 0x1 ;  /* 0x00000001ff037424 */ /* 0x002fce00078e00ff */
.L_x_2798:
        /* <DEDUP_REMOVED lines=28> */
.L_x_2793:
        /* <DEDUP_REMOVED lines=21> */
.L_x_2800:
        /* <DEDUP_REMOVED lines=18> */
[----:B-1----:R-:W-:-:S07]  /*18d40*/  IMAD.MOV.U32 R12, RZ, RZ, 0x1 ;  /* 0x00000001ff0c7424 */ /* 0x002fce00078e00ff */
[----:B------:R-:W-:-:S07]  /*18d50*/  LEPC R20, `(.L_x_2802) ;  /* 0x000000001014794e */ /* 0x000fce0000000000 */
[----:B0-2---:R-:W-:Y:S05]  /*18d60*/  CALL.ABS.NOINC R2 ;  /* 0x0000000002007343 */ /* 0x005fea0003c00000 */
.L_x_2802:
        /* <DEDUP_REMOVED lines=21> */
[----:B-1----:R-:W-:-:S07]  /*18ec0*/  IMAD.MOV.U32 R13, RZ, RZ, RZ ;  /* 0x000000ffff0d7224 */ /* 0x002fce00078e00ff */
[----:B------:R-:W-:-:S07]  /*18ed0*/  LEPC R20, `(.L_x_2803) ;  /* 0x000000001014794e */ /* 0x000fce0000000000 */
[----:B0-2---:R-:W-:Y:S05]  /*18ee0*/  CALL.ABS.NOINC R2 ;  /* 0x0000000002007343 */ /* 0x005fea0003c00000 */
.L_x_2803:
        /* <DEDUP_REMOVED lines=24> */
.L_x_2804:
        /* <DEDUP_REMOVED lines=15> */
[----:B------:R-:W-:Y:S01]  /*19160*/  HFMA2.MMA R8, -RZ, RZ, 0, 4.4763088226318359375e-05 ;  /* 0x000002efff087435 */ /* 0x000fe200000001ff */
[----:B------:R-:W-:Y:S02]  /*19170*/  IMAD.U32 R6, RZ, RZ, UR4 ;  /* 0x00000004ff067e24 */ /* 0x000fe4000f8e00ff */
[----:B------:R-:W-:-:S02]  /*19180*/  IMAD.U32 R7, RZ, RZ, UR5 ;  /* 0x00000005ff077e24 */ /* 0x000fc4000f8e00ff */
[----:B------:R-:W-:Y:S02]  /*19190*/  IMAD.U32 R10, RZ, RZ, UR6 ;  /* 0x00000006ff0a7e24 */ /* 0x000fe4000f8e00ff */
[----:B------:R-:W-:Y:S02]  /*191a0*/  IMAD.U32 R11, RZ, RZ, UR7 ;  /* 0x00000007ff0b7e24 */ /* 0x000fe4000f8e00ff */
[----:B------:R-:W-:Y:S02]  /*191b0*/  IMAD.MOV.U32 R12, RZ, RZ, 0x1 ;  /* 0x00000001ff0c7424 */ /* 0x000fe400078e00ff */
[----:B-1----:R-:W-:-:S07]  /*191c0*/  IMAD.MOV.U32 R13, RZ, RZ, RZ ;  /* 0x000000ffff0d7224 */ /* 0x002fce00078e00ff */
[----:B------:R-:W-:-:S07]  /*191d0*/  LEPC R20, `(.L_x_2805) ;  /* 0x000000001014794e */ /* 0x000fce0000000000 */
[----:B0-2---:R-:W-:Y:S05]  /*191e0*/  CALL.ABS.NOINC R2 ;  /* 0x0000000002007343 */ /* 0x005fea0003c00000 */
.L_x_2805:
[----:B------:R-:W-:Y:S01]  /*191f0*/  ULDC.64 UR4, c[0x0][0x5e8] ;  /* 0x00017a0000047ab9 */ /* 0x000fe20000000a00 */
[----:B------:R-:W-:Y:S02]  /*19200*/  LOP3.LUT P0, RZ, R17, 0xff, RZ, 0xc0, !PT ;  /* 0x000000ff11ff7812 */ /* 0x000fe4000780c0ff */
[----:B------:R-:W-:Y:S02]  /*19210*/  IADD3 R18, P1, R18, UR4, RZ ;  /* 0x0000000412127c10 */ /* 0x000fe4000ff3e0ff */
[----:B-1----:R-:W-:-:S03]  /*19220*/  SEL R3, RZ, 0x1, !P0 ;  /* 0x00000001ff037807 */ /* 0x002fc60004000000 */
[----:B------:R-:W-:-:S05]  /*19230*/  IMAD.X R19, RZ, RZ, UR5, P1 ;  /* 0x00000005ff137e24 */ /* 0x000fca00088e06ff */
[----:B------:R-:W-:Y:S01]  /*19240*/  STG.E.U8 desc[UR58][R18.64], R3 ;  /* 0x0000000312007986 */ /* 0x000fe2000c10113a */
[----:B------:R-:W-:Y:S05]  /*19250*/  EXIT ;  /* 0x000000000000794d */ /* 0x000fea0003800000 */
.L_x_2801:
[----:B------:R-:W-:Y:S04]  /*19260*/  STG.E.U8 desc[UR58][R4.64], R26 ;  /* 0x0000001a04007986 */ /* 0x000fe8000c10113a */
[----:B------:R-:W-:Y:S04]  /*19270*/  STG.E.U8 desc[UR58][R4.64+0x1], R25 ;  /* 0x0000011904007986 */ /* 0x000fe8000c10113a */
[----:B------:R-:W-:Y:S04]  /*19280*/  STG.E.U8 desc[UR58][R4.64+0x2], R22 ;  /* 0x0000021604007986 */ /* 0x000fe8000c10113a */
[----:B------:R-:W-:Y:S01]  /*19290*/  STG.E.U8 desc[UR58][R4.64+0x3], R17 ;  /* 0x0000031104007986 */ /* 0x000fe2000c10113a */
[----:B------:R-:W-:Y:S05]  /*192a0*/  EXIT ;  /* 0x000000000000794d */ /* 0x000fea0003800000 */
.L_x_2799:
[----:B------:R-:W-:Y:S01]  /*192b0*/  ISETP.NE.AND P0, PT, RZ, UR36, PT ;  /* 0x00000024ff007c0c */ /* 0x000fe2000bf05270 */
[----:B------:R-:W-:Y:S02]  /*192c0*/  ULDC.64 UR4, c[0x0][0x5e8] ;  /* 0x00017a0000047ab9 */ /* 0x000fe40000000a00 */
[----:B------:R-:W-:Y:S02]  /*192d0*/  IADD3 R2, P1, R24, UR4, RZ ;  /* 0x0000000418027c10 */ /* 0x000fe4000ff3e0ff */
[----:B------:R-:W-:Y:S02]  /*192e0*/  IADD3 R4, P2, R23, UR4, RZ ;  /* 0x0000000417047c10 */ /* 0x000fe4000ff5e0ff */
[----:B------:R-:W-:Y:S01]  /*192f0*/  IADD3 R6, P3, R19, UR4, RZ ;  /* 0x0000000413067c10 */ /* 0x000fe2000ff7e0ff */
[----:B-1----:R-:W-:Y:S01]  /*19300*/  IMAD.X R3, RZ, RZ, UR5, P1 ;  /* 0x00000005ff037e24 */ /* 0x002fe200088e06ff */
        /* <DEDUP_REMOVED lines=43> */
.L_x_2807:
        /* <DEDUP_REMOVED lines=24> */
.L_x_2808:
        /* <DEDUP_REMOVED lines=24> */
.L_x_2809:
        /* <DEDUP_REMOVED lines=24> */
.L_x_2810:
[----:B------:R-:W-:Y:S01]  /*19a40*/  ULDC.64 UR4, c[0x0][0x5e8] ;  /* 0x00017a0000047ab9 */ /* 0x000fe20000000a00 */
[----:B------:R-:W-:Y:S02]  /*19a50*/  LOP3.LUT P0, RZ, R17, 0xff, RZ, 0xc0, !PT ;  /* 0x000000ff11ff7812 */ /* 0x000fe4000780c0ff */
[----:B------:R-:W-:Y:S02]  /*19a60*/  IADD3 R18, P1, R18, UR4, RZ ;  /* 0x0000000412127c10 */ /* 0x000fe4000ff3e0ff */
[----:B-1----:R-:W-:-:S03]  /*19a70*/  SEL R3, RZ, 0x1, !P0 ;  /* 0x00000001ff037807 */ /* 0x002fc60004000000 */
[----:B------:R-:W-:-:S05]  /*19a80*/  IMAD.X R19, RZ, RZ, UR5, P1 ;  /* 0x00000005ff137e24 */ /* 0x000fca00088e06ff */
[----:B------:R-:W-:Y:S01]  /*19a90*/  STG.E.U8 desc[UR58][R18.64], R3 ;  /* 0x0000000312007986 */ /* 0x000fe2000c10113a */
[----:B------:R-:W-:Y:S05]  /*19aa0*/  EXIT ;  /* 0x000000000000794d */ /* 0x000fea0003800000 */
.L_x_2806:
        /* <DEDUP_REMOVED lines=13> */
.L_x_2772:
        /* <DEDUP_REMOVED lines=31> */
.L_x_2812:
        /* <DEDUP_REMOVED lines=21> */
.L_x_2814:
        /* <DEDUP_REMOVED lines=24> */
.L_x_2815:
        /* <DEDUP_REMOVED lines=24> */
.L_x_2816:
        /* <DEDUP_REMOVED lines=24> */
.L_x_2817:
[----:B------:R-:W-:Y:S01]  /*1a340*/  ULDC.64 UR4, c[0x0][0x5e8] ;  /* 0x00017a0000047ab9 */ /* 0x000fe20000000a00 */
[----:B------:R-:W-:Y:S02]  /*1a350*/  LOP3.LUT P0, RZ, R17, 0xff, RZ, 0xc0, !PT ;  /* 0x000000ff11ff7812 */ /* 0x000fe4000780c0ff */
[----:B------:R-:W-:Y:S02]  /*1a360*/  IADD3 R2, P1, R23, UR4, RZ ;  /* 0x0000000417027c10 */ /* 0x000fe4000ff3e0ff */
[----:B------:R-:W-:-:S03]  /*1a370*/  SEL R5, RZ, 0x1, !P0 ;  /* 0x00000001ff057807 */ /* 0x000fc60004000000 */
[----:B-1----:R-:W-:-:S05]  /*1a380*/  IMAD.X R3, RZ, RZ, UR5, P1 ;  /* 0x00000005ff037e24 */ /* 0x002fca00088e06ff */
[----:B------:R-:W-:Y:S01]  /*1a390*/  STG.E.U8 desc[UR58][R2.64], R5 ;  /* 0x0000000502007986 */ /* 0x000fe2000c10113a */
[----:B------:R-:W-:Y:S05]  /*1a3a0*/  EXIT ;  /* 0x000000000000794d */ /* 0x000fea0003800000 */
.L_x_2813:
[----:B------:R-:W-:Y:S04]  /*1a3b0*/  STG.E.U8 desc[UR58][R4.64], R26 ;  /* 0x0000001a04007986 */ /* 0x000fe8000c10113a */
[----:B------:R-:W-:Y:S04]  /*1a3c0*/  STG.E.U8 desc[UR58][R4.64+0x1], R25 ;  /* 0x0000011904007986 */ /* 0x000fe8000c10113a */
[----:B------:R-:W-:Y:S04]  /*1a3d0*/  STG.E.U8 desc[UR58][R4.64+0x2], R22 ;  /* 0x0000021604007986 */ /* 0x000fe8000c10113a */
[----:B------:R-:W-:Y:S01]  /*1a3e0*/  STG.E.U8 desc[UR58][R4.64+0x3], R17 ;  /* 0x0000031104007986 */ /* 0x000fe2000c10113a */
[----:B------:R-:W-:Y:S05]  /*1a3f0*/  EXIT ;  /* 0x000000000000794d */ /* 0x000fea0003800000 */
.L_x_2811:
[----:B-1----:R-:W-:Y:S01]  /*1a400*/  ISETP.NE.AND P0, PT, R0, RZ, PT ;  /* 0x000000ff0000720c */ /* 0x002fe20003f05270 */
        /* <DEDUP_REMOVED lines=48> */
.L_x_2819:
        /* <DEDUP_REMOVED lines=24> */
.L_x_2820:
        /* <DEDUP_REMOVED lines=24> */
.L_x_2821:
        /* <DEDUP_REMOVED lines=24> */
.L_x_2822:
[----:B------:R-:W-:Y:S01]  /*1ab90*/  ULDC.64 UR4, c[0x0][0x5e8] ;  /* 0x00017a0000047ab9 */ /* 0x000fe20000000a00 */
[----:B------:R-:W-:Y:S02]  /*1aba0*/  LOP3.LUT P0, RZ, R17, 0xff, RZ, 0xc0, !PT ;  /* 0x000000ff11ff7812 */ /* 0x000fe4000780c0ff */
[----:B------:R-:W-:Y:S02]  /*1abb0*/  IADD3 R2, P1, R23, UR4, RZ ;  /* 0x0000000417027c10 */ /* 0x000fe4000ff3e0ff */
[----:B------:R-:W-:-:S03]  /*1abc0*/  SEL R5, RZ, 0x1, !P0 ;  /* 0x00000001ff057807 */ /* 0x000fc60004000000 */
[----:B-1----:R-:W-:-:S05]  /*1abd0*/  IMAD.X R3, RZ, RZ, UR5, P1 ;  /* 0x00000005ff037e24 */ /* 0x002fca00088e06ff */
[----:B------:R-:W-:Y:S01]  /*1abe0*/  STG.E.U8 desc[UR58][R2.64], R5 ;  /* 0x0000000502007986 */ /* 0x000fe2000c10113a */
[----:B------:R-:W-:Y:S05]  /*1abf0*/  EXIT ;  /* 0x000000000000794d */ /* 0x000fea0003800000 */
.L_x_2818:
        /* <DEDUP_REMOVED lines=13> */
.L_x_2823:
        /* <DEDUP_REMOVED lines=11> */
.L_x_7562:


//--------------------- .text._ZN2at6native13reduce_kernelILi512ELi1ENS0_8ReduceOpIiNS0_14func_wrapper_tIbZZZNS0_14or_kernel_cudaERNS_14TensorIteratorEENKUlvE_clEvENKUlvE1_clEvEUlbiE_EEjbLi4ELi4EEEEEvT1_ --------------------------
	.section	.text._ZN2at6native13reduce_kernelILi512ELi1ENS0_8ReduceOpIiNS0_14func_wrapper_tIbZZZNS0_14or_kernel_cudaERNS_14TensorIteratorEENKUlvE_clEvENKUlvE1_clEvEUlbiE_EEjbLi4ELi4EEEEEvT1_,"ax",@progbits
	.align	128
        .global         _ZN2at6native13reduce_kernelILi512ELi1ENS0_8ReduceOpIiNS0_14func_wrapper_tIbZZZNS0_14or_kernel_cudaERNS_14TensorIteratorEENKUlvE_clEvENKUlvE1_clEvEUlbiE_EEjbLi4ELi4EEEEEvT1_
        .type           _ZN2at6native13reduce_kernelILi512ELi1ENS0_8ReduceOpIiNS0_14func_wrapper_tIbZZZNS0_14or_kernel_cudaERNS_14TensorIteratorEENKUlvE_clEvENKUlvE1_clEvEUlbiE_EEjbLi4ELi4EEEEEvT1_,@function
        .size           _ZN2at6native13reduce_kernelILi512ELi1ENS0_8ReduceOpIiNS0_14func_wrapper_tIbZZZNS0_14or_kernel_cudaERNS_14TensorIteratorEENKUlvE_clEvENKUlvE1_clEvEUlbiE_EEjbLi4ELi4EEEEEvT1_,(.L_x_7563 - _ZN2at6native13reduce_kernelILi512ELi1ENS0_8ReduceOpIiNS0_14func_wrapper_tIbZZZNS0_14or_kernel_cudaERNS_14TensorIteratorEENKUlvE_clEvENKUlvE1_clEvEUlbiE_EEjbLi4ELi4EEEEEvT1_)
        .other          _ZN2at6native13reduce_kernelILi512ELi1ENS0_8ReduceOpIiNS0_14func_wrapper_tIbZZZNS0_14or_kernel_cudaERNS_14TensorIteratorEENKUlvE_clEvENKUlvE1_clEvEUlbiE_EEjbLi4ELi4EEEEEvT1_,@"STO_CUDA_ENTRY STV_DEFAULT"
_ZN2at6native13reduce_kernelILi512ELi1ENS0_8ReduceOpIiNS0_14func_wrapper_tIbZZZNS0_14or_kernel_cudaERNS_14TensorIteratorEENKUlvE_clEvENKUlvE1_clEvEUlbiE_EEjbLi4ELi4EEEEEvT1_:
.text._ZN2at6native13reduce_kernelILi512ELi1ENS0_8ReduceOpIiNS0_14func_wrapper_tIbZZZNS0_14or_kernel_cudaERNS_14TensorIteratorEENKUlvE_clEvENKUlvE1_clEvEUlbiE_EEjbLi4ELi4EEEEEvT1_:
        /* <DEDUP_REMOVED lines=286> */
.L_x_2824:
        /* <DEDUP_REMOVED lines=49> */
.L_x_2833:
[----:B------:R-:W-:Y:S05]  /*14f0*/  BSYNC B3 ;  /* 0x0000000000037941 */ /* 0x000fea0003800000 */
.L_x_2832:
        /* <DEDUP_REMOVED lines=9> */
[----:B--2---:R-:W-:-:S04]  /*1590*/  ISETP.NE.AND P0, PT, R6, RZ, PT ;  /* 0x000000ff0600720c */ /* 0x004fc80003f05270 */
[----:B------:R-:W-:-:S04]  /*15a0*/  ISETP.NE.OR P0, PT, R4, RZ, P0 ;  /* 0x000000ff0400720c */ /* 0x000fc80000705670 */
[----:B------:R-:W-:-:S09]  /*15b0*/  SEL R9, RZ, 0x1, !P0 ;  /* 0x00000001ff097807 */ /* 0x000fd20004000000 */
.L_x_2831:
[----:B------:R-:W-:Y:S05]  /*15c0*/  BSYNC B2 ;  /* 0x0000000000027941 */ /* 0x000fea0003800000 */
.L_x_2830:
[C---:B------:R-:W-:Y:S02]  /*15d0*/  IADD3 R7, P0, -R11.reuse, 0x4, RZ ;  /* 0x000000040b077810 */ /* 0x040fe40007f1e1ff */
[----:B------:R-:W-:Y:S02]  /*15e0*/  IADD3 R10, R11, -0x4, R2 ;  /* 0xfffffffc0b0a7810 */ /* 0x000fe40007ffe002 */
[----:B------:R-:W-:Y:S02]  /*15f0*/  LEA R12, P1, R7, R12, 0x2 ;  /* 0x0000000c070c7211 */ /* 0x000fe400078210ff */
[----:B------:R-:W-:-:S04]  /*1600*/  IADD3.X R4, RZ, -0x1, RZ, P0, !PT ;  /* 0xffffffffff047810 */ /* 0x000fc800007fe4ff */
[----:B------:R-:W-:-:S07]  /*1610*/  LEA.HI.X R13, R7, R13, R4, 0x2, P1 ;  /* 0x0000000d070d7211 */ /* 0x000fce00008f1404 */
.L_x_2829:
[----:B------:R-:W-:Y:S05]  /*1620*/  BSYNC B1 ;  /* 0x0000000000017941 */ /* 0x000fea0003800000 */
.L_x_2828:
        /* <DEDUP_REMOVED lines=11> */
.L_x_2836:
[----:B------:R-:W-:Y:S01]  /*16e0*/  IMAD.WIDE.U32 R4, R17, 0x10, R12 ;  /* 0x0000001011047825 */ /* 0x000fe200078e000c */
[----:B------:R-:W-:-:S05]  /*16f0*/  ULDC UR4, c[0x0][0x220] ;  /* 0x0000880000047ab9 */ /* 0x000fca0000000800 */
[----:B------:R-:W2:Y:S01]  /*1700*/  LDG.E.128 R4, desc[UR36][R4.64] ;  /* 0x0000002404047981 */ /* 0x000ea2000c1e1d00 */
[----:B------:R-:W-:Y:S01]  /*1710*/  VIADD R17, R17, UR4 ;  /* 0x0000000411117c36 */ /* 0x000fe20008000000 */
[----:B------:R-:W-:Y:S02]  /*1720*/  LOP3.LUT P2, RZ, R9, 0xff, RZ, 0xc0, !PT ;  /* 0x000000ff09ff7812 */ /* 0x000fe4000784c0ff */
[----:B------:R-:W-:Y:S02]  /*1730*/  LOP3.LUT P3, RZ, R16, 0xff, RZ, 0xc0, !PT ;  /* 0x000000ff10ff7812 */ /* 0x000fe4000786c0ff */
[----:B------:R-:W-:Y:S02]  /*1740*/  LEA R9, R17, 0x3, 0x2 ;  /* 0x0000000311097811 */ /* 0x000fe400078e10ff */
[----:B------:R-:W-:Y:S02]  /*1750*/  LOP3.LUT P0, RZ, R2, 0xff, RZ, 0xc0, !PT ;  /* 0x000000ff02ff7812 */ /* 0x000fe4000780c0ff */
[----:B------:R-:W-:-:S02]  /*1760*/  ISETP.GE.U32.AND P6, PT, R9, R10, PT ;  /* 0x0000000a0900720c */ /* 0x000fc40003fc6070 */
[----:B------:R-:W-:Y:S02]  /*1770*/  LOP3.LUT P1, RZ, R11, 0xff, RZ, 0xc0, !PT ;  /* 0x000000ff0bff7812 */ /* 0x000fe4000782c0ff */
[----:B--2---:R-:W-:Y:S02]  /*1780*/  ISETP.NE.OR P2, PT, R4, RZ, P2 ;  /* 0x000000ff0400720c */ /* 0x004fe40001745670 */
[----:B------:R-:W-:Y:S02]  /*1790*/  ISETP.NE.OR P3, PT, R5, RZ, P3 ;  /* 0x000000ff0500720c */ /* 0x000fe40001f65670 */
[----:B------:R-:W-:Y:S02]  /*17a0*/  ISETP.NE.OR P0, PT, R6, RZ, P0 ;  /* 0x000000ff0600720c */ /* 0x000fe40000705670 */
[----:B------:R-:W-:Y:S02]  /*17b0*/  ISETP.NE.OR P1, PT, R7, RZ, P1 ;  /* 0x000000ff0700720c */ /* 0x000fe40000f25670 */
[----:B------:R-:W-:-:S02]  /*17c0*/  SEL R9, RZ, 0x1, !P2 ;  /* 0x00000001ff097807 */ /* 0x000fc40005000000 */
[----:B------:R-:W-:Y:S02]  /*17d0*/  SEL R16, RZ, 0x1, !P3 ;  /* 0x00000001ff107807 */ /* 0x000fe40005800000 */
[----:B------:R-:W-:Y:S02]  /*17e0*/  SEL R2, RZ, 0x1, !P0 ;  /* 0x00000001ff027807 */ /* 0x000fe40004000000 */
[----:B------:R-:W-:Y:S01]  /*17f0*/  SEL R11, RZ, 0x1, !P1 ;  /* 0x00000001ff0b7807 */ /* 0x000fe20004800000 */
[----:B------:R-:W-:Y:S06]  /*1800*/  @!P6 BRA `(.L_x_2836) ;  /* 0xfffffffc00b4e947 */ /* 0x000fec000383ffff */
.L_x_2835:
[----:B------:R-:W-:Y:S05]  /*1810*/  BSYNC B1 ;  /* 0x0000000000017941 */ /* 0x000fea0003800000 */
.L_x_2834:
        /* <DEDUP_REMOVED lines=8> */
.L_x_2838:
[----:B------:R-:W-:Y:S05]  /*18a0*/  BSYNC B1 ;  /* 0x0000000000017941 */ /* 0x000fea0003800000 */
.L_x_2837:
        /* <DEDUP_REMOVED lines=10> */
[----:B------:R-:W-:-:S04]  /*1950*/  LOP3.LUT P0, RZ, R9, 0xff, RZ, 0xc0, !PT ;  /* 0x000000ff09ff7812 */ /* 0x000fc8000780c0ff */
[----:B--2---:R-:W-:-:S04]  /*1960*/  ISETP.NE.OR P0, PT, R12, RZ, P0 ;  /* 0x000000ff0c00720c */ /* 0x004fc80000705670 */
[----:B------:R-:W-:-:S09]  /*1970*/  SEL R9, RZ, 0x1, !P0 ;  /* 0x00000001ff097807 */ /* 0x000fd20004000000 */
.L_x_2840:
[----:B------:R-:W-:Y:S05]  /*1980*/  BSYNC B1 ;  /* 0x0000000000017941 */ /* 0x000fea0003800000 */
.L_x_2839:
[----:B------:R-:W-:-:S04]  /*1990*/  LOP3.LUT P0, RZ, R16, 0xff, R9, 0xc8, !PT ;  /* 0x000000ff10ff7812 */ /* 0x000fc8000780c809 */
[----:B------:R-:W-:-:S04]  /*19a0*/  SEL R5, RZ, 0x1, !P0 ;  /* 0x00000001ff057807 */ /* 0x000fc80004000000 */
[----:B------:R-:W-:-:S04]  /*19b0*/  LOP3.LUT P0, RZ, R2, 0xff, R5, 0xc8, !PT ;  /* 0x000000ff02ff7812 */ /* 0x000fc8000780c805 */
[----:B------:R-:W-:-:S04]  /*19c0*/  SEL R2, RZ, 0x1, !P0 ;  /* 0x00000001ff027807 */ /* 0x000fc80004000000 */
[----:B------:R-:W-:-:S04]  /*19d0*/  LOP3.LUT P0, RZ, R11, 0xff, R2, 0xc8, !PT ;  /* 0x000000ff0bff7812 */ /* 0x000fc8000780c802 */
[----:B------:R-:W-:Y:S01]  /*19e0*/  SEL R17, RZ, 0x1, !P0 ;  /* 0x00000001ff117807 */ /* 0x000fe20004000000 */
[----:B------:R-:W-:Y:S08]  /*19f0*/  BRA `(.L_x_2826) ;  /* 0x0000009800707947 */ /* 0x000ff00003800000 */
.L_x_2827:
        /* <DEDUP_REMOVED lines=25> */
.L_x_2849:
        /* <DEDUP_REMOVED lines=293> */
.L_x_2845:
        /* <DEDUP_REMOVED lines=8> */
[----:B-1----:R-:W-:Y:S01]  /*2e60*/  MOV R10, RZ ;  /* 0x000000ff000a7202 */ /* 0x002fe20000000f00 */
[----:B------:R-:W-:Y:S01]  /*2e70*/  IMAD.MOV.U32 R11, RZ, RZ, R5 ;  /* 0x000000ffff0b7224 */ /* 0x000fe200078e0005 */
        /* <DEDUP_REMOVED lines=241> */
.L_x_2846:
[----:B------:R-:W-:-:S04]  /*3d90*/  LOP3.LUT R17, R2, 0xfffffffc, RZ, 0xc0, !PT ;  /* 0xfffffffc02117812 */ /* 0x000fc800078ec0ff */
[----:B------:R-:W-:-:S05]  /*3da0*/  IADD3 R16, P0, R12, R17, RZ ;  /* 0x000000110c107210 */ /* 0x000fca0007f1e0ff */
[----:B------:R-:W-:-:S05]  /*3db0*/  IMAD.X R17, RZ, RZ, R13, P0 ;  /* 0x000000ffff117224 */ /* 0x000fca00000e060d */
[----:B-1----:R1:W5:Y:S01]  /*3dc0*/  LDG.E R11, desc[UR36][R16.64] ;  /* 0x00000024100b7981 */ /* 0x002362000c1e1900 */
[----:B------:R-:W-:Y:S01]  /*3dd0*/  IADD3 R5, R5, R4, RZ ;  /* 0x0000000405057210 */ /* 0x000fe20007ffe0ff */
[----:B------:R-:W-:Y:S01]  /*3de0*/  IMAD.MOV.U32 R2, RZ, RZ, RZ ;  /* 0x000000ffff027224 */ /* 0x000fe200078e00ff */
[----:B------:R-:W-:Y:S01]  /*3df0*/  MOV R10, RZ ;  /* 0x000000ff000a7202 */ /* 0x000fe20000000f00 */
        /* <DEDUP_REMOVED lines=244> */
.L_x_2847:
[----:B-1----:R-:W-:-:S04]  /*4d40*/  LOP3.LUT R17, R10, 0xfffffffc, RZ, 0xc0, !PT ;  /* 0xfffffffc0a117812 */ /* 0x002fc800078ec0ff */
[----:B------:R-:W-:-:S04]  /*4d50*/  IADD3 R16, P0, R12, R17, RZ ;  /* 0x000000110c107210 */ /* 0x000fc80007f1e0ff */
[----:B------:R-:W-:-:S05]  /*4d60*/  IADD3.X R17, RZ, R13, RZ, P0, !PT ;  /* 0x0000000dff117210 */ /* 0x000fca00007fe4ff */
[----:B------:R1:W5:Y:S01]  /*4d70*/  LDG.E R10, desc[UR36][R16.64] ;  /* 0x00000024100a7981 */ /* 0x000362000c1e1900 */
        /* <DEDUP_REMOVED lines=245> */
.L_x_2848:
[----:B-1----:R-:W-:Y:S01]  /*5cd0*/  LOP3.LUT R17, R2, 0xfffffffc, RZ, 0xc0, !PT ;  /* 0xfffffffc02117812 */ /* 0x002fe200078ec0ff */
[----:B------:R-:W-:-:S03]  /*5ce0*/  ULDC UR4, c[0x0][0x218] ;  /* 0x0000860000047ab9 */ /* 0x000fc60000000800 */
[----:B------:R-:W-:-:S05]  /*5cf0*/  IADD3 R16, P0, R12, R17, RZ ;  /* 0x000000110c107210 */ /* 0x000fca0007f1e0ff */
[----:B------:R-:W-:-:S05]  /*5d00*/  IMAD.X R17, RZ, RZ, R13, P0 ;  /* 0x000000ffff117224 */ /* 0x000fca00000e060d */
[----:B------:R-:W2:Y:S01]  /*5d10*/  LDG.E R22, desc[UR36][R16.64] ;  /* 0x0000002410167981 */ /* 0x000ea2000c1e1900 */
[----:B------:R-:W-:Y:S01]  /*5d20*/  IADD3 R5, R5, R4, RZ ;  /* 0x0000000405057210 */ /* 0x000fe20007ffe0ff */
[----:B------:R-:W-:Y:S01]  /*5d30*/  IMAD.U32 R2, RZ, RZ, UR4 ;  /* 0x00000004ff027e24 */ /* 0x000fe2000f8e00ff */
[----:B------:R-:W-:Y:S02]  /*5d40*/  LOP3.LUT P2, RZ, R9, 0xff, RZ, 0xc0, !PT ;  /* 0x000000ff09ff7812 */ /* 0x000fe4000784c0ff */
[----:B------:R-:W-:Y:S01]  /*5d50*/  LOP3.LUT P3, RZ, R8, 0xff, RZ, 0xc0, !PT ;  /* 0x000000ff08ff7812 */ /* 0x000fe2000786c0ff */
[----:B------:R-:W-:Y:S01]  /*5d60*/  IMAD R9, R4, 0x3, R5 ;  /* 0x0000000304097824 */ /* 0x000fe200078e0205 */
[----:B------:R-:W-:Y:S02]  /*5d70*/  LOP3.LUT P0, RZ, R7, 0xff, RZ, 0xc0, !PT ;  /* 0x000000ff07ff7812 */ /* 0x000fe4000780c0ff */
[----:B------:R-:W-:Y:S02]  /*5d80*/  LOP3.LUT P1, RZ, R6, 0xff, RZ, 0xc0, !PT ;  /* 0x000000ff06ff7812 */ /* 0x000fe4000782c0ff */
[----:B------:R-:W-:-:S02]  /*5d90*/  ISETP.GE.U32.AND P5, PT, R9, R2, PT ;  /* 0x000000020900720c */ /* 0x000fc40003fa6070 */
[----:B-----5:R-:W-:Y:S02]  /*5da0*/  ISETP.NE.OR P2, PT, R21, RZ, P2 ;  /* 0x000000ff1500720c */ /* 0x020fe40001745670 */
[----:B------:R-:W-:Y:S02]  /*5db0*/  ISETP.NE.OR P3, PT, R11, RZ, P3 ;  /* 0x000000ff0b00720c */ /* 0x000fe40001f65670 */
[----:B------:R-:W-:Y:S02]  /*5dc0*/  ISETP.NE.OR P0, PT, R10, RZ, P0 ;  /* 0x000000ff0a00720c */ /* 0x000fe40000705670 */
[----:B------:R-:W-:Y:S02]  /*5dd0*/  SEL R9, RZ, 0x1, !P2 ;  /* 0x00000001ff097807 */ /* 0x000fe40005000000 */
[----:B------:R-:W-:Y:S02]  /*5de0*/  SEL R8, RZ, 0x1, !P3 ;  /* 0x00000001ff087807 */ /* 0x000fe40005800000 */
[----:B------:R-:W-:-:S02]  /*5df0*/  SEL R7, RZ, 0x1, !P0 ;  /* 0x00000001ff077807 */ /* 0x000fc40004000000 */
[----:B--2---:R-:W-:-:S04]  /*5e00*/  ISETP.NE.OR P1, PT, R22, RZ, P1 ;  /* 0x000000ff1600720c */ /* 0x004fc80000f25670 */
[----:B------:R-:W-:Y:S01]  /*5e10*/  SEL R6, RZ, 0x1, !P1 ;  /* 0x00000001ff067807 */ /* 0x000fe20004800000 */
[----:B------:R-:W-:Y:S08]  /*5e20*/  @!P5 BRA `(.L_x_2849) ;  /* 0xffffffbc0058d947 */ /* 0x000ff0000383ffff */
[----:B------:R-:W-:Y:S05]  /*5e30*/  BSYNC B2 ;  /* 0x0000000000027941 */ /* 0x000fea0003800000 */
.L_x_2844:
[----:B------:R-:W-:Y:S05]  /*5e40*/  BSYNC B1 ;  /* 0x0000000000017941 */ /* 0x000fea0003800000 */
.L_x_2843:
        /* <DEDUP_REMOVED lines=280> */
.L_x_2852:
[----:B------:R-:W-:-:S04]  /*6fd0*/  LOP3.LUT R17, R21, 0xfffffffc, RZ, 0xc0, !PT ;  /* 0xfffffffc15117812 */ /* 0x000fc800078ec0ff */
[----:B------:R-:W-:-:S04]  /*6fe0*/  IADD3 R16, P2, R12, R17, RZ ;  /* 0x000000110c107210 */ /* 0x000fc80007f5e0ff */
[----:B------:R-:W-:-:S05]  /*6ff0*/  IADD3.X R17, RZ, R13, RZ, P2, !PT ;  /* 0x0000000dff117210 */ /* 0x000fca00017fe4ff */
[----:B------:R1:W5:Y:S01]  /*7000*/  LDG.E R21, desc[UR36][R16.64] ;  /* 0x0000002410157981 */ /* 0x000362000c1e1900 */
        /* <DEDUP_REMOVED lines=277> */
.L_x_2853:
        /* <DEDUP_REMOVED lines=281> */
.L_x_2854:
        /* <DEDUP_REMOVED lines=281> */
.L_x_2855:
[----:B------:R-:W-:-:S04]  /*a480*/  LOP3.LUT R23, R22, 0xfffffffc, RZ, 0xc0, !PT ;  /* 0xfffffffc16177812 */ /* 0x000fc800078ec0ff */
[----:B------:R-:W-:-:S05]  /*a490*/  IADD3 R22, P1, R12, R23, RZ ;  /* 0x000000170c167210 */ /* 0x000fca0007f3e0ff */
[----:B------:R-:W-:-:S05]  /*a4a0*/  IMAD.X R23, RZ, RZ, R13, P1 ;  /* 0x000000ffff177224 */ /* 0x000fca00008e060d */
[----:B------:R1:W5:Y:S03]  /*a4b0*/  LDG.E R22, desc[UR36][R22.64] ;  /* 0x0000002416167981 */ /* 0x000366000c1e1900 */
.L_x_2851:
[----:B------:R-:W-:Y:S05]  /*a4c0*/  BSYNC B1 ;  /* 0x0000000000017941 */ /* 0x000fea0003800000 */
.L_x_2850:
[----:B------:R-:W-:Y:S04]  /*a4d0*/  BSSY B1, `(.L_x_2856) ;  /* 0x0000017000017945 */ /* 0x000fe80003800000 */
[----:B------:R-:W-:Y:S05]  /*a4e0*/  @P0 BRA `(.L_x_2857) ;  /* 0x0000000000540947 */ /* 0x000fea0003800000 */
[----:B------:R-:W-:Y:S02]  /*a4f0*/  IADD3 R5, R5, R4, RZ ;  /* 0x0000000405057210 */ /* 0x000fe40007ffe0ff */
[----:B------:R-:W-:Y:S02]  /*a500*/  LOP3.LUT P0, RZ, R9, 0xff, RZ, 0xc0, !PT ;  /* 0x000000ff09ff7812 */ /* 0x000fe4000780c0ff */
[----:B------:R-:W-:Y:S02]  /*a510*/  ISETP.GE.U32.AND P1, PT, R5, R2, PT ;  /* 0x000000020500720c */ /* 0x000fe40003f26070 */
[----:B-----5:R-:W-:-:S04]  /*a520*/  ISETP.NE.OR P0, PT, R21, RZ, P0 ;  /* 0x000000ff1500720c */ /* 0x020fc80000705670 */
[----:B------:R-:W-:-:S07]  /*a530*/  SEL R9, RZ, 0x1, !P0 ;  /* 0x00000001ff097807 */ /* 0x000fce0004000000 */
[----:B------:R-:W-:Y:S05]  /*a540*/  @P1 BRA `(.L_x_2857) ;  /* 0x00000000003c1947 */ /* 0x000fea0003800000 */
[----:B------:R-:W-:Y:S01]  /*a550*/  IMAD.IADD R5, R5, 0x1, R4 ;  /* 0x0000000105057824 */ /* 0x000fe200078e0204 */
[----:B------:R-:W-:-:S04]  /*a560*/  LOP3.LUT P0, RZ, R8, 0xff, RZ, 0xc0, !PT ;  /* 0x000000ff08ff7812 */ /* 0x000fc8000780c0ff */
[----:B------:R-:W-:Y:S02]  /*a570*/  ISETP.GE.U32.AND P1, PT, R5, R2, PT ;  /* 0x000000020500720c */ /* 0x000fe40003f26070 */
[----:B------:R-:W-:-:S04]  /*a580*/  ISETP.NE.OR P0, PT, R11, RZ, P0 ;  /* 0x000000ff0b00720c */ /* 0x000fc80000705670 */
[----:B------:R-:W-:-:S07]  /*a590*/  SEL R8, RZ, 0x1, !P0 ;  /* 0x00000001ff087807 */ /* 0x000fce0004000000 */
[----:B------:R-:W-:Y:S05]  /*a5a0*/  @P1 BRA `(.L_x_2857) ;  /* 0x0000000000241947 */ /* 0x000fea0003800000 */
[----:B------:R-:W-:Y:S02]  /*a5b0*/  IADD3 R5, R5, R4, RZ ;  /* 0x0000000405057210 */ /* 0x000fe40007ffe0ff */
[----:B------:R-:W-:Y:S02]  /*a5c0*/  LOP3.LUT P0, RZ, R7, 0xff, RZ, 0xc0, !PT ;  /* 0x000000ff07ff7812 */ /* 0x000fe4000780c0ff */
[----:B------:R-:W-:Y:S02]  /*a5d0*/  ISETP.GE.U32.AND P2, PT, R5, R2, PT ;  /* 0x000000020500720c */ /* 0x000fe40003f46070 */
[----:B------:R-:W-:-:S04]  /*a5e0*/  ISETP.NE.OR P0, PT, R10, RZ, P0 ;  /* 0x000000ff0a00720c */ /* 0x000fc80000705670 */
[----:B------:R-:W-:-:S07]  /*a5f0*/  SEL R7, RZ, 0x1, !P0 ;  /* 0x00000001ff077807 */ /* 0x000fce0004000000 */
[----:B------:R-:W-:-:S04]  /*a600*/  @!P2 LOP3.LUT P1, RZ, R6, 0xff, RZ, 0xc0, !PT ;  /* 0x000000ff06ffa812 */ /* 0x000fc8000782c0ff */
[----:B------:R-:W-:-:S04]  /*a610*/  @!P2 ISETP.NE.OR P1, PT, R22, RZ, P1 ;  /* 0x000000ff1600a20c */ /* 0x000fc80000f25670 */
[----:B------:R-:W-:-:S04]  /*a620*/  @!P2 SEL R2, RZ, 0x1, !P1 ;  /* 0x00000001ff02a807 */ /* 0x000fc80004800000 */
[----:B------:R-:W-:-:S07]  /*a630*/  @!P2 PRMT R6, R2, 0x7610, R6 ;  /* 0x000076100206a816 */ /* 0x000fce0000000006 */
.L_x_2857:
[----:B------:R-:W-:Y:S05]  /*a640*/  BSYNC B1 ;  /* 0x0000000000017941 */ /* 0x000fea0003800000 */
.L_x_2856:
[----:B------:R-:W-:-:S04]  /*a650*/  LOP3.LUT P0, RZ, R8, 0xff, R9, 0xc8, !PT ;  /* 0x000000ff08ff7812 */ /* 0x000fc8000780c809 */
[----:B------:R-:W-:-:S04]  /*a660*/  SEL R2, RZ, 0x1, !P0 ;  /* 0x00000001ff027807 */ /* 0x000fc80004000000 */
[----:B------:R-:W-:-:S04]  /*a670*/  LOP3.LUT P0, RZ, R7, 0xff, R2, 0xc8, !PT ;  /* 0x000000ff07ff7812 */ /* 0x000fc8000780c802 */
[----:B------:R-:W-:-:S04]  /*a680*/  SEL R5, RZ, 0x1, !P0 ;  /* 0x00000001ff057807 */ /* 0x000fc80004000000 */
[----:B------:R-:W-:-:S04]  /*a690*/  LOP3.LUT P0, RZ, R6, 0xff, R5, 0xc8, !PT ;  /* 0x000000ff06ff7812 */ /* 0x000fc8000780c805 */
[----:B------:R-:W-:Y:S01]  /*a6a0*/  SEL R17, RZ, 0x1, !P0 ;  /* 0x00000001ff117807 */ /* 0x000fe20004000000 */
[----:B------:R-:W-:Y:S08]  /*a6b0*/  BRA `(.L_x_2826) ;  /* 0x0000000c00407947 */ /* 0x000ff00003800000 */
.L_x_2842:
        /* <DEDUP_REMOVED lines=10> */
.L_x_2860:
[----:B------:R-:W-:Y:S02]  /*a760*/  IMAD.IADD R9, R4, 0x1, R5 ;  /* 0x0000000104097824 */ /* 0x000fe400078e0205 */
[----:B------:R-:W-:-:S03]  /*a770*/  IMAD R21, R18, R5, RZ ;  /* 0x0000000512157224 */ /* 0x000fc600078e02ff */
[----:B------:R-:W-:Y:S01]  /*a780*/  IADD3 R11, R9, R4, RZ ;  /* 0x00000004090b7210 */ /* 0x000fe20007ffe0ff */
[----:B------:R-:W-:Y:S02]  /*a790*/  IMAD R9, R18, R9, RZ ;  /* 0x0000000912097224 */ /* 0x000fe400078e02ff */
[----:B------:R-:W-:-:S04]  /*a7a0*/  IMAD.WIDE.U32 R20, R21, 0x4, R12 ;  /* 0x0000000415147825 */ /* 0x000fc800078e000c */
[----:B------:R-:W-:Y:S02]  /*a7b0*/  IMAD.IADD R5, R11, 0x1, R4 ;  /* 0x000000010b057824 */ /* 0x000fe400078e0204 */
[C---:B------:R-:W-:Y:S01]  /*a7c0*/  IMAD R11, R18.reuse, R11, RZ ;  /* 0x0000000b120b7224 */ /* 0x040fe200078e02ff */
[----:B------:R-:W2:Y:S01]  /*a7d0*/  LDG.E R20, desc[UR36][R20.64] ;  /* 0x0000002414147981 */ /* 0x000ea2000c1e1900 */
[----:B------:R-:W-:Y:S02]  /*a7e0*/  IMAD R23, R18, R5, RZ ;  /* 0x0000000512177224 */ /* 0x000fe400078e02ff */
[----:B------:R-:W-:-:S04]  /*a7f0*/  IMAD.WIDE.U32 R8, R9, 0x4, R12 ;  /* 0x0000000409087825 */ /* 0x000fc800078e000c */
[--C-:B------:R-:W-:Y:S02]  /*a800*/  IMAD.WIDE.U32 R10, R11, 0x4, R12.reuse ;  /* 0x000000040b0a7825 */ /* 0x100fe400078e000c */
[----:B------:R-:W3:Y:S02]  /*a810*/  LDG.E R8, desc[UR36][R8.64] ;  /* 0x0000002408087981 */ /* 0x000ee4000c1e1900 */
[----:B------:R-:W-:Y:S02]  /*a820*/  IMAD.WIDE.U32 R22, R23, 0x4, R12 ;  /* 0x0000000417167825 */ /* 0x000fe400078e000c */
[----:B------:R-:W4:Y:S04]  /*a830*/  LDG.E R10, desc[UR36][R10.64] ;  /* 0x000000240a0a7981 */ /* 0x000f28000c1e1900 */
[----:B------:R-:W5:Y:S01]  /*a840*/  LDG.E R22, desc[UR36][R22.64] ;  /* 0x0000002416167981 */ /* 0x000f62000c1e1900 */
[----:B------:R-:W-:-:S05]  /*a850*/  IADD3 R5, R5, R4, RZ ;  /* 0x0000000405057210 */ /* 0x000fca0007ffe0ff */
[----:B------:R-:W-:-:S05]  /*a860*/  IMAD R19, R4, 0x3, R5 ;  /* 0x0000000304137824 */ /* 0x000fca00078e0205 */
[----:B------:R-:W-:Y:S02]  /*a870*/  ISETP.GE.U32.AND P6, PT, R19, R2, PT ;  /* 0x000000021300720c */ /* 0x000fe40003fc6070 */
[----:B------:R-:W-:Y:S02]  /*a880*/  LOP3.LUT P0, RZ, R17, 0xff, RZ, 0xc0, !PT ;  /* 0x000000ff11ff7812 */ /* 0x000fe4000780c0ff */
[----:B------:R-:W-:Y:S02]  /*a890*/  LOP3.LUT P3, RZ, R16, 0xff, RZ, 0xc0, !PT ;  /* 0x000000ff10ff7812 */ /* 0x000fe4000786c0ff */
[----:B------:R-:W-:Y:S02]  /*a8a0*/  LOP3.LUT P4, RZ, R7, 0xff, RZ, 0xc0, !PT ;  /* 0x000000ff07ff7812 */ /* 0x000fe4000788c0ff */
[----:B------:R-:W-:Y:S02]  /*a8b0*/  LOP3.LUT P5, RZ, R6, 0xff, RZ, 0xc0, !PT ;  /* 0x000000ff06ff7812 */ /* 0x000fe400078ac0ff */
[----:B--2---:R-:W-:-:S02]  /*a8c0*/  ISETP.NE.OR P0, PT, R20, RZ, P0 ;  /* 0x000000ff1400720c */ /* 0x004fc40000705670 */
[----:B------:R-:W-:Y:S02]  /*a8d0*/  ISETP.NE.AND P2, PT, R20, RZ, PT ;  /* 0x000000ff1400720c */ /* 0x000fe40003f45270 */
[----:B------:R-:W-:Y:S02]  /*a8e0*/  SEL R17, RZ, 0x1, !P0 ;  /* 0x00000001ff117807 */ /* 0x000fe40004000000 */
[----:B---3--:R-:W-:Y:S02]  /*a8f0*/  ISETP.NE.OR P3, PT, R8, RZ, P3 ;  /* 0x000000ff0800720c */ /* 0x008fe40001f65670 */
[----:B----4-:R-:W-:Y:S02]  /*a900*/  ISETP.NE.OR P4, PT, R10, RZ, P4 ;  /* 0x000000ff0a00720c */ /* 0x010fe40002785670 */
[----:B-----5:R-:W-:Y:S02]  /*a910*/  ISETP.NE.OR P5, PT, R22, RZ, P5 ;  /* 0x000000ff1600720c */ /* 0x020fe40002fa5670 */
[----:B------:R-:W-:-:S02]  /*a920*/  SEL R16, RZ, 0x1, !P3 ;  /* 0x00000001ff107807 */ /* 0x000fc40005800000 */
[----:B------:R-:W-:Y:S02]  /*a930*/  ISETP.NE.AND P1, PT, R8, RZ, PT ;  /* 0x000000ff0800720c */ /* 0x000fe40003f25270 */
[----:B------:R-:W-:Y:S02]  /*a940*/  ISETP.NE.AND P0, PT, R10, RZ, PT ;  /* 0x000000ff0a00720c */ /* 0x000fe40003f05270 */
[----:B------:R-:W-:Y:S02]  /*a950*/  ISETP.NE.AND P3, PT, R22, RZ, PT ;  /* 0x000000ff1600720c */ /* 0x000fe40003f65270 */
[----:B------:R-:W-:Y:S02]  /*a960*/  SEL R7, RZ, 0x1, !P4 ;  /* 0x00000001ff077807 */ /* 0x000fe40006000000 */
[----:B------:R-:W-:Y:S01]  /*a970*/  SEL R6, RZ, 0x1, !P5 ;  /* 0x00000001ff067807 */ /* 0x000fe20006800000 */
[----:B------:R-:W-:Y:S08]  /*a980*/  @!P6 BRA `(.L_x_2860) ;  /* 0xfffffffc0074e947 */ /* 0x000ff0000383ffff */
[----:B------:R-:W-:Y:S05]  /*a990*/  BSYNC B2 ;  /* 0x0000000000027941 */ /* 0x000fea0003800000 */
.L_x_2859:
[----:B------:R-:W-:Y:S05]  /*a9a0*/  BSYNC B1 ;  /* 0x0000000000017941 */ /* 0x000fea0003800000 */
.L_x_2858:
[----:B------:R-:W-:Y:S01]  /*a9b0*/  ISETP.GE.U32.AND P4, PT, R5, R2, PT ;  /* 0x000000020500720c */ /* 0x000fe20003f86070 */
[----:B------:R-:W-:-:S12]  /*a9c0*/  BSSY B1, `(.L_x_2861) ;  /* 0x000001a000017945 */ /* 0x000fd80003800000 */
[----:B------:R-:W-:Y:S05]  /*a9d0*/  @P4 BRA `(.L_x_2862) ;  /* 0x0000000000604947 */ /* 0x000fea0003800000 */
[----:B------:R-:W-:-:S04]  /*a9e0*/  IMAD R9, R18, R5, RZ ;  /* 0x0000000512097224 */ /* 0x000fc800078e02ff */
[----:B------:R-:W-:-:S06]  /*a9f0*/  IMAD.WIDE.U32 R8, R9, 0x4, R12 ;  /* 0x0000000409087825 */ /* 0x000fcc00078e000c */
[----:B------:R-:W2:Y:S01]  /*aa00*/  LDG.E R8, desc[UR36][R8.64] ;  /* 0x0000002408087981 */ /* 0x000ea2000c1e1900 */
[----:B------:R-:W-:-:S05]  /*aa10*/  IMAD.IADD R11, R5, 0x1, R4 ;  /* 0x00000001050b7824 */ /* 0x000fca00078e0204 */
[----:B------:R-:W-:Y:S02]  /*aa20*/  ISETP.GE.U32.AND P5, PT, R11, R2, PT ;  /* 0x000000020b00720c */ /* 0x000fe40003fa6070 */
[----:B--2---:R-:W-:-:S11]  /*aa30*/  ISETP.NE.AND P2, PT, R8, RZ, PT ;  /* 0x000000ff0800720c */ /* 0x004fd60003f45270 */
[----:B------:R-:W-:Y:S05]  /*aa40*/  @P5 BRA `(.L_x_2862) ;  /* 0x0000000000445947 */ /* 0x000fea0003800000 */
[----:B------:R-:W-:-:S04]  /*aa50*/  IMAD R9, R18, R11, RZ ;  /* 0x0000000b12097224 */ /* 0x000fc800078e02ff */
[----:B------:R-:W-:-:S06]  /*aa60*/  IMAD.WIDE.U32 R8, R9, 0x4, R12 ;  /* 0x0000000409087825 */ /* 0x000fcc00078e000c */
[----:B------:R-:W2:Y:S01]  /*aa70*/  LDG.E R8, desc[UR36][R8.64] ;  /* 0x0000002408087981 */ /* 0x000ea2000c1e1900 */
[----:B------:R-:W-:-:S04]  /*aa80*/  IADD3 R11, R11, R4, RZ ;  /* 0x000000040b0b7210 */ /* 0x000fc80007ffe0ff */
[----:B------:R-:W-:Y:S02]  /*aa90*/  ISETP.GE.U32.AND P5, PT, R11, R2, PT ;  /* 0x000000020b00720c */ /* 0x000fe40003fa6070 */
[----:B--2---:R-:W-:-:S11]  /*aaa0*/  ISETP.NE.AND P1, PT, R8, RZ, PT ;  /* 0x000000ff0800720c */ /* 0x004fd60003f25270 */
[----:B------:R-:W-:Y:S05]  /*aab0*/  @P5 BRA `(.L_x_2862) ;  /* 0x0000000000285947 */ /* 0x000fea0003800000 */
[----:B------:R-:W-:Y:S02]  /*aac0*/  IMAD.IADD R19, R11, 0x1, R4 ;  /* 0x000000010b137824 */ /* 0x000fe400078e0204 */
[----:B------:R-:W-:-:S03]  /*aad0*/  IMAD R9, R18, R11, RZ ;  /* 0x0000000b12097224 */ /* 0x000fc600078e02ff */
[----:B------:R-:W-:Y:S01]  /*aae0*/  ISETP.GE.U32.AND P5, PT, R19, R2, PT ;  /* 0x000000021300720c */ /* 0x000fe20003fa6070 */
[----:B------:R-:W-:-:S06]  /*aaf0*/  IMAD.WIDE.U32 R8, R9, 0x4, R12 ;  /* 0x0000000409087825 */ /* 0x000fcc00078e000c */
[----:B------:R-:W2:Y:S06]  /*ab00*/  LDG.E R8, desc[UR36][R8.64] ;  /* 0x0000002408087981 */ /* 0x000eac000c1e1900 */
[----:B------:R-:W-:-:S04]  /*ab10*/  @!P5 IMAD R11, R18, R19, RZ ;  /* 0x00000013120bd224 */ /* 0x000fc800078e02ff */
[----:B------:R-:W-:-:S06]  /*ab20*/  @!P5 IMAD.WIDE.U32 R12, R11, 0x4, R12 ;  /* 0x000000040b0cd825 */ /* 0x000fcc00078e000c */
[----:B------:R-:W3:Y:S01]  /*ab30*/  @!P5 LDG.E R12, desc[UR36][R12.64] ;  /* 0x000000240c0cd981 */ /* 0x000ee2000c1e1900 */
[----:B--2---:R-:W-:Y:S02]  /*ab40*/  ISETP.NE.AND P0, PT, R8, RZ, PT ;  /* 0x000000ff0800720c */ /* 0x004fe40003f05270 */
[----:B---3--:R-:W-:-:S13]  /*ab50*/  @!P5 ISETP.NE.AND P3, PT, R12, RZ, PT ;  /* 0x000000ff0c00d20c */ /* 0x008fda0003f65270 */
.L_x_2862:
[----:B------:R-:W-:Y:S05]  /*ab60*/  BSYNC B1 ;  /* 0x0000000000017941 */ /* 0x000fea0003800000 */
.L_x_2861:
        /* <DEDUP_REMOVED lines=23> */
.L_x_2864:
[----:B------:R-:W-:Y:S05]  /*ace0*/  BSYNC B1 ;  /* 0x0000000000017941 */ /* 0x000fea0003800000 */
.L_x_2863:
[----:B------:R-:W-:-:S04]  /*acf0*/  LOP3.LUT P0, RZ, R16, 0xff, R17, 0xc8, !PT ;  /* 0x000000ff10ff7812 */ /* 0x000fc8000780c811 */
[----:B------:R-:W-:-:S04]  /*ad00*/  SEL R2, RZ, 0x1, !P0 ;  /* 0x00000001ff027807 */ /* 0x000fc80004000000 */
[----:B------:R-:W-:-:S04]  /*ad10*/  LOP3.LUT P0, RZ, R7, 0xff, R2, 0xc8, !PT ;  /* 0x000000ff07ff7812 */ /* 0x000fc8000780c802 */
[----:B------:R-:W-:-:S04]  /*ad20*/  SEL R5, RZ, 0x1, !P0 ;  /* 0x00000001ff057807 */ /* 0x000fc80004000000 */
[----:B------:R-:W-:-:S04]  /*ad30*/  LOP3.LUT P0, RZ, R6, 0xff, R5, 0xc8, !PT ;  /* 0x000000ff06ff7812 */ /* 0x000fc8000780c805 */
[----:B------:R-:W-:Y:S01]  /*ad40*/  SEL R17, RZ, 0x1, !P0 ;  /* 0x00000001ff117807 */ /* 0x000fe20004000000 */
[----:B------:R-:W-:Y:S08]  /*ad50*/  BRA `(.L_x_2826) ;  /* 0x0000000400987947 */ /* 0x000ff00003800000 */
.L_x_2841:
[----:B------:R-:W0:Y:S01]  /*ad60*/  LDC R4, c[0x0][0x220] ;  /* 0x00008800ff047b82 */ /* 0x000e220000000800 */
[----:B------:R-:W-:Y:S01]  /*ad70*/  ULDC.U8 UR4, c[0x0][0x211] ;  /* 0x0000844000047ab9 */ /* 0x000fe20000000000 */
[--C-:B------:R-:W-:Y:S01]  /*ad80*/  IMAD.MOV.U32 R9, RZ, RZ, R5.reuse ;  /* 0x000000ffff097224 */ /* 0x100fe200078e0005 */
[----:B------:R-:W-:Y:S01]  /*ad90*/  MOV R6, UR4 ;  /* 0x0000000400067c02 */ /* 0x000fe20008000f00 */
[----:B------:R-:W-:Y:S01]  /*ada0*/  IMAD.U32 R8, RZ, RZ, UR4 ;  /* 0x00000004ff087e24 */ /* 0x000fe2000f8e00ff */
[----:B------:R-:W-:Y:S01]  /*adb0*/  BSSY B1, `(.L_x_2865) ;  /* 0x000002a000017945 */ /* 0x000fe20003800000 */
[----:B0-----:R-:W-:Y:S01]  /*adc0*/  IMAD R7, R4, 0x3, R5 ;  /* 0x0000000304077824 */ /* 0x001fe200078e0205 */
[----:B------:R-:W-:-:S04]  /*add0*/  MOV R5, UR4 ;  /* 0x0000000400057c02 */ /* 0x000fc80008000f00 */
[----:B------:R-:W-:Y:S01]  /*ade0*/  ISETP.GE.U32.AND P0, PT, R7, R2, PT ;  /* 0x000000020700720c */ /* 0x000fe20003f06070 */
[----:B------:R-:W-:-:S12]  /*adf0*/  IMAD.U32 R7, RZ, RZ, UR4 ;  /* 0x00000004ff077e24 */ /* 0x000fd8000f8e00ff */
[----:B------:R-:W-:Y:S05]  /*ae00*/  @P0 BRA `(.L_x_2866) ;  /* 0x0000000000900947 */ /* 0x000fea0003800000 */
[----:B------:R-:W-:Y:S01]  /*ae10*/  BSSY B2, `(.L_x_2866) ;  /* 0x0000023000027945 */ /* 0x000fe20003800000 */
[C---:B------:R-:W-:Y:S02]  /*ae20*/  PRMT R7, R6.reuse, 0x7610, R7 ;  /* 0x0000761006077816 */ /* 0x040fe40000000007 */
[C---:B------:R-:W-:Y:S02]  /*ae30*/  PRMT R5, R6.reuse, 0x7610, R5 ;  /* 0x0000761006057816 */ /* 0x040fe40000000005 */
[----:B------:R-:W-:-:S07]  /*ae40*/  PRMT R8, R6, 0x7610, R8 ;  /* 0x0000761006087816 */ /* 0x000fce0000000008 */
.L_x_2867:
[C---:B------:R-:W-:Y:S01]  /*ae50*/  IADD3 R11, R9.reuse, R4, RZ ;  /* 0x00000004090b7210 */ /* 0x040fe20007ffe0ff */
[----:B------:R-:W-:-:S04]  /*ae60*/  IMAD.WIDE.U32 R16, R9, 0x4, R12 ;  /* 0x0000000409107825 */ /* 0x000fc800078e000c */
[C---:B------:R-:W-:Y:S02]  /*ae70*/  IMAD.IADD R19, R11.reuse, 0x1, R4 ;  /* 0x000000010b137824 */ /* 0x040fe400078e0204 */
[--C-:B------:R-:W-:Y:S01]  /*ae80*/  IMAD.WIDE.U32 R10, R11, 0x4, R12.reuse ;  /* 0x000000040b0a7825 */ /* 0x100fe200078e000c */
[----:B------:R-:W2:Y:S02]  /*ae90*/  LDG.E R16, desc[UR36][R16.64] ;  /* 0x0000002410107981 */ /* 0x000ea4000c1e1900 */
[C---:B------:R-:W-:Y:S01]  /*aea0*/  IADD3 R9, R19.reuse, R4, RZ ;  /* 0x0000000413097210 */ /* 0x040fe20007ffe0ff */
[--C-:B------:R-:W-:Y:S02]  /*aeb0*/  IMAD.WIDE.U32 R18, R19, 0x4, R12.reuse ;  /* 0x0000000413127825 */ /* 0x100fe400078e000c */
[----:B------:R-:W3:Y:S02]  /*aec0*/  LDG.E R10, desc[UR36][R10.64] ;  /* 0x000000240a0a7981 */ /* 0x000ee4000c1e1900 */
[----:B------:R-:W-:-:S02]  /*aed0*/  IMAD.WIDE.U32 R20, R9, 0x4, R12 ;  /* 0x0000000409147825 */ /* 0x000fc400078e000c */
[----:B------:R-:W4:Y:S04]  /*aee0*/  LDG.E R18, desc[UR36][R18.64] ;  /* 0x0000002412127981 */ /* 0x000f28000c1e1900 */
[----:B------:R-:W5:Y:S01]  /*aef0*/  LDG.E R20, desc[UR36][R20.64] ;  /* 0x0000002414147981 */ /* 0x000f62000c1e1900 */
[----:B------:R-:W-:-:S04]  /*af00*/  IMAD.IADD R9, R9, 0x1, R4 ;  /* 0x0000000109097824 */ /* 0x000fc800078e0204 */
[----:B------:R-:W-:-:S05]  /*af10*/  IMAD R23, R4, 0x3, R9 ;  /* 0x0000000304177824 */ /* 0x000fca00078e0209 */
[----:B------:R-:W-:Y:S02]  /*af20*/  ISETP.GE.U32.AND P6, PT, R23, R2, PT ;  /* 0x000000021700720c */ /* 0x000fe40003fc6070 */
[----:B------:R-:W-:Y:S02]  /*af30*/  LOP3.LUT P0, RZ, R8, 0xff, RZ, 0xc0, !PT ;  /* 0x000000ff08ff7812 */ /* 0x000fe4000780c0ff */
[----:B------:R-:W-:Y:S02]  /*af40*/  LOP3.LUT P3, RZ, R5, 0xff, RZ, 0xc0, !PT ;  /* 0x000000ff05ff7812 */ /* 0x000fe4000786c0ff */
[----:B------:R-:W-:Y:S02]  /*af50*/  LOP3.LUT P4, RZ, R7, 0xff, RZ, 0xc0, !PT ;  /* 0x000000ff07ff7812 */ /* 0x000fe4000788c0ff */
[----:B------:R-:W-:Y:S02]  /*af60*/  LOP3.LUT P5, RZ, R6, 0xff, RZ, 0xc0, !PT ;  /* 0x000000ff06ff7812 */ /* 0x000fe400078ac0ff */
[----:B--2---:R-:W-:-:S02]  /*af70*/  ISETP.NE.OR P0, PT, R16, RZ, P0 ;  /* 0x000000ff1000720c */ /* 0x004fc40000705670 */
[----:B---3--:R-:W-:Y:S02]  /*af80*/  ISETP.NE.OR P3, PT, R10, RZ, P3 ;  /* 0x000000ff0a00720c */ /* 0x008fe40001f65670 */
[----:B----4-:R-:W-:Y:S02]  /*af90*/  ISETP.NE.OR P4, PT, R18, RZ, P4 ;  /* 0x000000ff1200720c */ /* 0x010fe40002785670 */
[----:B-----5:R-:W-:Y:S02]  /*afa0*/  ISETP.NE.OR P5, PT, R20, RZ, P5 ;  /* 0x000000ff1400720c */ /* 0x020fe40002fa5670 */
[----:B------:R-:W-:Y:S02]  /*afb0*/  SEL R8, RZ, 0x1, !P0 ;  /* 0x00000001ff087807 */ /* 0x000fe40004000000 */
[----:B------:R-:W-:Y:S02]  /*afc0*/  SEL R5, RZ, 0x1, !P3 ;  /* 0x00000001ff057807 */ /* 0x000fe40005800000 */
[----:B------:R-:W-:-:S02]  /*afd0*/  ISETP.NE.AND P2, PT, R16, RZ, PT ;  /* 0x000000ff1000720c */ /* 0x000fc40003f45270 */
[----:B------:R-:W-:Y:S02]  /*afe0*/  ISETP.NE.AND P1, PT, R10, RZ, PT ;  /* 0x000000ff0a00720c */ /* 0x000fe40003f25270 */
[----:B------:R-:W-:Y:S02]  /*aff0*/  ISETP.NE.AND P0, PT, R18, RZ, PT ;  /* 0x000000ff1200720c */ /* 0x000fe40003f05270 */
[----:B------:R-:W-:Y:S02]  /*b000*/  ISETP.NE.AND P3, PT, R20, RZ, PT ;  /* 0x000000ff1400720c */ /* 0x000fe40003f65270 */
[----:B------:R-:W-:Y:S02]  /*b010*/  SEL R7, RZ, 0x1, !P4 ;  /* 0x00000001ff077807 */ /* 0x000fe40006000000 */
[----:B------:R-:W-:Y:S01]  /*b020*/  SEL R6, RZ, 0x1, !P5 ;  /* 0x00000001ff067807 */ /* 0x000fe20006800000 */
[----:B------:R-:W-:Y:S08]  /*b030*/  @!P6 BRA `(.L_x_2867) ;  /* 0xfffffffc0084e947 */ /* 0x000ff0000383ffff */
[----:B------:R-:W-:Y:S05]  /*b040*/  BSYNC B2 ;  /* 0x0000000000027941 */ /* 0x000fea0003800000 */
.L_x_2866:
[----:B------:R-:W-:Y:S05]  /*b050*/  BSYNC B1 ;  /* 0x0000000000017941 */ /* 0x000fea0003800000 */
.L_x_2865:
[----:B------:R-:W-:Y:S01]  /*b060*/  ISETP.GE.U32.AND P4, PT, R9, R2, PT ;  /* 0x000000020900720c */ /* 0x000fe20003f86070 */
[----:B------:R-:W-:-:S12]  /*b070*/  BSSY B1, `(.L_x_2868) ;  /* 0x0000016000017945 */ /* 0x000fd80003800000 */
[----:B------:R-:W-:Y:S05]  /*b080*/  @P4 BRA `(.L_x_2869) ;  /* 0x0000000000504947 */ /* 0x000fea0003800000 */
[----:B------:R-:W-:-:S06]  /*b090*/  IMAD.WIDE.U32 R10, R9, 0x4, R12 ;  /* 0x00000004090a7825 */ /* 0x000fcc00078e000c */
[----:B------:R-:W2:Y:S01]  /*b0a0*/  LDG.E R10, desc[UR36][R10.64] ;  /* 0x000000240a0a7981 */ /* 0x000ea2000c1e1900 */
[----:B------:R-:W-:-:S04]  /*b0b0*/  IADD3 R17, R9, R4, RZ ;  /* 0x0000000409117210 */ /* 0x000fc80007ffe0ff */
[----:B------:R-:W-:Y:S02]  /*b0c0*/  ISETP.GE.U32.AND P5, PT, R17, R2, PT ;  /* 0x000000021100720c */ /* 0x000fe40003fa6070 */
[----:B--2---:R-:W-:-:S11]  /*b0d0*/  ISETP.NE.AND P2, PT, R10, RZ, PT ;  /* 0x000000ff0a00720c */ /* 0x004fd60003f45270 */
[----:B------:R-:W-:Y:S05]  /*b0e0*/  @P5 BRA `(.L_x_2869) ;  /* 0x0000000000385947 */ /* 0x000fea0003800000 */
[----:B------:R-:W-:-:S06]  /*b0f0*/  IMAD.WIDE.U32 R10, R17, 0x4, R12 ;  /* 0x00000004110a7825 */ /* 0x000fcc00078e000c */
[----:B------:R-:W2:Y:S01]  /*b100*/  LDG.E R10, desc[UR36][R10.64] ;  /* 0x000000240a0a7981 */ /* 0x000ea2000c1e1900 */
[----:B------:R-:W-:-:S05]  /*b110*/  IMAD.IADD R17, R17, 0x1, R4 ;  /* 0x0000000111117824 */ /* 0x000fca00078e0204 */
[----:B------:R-:W-:Y:S02]  /*b120*/  ISETP.GE.U32.AND P5, PT, R17, R2, PT ;  /* 0x000000021100720c */ /* 0x000fe40003fa6070 */
[----:B--2---:R-:W-:-:S11]  /*b130*/  ISETP.NE.AND P1, PT, R10, RZ, PT ;  /* 0x000000ff0a00720c */ /* 0x004fd60003f25270 */
[----:B------:R-:W-:Y:S05]  /*b140*/  @P5 BRA `(.L_x_2869) ;  /* 0x0000000000205947 */ /* 0x000fea0003800000 */
[C---:B------:R-:W-:Y:S01]  /*b150*/  IADD3 R19, R17.reuse, R4, RZ ;  /* 0x0000000411137210 */ /* 0x040fe20007ffe0ff */
[----:B------:R-:W-:-:S03]  /*b160*/  IMAD.WIDE.U32 R10, R17, 0x4, R12 ;  /* 0x00000004110a7825 */ /* 0x000fc600078e000c */
[----:B------:R-:W-:-:S03]  /*b170*/  ISETP.GE.U32.AND P5, PT, R19, R2, PT ;  /* 0x000000021300720c */ /* 0x000fc60003fa6070 */
[----:B------:R-:W2:Y:S10]  /*b180*/  LDG.E R10, desc[UR36][R10.64] ;  /* 0x000000240a0a7981 */ /* 0x000eb4000c1e1900 */
[----:B------:R-:W-:-:S06]  /*b190*/  @!P5 IMAD.WIDE.U32 R12, R19, 0x4, R12 ;  /* 0x00000004130cd825 */ /* 0x000fcc00078e000c */
[----:B------:R-:W3:Y:S01]  /*b1a0*/  @!P5 LDG.E R12, desc[UR36][R12.64] ;  /* 0x000000240c0cd981 */ /* 0x000ee2000c1e1900 */
[----:B--2---:R-:W-:Y:S02]  /*b1b0*/  ISETP.NE.AND P0, PT, R10, RZ, PT ;  /* 0x000000ff0a00720c */ /* 0x004fe40003f05270 */
[----:B---3--:R-:W-:-:S13]  /*b1c0*/  @!P5 ISETP.NE.AND P3, PT, R12, RZ, PT ;  /* 0x000000ff0c00d20c */ /* 0x008fda0003f65270 */
.L_x_2869:
[----:B------:R-:W-:Y:S05]  /*b1d0*/  BSYNC B1 ;  /* 0x0000000000017941 */ /* 0x000fea0003800000 */
.L_x_2868:
        /* <DEDUP_REMOVED lines=23> */
.L_x_2871:
[----:B------:R-:W-:Y:S05]  /*b350*/  BSYNC B1 ;  /* 0x0000000000017941 */ /* 0x000fea0003800000 */
.L_x_2870:
[----:B------:R-:W-:-:S04]  /*b360*/  LOP3.LUT P0, RZ, R5, 0xff, R8, 0xc8, !PT ;  /* 0x000000ff05ff7812 */ /* 0x000fc8000780c808 */
[----:B------:R-:W-:-:S04]  /*b370*/  SEL R2, RZ, 0x1, !P0 ;  /* 0x00000001ff027807 */ /* 0x000fc80004000000 */
[----:B------:R-:W-:-:S04]  /*b380*/  LOP3.LUT P0, RZ, R7, 0xff, R2, 0xc8, !PT ;  /* 0x000000ff07ff7812 */ /* 0x000fc8000780c802 */
[----:B------:R-:W-:-:S04]  /*b390*/  SEL R5, RZ, 0x1, !P0 ;  /* 0x00000001ff057807 */ /* 0x000fc80004000000 */
[----:B------:R-:W-:-:S04]  /*b3a0*/  LOP3.LUT P0, RZ, R6, 0xff, R5, 0xc8, !PT ;  /* 0x000000ff06ff7812 */ /* 0x000fc8000780c805 */
[----:B------:R-:W-:-:S09]  /*b3b0*/  SEL R17, RZ, 0x1, !P0 ;  /* 0x00000001ff117807 */ /* 0x000fd20004000000 */
.L_x_2826:
[----:B------:R-:W-:Y:S05]  /*b3c0*/  BSYNC B0 ;  /* 0x0000000000007941 */ /* 0x000fea0003800000 */
.L_x_2825:
        /* <DEDUP_REMOVED lines=15> */
.L_x_2873:
        /* <DEDUP_REMOVED lines=13> */
.L_x_2872:
        /* <DEDUP_REMOVED lines=19> */
.L_x_2876:
        /* <DEDUP_REMOVED lines=14> */
.L_x_2875:
[----:B------:R-:W-:Y:S01]  /*b7a0*/  BAR.SYNC.DEFER_BLOCKING 0x0 ;  /* 0x0000000000007b1d */ /* 0x000fe20000010000 */
[----:B------:R-:W-:-:S13]  /*b7b0*/  ISETP.GE.AND P0, PT, R2, 0x2, PT ;  /* 0x000000020200780c */ /* 0x000fda0003f06270 */
[----:B------:R-:W-:Y:S05]  /*b7c0*/  @!P0 BRA `(.L_x_2874) ;  /* 0x0000000000288947 */ /* 0x000fea0003800000 */
[----:B------:R-:W-:-:S11]  /*b7d0*/  HFMA2.MMA R5, -RZ, RZ, 0, 5.9604644775390625e-08 ;  /* 0x00000001ff057435 */ /* 0x000fd600000001ff */
.L_x_2877:
        /* <DEDUP_REMOVED lines=9> */
.L_x_2874:
[----:B------:R-:W3:Y:S01]  /*b870*/  LDC R13, c[0x0][0x3e8] ;  /* 0x0000fa00ff0d7b82 */ /* 0x000ee20000000800 */
[----:B------:R-:W-:Y:S02]  /*b880*/  MOV R16, RZ ;  /* 0x000000ff00107202 */ /* 0x000fe40000000f00 */
[----:B---3--:R-:W-:-:S13]  /*b890*/  ISETP.NE.AND P1, PT, R13, RZ, PT ;  /* 0x000000ff0d00720c */ /* 0x008fda0003f25270 */
        /* <DEDUP_REMOVED lines=274> */
.L_x_2878:
        /* <DEDUP_REMOVED lines=13> */
[----:B------:R-:W-:Y:S01]  /*ca90*/  HFMA2.MMA R16, -RZ, RZ, 0, 0 ;  /* 0x00000000ff107435 */ /* 0x000fe200000001ff */
[----:B------:R-:W-:Y:S01]  /*caa0*/  IMAD R6, R0, UR4, RZ ;  /* 0x0000000400067c24 */ /* 0x000fe2000f8e02ff */
[----:B------:R-:W-:-:S03]  /*cab0*/  ULDC UR4, c[0x0][0x224] ;  /* 0x0000890000047ab9 */ /* 0x000fc60000000800 */
[----:B------:R-:W-:-:S04]  /*cac0*/  IMAD R7, R3, UR5, R6 ;  /* 0x0000000503077c24 */ /* 0x000fc8000f8e0206 */
[----:B--2---:R-:W-:Y:S01]  /*cad0*/  IMAD R7, R2, UR4, R7 ;  /* 0x0000000402077c24 */ /* 0x004fe2000f8e0207 */
        /* <DEDUP_REMOVED lines=274> */
.L_x_2880:
[----:B------:R-:W-:Y:S01]  /*dc00*/  ULDC UR9, c[0x0][0x22c] ;  /* 0x00008b0000097ab9 */ /* 0x000fe20000000800 */
[----:B------:R-:W-:Y:S01]  /*dc10*/  ULDC UR4, c[0x0][0x21c] ;  /* 0x0000870000047ab9 */ /* 0x000fe20000000800 */
[----:B------:R-:W-:Y:S01]  /*dc20*/  ISETP.NE.AND P0, PT, RZ, UR9, PT ;  /* 0x00000009ff007c0c */ /* 0x000fe2000bf05270 */
[----:B------:R-:W2:Y:S01]  /*dc30*/  S2UR UR8, SR_CgaCtaId ;  /* 0x00000000000879c3 */ /* 0x000ea20000008800 */
        /* <DEDUP_REMOVED lines=11> */
.L_x_2882:
[----:B--2---:R-:W-:Y:S05]  /*dcf0*/  BSYNC B0 ;  /* 0x0000000000007941 */ /* 0x004fea0003800000 */
.L_x_2881:
[----:B------:R-:W-:Y:S01]  /*dd00*/  PRMT R6, R6, 0x9910, RZ ;  /* 0x0000991006067816 */ /* 0x000fe200000000ff */
[----:B------:R-:W-:Y:S01]  /*dd10*/  BSSY B0, `(.L_x_2883) ;  /* 0x000000e000007945 */ /* 0x000fe20003800000 */
[----:B------:R-:W-:Y:S02]  /*dd20*/  LOP3.LUT P0, RZ, R0, R3, RZ, 0xfc, !PT ;  /* 0x0000000300ff7212 */ /* 0x000fe4000780fcff */
[----:B------:R-:W-:-:S13]  /*dd30*/  ISETP.NE.AND P1, PT, R6, RZ, PT ;  /* 0x000000ff0600720c */ /* 0x000fda0003f25270 */
[----:B------:R-:W-:Y:S05]  /*dd40*/  @!P1 BRA `(.L_x_2884) ;  /* 0x0000000000289947 */ /* 0x000fea0003800000 */
[----:B------:R-:W2:Y:S01]  /*dd50*/  S2UR UR4, SR_CTAID.Y ;  /* 0x00000000000479c3 */ /* 0x000ea20000002600 */
[----:B------:R-:W-:-:S07]  /*dd60*/  ISETP.NE.AND P2, PT, RZ, UR9, PT ;  /* 0x00000009ff007c0c */ /* 0x000fce000bf45270 */
[----:B------:R-:W2:Y:S02]  /*dd70*/  LDC R7, c[0x0][0x10] ;  /* 0x00000400ff077b82 */ /* 0x000ea40000000800 */
[----:B--2---:R-:W-:Y:S01]  /*dd80*/  IMAD R7, R2, R7, UR4 ;  /* 0x0000000402077e24 */ /* 0x004fe2000f8e0207 */
[----:B------:R-:W-:-:S03]  /*dd90*/  ULDC UR4, c[0x0][0x0] ;  /* 0x0000000000047ab9 */ /* 0x000fc60000000800 */
[----:B------:R-:W-:Y:S01]  /*dda0*/  @!P2 IMAD R7, R7, UR4, R0 ;  /* 0x000000040707ac24 */ /* 0x000fe2000f8e0200 */
[----:B------:R-:W-:-:S04]  /*ddb0*/  ULDC.64 UR4, c[0x0][0x600] ;  /* 0x0001800000047ab9 */ /* 0x000fc80000000a00 */
[----:B------:R-:W-:-:S04]  /*ddc0*/  IADD3 R6, P2, R7, UR4, RZ ;  /* 0x0000000407067c10 */ /* 0x000fc8000ff5e0ff */
[----:B------:R-:W-:-:S05]  /*ddd0*/  IADD3.X R7, RZ, UR5, RZ, P2, !PT ;  /* 0x00000005ff077c10 */ /* 0x000fca00097fe4ff */
[----:B------:R2:W-:Y:S04]  /*dde0*/  STG.E.U8 desc[UR36][R6.64], R17 ;  /* 0x0000001106007986 */ /* 0x0005e8000c101124 */
.L_x_2884:
[----:B------:R-:W-:Y:S05]  /*ddf0*/  BSYNC B0 ;  /* 0x0000000000007941 */ /* 0x000fea0003800000 */
.L_x_2883:
[----:B------:R-:W-:Y:S01]  /*de00*/  UMOV UR7, 0x400 ;  /* 0x0000040000077882 */ /* 0x000fe20000000000 */
        /* <DEDUP_REMOVED lines=8> */
[----:B------:R-:W-:Y:S02]  /*de90*/  CCTL.IVALL ;  /* 0x00000000ff00798f */ /* 0x000fe40002000000 */
[----:B------:R-:W-:Y:S06]  /*dea0*/  BAR.SYNC.DEFER_BLOCKING 0x0 ;  /* 0x0000000000007b1d */ /* 0x000fec0000010000 */
[----:B------:R-:W-:Y:S02]  /*deb0*/  BSSY B0, `(.L_x_2885) ;  /* 0x0000018000007945 */ /* 0x000fe40003800000 */
[----:B------:R-:W-:Y:S06]  /*dec0*/  BAR.SYNC.DEFER_BLOCKING 0x0 ;  /* 0x0000000000007b1d */ /* 0x000fec0000010000 */
[----:B------:R-:W-:Y:S05]  /*ded0*/  @P0 BRA `(.L_x_2886) ;  /* 0x0000000000540947 */ /* 0x000fea0003800000 */
[----:B-----5:R-:W3:Y:S01]  /*dee0*/  S2R R11, SR_LANEID ;  /* 0x00000000000b7919 */ /* 0x020ee20000000000 */
        /* <DEDUP_REMOVED lines=20> */
.L_x_2886:
[----:B------:R-:W-:Y:S05]  /*e030*/  BSYNC B0 ;  /* 0x0000000000007941 */ /* 0x000fea0003800000 */
.L_x_2885:
[----:B------:R-:W-:Y:S01]  /*e040*/  BAR.SYNC.DEFER_BLOCKING 0x0 ;  /* 0x0000000000007b1d */ /* 0x000fe20000010000 */
[----:B------:R-:W-:-:S09]  /*e050*/  ULEA UR4, UR8, UR7, 0x18 ;  /* 0x0000000708047291 */ /* 0x000fd2000f8ec03f */
[----:B--23--:R-:W2:Y:S02]  /*e060*/  LDS.U8 R6, [UR4] ;  /* 0x00000004ff067984 */ /* 0x00cea40008000000 */
        /* <DEDUP_REMOVED lines=23> */
[----:B-----5:R-:W2:Y:S01]  /*e1e0*/  LDC R11, c[0x0][0x4] ;  /* 0x00000100ff0b7b82 */ /* 0x020ea20000000800 */
[----:B------:R-:W-:Y:S01]  /*e1f0*/  BSSY B1, `(.L_x_2890) ;  /* 0x000000d000017945 */ /* 0x000fe20003800000 */
[----:B------:R-:W-:Y:S02]  /*e200*/  IMAD.MOV.U32 R8, RZ, RZ, R6 ;  /* 0x000000ffff087224 */ /* 0x000fe400078e0006 */
[----:B------:R-:W-:Y:S02]  /*e210*/  IMAD R9, R2, UR5, RZ ;  /* 0x0000000502097c24 */ /* 0x000fe4000f8e02ff */
[----:B--2---:R-:W-:-:S07]  /*e220*/  IMAD R11, R11, UR4, RZ ;  /* 0x000000040b0b7c24 */ /* 0x004fce000f8e02ff */
.L_x_2891:
        /* <DEDUP_REMOVED lines=10> */
.L_x_2890:
[----:B------:R-:W-:Y:S05]  /*e2d0*/  BRA `(.L_x_2889) ;  /* 0x00000000004c7947 */ /* 0x000fea0003800000 */
.L_x_2888:
[----:B------:R-:W-:Y:S01]  /*e2e0*/  ULDC UR5, c[0x0][0x228] ;  /* 0x00008a0000057ab9 */ /* 0x000fe20000000800 */
[----:B------:R-:W-:Y:S01]  /*e2f0*/  ULDC.64 UR10, c[0x0][0x600] ;  /* 0x00018000000a7ab9 */ /* 0x000fe20000000a00 */
[----:B------:R-:W-:-:S13]  /*e300*/  ISETP.GE.U32.AND P0, PT, R3, UR5, PT ;  /* 0x0000000503007c0c */ /* 0x000fda000bf06070 */
[----:B------:R-:W-:Y:S05]  /*e310*/  @P0 BRA `(.L_x_2889) ;  /* 0x00000000003c0947 */ /* 0x000fea0003800000 */
[----:B------:R-:W-:Y:S01]  /*e320*/  ULDC UR4, c[0x0][0x10] ;  /* 0x0000040000047ab9 */ /* 0x000fe20000000800 */
[----:B------:R-:W2:Y:S01]  /*e330*/  LDC R8, c[0x0][RZ] ;  /* 0x00000000ff087b82 */ /* 0x000ea20000000800 */
[----:B------:R-:W-:Y:S02]  /*e340*/  IMAD.MOV.U32 R9, RZ, RZ, R3 ;  /* 0x000000ffff097224 */ /* 0x000fe400078e0003 */
[----:B------:R-:W-:-:S05]  /*e350*/  IMAD R2, R2, UR4, RZ ;  /* 0x0000000402027c24 */ /* 0x000fca000f8e02ff */
[----:B-----5:R-:W3:Y:S02]  /*e360*/  LDC R10, c[0x0][0x4] ;  /* 0x00000100ff0a7b82 */ /* 0x020ee40000000800 */
.L_x_2892:
[----:B------:R-:W-:-:S05]  /*e370*/  IADD3 R7, R2, R9, RZ ;  /* 0x0000000902077210 */ /* 0x000fca0007ffe0ff */
[----:B--2---:R-:W-:-:S05]  /*e380*/  IMAD R7, R7, R8, R0 ;  /* 0x0000000807077224 */ /* 0x004fca00078e0200 */
[----:B------:R-:W-:-:S05]  /*e390*/  IADD3 R6, P0, R7, UR10, RZ ;  /* 0x0000000a07067c10 */ /* 0x000fca000ff1e0ff */
[----:B------:R-:W-:-:S05]  /*e3a0*/  IMAD.X R7, RZ, RZ, UR11, P0 ;  /* 0x0000000bff077e24 */ /* 0x000fca00080e06ff */
[----:B------:R-:W2:Y:S01]  /*e3b0*/  LDG.E.U8 R6, desc[UR36][R6.64] ;  /* 0x0000002406067981 */ /* 0x000ea2000c1e1100 */
[----:B---3--:R-:W-:Y:S02]  /*e3c0*/  IADD3 R9, R10, R9, RZ ;  /* 0x000000090a097210 */ /* 0x008fe40007ffe0ff */
[----:B--2---:R-:W-:-:S04]  /*e3d0*/  LOP3.LUT P0, RZ, R17, 0xff, R6, 0xc8, !PT ;  /* 0x000000ff11ff7812 */ /* 0x004fc8000780c806 */
[----:B------:R-:W-:Y:S02]  /*e3e0*/  SEL R17, RZ, 0x1, !P0 ;  /* 0x00000001ff117807 */ /* 0x000fe40004000000 */
[----:B------:R-:W-:-:S13]  /*e3f0*/  ISETP.GE.U32.AND P0, PT, R9, UR5, PT ;  /* 0x0000000509007c0c */ /* 0x000fda000bf06070 */
[----:B------:R-:W-:Y:S05]  /*e400*/  @!P0 BRA `(.L_x_2892) ;  /* 0xfffffffc00d88947 */ /* 0x000fea000383ffff */
.L_x_2889:
[----:B------:R-:W-:Y:S05]  /*e410*/  BSYNC B0 ;  /* 0x0000000000007941 */ /* 0x000fea0003800000 */
.L_x_2887:
[----:B-----5:R-:W2:Y:S01]  /*e420*/  LDC R11, c[0x0][RZ] ;  /* 0x00000000ff0b7b82 */ /* 0x020ea20000000800 */
[----:B------:R-:W-:Y:S01]  /*e430*/  ULDC UR5, c[0x0][0x4] ;  /* 0x0000010000057ab9 */ /* 0x000fe20000000800 */
[----:B------:R-:W-:Y:S02]  /*e440*/  UIADD3 UR7, UR7, 0x10, URZ ;  /* 0x0000001007077890 */ /* 0x000fe4000fffe03f */
[----:B------:R-:W-:Y:S02]  /*e450*/  USHF.R.U32.HI UR4, URZ, 0x1, UR5 ;  /* 0x000000013f047899 */ /* 0x000fe40008011605 */
[----:B------:R-:W-:Y:S01]  /*e460*/  ULEA UR7, UR8, UR7, 0x18 ;  /* 0x0000000708077291 */ /* 0x000fe2000f8ec03f */
[----:B------:R-:W-:-:S03]  /*e470*/  ULDC UR6, c[0x0][0x22c] ;  /* 0x00008b0000067ab9 */ /* 0x000fc60000000800 */
[----:B------:R-:W-:Y:S02]  /*e480*/  ISETP.NE.AND P0, PT, RZ, UR4, PT ;  /* 0x00000004ff007c0c */ /* 0x000fe4000bf05270 */
[----:B------:R-:W-:Y:S01]  /*e490*/  ISETP.NE.AND P3, PT, RZ, UR6, PT ;  /* 0x00000006ff007c0c */ /* 0x000fe2000bf65270 */
[----:B--2---:R-:W-:-:S05]  /*e4a0*/  IMAD R2, R3, R11, R0 ;  /* 0x0000000b03027224 */ /* 0x004fca00078e0200 */
[----:B------:R2:W-:Y:S05]  /*e4b0*/  STS.U8 [R2+UR7], R17 ;  /* 0x0000001102007988 */ /* 0x0005ea0008000007 */
[----:B------:R-:W-:Y:S05]  /*e4c0*/  @!P0 BRA `(.L_x_2893) ;  /* 0x0000000000388947 */ /* 0x000fea0003800000 */
[----:B------:R-:W-:-:S07]  /*e4d0*/  IMAD.U32 R6, RZ, RZ, UR4 ;  /* 0x00000004ff067e24 */ /* 0x000fce000f8e00ff */
.L_x_2894:
[----:B------:R-:W-:Y:S01]  /*e4e0*/  IADD3 R7, R3, R6, RZ ;  /* 0x0000000603077210 */ /* 0x000fe20007ffe0ff */
[----:B------:R-:W-:Y:S03]  /*e4f0*/  BAR.SYNC.DEFER_BLOCKING 0x0 ;  /* 0x0000000000007b1d */ /* 0x000fe60000010000 */
[----:B------:R-:W-:-:S04]  /*e500*/  ISETP.GE.U32.AND P0, PT, R7, UR5, PT ;  /* 0x0000000507007c0c */ /* 0x000fc8000bf06070 */
[----:B------:R-:W-:-:S13]  /*e510*/  ISETP.GE.U32.OR P0, PT, R3, R6, P0 ;  /* 0x000000060300720c */ /* 0x000fda0000706470 */
[----:B------:R-:W-:-:S05]  /*e520*/  @!P0 IMAD R7, R7, R11, R0 ;  /* 0x0000000b07078224 */ /* 0x000fca00078e0200 */
[----:B------:R-:W3:Y:S02]  /*e530*/  @!P0 LDS.U8 R8, [R7+UR7] ;  /* 0x0000000707088984 */ /* 0x000ee40008000000 */
[----:B---3--:R-:W-:-:S04]  /*e540*/  @!P0 LOP3.LUT P2, RZ, R8, 0xff, R17, 0xc8, !PT ;  /* 0x000000ff08ff8812 */ /* 0x008fc8000784c811 */
[----:B------:R-:W-:Y:S02]  /*e550*/  @!P0 SEL R9, RZ, 0x1, !P2 ;  /* 0x00000001ff098807 */ /* 0x000fe40005000000 */
[----:B------:R-:W-:Y:S02]  /*e560*/  ISETP.GT.AND P2, PT, R6, 0x1, PT ;  /* 0x000000010600780c */ /* 0x000fe40003f44270 */
[----:B------:R-:W-:Y:S01]  /*e570*/  SHF.R.S32.HI R6, RZ, 0x1, R6 ;  /* 0x00000001ff067819 */ /* 0x000fe20000011406 */
[----:B------:R3:W-:Y:S01]  /*e580*/  @!P0 STS.U8 [R2+UR7], R9 ;  /* 0x0000000902008988 */ /* 0x0007e20008000007 */
[----:B--2---:R-:W-:-:S09]  /*e590*/  @!P0 PRMT R17, R9, 0x7610, R17 ;  /* 0x0000761009118816 */ /* 0x004fd20000000011 */
[----:B---3--:R-:W-:Y:S05]  /*e5a0*/  @P2 BRA `(.L_x_2894) ;  /* 0xfffffffc00cc2947 */ /* 0x008fea000383ffff */
.L_x_2893:
        /* <DEDUP_REMOVED lines=11> */
.L_x_2897:
[----:B------:R-:W-:Y:S01]  /*e660*/  IADD3 R6, R0, R7, RZ ;  /* 0x0000000700067210 */ /* 0x000fe20007ffe0ff */
[----:B------:R-:W-:Y:S03]  /*e670*/  BAR.SYNC.DEFER_BLOCKING 0x0 ;  /* 0x0000000000007b1d */ /* 0x000fe60000010000 */
[----:B------:R-:W-:-:S04]  /*e680*/  ISETP.GE.U32.AND P0, PT, R6, R11, PT ;  /* 0x0000000b0600720c */ /* 0x000fc80003f06070 */
[----:B------:R-:W-:-:S13]  /*e690*/  ISETP.GE.U32.OR P0, PT, R0, R7, P0 ;  /* 0x000000070000720c */ /* 0x000fda0000706470 */
[--C-:B------:R-:W-:Y:S01]  /*e6a0*/  @!P0 IMAD.IADD R6, R3, 0x1, R7.reuse ;  /* 0x0000000103068824 */ /* 0x100fe200078e0207 */
[----:B------:R-:W-:-:S05]  /*e6b0*/  SHF.R.S32.HI R7, RZ, 0x1, R7 ;  /* 0x00000001ff077819 */ /* 0x000fca0000011407 */
[----:B------:R-:W3:Y:S02]  /*e6c0*/  @!P0 LDS.U8 R6, [R6] ;  /* 0x0000000006068984 */ /* 0x000ee40000000000 */
[----:B---3--:R-:W-:-:S04]  /*e6d0*/  @!P0 LOP3.LUT P2, RZ, R6, 0xff, R17, 0xc8, !PT ;  /* 0x000000ff06ff8812 */ /* 0x008fc8000784c811 */
[----:B------:R-:W-:Y:S02]  /*e6e0*/  @!P0 SEL R9, RZ, 0x1, !P2 ;  /* 0x00000001ff098807 */ /* 0x000fe40005000000 */
[----:B------:R-:W-:Y:S02]  /*e6f0*/  ISETP.GE.AND P2, PT, R7, 0x20, PT ;  /* 0x000000200700780c */ /* 0x000fe40003f46270 */
[----:B--2---:R-:W-:Y:S01]  /*e700*/  @!P0 PRMT R17, R9, 0x7610, R17 ;  /* 0x0000761009118816 */ /* 0x004fe20000000011 */
[----:B------:R3:W-:Y:S10]  /*e710*/  @!P0 STS.U8 [R2+UR7], R9 ;  /* 0x0000000902008988 */ /* 0x0007f40008000007 */
[----:B---3--:R-:W-:Y:S05]  /*e720*/  @P2 BRA `(.L_x_2897) ;  /* 0xfffffffc00cc2947 */ /* 0x008fea000383ffff */
[----:B------:R-:W-:-:S11]  /*e730*/  HFMA2.MMA R6, -RZ, RZ, 0, 1.9073486328125e-06 ;  /* 0x00000020ff067435 */ /* 0x000fd600000001ff */
.L_x_2896:
[----:B------:R-:W-:Y:S01]  /*e740*/  BAR.SYNC.DEFER_BLOCKING 0x0 ;  /* 0x0000000000007b1d */ /* 0x000fe20000010000 */
[----:B------:R-:W-:-:S13]  /*e750*/  ISETP.GE.AND P0, PT, R6, 0x2, PT ;  /* 0x000000020600780c */ /* 0x000fda0003f06270 */
[----:B------:R-:W-:Y:S05]  /*e760*/  @!P0 BRA `(.L_x_2895) ;  /* 0x0000000000288947 */ /* 0x000fea0003800000 */
[----:B------:R-:W-:-:S07]  /*e770*/  IMAD.MOV.U32 R3, RZ, RZ, 0x1 ;  /* 0x00000001ff037424 */ /* 0x000fce00078e00ff */
.L_x_2898:
[C---:B------:R-:W-:Y:S02]  /*e780*/  LOP3.LUT R0, R17.reuse, 0xffff, RZ, 0xc0, !PT ;  /* 0x0000ffff11007812 */ /* 0x040fe400078ec0ff */
[----:B------:R-:W-:Y:S02]  /*e790*/  LOP3.LUT P0, RZ, R17, 0xff, RZ, 0xc0, !PT ;  /* 0x000000ff11ff7812 */ /* 0x000fe4000780c0ff */
[----:B------:R-:W-:-:S06]  /*e7a0*/  PRMT R0, R0, 0x8880, RZ ;  /* 0x0000888000007816 */ /* 0x000fcc00000000ff */
[----:B------:R3:W4:Y:S02]  /*e7b0*/  SHFL.DOWN PT, R0, R0, R3, 0x1f ;  /* 0x08001f0300007589 */ /* 0x00072400000e0000 */
[----:B---3--:R-:W-:-:S04]  /*e7c0*/  SHF.L.U32 R3, R3, 0x1, RZ ;  /* 0x0000000103037819 */ /* 0x008fc800000006ff */
[----:B------:R-:W-:Y:S02]  /*e7d0*/  ISETP.GE.AND P2, PT, R3, R6, PT ;  /* 0x000000060300720c */ /* 0x000fe40003f46270 */
[----:B----4-:R-:W-:-:S04]  /*e7e0*/  ISETP.NE.OR P0, PT, R0, RZ, P0 ;  /* 0x000000ff0000720c */ /* 0x010fc80000705670 */
[----:B--2---:R-:W-:-:S07]  /*e7f0*/  SEL R17, RZ, 0x1, !P0 ;  /* 0x00000001ff117807 */ /* 0x004fce0004000000 */
[----:B------:R-:W-:Y:S05]  /*e800*/  @!P2 BRA `(.L_x_2898) ;  /* 0xfffffffc00dca947 */ /* 0x000fea000383ffff */
.L_x_2895:
        /* <DEDUP_REMOVED lines=9> */
[----:B------:R-:W3:Y:S02]  /*e8a0*/  LDG.E.U8 R0, desc[UR36][R4.64] ;  /* 0x0000002404007981 */ /* 0x000ee4000c1e1100 */
[----:B---3--:R-:W-:-:S04]  /*e8b0*/  LOP3.LUT P0, RZ, R17, 0xff, R0, 0xc8, !PT ;  /* 0x000000ff11ff7812 */ /* 0x008fc8000780c800 */
[----:B--2---:R-:W-:-:S09]  /*e8c0*/  SEL R17, RZ, 0x1, !P0 ;  /* 0x00000001ff117807 */ /* 0x004fd20004000000 */
.L_x_2900:
[----:B------:R-:W-:Y:S05]  /*e8d0*/  @!P1 BRA `(.L_x_2901) ;  /* 0x0000000000689947 */ /* 0x000fea0003800000 */
[----:B------:R-:W3:Y:S02]  /*e8e0*/  LDC R0, c[0x0][0x61c] ;  /* 0x00018700ff007b82 */ /* 0x000ee40000000800 */
[----:B---3--:R-:W-:-:S13]  /*e8f0*/  ISETP.NE.AND P0, PT, R0, 0x1, PT ;  /* 0x000000010000780c */ /* 0x008fda0003f05270 */
[----:B------:R-:W-:Y:S05]  /*e900*/  @!P0 BRA `(.L_x_2902) ;  /* 0x0000000000408947 */ /* 0x000fea0003800000 */
[----:B--2---:R-:W-:Y:S01]  /*e910*/  MOV R2, 0x0 ;  /* 0x0000000000027802 */ /* 0x004fe20000000f00 */
[----:B------:R-:W-:Y:S01]  /*e920*/  ULDC.64 UR4, c[0x4][0x640] ;  /* 0x0101900000047ab9 */ /* 0x000fe20000000a00 */
[----:B------:R-:W-:Y:S01]  /*e930*/  ULDC.64 UR6, c[0x4][0x328] ;  /* 0x0100ca0000067ab9 */ /* 0x000fe20000000a00 */
[----:B------:R-:W-:Y:S01]  /*e940*/  IMAD.U32 R4, RZ, RZ, UR4 ;  /* 0x00000004ff047e24 */ /* 0x000fe2000f8e00ff */
[----:B------:R-:W-:Y:S01]  /*e950*/  MOV R5, UR5 ;  /* 0x0000000500057c02 */ /* 0x000fe20008000f00 */
[----:B------:R-:W-:Y:S01]  /*e960*/  ULDC.64 UR4, c[0x4][0x630] ;  /* 0x01018c0000047ab9 */ /* 0x000fe20000000a00 */
[----:B------:R-:W2:Y:S01]  /*e970*/  LDC.64 R2, c[0x4][R2] ;  /* 0x0100000002027b82 */ /* 0x000ea20000000a00 */
        /* <DEDUP_REMOVED lines=8> */
[----:B-12---:R-:W-:Y:S05]  /*ea00*/  CALL.ABS.NOINC R2 ;  /* 0x0000000002007343 */ /* 0x006fea0003c00000 */
.L_x_2902:
[----:B------:R-:W-:Y:S01]  /*ea10*/  ULDC.64 UR4, c[0x0][0x5e8] ;  /* 0x00017a0000047ab9 */ /* 0x000fe20000000a00 */
[----:B------:R-:W-:Y:S02]  /*ea20*/  LOP3.LUT P0, RZ, R17, 0xff, RZ, 0xc0, !PT ;  /* 0x000000ff11ff7812 */ /* 0x000fe4000780c0ff */
[----:B------:R-:W-:Y:S02]  /*ea30*/  IADD3 R16, P1, R16, UR4, RZ ;  /* 0x0000000410107c10 */ /* 0x000fe4000ff3e0ff */
[----:B------:R-:W-:Y:S02]  /*ea40*/  SEL R3, RZ, 0x1, !P0 ;  /* 0x00000001ff037807 */ /* 0x000fe40004000000 */
[----:B--2---:R-:W-:-:S05]  /*ea50*/  IADD3.X R17, RZ, UR5, RZ, P1, !PT ;  /* 0x00000005ff117c10 */ /* 0x004fca0008ffe4ff */
[----:B------:R-:W-:Y:S01]  /*ea60*/  STG.E.U8 desc[UR36][R16.64], R3 ;  /* 0x0000000310007986 */ /* 0x000fe2000c101124 */
[----:B------:R-:W-:Y:S05]  /*ea70*/  EXIT ;  /* 0x000000000000794d */ /* 0x000fea0003800000 */
.L_x_2901:
[----:B------:R-:W-:Y:S01]  /*ea80*/  STG.E.U8 desc[UR36][R4.64], R17 ;  /* 0x0000001104007986 */ /* 0x000fe2000c101124 */
[----:B------:R-:W-:Y:S05]  /*ea90*/  EXIT ;  /* 0x000000000000794d */ /* 0x000fea0003800000 */
.L_x_2899:
[----:B------:R-:W-:Y:S01]  /*eaa0*/  ISETP.NE.AND P1, PT, RZ, UR38, PT ;  /* 0x00000026ff007c0c */ /* 0x000fe2000bf25270 */
[----:B------:R-:W-:Y:S01]  /*eab0*/  ULDC.64 UR4, c[0x0][0x5e8] ;  /* 0x00017a0000047ab9 */ /* 0x000fe20000000a00 */
[----:B------:R-:W-:Y:S01]  /*eac0*/  ULDC.U8 UR6, c[0x0][0x619] ;  /* 0x0001864000067ab9 */ /* 0x000fe20000000000 */
[----:B--2---:R-:W-:Y:S02]  /*ead0*/  IADD3 R2, P0, R16, UR4, RZ ;  /* 0x0000000410027c10 */ /* 0x004fe4000ff1e0ff */
[----:B------:R-:W-:-:S03]  /*eae0*/  ISETP.NE.AND P2, PT, RZ, UR6, PT ;  /* 0x00000006ff007c0c */ /* 0x000fc6000bf45270 */
[----:B------:R-:W-:-:S05]  /*eaf0*/  IMAD.X R3, RZ, RZ, UR5, P0 ;  /* 0x00000005ff037e24 */ /* 0x000fca00080e06ff */
[----:B------:R-:W-:Y:S05]  /*eb00*/  @!P1 BRA `(.L_x_2903) ;  /* 0x00000000000c9947 */ /* 0x000fea0003800000 */
[----:B------:R-:W2:Y:S02]  /*eb10*/  LDG.E.U8 R0, desc[UR36][R2.64] ;  /* 0x0000002402007981 */ /* 0x000ea4000c1e1100 */
[----:B--2---:R-:W-:-:S04]  /*eb20*/  LOP3.LUT P0, RZ, R0, 0xff, R17, 0xc8, !PT ;  /* 0x000000ff00ff7812 */ /* 0x004fc8000780c811 */
[----:B------:R-:W-:-:S09]  /*eb30*/  SEL R17, RZ, 0x1, !P0 ;  /* 0x00000001ff117807 */ /* 0x000fd20004000000 */
.L_x_2903:
[----:B------:R-:W-:Y:S05]  /*eb40*/  @!P2 BRA `(.L_x_2904) ;  /* 0x000000000068a947 */ /* 0x000fea0003800000 */
[----:B------:R-:W2:Y:S02]  /*eb50*/  LDC R0, c[0x0][0x61c] ;  /* 0x00018700ff007b82 */ /* 0x000ea40000000800 */
[----:B--2---:R-:W-:-:S13]  /*eb60*/  ISETP.NE.AND P0, PT, R0, 0x1, PT ;  /* 0x000000010000780c */ /* 0x004fda0003f05270 */
[----:B------:R-:W-:Y:S05]  /*eb70*/  @!P0 BRA `(.L_x_2905) ;  /* 0x0000000000408947 */ /* 0x000fea0003800000 */
[----:B------:R-:W-:Y:S01]  /*eb80*/  MOV R2, 0x0 ;  /* 0x0000000000027802 */ /* 0x000fe20000000f00 */
[----:B------:R-:W-:Y:S01]  /*eb90*/  ULDC.64 UR4, c[0x4][0x640] ;  /* 0x0101900000047ab9 */ /* 0x000fe20000000a00 */
[----:B------:R-:W-:Y:S01]  /*eba0*/  ULDC.64 UR6, c[0x4][0x328] ;  /* 0x0100ca0000067ab9 */ /* 0x000fe20000000a00 */
[----:B------:R-:W-:Y:S01]  /*ebb0*/  MOV R4, UR4 ;  /* 0x0000000400047c02 */ /* 0x000fe20008000f00 */
[----:B------:R-:W-:Y:S01]  /*ebc0*/  IMAD.U32 R5, RZ, RZ, UR5 ;  /* 0x00000005ff057e24 */ /* 0x000fe2000f8e00ff */
[----:B------:R-:W-:Y:S01]  /*ebd0*/  ULDC.64 UR4, c[0x4][0x630] ;  /* 0x01018c0000047ab9 */ /* 0x000fe20000000a00 */
[----:B------:R-:W2:Y:S01]  /*ebe0*/  LDC.64 R2, c[0x4][R2] ;  /* 0x0100000002027b82 */ /* 0x000ea20000000a00 */
        /* <DEDUP_REMOVED lines=8> */
[----:B-12---:R-:W-:Y:S05]  /*ec70*/  CALL.ABS.NOINC R2 ;  /* 0x0000000002007343 */ /* 0x006fea0003c00000 */
.L_x_2905:
[----:B------:R-:W-:Y:S01]  /*ec80*/  ULDC.64 UR4, c[0x0][0x5e8] ;  /* 0x00017a0000047ab9 */ /* 0x000fe20000000a00 */
[----:B------:R-:W-:Y:S02]  /*ec90*/  LOP3.LUT P0, RZ, R17, 0xff, RZ, 0xc0, !PT ;  /* 0x000000ff11ff7812 */ /* 0x000fe4000780c0ff */
[----:B------:R-:W-:Y:S02]  /*eca0*/  IADD3 R16, P1, R16, UR4, RZ ;  /* 0x0000000410107c10 */ /* 0x000fe4000ff3e0ff */
[----:B------:R-:W-:-:S03]  /*ecb0*/  SEL R3, RZ, 0x1, !P0 ;  /* 0x00000001ff037807 */ /* 0x000fc60004000000 */
[----:B------:R-:W-:-:S05]  /*ecc0*/  IMAD.X R17, RZ, RZ, UR5, P1 ;  /* 0x00000005ff117e24 */ /* 0x000fca00088e06ff */
[----:B------:R-:W-:Y:S01]  /*ecd0*/  STG.E.U8 desc[UR36][R16.64], R3 ;  /* 0x0000000310007986 */ /* 0x000fe2000c101124 */
[----:B------:R-:W-:Y:S05]  /*ece0*/  EXIT ;  /* 0x000000000000794d */ /* 0x000fea0003800000 */
.L_x_2904:
[----:B------:R-:W-:-:S04]  /*ecf0*/  LOP3.LUT P0, RZ, R17, 0xff, RZ, 0xc0, !PT ;  /* 0x000000ff11ff7812 */ /* 0x000fc8000780c0ff */
[----:B------:R-:W-:-:S05]  /*ed00*/  SEL R5, RZ, 0x1, !P0 ;  /* 0x00000001ff057807 */ /* 0x000fca0004000000 */
[----:B------:R-:W-:Y:S01]  /*ed10*/  STG.E.U8 desc[UR36][R2.64], R5 ;  /* 0x0000000502007986 */ /* 0x000fe2000c101124 */
[----:B------:R-:W-:Y:S05]  /*ed20*/  EXIT ;  /* 0x000000000000794d */ /* 0x000fea0003800000 */
.L_x_2879:
        /* <DEDUP_REMOVED lines=22> */
.L_x_2907:
        /* <DEDUP_REMOVED lines=14> */
[----:B-----5:R-:W-:Y:S01]  /*ef70*/  MOV R10, UR6 ;  /* 0x00000006000a7c02 */ /* 0x020fe20008000f00 */
[----:B------:R-:W-:Y:S01]  /*ef80*/  IMAD.U32 R11, RZ, RZ, UR7 ;  /* 0x00000007ff0b7e24 */ /* 0x000fe2000f8e00ff */
[----:B------:R-:W-:Y:S01]  /*ef90*/  MOV R13, RZ ;  /* 0x000000ff000d7202 */ /* 0x000fe20000000f00 */
[----:B------:R-:W-:-:S07]  /*efa0*/  IMAD.MOV.U32 R12, RZ, RZ, 0x1 ;  /* 0x00000001ff0c7424 */ /* 0x000fce00078e00ff */
[----:B0-----:R-:W-:-:S07]  /*efb0*/  LEPC R20, `(.L_x_2909) ;  /* 0x000000001014794e */ /* 0x001fce0000000000 */
[----:B-12---:R-:W-:Y:S05]  /*efc0*/  CALL.ABS.NOINC R2 ;  /* 0x0000000002007343 */ /* 0x006fea0003c00000 */
.L_x_2909:
[----:B------:R-:W-:Y:S01]  /*efd0*/  ULDC.64 UR4, c[0x0][0x5e8] ;  /* 0x00017a0000047ab9 */ /* 0x000fe20000000a00 */
[----:B------:R-:W-:Y:S02]  /*efe0*/  LOP3.LUT P0, RZ, R17, 0xff, RZ, 0xc0, !PT ;  /* 0x000000ff11ff7812 */ /* 0x000fe4000780c0ff */
[----:B------:R-:W-:Y:S02]  /*eff0*/  IADD3 R16, P1, R16, UR4, RZ ;  /* 0x0000000410107c10 */ /* 0x000fe4000ff3e0ff */
[----:B------:R-:W-:-:S03]  /*f000*/  SEL R3, RZ, 0x1, !P0 ;  /* 0x00000001ff037807 */ /* 0x000fc60004000000 */
[----:B------:R-:W-:-:S05]  /*f010*/  IMAD.X R17, RZ, RZ, UR5, P1 ;  /* 0x00000005ff117e24 */ /* 0x000fca00088e06ff */
[----:B------:R-:W-:Y:S01]  /*f020*/  STG.E.U8 desc[UR36][R16.64], R3 ;  /* 0x0000000310007986 */ /* 0x000fe2000c101124 */
[----:B------:R-:W-:Y:S05]  /*f030*/  EXIT ;  /* 0x000000000000794d */ /* 0x000fea0003800000 */
.L_x_2908:
[----:B------:R-:W-:Y:S01]  /*f040*/  STG.E.U8 desc[UR36][R4.64], R17 ;  /* 0x0000001104007986 */ /* 0x000fe2000c101124 */
[----:B------:R-:W-:Y:S05]  /*f050*/  EXIT ;  /* 0x000000000000794d */ /* 0x000fea0003800000 */
.L_x_2906:
        /* <DEDUP_REMOVED lines=10> */
.L_x_2910:
[----:B------:R-:W-:-:S04]  /*f100*/  LOP3.LUT P0, RZ, R17, 0xff, RZ, 0xc0, !PT ;  /* 0x000000ff11ff7812 */ /* 0x000fc8000780c0ff */
[----:B------:R-:W-:Y:S01]  /*f110*/  SEL R19, RZ, 0x1, !P0 ;  /* 0x00000001ff137807 */ /* 0x000fe20004000000 */
[----:B------:R-:W-:Y:S08]  /*f120*/  @!P2 BRA `(.L_x_2911) ;  /* 0x000000000060a947 */ /* 0x000ff00003800000 */
[----:B------:R-:W2:Y:S02]  /*f130*/  LDC R0, c[0x0][0x61c] ;  /* 0x00018700ff007b82 */ /* 0x000ea40000000800 */
[----:B--2---:R-:W-:-:S13]  /*f140*/  ISETP.NE.AND P0, PT, R0, 0x1, PT ;  /* 0x000000010000780c */ /* 0x004fda0003f05270 */
[----:B------:R-:W-:Y:S05]  /*f150*/  @!P0 BRA `(.L_x_2912) ;  /* 0x0000000000408947 */ /* 0x000fea0003800000 */
[----:B------:R-:W-:Y:S01]  /*f160*/  MOV R2, 0x0 ;  /* 0x0000000000027802 */ /* 0x000fe20000000f00 */
        /* <DEDUP_REMOVED lines=9> */
[----:B-----5:R-:W-:Y:S01]  /*f200*/  IMAD.U32 R10, RZ, RZ, UR6 ;  /* 0x00000006ff0a7e24 */ /* 0x020fe2000f8e00ff */
[----:B------:R-:W-:Y:S01]  /*f210*/  MOV R11, UR7 ;  /* 0x00000007000b7c02 */ /* 0x000fe20008000f00 */
[----:B------:R-:W-:-:S02]  /*f220*/  IMAD.MOV.U32 R8, RZ, RZ, 0x2ef ;  /* 0x000002efff087424 */ /* 0x000fc400078e00ff */
[----:B------:R-:W-:-:S07]  /*f230*/  IMAD.MOV.U32 R13, RZ, RZ, RZ ;  /* 0x000000ffff0d7224 */ /* 0x000fce00078e00ff */
[----:B0-----:R-:W-:-:S07]  /*f240*/  LEPC R20, `(.L_x_2912) ;  /* 0x000000001014794e */ /* 0x001fce0000000000 */
[----:B-12---:R-:W-:Y:S05]  /*f250*/  CALL.ABS.NOINC R2 ;  /* 0x0000000002007343 */ /* 0x006fea0003c00000 */
.L_x_2912:
[----:B------:R-:W-:Y:S02]  /*f260*/  ULDC.64 UR4, c[0x0][0x5e8] ;  /* 0x00017a0000047ab9 */ /* 0x000fe40000000a00 */
[----:B------:R-:W-:-:S04]  /*f270*/  IADD3 R16, P0, R16, UR4, RZ ;  /* 0x0000000410107c10 */ /* 0x000fc8000ff1e0ff */
[----:B------:R-:W-:-:S05]  /*f280*/  IADD3.X R17, RZ, UR5, RZ, P0, !PT ;  /* 0x00000005ff117c10 */ /* 0x000fca00087fe4ff */
[----:B------:R-:W-:Y:S01]  /*f290*/  STG.E.U8 desc[UR36][R16.64], R19 ;  /* 0x0000001310007986 */ /* 0x000fe2000c101124 */
[----:B------:R-:W-:Y:S05]  /*f2a0*/  EXIT ;  /* 0x000000000000794d */ /* 0x000fea0003800000 */
.L_x_2911:
[----:B------:R-:W-:Y:S01]  /*f2b0*/  STG.E.U8 desc[UR36][R2.64], R19 ;  /* 0x0000001302007986 */ /* 0x000fe2000c101124 */
[----:B------:R-:W-:Y:S05]  /*f2c0*/  EXIT ;  /* 0x000000000000794d */ /* 0x000fea0003800000 */
.L_x_2913:
        /* <DEDUP_REMOVED lines=11> */
.L_x_7563:


//--------------------- .text._ZN2at6native13reduce_kernelILi256ELi2ENS0_8ReduceOpIiNS0_14func_wrapper_tIbZZZNS0_14or_kernel_cudaERNS_14TensorIteratorEENKUlvE_clEvENKUlvE1_clEvEUlbiE_EEjbLi4ELi4EEEEEvT1_ --------------------------
	.section	.text._ZN2at6native13reduce_kernelILi256ELi2ENS0_8ReduceOpIiNS0_14func_wrapper_tIbZZZNS0_14or_kernel_cudaERNS_14TensorIteratorEENKUlvE_clEvENKUlvE1_clEvEUlbiE_EEjbLi4ELi4EEEEEvT1_,"ax",@progbits
	.align	128
        .global         _ZN2at6native13reduce_kernelILi256ELi2ENS0_8ReduceOpIiNS0_14func_wrapper_tIbZZZNS0_14or_kernel_cudaERNS_14TensorIteratorEENKUlvE_clEvENKUlvE1_clEvEUlbiE_EEjbLi4ELi4EEEEEvT1_
        .type           _ZN2at6native13reduce_kernelILi256ELi2ENS0_8ReduceOpIiNS0_14func_wrapper_tIbZZZNS0_14or_kernel_cudaERNS_14TensorIteratorEENKUlvE_clEvENKUlvE1_clEvEUlbiE_EEjbLi4ELi4EEEEEvT1_,@function
        .size           _ZN2at6native13reduce_kernelILi256ELi2ENS0_8ReduceOpIiNS0_14func_wrapper_tIbZZZNS0_14or_kernel_cudaERNS_14TensorIteratorEENKUlvE_clEvENKUlvE1_clEvEUlbiE_EEjbLi4ELi4EEEEEvT1_,(.L_x_7564 - _ZN2at6native13reduce_kernelILi256ELi2ENS0_8ReduceOpIiNS0_14func_wrapper_tIbZZZNS0_14or_kernel_cudaERNS_14TensorIteratorEENKUlvE_clEvENKUlvE1_clEvEUlbiE_EEjbLi4ELi4EEEEEvT1_)
        .other          _ZN2at6native13reduce_kernelILi256ELi2ENS0_8ReduceOpIiNS0_14func_wrapper_tIbZZZNS0_14or_kernel_cudaERNS_14TensorIteratorEENKUlvE_clEvENKUlvE1_clEvEUlbiE_EEjbLi4ELi4EEEEEvT1_,@"STO_CUDA_ENTRY STV_DEFAULT"
_ZN2at6native13reduce_kernelILi256ELi2ENS0_8ReduceOpIiNS0_14func_wrapper_tIbZZZNS0_14or_kernel_cudaERNS_14TensorIteratorEENKUlvE_clEvENKUlvE1_clEvEUlbiE_EEjbLi4ELi4EEEEEvT1_:
.text._ZN2at6native13reduce_kernelILi256ELi2ENS0_8ReduceOpIiNS0_14func_wrapper_tIbZZZNS0_14or_kernel_cudaERNS_14TensorIteratorEENKUlvE_clEvENKUlvE1_clEvEUlbiE_EEjbLi4ELi4EEEEEvT1_:
        /* <DEDUP_REMOVED lines=287> */
.L_x_2914:
        /* <DEDUP_REMOVED lines=43> */
.L_x_2918:
        /* <DEDUP_REMOVED lines=25> */
.L_x_2924:
[----:B------:R-:W-:Y:S05]  /*1630*/  BSYNC B2 ;  /* 0x0000000000027941 */ /* 0x000fea0003800000 */
.L_x_2923:
        /* <DEDUP_REMOVED lines=12> */
.L_x_2922:
[----:B------:R-:W-:Y:S05]  /*1700*/  BSYNC B1 ;  /* 0x0000000000017941 */ /* 0x000fea0003800000 */
.L_x_2921:
[----:B------:R-:W0:Y:S01]  /*1710*/  LDC R8, c[0x0][0x218] ;  /* 0x00008600ff087b82 */ /* 0x000e220000000800 */
[----:B------:R-:W-:-:S04]  /*1720*/  IADD3 R5, P0, -R9, 0x4, RZ ;  /* 0x0000000409057810 */ /* 0x000fc80007f1e1ff */
[----:B------:R-:W-:Y:S01]  /*1730*/  LEA R18, P1, R5, R18, 0x2 ;  /* 0x0000001205127211 */ /* 0x000fe200078210ff */
[----:B------:R-:W-:-:S05]  /*1740*/  IMAD.X R6, RZ, RZ, -0x1, P0 ;  /* 0xffffffffff067424 */ /* 0x000fca00000e06ff */
[----:B------:R-:W-:Y:S02]  /*1750*/  LEA.HI.X R19, R5, R19, R6, 0x2, P1 ;  /* 0x0000001305137211 */ /* 0x000fe400008f1406 */
[----:B0-----:R-:W-:-:S07]  /*1760*/  IADD3 R3, R9, -0x4, R8 ;  /* 0xfffffffc09037810 */ /* 0x001fce0007ffe008 */
.L_x_2920:
[----:B------:R-:W-:Y:S05]  /*1770*/  BSYNC B0 ;  /* 0x0000000000007941 */ /* 0x000fea0003800000 */
.L_x_2919:
        /* <DEDUP_REMOVED lines=16> */
.L_x_2927:
[----:B------:R-:W-:Y:S01]  /*1880*/  IMAD.WIDE.U32 R4, R11, 0x10, R18 ;  /* 0x000000100b047825 */ /* 0x000fe200078e0012 */
[----:B------:R-:W-:-:S05]  /*1890*/  ULDC UR4, c[0x0][0x220] ;  /* 0x0000880000047ab9 */ /* 0x000fca0000000800 */
[----:B------:R-:W2:Y:S01]  /*18a0*/  LDG.E.128 R4, desc[UR58][R4.64] ;  /* 0x0000003a04047981 */ /* 0x000ea2000c1e1d00 */
[----:B------:R-:W-:Y:S02]  /*18b0*/  IADD3 R11, R11, UR4, RZ ;  /* 0x000000040b0b7c10 */ /* 0x000fe4000fffe0ff */
[----:B------:R-:W-:Y:S02]  /*18c0*/  LOP3.LUT P2, RZ, R0, 0xff, RZ, 0xc0, !PT ;  /* 0x000000ff00ff7812 */ /* 0x000fe4000784c0ff */
[----:B------:R-:W-:Y:S02]  /*18d0*/  LEA R0, R11, 0x3, 0x2 ;  /* 0x000000030b007811 */ /* 0x000fe400078e10ff */
[----:B------:R-:W-:Y:S02]  /*18e0*/  LOP3.LUT P3, RZ, R13, 0xff, RZ, 0xc0, !PT ;  /* 0x000000ff0dff7812 */ /* 0x000fe4000786c0ff */
[----:B------:R-:W-:Y:S02]  /*18f0*/  ISETP.GE.U32.AND P6, PT, R0, R3, PT ;  /* 0x000000030000720c */ /* 0x000fe40003fc6070 */
[----:B------:R-:W-:-:S02]  /*1900*/  LOP3.LUT P0, RZ, R10, 0xff, RZ, 0xc0, !PT ;  /* 0x000000ff0aff7812 */ /* 0x000fc4000780c0ff */
        /* <DEDUP_REMOVED lines=10> */
.L_x_2926:
[----:B------:R-:W-:Y:S05]  /*19b0*/  BSYNC B0 ;  /* 0x0000000000007941 */ /* 0x000fea0003800000 */
.L_x_2925:
        /* <DEDUP_REMOVED lines=8> */
.L_x_2929:
[----:B------:R-:W-:Y:S05]  /*1a40*/  BSYNC B0 ;  /* 0x0000000000007941 */ /* 0x000fea0003800000 */
.L_x_2928:
        /* <DEDUP_REMOVED lines=13> */
.L_x_2931:
[----:B------:R-:W-:Y:S05]  /*1b20*/  BSYNC B0 ;  /* 0x0000000000007941 */ /* 0x000fea0003800000 */
.L_x_2930:
        /* <DEDUP_REMOVED lines=8> */
.L_x_2917:
        /* <DEDUP_REMOVED lines=34> */
.L_x_2940:
        /* <DEDUP_REMOVED lines=294> */
.L_x_2936:
        /* <DEDUP_REMOVED lines=251> */
.L_x_2937:
        /* <DEDUP_REMOVED lines=251> */
.L_x_2938:
        /* <DEDUP_REMOVED lines=249> */
.L_x_2939:
[----:B------:R-:W-:Y:S01]  /*5f20*/  LOP3.LUT R25, R22, 0xfffffff8, RZ, 0xc0, !PT ;  /* 0xfffffff816197812 */ /* 0x000fe200078ec0ff */
[----:B------:R-:W-:-:S03]  /*5f30*/  ULDC UR4, c[0x0][0x218] ;  /* 0x0000860000047ab9 */ /* 0x000fc60000000800 */
[----:B------:R-:W-:-:S05]  /*5f40*/  IADD3 R24, P0, R18, R25, RZ ;  /* 0x0000001912187210 */ /* 0x000fca0007f1e0ff */
[----:B------:R-:W-:-:S06]  /*5f50*/  IMAD.X R25, RZ, RZ, R19, P0 ;  /* 0x000000ffff197224 */ /* 0x000fcc00000e0613 */
[----:B------:R-:W2:Y:S01]  /*5f60*/  LDG.E.64 R24, desc[UR58][R24.64] ;  /* 0x0000003a18187981 */ /* 0x000ea2000c1e1b00 */
[----:B------:R-:W-:Y:S01]  /*5f70*/  IADD3 R11, R11, R10, RZ ;  /* 0x0000000a0b0b7210 */ /* 0x000fe20007ffe0ff */
[----:B------:R-:W-:Y:S01]  /*5f80*/  IMAD.U32 R22, RZ, RZ, UR4 ;  /* 0x00000004ff167e24 */ /* 0x000fe2000f8e00ff */
[----:B------:R-:W-:Y:S02]  /*5f90*/  LOP3.LUT P5, RZ, R5, 0xff, RZ, 0xc0, !PT ;  /* 0x000000ff05ff7812 */ /* 0x000fe400078ac0ff */
[----:B------:R-:W-:Y:S01]  /*5fa0*/  LOP3.LUT P3, RZ, R7, 0xff, RZ, 0xc0, !PT ;  /* 0x000000ff07ff7812 */ /* 0x000fe2000786c0ff */
[----:B------:R-:W-:Y:S01]  /*5fb0*/  IMAD R7, R10, 0x3, R11 ;  /* 0x000000030a077824 */ /* 0x000fe200078e020b */
[----:B-----5:R-:W-:Y:S02]  /*5fc0*/  ISETP.NE.OR P5, PT, R14, RZ, P5 ;  /* 0x000000ff0e00720c */ /* 0x020fe40002fa5670 */
[----:B------:R-:W-:Y:S02]  /*5fd0*/  LOP3.LUT P2, RZ, R0, 0xff, RZ, 0xc0, !PT ;  /* 0x000000ff00ff7812 */ /* 0x000fe4000784c0ff */
[----:B------:R-:W-:-:S02]  /*5fe0*/  LOP3.LUT P1, RZ, R3, 0xff, RZ, 0xc0, !PT ;  /* 0x000000ff03ff7812 */ /* 0x000fc4000782c0ff */
[----:B------:R-:W-:Y:S02]  /*5ff0*/  SEL R5, RZ, 0x1, !P5 ;  /* 0x00000001ff057807 */ /* 0x000fe40006800000 */
[----:B------:R-:W-:Y:S02]  /*6000*/  ISETP.GE.U32.AND P5, PT, R7, R22, PT ;  /* 0x000000160700720c */ /* 0x000fe40003fa6070 */
[----:B------:R-:W-:Y:S02]  /*6010*/  ISETP.NE.OR P2, PT, R12, RZ, P2 ;  /* 0x000000ff0c00720c */ /* 0x000fe40001745670 */
[----:B------:R-:W-:Y:S02]  /*6020*/  ISETP.NE.OR P1, PT, R13, RZ, P1 ;  /* 0x000000ff0d00720c */ /* 0x000fe40000f25670 */
[----:B------:R-:W-:Y:S02]  /*6030*/  SEL R0, RZ, 0x1, !P2 ;  /* 0x00000001ff007807 */ /* 0x000fe40005000000 */
[----:B------:R-:W-:-:S02]  /*6040*/  SEL R3, RZ, 0x1, !P1 ;  /* 0x00000001ff037807 */ /* 0x000fc40004800000 */
[----:B------:R-:W-:Y:S02]  /*6050*/  LOP3.LUT P4, RZ, R4, 0xff, RZ, 0xc0, !PT ;  /* 0x000000ff04ff7812 */ /* 0x000fe4000788c0ff */
[----:B------:R-:W-:Y:S02]  /*6060*/  LOP3.LUT P0, RZ, R6, 0xff, RZ, 0xc0, !PT ;  /* 0x000000ff06ff7812 */ /* 0x000fe4000780c0ff */
[----:B------:R-:W-:Y:S02]  /*6070*/  LOP3.LUT P2, RZ, R8, 0xff, RZ, 0xc0, !PT ;  /* 0x000000ff08ff7812 */ /* 0x000fe4000784c0ff */
[----:B------:R-:W-:Y:S02]  /*6080*/  LOP3.LUT P1, RZ, R9, 0xff, RZ, 0xc0, !PT ;  /* 0x000000ff09ff7812 */ /* 0x000fe4000782c0ff */
[----:B------:R-:W-:Y:S02]  /*6090*/  ISETP.NE.OR P4, PT, R15, RZ, P4 ;  /* 0x000000ff0f00720c */ /* 0x000fe40002785670 */
[----:B------:R-:W-:-:S02]  /*60a0*/  ISETP.NE.OR P0, PT, R20, RZ, P0 ;  /* 0x000000ff1400720c */ /* 0x000fc40000705670 */
[----:B------:R-:W-:Y:S02]  /*60b0*/  ISETP.NE.OR P3, PT, R21, RZ, P3 ;  /* 0x000000ff1500720c */ /* 0x000fe40001f65670 */
[----:B------:R-:W-:Y:S02]  /*60c0*/  SEL R4, RZ, 0x1, !P4 ;  /* 0x00000001ff047807 */ /* 0x000fe40006000000 */
[----:B------:R-:W-:Y:S02]  /*60d0*/  SEL R6, RZ, 0x1, !P0 ;  /* 0x00000001ff067807 */ /* 0x000fe40004000000 */
[----:B------:R-:W-:Y:S02]  /*60e0*/  SEL R7, RZ, 0x1, !P3 ;  /* 0x00000001ff077807 */ /* 0x000fe40005800000 */
[----:B--2---:R-:W-:Y:S02]  /*60f0*/  ISETP.NE.OR P2, PT, R24, RZ, P2 ;  /* 0x000000ff1800720c */ /* 0x004fe40001745670 */
[----:B------:R-:W-:-:S02]  /*6100*/  ISETP.NE.OR P1, PT, R25, RZ, P1 ;  /* 0x000000ff1900720c */ /* 0x000fc40000f25670 */
[----:B------:R-:W-:Y:S02]  /*6110*/  SEL R8, RZ, 0x1, !P2 ;  /* 0x00000001ff087807 */ /* 0x000fe40005000000 */
[----:B------:R-:W-:Y:S01]  /*6120*/  SEL R9, RZ, 0x1, !P1 ;  /* 0x00000001ff097807 */ /* 0x000fe20004800000 */
[----:B------:R-:W-:Y:S08]  /*6130*/  @!P5 BRA `(.L_x_2940) ;  /* 0xffffffbc0024d947 */ /* 0x000ff0000383ffff */
[----:B------:R-:W-:Y:S05]  /*6140*/  BSYNC B1 ;  /* 0x0000000000017941 */ /* 0x000fea0003800000 */
.L_x_2935:
[----:B------:R-:W-:Y:S05]  /*6150*/  BSYNC B0 ;  /* 0x0000000000007941 */ /* 0x000fea0003800000 */
.L_x_2934:
        /* <DEDUP_REMOVED lines=280> */
.L_x_2943:
        /* <DEDUP_REMOVED lines=281> */
.L_x_2944:
        /* <DEDUP_REMOVED lines=281> */
.L_x_2945:
        /* <DEDUP_REMOVED lines=281> */
.L_x_2946:
[----:B------:R-:W-:-:S04]  /*a790*/  LOP3.LUT R25, R29, 0xfffffff8, RZ, 0xc0, !PT ;  /* 0xfffffff81d197812 */ /* 0x000fc800078ec0ff */
[----:B------:R-:W-:-:S04]  /*a7a0*/  IADD3 R24, P1, R18, R25, RZ ;  /* 0x0000001912187210 */ /* 0x000fc80007f3e0ff */
[----:B------:R-:W-:-:S06]  /*a7b0*/  IADD3.X R25, RZ, R19, RZ, P1, !PT ;  /* 0x00000013ff197210 */ /* 0x000fcc0000ffe4ff */
[----:B------:R-:W5:Y:S03]  /*a7c0*/  LDG.E.64 R24, desc[UR58][R24.64] ;  /* 0x0000003a18187981 */ /* 0x000f66000c1e1b00 */
.L_x_2942:
[----:B------:R-:W-:Y:S05]  /*a7d0*/  BSYNC B0 ;  /* 0x0000000000007941 */ /* 0x000fea0003800000 */
.L_x_2941:
[----:B------:R-:W-:Y:S04]  /*a7e0*/  BSSY B0, `(.L_x_2947) ;  /* 0x0000024000007945 */ /* 0x000fe80003800000 */
[----:B------:R-:W-:Y:S05]  /*a7f0*/  @P0 BRA `(.L_x_2948) ;  /* 0x0000000000880947 */ /* 0x000fea0003800000 */
[----:B------:R-:W-:Y:S01]  /*a800*/  IMAD.IADD R11, R11, 0x1, R10 ;  /* 0x000000010b0b7824 */ /* 0x000fe200078e020a */
[----:B------:R-:W-:Y:S02]  /*a810*/  LOP3.LUT P0, RZ, R0, 0xff, RZ, 0xc0, !PT ;  /* 0x000000ff00ff7812 */ /* 0x000fe4000780c0ff */
[----:B------:R-:W-:Y:S02]  /*a820*/  LOP3.LUT P1, RZ, R3, 0xff, RZ, 0xc0, !PT ;  /* 0x000000ff03ff7812 */ /* 0x000fe4000782c0ff */
[----:B------:R-:W-:Y:S02]  /*a830*/  ISETP.GE.U32.AND P2, PT, R11, R22, PT ;  /* 0x000000160b00720c */ /* 0x000fe40003f46070 */
[----:B-----5:R-:W-:Y:S02]  /*a840*/  ISETP.NE.OR P0, PT, R12, RZ, P0 ;  /* 0x000000ff0c00720c */ /* 0x020fe40000705670 */
[----:B------:R-:W-:Y:S02]  /*a850*/  ISETP.NE.OR P1, PT, R13, RZ, P1 ;  /* 0x000000ff0d00720c */ /* 0x000fe40000f25670 */
[----:B------:R-:W-:-:S02]  /*a860*/  SEL R0, RZ, 0x1, !P0 ;  /* 0x00000001ff007807 */ /* 0x000fc40004000000 */
[----:B------:R-:W-:-:S05]  /*a870*/  SEL R3, RZ, 0x1, !P1 ;  /* 0x00000001ff037807 */ /* 0x000fca0004800000 */
[----:B------:R-:W-:Y:S05]  /*a880*/  @P2 BRA `(.L_x_2948) ;  /* 0x0000000000642947 */ /* 0x000fea0003800000 */
[----:B------:R-:W-:Y:S01]  /*a890*/  IMAD.IADD R11, R11, 0x1, R10 ;  /* 0x000000010b0b7824 */ /* 0x000fe200078e020a */
[----:B------:R-:W-:Y:S02]  /*a8a0*/  LOP3.LUT P0, RZ, R5, 0xff, RZ, 0xc0, !PT ;  /* 0x000000ff05ff7812 */ /* 0x000fe4000780c0ff */
[----:B------:R-:W-:Y:S02]  /*a8b0*/  LOP3.LUT P1, RZ, R4, 0xff, RZ, 0xc0, !PT ;  /* 0x000000ff04ff7812 */ /* 0x000fe4000782c0ff */
[----:B------:R-:W-:Y:S02]  /*a8c0*/  ISETP.GE.U32.AND P2, PT, R11, R22, PT ;  /* 0x000000160b00720c */ /* 0x000fe40003f46070 */
[----:B------:R-:W-:Y:S02]  /*a8d0*/  ISETP.NE.OR P0, PT, R14, RZ, P0 ;  /* 0x000000ff0e00720c */ /* 0x000fe40000705670 */
[----:B------:R-:W-:Y:S02]  /*a8e0*/  ISETP.NE.OR P1, PT, R15, RZ, P1 ;  /* 0x000000ff0f00720c */ /* 0x000fe40000f25670 */
[----:B------:R-:W-:-:S02]  /*a8f0*/  SEL R5, RZ, 0x1, !P0 ;  /* 0x00000001ff057807 */ /* 0x000fc40004000000 */
[----:B------:R-:W-:-:S05]  /*a900*/  SEL R4, RZ, 0x1, !P1 ;  /* 0x00000001ff047807 */ /* 0x000fca0004800000 */
[----:B------:R-:W-:Y:S05]  /*a910*/  @P2 BRA `(.L_x_2948) ;  /* 0x0000000000402947 */ /* 0x000fea0003800000 */
[----:B------:R-:W-:Y:S02]  /*a920*/  IADD3 R11, R11, R10, RZ ;  /* 0x0000000a0b0b7210 */ /* 0x000fe40007ffe0ff */
[----:B------:R-:W-:Y:S02]  /*a930*/  LOP3.LUT P2, RZ, R6, 0xff, RZ, 0xc0, !PT ;  /* 0x000000ff06ff7812 */ /* 0x000fe4000784c0ff */
[----:B------:R-:W-:Y:S02]  /*a940*/  ISETP.GE.U32.AND P3, PT, R11, R22, PT ;  /* 0x000000160b00720c */ /* 0x000fe40003f66070 */
[----:B------:R-:W-:Y:S02]  /*a950*/  LOP3.LUT P1, RZ, R7, 0xff, RZ, 0xc0, !PT ;  /* 0x000000ff07ff7812 */ /* 0x000fe4000782c0ff */
[----:B------:R-:W-:Y:S02]  /*a960*/  ISETP.NE.OR P2, PT, R20, RZ, P2 ;  /* 0x000000ff1400720c */ /* 0x000fe40001745670 */
[----:B------:R-:W-:-:S02]  /*a970*/  ISETP.NE.OR P1, PT, R21, RZ, P1 ;  /* 0x000000ff1500720c */ /* 0x000fc40000f25670 */
[----:B------:R-:W-:Y:S02]  /*a980*/  SEL R6, RZ, 0x1, !P2 ;  /* 0x00000001ff067807 */ /* 0x000fe40005000000 */
[----:B------:R-:W-:-:S03]  /*a990*/  SEL R7, RZ, 0x1, !P1 ;  /* 0x00000001ff077807 */ /* 0x000fc60004800000 */
[----:B------:R-:W-:Y:S02]  /*a9a0*/  @!P3 LOP3.LUT P0, RZ, R8, 0xff, RZ, 0xc0, !PT ;  /* 0x000000ff08ffb812 */ /* 0x000fe4000780c0ff */
[----:B------:R-:W-:Y:S02]  /*a9b0*/  @!P3 LOP3.LUT P4, RZ, R9, 0xff, RZ, 0xc0, !PT ;  /* 0x000000ff09ffb812 */ /* 0x000fe4000788c0ff */
[----:B------:R-:W-:Y:S02]  /*a9c0*/  @!P3 ISETP.NE.OR P0, PT, R24, RZ, P0 ;  /* 0x000000ff1800b20c */ /* 0x000fe40000705670 */
[----:B------:R-:W-:Y:S02]  /*a9d0*/  @!P3 ISETP.NE.OR P4, PT, R25, RZ, P4 ;  /* 0x000000ff1900b20c */ /* 0x000fe40002785670 */
[----:B------:R-:W-:Y:S02]  /*a9e0*/  @!P3 SEL R10, RZ, 0x1, !P0 ;  /* 0x00000001ff0ab807 */ /* 0x000fe40004000000 */
[----:B------:R-:W-:-:S02]  /*a9f0*/  @!P3 SEL R11, RZ, 0x1, !P4 ;  /* 0x00000001ff0bb807 */ /* 0x000fc40006000000 */
[----:B------:R-:W-:Y:S02]  /*aa00*/  @!P3 PRMT R8, R10, 0x7610, R8 ;  /* 0x000076100a08b816 */ /* 0x000fe40000000008 */
[----:B------:R-:W-:-:S07]  /*aa10*/  @!P3 PRMT R9, R11, 0x7610, R9 ;  /* 0x000076100b09b816 */ /* 0x000fce0000000009 */
.L_x_2948:
[----:B------:R-:W-:Y:S05]  /*aa20*/  BSYNC B0 ;  /* 0x0000000000007941 */ /* 0x000fea0003800000 */
.L_x_2947:
        /* <DEDUP_REMOVED lines=13> */
.L_x_2933:
        /* <DEDUP_REMOVED lines=18> */
.L_x_2952:
[----:B------:R-:W-:Y:S02]  /*ac20*/  IMAD R4, R0, R11, RZ ;  /* 0x0000000b00047224 */ /* 0x000fe400078e02ff */
[----:B------:R-:W-:-:S03]  /*ac30*/  IMAD.IADD R11, R10, 0x1, R11 ;  /* 0x000000010a0b7824 */ /* 0x000fc600078e020b */
[----:B------:R-:W-:Y:S01]  /*ac40*/  SHF.R.U32.HI R5, RZ, 0x1, R4 ;  /* 0x00000001ff057819 */ /* 0x000fe20000011604 */
[----:B------:R-:W-:Y:S02]  /*ac50*/  IMAD R6, R0, R11, RZ ;  /* 0x0000000b00067224 */ /* 0x000fe400078e02ff */
[----:B------:R-:W-:Y:S02]  /*ac60*/  IMAD.IADD R11, R11, 0x1, R10 ;  /* 0x000000010b0b7824 */ /* 0x000fe400078e020a */
[----:B------:R-:W-:Y:S01]  /*ac70*/  IMAD.WIDE.U32 R4, R5, 0x8, R18 ;  /* 0x0000000805047825 */ /* 0x000fe200078e0012 */
[----:B------:R-:W-:-:S03]  /*ac80*/  SHF.R.U32.HI R7, RZ, 0x1, R6 ;  /* 0x00000001ff077819 */ /* 0x000fc60000011606 */
[C---:B------:R-:W-:Y:S01]  /*ac90*/  IMAD R12, R0.reuse, R11, RZ ;  /* 0x0000000b000c7224 */ /* 0x040fe200078e02ff */
[----:B------:R-:W-:Y:S01]  /*aca0*/  IADD3 R11, R11, R10, RZ ;  /* 0x0000000a0b0b7210 */ /* 0x000fe20007ffe0ff */
[----:B------:R-:W-:Y:S01]  /*acb0*/  IMAD.WIDE.U32 R6, R7, 0x8, R18 ;  /* 0x0000000807067825 */ /* 0x000fe200078e0012 */
[----:B------:R-:W2:Y:S02]  /*acc0*/  LDG.E.64 R4, desc[UR58][R4.64] ;  /* 0x0000003a04047981 */ /* 0x000ea4000c1e1b00 */
[----:B------:R-:W-:Y:S01]  /*acd0*/  SHF.R.U32.HI R13, RZ, 0x1, R12 ;  /* 0x00000001ff0d7819 */ /* 0x000fe2000001160c */
[----:B------:R-:W-:Y:S02]  /*ace0*/  IMAD R14, R0, R11, RZ ;  /* 0x0000000b000e7224 */ /* 0x000fe400078e02ff */
[----:B------:R-:W3:Y:S02]  /*acf0*/  LDG.E.64 R6, desc[UR58][R6.64] ;  /* 0x0000003a06067981 */ /* 0x000ee4000c1e1b00 */
        /* <DEDUP_REMOVED lines=9> */
[----:B------:R-:W-:Y:S01]  /*ad90*/  LOP3.LUT P2, RZ, R3, 0xff, RZ, 0xc0, !PT ;  /* 0x000000ff03ff7812 */ /* 0x000fe2000784c0ff */
[----:B------:R-:W-:Y:S01]  /*ada0*/  IMAD R3, R10, 0x3, R11 ;  /* 0x000000030a037824 */ /* 0x000fe200078e020b */
[----:B------:R-:W-:Y:S02]  /*adb0*/  LOP3.LUT P3, RZ, R26, 0xff, RZ, 0xc0, !PT ;  /* 0x000000ff1aff7812 */ /* 0x000fe4000786c0ff */
[----:B------:R-:W-:Y:S02]  /*adc0*/  LOP3.LUT R20, R20, 0xfffffffd, RZ, 0xc0, !PT ;  /* 0xfffffffd14147812 */ /* 0x000fe400078ec0ff */
[----:B------:R-:W-:Y:S02]  /*add0*/  LOP3.LUT P0, RZ, R21, 0xff, RZ, 0xc0, !PT ;  /* 0x000000ff15ff7812 */ /* 0x000fe4000780c0ff */
[----:B------:R-:W-:Y:S02]  /*ade0*/  LOP3.LUT P1, RZ, R8, 0xff, RZ, 0xc0, !PT ;  /* 0x000000ff08ff7812 */ /* 0x000fe4000782c0ff */
[----:B--2---:R-:W-:-:S02]  /*adf0*/  ISETP.NE.OR P6, PT, R5, RZ, P6 ;  /* 0x000000ff0500720c */ /* 0x004fc400037c5670 */
[----:B------:R-:W-:Y:S02]  /*ae00*/  ISETP.NE.OR P3, PT, R4, RZ, P3 ;  /* 0x000000ff0400720c */ /* 0x000fe40001f65670 */
[----:B------:R-:W-:Y:S02]  /*ae10*/  SEL R27, RZ, 0x1, !P6 ;  /* 0x00000001ff1b7807 */ /* 0x000fe40007000000 */
[----:B---3--:R-:W-:Y:S02]  /*ae20*/  ISETP.NE.OR P5, PT, R6, RZ, P5 ;  /* 0x000000ff0600720c */ /* 0x008fe40002fa5670 */
[----:B------:R-:W-:Y:S02]  /*ae30*/  ISETP.NE.OR P4, PT, R7, RZ, P4 ;  /* 0x000000ff0700720c */ /* 0x000fe40002785670 */
[----:B------:R-:W-:Y:S02]  /*ae40*/  SEL R25, RZ, 0x1, !P5 ;  /* 0x00000001ff197807 */ /* 0x000fe40006800000 */
[----:B------:R-:W-:-:S02]  /*ae50*/  ISETP.NE.AND P5, PT, R4, RZ, PT ;  /* 0x000000ff0400720c */ /* 0x000fc40003fa5270 */
[----:B------:R-:W-:Y:S02]  /*ae60*/  ISETP.GE.U32.AND P6, PT, R3, R22, PT ;  /* 0x000000160300720c */ /* 0x000fe40003fc6070 */
[----:B------:R-:W-:Y:S02]  /*ae70*/  SEL R24, RZ, 0x1, !P4 ;  /* 0x00000001ff187807 */ /* 0x000fe40006000000 */
[----:B------:R-:W-:Y:S02]  /*ae80*/  ISETP.NE.AND P4, PT, R5, RZ, PT ;  /* 0x000000ff0500720c */ /* 0x000fe40003f85270 */
[----:B------:R-:W-:Y:S02]  /*ae90*/  SEL R26, RZ, 0x1, !P3 ;  /* 0x00000001ff1a7807 */ /* 0x000fe40005800000 */
[----:B------:R-:W-:Y:S02]  /*aea0*/  LOP3.LUT P3, RZ, R9, 0xff, RZ, 0xc0, !PT ;  /* 0x000000ff09ff7812 */ /* 0x000fe4000786c0ff */
[----:B----4-:R-:W-:-:S02]  /*aeb0*/  ISETP.NE.OR P0, PT, R12, RZ, P0 ;  /* 0x000000ff0c00720c */ /* 0x010fc40000705670 */
[----:B------:R-:W-:Y:S02]  /*aec0*/  @P5 LOP3.LUT R20, R20, 0x2, RZ, 0xfc, !PT ;  /* 0x0000000214145812 */ /* 0x000fe400078efcff */
[----:B------:R-:W-:Y:S02]  /*aed0*/  ISETP.NE.OR P1, PT, R13, RZ, P1 ;  /* 0x000000ff0d00720c */ /* 0x000fe40000f25670 */
[----:B------:R-:W-:Y:S02]  /*aee0*/  LOP3.LUT R20, R20, 0xfffffffe, RZ, 0xc0, !PT ;  /* 0xfffffffe14147812 */ /* 0x000fe400078ec0ff */
[----:B-----5:R-:W-:Y:S02]  /*aef0*/  ISETP.NE.OR P2, PT, R14, RZ, P2 ;  /* 0x000000ff0e00720c */ /* 0x020fe40001745670 */
[----:B------:R-:W-:Y:S02]  /*af00*/  ISETP.NE.OR P3, PT, R15, RZ, P3 ;  /* 0x000000ff0f00720c */ /* 0x000fe40001f65670 */
[----:B------:R-:W-:-:S02]  /*af10*/  SEL R21, RZ, 0x1, !P0 ;  /* 0x00000001ff157807 */ /* 0x000fc40004000000 */
[----:B------:R-:W-:Y:S02]  /*af20*/  @P4 LOP3.LUT R20, R20, 0x1, RZ, 0xfc, !PT ;  /* 0x0000000114144812 */ /* 0x000fe400078efcff */
[----:B------:R-:W-:Y:S02]  /*af30*/  SEL R8, RZ, 0x1, !P1 ;  /* 0x00000001ff087807 */ /* 0x000fe40004800000 */
[----:B------:R-:W-:Y:S02]  /*af40*/  SEL R3, RZ, 0x1, !P2 ;  /* 0x00000001ff037807 */ /* 0x000fe40005000000 */
[----:B------:R-:W-:Y:S02]  /*af50*/  SEL R9, RZ, 0x1, !P3 ;  /* 0x00000001ff097807 */ /* 0x000fe40005800000 */
[----:B------:R-:W-:Y:S02]  /*af60*/  ISETP.NE.AND P0, PT, R6, RZ, PT ;  /* 0x000000ff0600720c */ /* 0x000fe40003f05270 */
[----:B------:R-:W-:-:S02]  /*af70*/  ISETP.NE.AND P1, PT, R7, RZ, PT ;  /* 0x000000ff0700720c */ /* 0x000fc40003f25270 */
[----:B------:R-:W-:Y:S02]  /*af80*/  ISETP.NE.AND P2, PT, R12, RZ, PT ;  /* 0x000000ff0c00720c */ /* 0x000fe40003f45270 */
[----:B------:R-:W-:Y:S02]  /*af90*/  ISETP.NE.AND P3, PT, R13, RZ, PT ;  /* 0x000000ff0d00720c */ /* 0x000fe40003f65270 */
[----:B------:R-:W-:Y:S02]  /*afa0*/  ISETP.NE.AND P4, PT, R14, RZ, PT ;  /* 0x000000ff0e00720c */ /* 0x000fe40003f85270 */
[----:B------:R-:W-:Y:S01]  /*afb0*/  ISETP.NE.AND P5, PT, R15, RZ, PT ;  /* 0x000000ff0f00720c */ /* 0x000fe20003fa5270 */
[----:B------:R-:W-:-:S12]  /*afc0*/  @!P6 BRA `(.L_x_2952) ;  /* 0xfffffffc0014e947 */ /* 0x000fd8000383ffff */
[----:B------:R-:W-:Y:S05]  /*afd0*/  BSYNC B1 ;  /* 0x0000000000017941 */ /* 0x000fea0003800000 */
.L_x_2951:
        /* <DEDUP_REMOVED lines=8> */
.L_x_2950:
[----:B------:R-:W-:Y:S05]  /*b060*/  BSYNC B0 ;  /* 0x0000000000007941 */ /* 0x000fea0003800000 */
.L_x_2949:
[----:B------:R-:W-:Y:S01]  /*b070*/  ISETP.GE.U32.AND P0, PT, R11, R22, PT ;  /* 0x000000160b00720c */ /* 0x000fe20003f06070 */
[----:B------:R-:W-:-:S12]  /*b080*/  BSSY B0, `(.L_x_2953) ;  /* 0x000002c000007945 */ /* 0x000fd80003800000 */
[----:B------:R-:W-:Y:S05]  /*b090*/  @P0 BRA `(.L_x_2954) ;  /* 0x0000000000a80947 */ /* 0x000fea0003800000 */
[----:B------:R-:W-:Y:S01]  /*b0a0*/  IMAD R4, R0, R11, RZ ;  /* 0x0000000b00047224 */ /* 0x000fe200078e02ff */
[----:B------:R-:W-:-:S04]  /*b0b0*/  P2R R6, PR, RZ, 0x1 ;  /* 0x00000001ff067803 */ /* 0x000fc80000000000 */
[----:B------:R-:W-:-:S05]  /*b0c0*/  SHF.R.U32.HI R5, RZ, 0x1, R4 ;  /* 0x00000001ff057819 */ /* 0x000fca0000011604 */
[----:B------:R-:W-:-:S06]  /*b0d0*/  IMAD.WIDE.U32 R4, R5, 0x8, R18 ;  /* 0x0000000805047825 */ /* 0x000fcc00078e0012 */
[----:B------:R-:W2:Y:S01]  /*b0e0*/  LDG.E.64 R4, desc[UR58][R4.64] ;  /* 0x0000003a04047981 */ /* 0x000ea2000c1e1b00 */
[----:B------:R-:W-:Y:S01]  /*b0f0*/  IMAD.IADD R7, R11, 0x1, R10 ;  /* 0x000000010b077824 */ /* 0x000fe200078e020a */
[----:B------:R-:W-:-:S04]  /*b100*/  LOP3.LUT R20, R20, 0xfffffff7, RZ, 0xc0, !PT ;  /* 0xfffffff714147812 */ /* 0x000fc800078ec0ff */
[----:B------:R-:W-:Y:S02]  /*b110*/  ISETP.GE.U32.AND P6, PT, R7, R22, PT ;  /* 0x000000160700720c */ /* 0x000fe40003fc6070 */
[----:B--2---:R-:W-:Y:S02]  /*b120*/  ISETP.NE.AND P0, PT, R5, RZ, PT ;  /* 0x000000ff0500720c */ /* 0x004fe40003f05270 */
[----:B------:R-:W-:-:S11]  /*b130*/  ISETP.NE.AND P1, PT, R4, RZ, PT ;  /* 0x000000ff0400720c */ /* 0x000fd60003f25270 */
[----:B------:R-:W-:Y:S02]  /*b140*/  @P0 LOP3.LUT R20, R20, 0x8, RZ, 0xfc, !PT ;  /* 0x0000000814140812 */ /* 0x000fe400078efcff */
[----:B------:R-:W-:Y:S01]  /*b150*/  ISETP.NE.AND P0, PT, R6, RZ, PT ;  /* 0x000000ff0600720c */ /* 0x000fe20003f05270 */
[----:B------:R-:W-:-:S12]  /*b160*/  @P6 BRA `(.L_x_2954) ;  /* 0x0000000000746947 */ /* 0x000fd80003800000 */
[----:B------:R-:W-:Y:S01]  /*b170*/  IMAD R4, R0, R7, RZ ;  /* 0x0000000700047224 */ /* 0x000fe200078e02ff */
[----:B------:R-:W-:-:S04]  /*b180*/  P2R R6, PR, RZ, 0x1 ;  /* 0x00000001ff067803 */ /* 0x000fc80000000000 */
[----:B------:R-:W-:-:S05]  /*b190*/  SHF.R.U32.HI R5, RZ, 0x1, R4 ;  /* 0x00000001ff057819 */ /* 0x000fca0000011604 */
[----:B------:R-:W-:-:S06]  /*b1a0*/  IMAD.WIDE.U32 R4, R5, 0x8, R18 ;  /* 0x0000000805047825 */ /* 0x000fcc00078e0012 */
[----:B------:R-:W2:Y:S01]  /*b1b0*/  LDG.E.64 R4, desc[UR58][R4.64] ;  /* 0x0000003a04047981 */ /* 0x000ea2000c1e1b00 */
[----:B------:R-:W-:Y:S02]  /*b1c0*/  IADD3 R7, R7, R10, RZ ;  /* 0x0000000a07077210 */ /* 0x000fe40007ffe0ff */
[----:B------:R-:W-:Y:S02]  /*b1d0*/  LOP3.LUT R20, R20, 0xfffffffb, RZ, 0xc0, !PT ;  /* 0xfffffffb14147812 */ /* 0x000fe400078ec0ff */
[----:B------:R-:W-:Y:S02]  /*b1e0*/  ISETP.GE.U32.AND P6, PT, R7, R22, PT ;  /* 0x000000160700720c */ /* 0x000fe40003fc6070 */
[----:B--2---:R-:W-:-:S13]  /*b1f0*/  ISETP.NE.AND P0, PT, R4, RZ, PT ;  /* 0x000000ff0400720c */ /* 0x004fda0003f05270 */
[----:B------:R-:W-:Y:S02]  /*b200*/  @P0 LOP3.LUT R20, R20, 0x4, RZ, 0xfc, !PT ;  /* 0x0000000414140812 */ /* 0x000fe400078efcff */
[----:B------:R-:W-:Y:S02]  /*b210*/  ISETP.NE.AND P0, PT, R5, RZ, PT ;  /* 0x000000ff0500720c */ /* 0x000fe40003f05270 */
[----:B------:R-:W-:-:S11]  /*b220*/  LOP3.LUT R20, R20, 0xfffffffe, RZ, 0xc0, !PT ;  /* 0xfffffffe14147812 */ /* 0x000fd600078ec0ff */
[----:B------:R-:W-:Y:S02]  /*b230*/  @P0 LOP3.LUT R20, R20, 0x1, RZ, 0xfc, !PT ;  /* 0x0000000114140812 */ /* 0x000fe400078efcff */
[----:B------:R-:W-:Y:S01]  /*b240*/  ISETP.NE.AND P0, PT, R6, RZ, PT ;  /* 0x000000ff0600720c */ /* 0x000fe20003f05270 */
[----:B------:R-:W-:-:S12]  /*b250*/  @P6 BRA `(.L_x_2954) ;  /* 0x0000000000386947 */ /* 0x000fd80003800000 */
        /* <DEDUP_REMOVED lines=10> */
[----:B--2---:R-:W-:Y:S02]  /*b300*/  @!P2 ISETP.NE.AND P4, PT, R4, RZ, PT ;  /* 0x000000ff0400a20c */ /* 0x004fe40003f85270 */
[----:B------:R-:W-:Y:S02]  /*b310*/  @!P2 ISETP.NE.AND P5, PT, R5, RZ, PT ;  /* 0x000000ff0500a20c */ /* 0x000fe40003fa5270 */
[----:B---3--:R-:W-:-:S02]  /*b320*/  ISETP.NE.AND P2, PT, R18, RZ, PT ;  /* 0x000000ff1200720c */ /* 0x008fc40003f45270 */
[----:B------:R-:W-:-:S13]  /*b330*/  ISETP.NE.AND P3, PT, R19, RZ, PT ;  /* 0x000000ff1300720c */ /* 0x000fda0003f65270 */
.L_x_2954:
[----:B------:R-:W-:Y:S05]  /*b340*/  BSYNC B0 ;  /* 0x0000000000007941 */ /* 0x000fea0003800000 */
.L_x_2953:
        /* <DEDUP_REMOVED lines=12> */
[C---:B------:R-:W-:Y:S02]  /*b410*/  LOP3.LUT P1, RZ, R20.reuse, 0x4, RZ, 0xc0, !PT ;  /* 0x0000000414ff7812 */ /* 0x040fe4000782c0ff */
[----:B------:R-:W-:Y:S02]  /*b420*/  LOP3.LUT P0, RZ, R25, 0xff, RZ, 0xc0, !PT ;  /* 0x000000ff19ff7812 */ /* 0x000fe4000780c0ff */
[----:B------:R-:W-:Y:S02]  /*b430*/  LOP3.LUT P6, RZ, R20, 0x1, RZ, 0xc0, !PT ;  /* 0x0000000114ff7812 */ /* 0x000fe400078cc0ff */
[----:B------:R-:W-:Y:S02]  /*b440*/  PLOP3.LUT P0, PT, P0, P1, PT, 0xa8, 0x0 ;  /* 0x000000000000781c */ /* 0x000fe40000703570 */
[----:B------:R-:W-:Y:S02]  /*b450*/  LOP3.LUT P1, RZ, R24, 0xff, RZ, 0xc0, !PT ;  /* 0x000000ff18ff7812 */ /* 0x000fe4000782c0ff */
[----:B------:R-:W-:-:S02]  /*b460*/  IADD3 R5, R5, R10, RZ ;  /* 0x0000000a05057210 */ /* 0x000fc40007ffe0ff */
[----:B------:R-:W-:Y:S02]  /*b470*/  PLOP3.LUT P1, PT, P1, P6, PT, 0xa8, 0x0 ;  /* 0x000000000000781c */ /* 0x000fe40000f2d570 */
[----:B------:R-:W-:Y:S02]  /*b480*/  ISETP.GE.U32.AND P6, PT, R5, R22, PT ;  /* 0x000000160500720c */ /* 0x000fe40003fc6070 */
[----:B------:R-:W-:Y:S02]  /*b490*/  SEL R25, RZ, 0x1, !P0 ;  /* 0x00000001ff197807 */ /* 0x000fe40004000000 */
[----:B------:R-:W-:-:S09]  /*b4a0*/  SEL R24, RZ, 0x1, !P1 ;  /* 0x00000001ff187807 */ /* 0x000fd20004800000 */
[----:B------:R-:W-:Y:S05]  /*b4b0*/  @P6 BRA `(.L_x_2956) ;  /* 0x0000000000406947 */ /* 0x000fea0003800000 */
[----:B------:R-:W-:Y:S01]  /*b4c0*/  IMAD.IADD R5, R5, 0x1, R10 ;  /* 0x0000000105057824 */ /* 0x000fe200078e020a */
[----:B------:R-:W-:-:S04]  /*b4d0*/  LOP3.LUT P6, RZ, R8, 0xff, RZ, 0xc0, !PT ;  /* 0x000000ff08ff7812 */ /* 0x000fc800078cc0ff */
        /* <DEDUP_REMOVED lines=14> */
.L_x_2956:
[----:B------:R-:W-:Y:S05]  /*b5c0*/  BSYNC B0 ;  /* 0x0000000000007941 */ /* 0x000fea0003800000 */
.L_x_2955:
        /* <DEDUP_REMOVED lines=13> */
.L_x_2932:
        /* <DEDUP_REMOVED lines=11> */
[----:B0-----:R-:W-:-:S05]  /*b750*/  IMAD R3, R0, 0x3, R25 ;  /* 0x0000000300037824 */ /* 0x001fca00078e0219 */
[----:B------:R-:W-:Y:S02]  /*b760*/  ISETP.GE.U32.AND P0, PT, R3, R22, PT ;  /* 0x000000160300720c */ /* 0x000fe40003f06070 */
[----:B------:R-:W-:-:S11]  /*b770*/  PRMT R3, R4, 0x7610, R3 ;  /* 0x0000761004037816 */ /* 0x000fd60000000003 */
        /* <DEDUP_REMOVED lines=9> */
.L_x_2960:
[----:B------:R-:W-:Y:S01]  /*b810*/  SHF.R.U32.HI R5, RZ, 0x1, R25 ;  /* 0x00000001ff057819 */ /* 0x000fe20000011619 */
[----:B------:R-:W-:-:S04]  /*b820*/  IMAD.IADD R25, R25, 0x1, R0 ;  /* 0x0000000119197824 */ /* 0x000fc800078e0200 */
[----:B------:R-:W-:Y:S01]  /*b830*/  IMAD.WIDE.U32 R4, R5, 0x8, R18 ;  /* 0x0000000805047825 */ /* 0x000fe200078e0012 */
[----:B------:R-:W-:-:S03]  /*b840*/  SHF.R.U32.HI R7, RZ, 0x1, R25 ;  /* 0x00000001ff077819 */ /* 0x000fc60000011619 */
[----:B------:R-:W-:Y:S02]  /*b850*/  IMAD.IADD R25, R25, 0x1, R0 ;  /* 0x0000000119197824 */ /* 0x000fe400078e0200 */
[----:B------:R-:W-:Y:S01]  /*b860*/  IMAD.WIDE.U32 R6, R7, 0x8, R18 ;  /* 0x0000000807067825 */ /* 0x000fe200078e0012 */
[----:B------:R-:W2:Y:S02]  /*b870*/  LDG.E.64 R4, desc[UR58][R4.64] ;  /* 0x0000003a04047981 */ /* 0x000ea4000c1e1b00 */
[----:B------:R-:W-:Y:S02]  /*b880*/  SHF.R.U32.HI R9, RZ, 0x1, R25 ;  /* 0x00000001ff097819 */ /* 0x000fe40000011619 */
[----:B------:R-:W-:Y:S01]  /*b890*/  IADD3 R25, R25, R0, RZ ;  /* 0x0000000019197210 */ /* 0x000fe20007ffe0ff */
        /* <DEDUP_REMOVED lines=47> */
.L_x_2959:
        /* <DEDUP_REMOVED lines=8> */
.L_x_2958:
[----:B------:R-:W-:Y:S05]  /*bc10*/  BSYNC B0 ;  /* 0x0000000000007941 */ /* 0x000fea0003800000 */
.L_x_2957:
[----:B------:R-:W-:Y:S01]  /*bc20*/  ISETP.GE.U32.AND P0, PT, R25, R22, PT ;  /* 0x000000161900720c */ /* 0x000fe20003f06070 */
[----:B------:R-:W-:-:S12]  /*bc30*/  BSSY B0, `(.L_x_2961) ;  /* 0x0000028000007945 */ /* 0x000fd80003800000 */
[----:B------:R-:W-:Y:S05]  /*bc40*/  @P0 BRA `(.L_x_2962) ;  /* 0x0000000000980947 */ /* 0x000fea0003800000 */
[----:B------:R-:W-:Y:S02]  /*bc50*/  SHF.R.U32.HI R5, RZ, 0x1, R25 ;  /* 0x00000001ff057819 */ /* 0x000fe40000011619 */
[----:B------:R-:W-:-:S03]  /*bc60*/  P2R R6, PR, RZ, 0x1 ;  /* 0x00000001ff067803 */ /* 0x000fc60000000000 */
        /* <DEDUP_REMOVED lines=10> */
[----:B------:R-:W-:Y:S02]  /*bd10*/  SHF.R.U32.HI R5, RZ, 0x1, R7 ;  /* 0x00000001ff057819 */ /* 0x000fe40000011607 */
[----:B------:R-:W-:-:S03]  /*bd20*/  P2R R6, PR, RZ, 0x1 ;  /* 0x00000001ff067803 */ /* 0x000fc60000000000 */
        /* <DEDUP_REMOVED lines=13> */
[----:B------:R-:W-:Y:S02]  /*be00*/  ISETP.GE.U32.AND P2, PT, R5, R22, PT ;  /* 0x000000160500720c */ /* 0x000fe40003f46070 */
[----:B------:R-:W-:-:S11]  /*be10*/  SHF.R.U32.HI R7, RZ, 0x1, R7 ;  /* 0x00000001ff077819 */ /* 0x000fd60000011607 */
[----:B------:R-:W-:-:S05]  /*be20*/  @!P2 SHF.R.U32.HI R5, RZ, 0x1, R5 ;  /* 0x00000001ff05a819 */ /* 0x000fca0000011605 */
        /* <DEDUP_REMOVED lines=8> */
.L_x_2962:
[----:B------:R-:W-:Y:S05]  /*beb0*/  BSYNC B0 ;  /* 0x0000000000007941 */ /* 0x000fea0003800000 */
.L_x_2961:
        /* <DEDUP_REMOVED lines=39> */
.L_x_2964:
[----:B------:R-:W-:Y:S05]  /*c130*/  BSYNC B0 ;  /* 0x0000000000007941 */ /* 0x000fea0003800000 */
.L_x_2963:
        /* <DEDUP_REMOVED lines=12> */
.L_x_2916:
[----:B------:R-:W-:Y:S05]  /*c200*/  BSYNC B6 ;  /* 0x0000000000067941 */ /* 0x000fea0003800000 */
.L_x_2915:
        /* <DEDUP_REMOVED lines=16> */
.L_x_2968:
        /* <DEDUP_REMOVED lines=20> */
.L_x_2967:
[----:B------:R-:W-:Y:S05]  /*c450*/  BSYNC B0 ;  /* 0x0000000000007941 */ /* 0x000fea0003800000 */
.L_x_2966:
[----:B------:R-:W-:Y:S01]  /*c460*/  MOV R4, R7 ;  /* 0x0000000700047202 */ /* 0x000fe20000000f00 */
[----:B------:R-:W-:Y:S06]  /*c470*/  @P2 BRA `(.L_x_2968) ;  /* 0xfffffffc00a42947 */ /* 0x000fec000383ffff */
.L_x_2965:
        /* <DEDUP_REMOVED lines=20> */
.L_x_2973:
        /* <DEDUP_REMOVED lines=17> */
.L_x_2972:
[----:B------:R-:W-:Y:S05]  /*c6d0*/  BSYNC B0 ;  /* 0x0000000000007941 */ /* 0x000fea0003800000 */
.L_x_2971:
[----:B------:R-:W-:-:S04]  /*c6e0*/  SHF.R.S32.HI R4, RZ, 0x1, R4 ;  /* 0x00000001ff047819 */ /* 0x000fc80000011404 */
[----:B------:R-:W-:-:S13]  /*c6f0*/  ISETP.GE.AND P0, PT, R4, 0x20, PT ;  /* 0x000000200400780c */ /* 0x000fda0003f06270 */
[----:B------:R-:W-:Y:S05]  /*c700*/  @P0 BRA `(.L_x_2973) ;  /* 0xfffffffc00ac0947 */ /* 0x000fea000383ffff */
[----:B------:R-:W-:-:S07]  /*c710*/  IMAD.MOV.U32 R0, RZ, RZ, 0x20 ;  /* 0x00000020ff007424 */ /* 0x000fce00078e00ff */
.L_x_2970:
[----:B------:R-:W-:Y:S01]  /*c720*/  ISETP.GE.AND P0, PT, R0, 0x2, PT ;  /* 0x000000020000780c */ /* 0x000fe20003f06270 */
[----:B------:R-:W-:Y:S05]  /*c730*/  WARPSYNC.ALL ;  /* 0x0000000000007948 */ /* 0x000fea0003800000 */
[----:B------:R-:W-:Y:S07]  /*c740*/  BAR.SYNC.DEFER_BLOCKING 0x0 ;  /* 0x0000000000007b1d */ /* 0x000fee0000010000 */
[----:B------:R-:W-:Y:S05]  /*c750*/  @!P0 BRA `(.L_x_2969) ;  /* 0x0000000000408947 */ /* 0x000fea0003800000 */
[----:B-1----:R-:W-:-:S11]  /*c760*/  HFMA2.MMA R3, -RZ, RZ, 0, 5.9604644775390625e-08 ;  /* 0x00000001ff037435 */ /* 0x002fd600000001ff */
.L_x_2974:
        /* <DEDUP_REMOVED lines=15> */
.L_x_2969:
[----:B------:R-:W2:Y:S01]  /*c860*/  LDC R12, c[0x0][0x3e8] ;  /* 0x0000fa00ff0c7b82 */ /* 0x000ea20000000800 */
        /* <DEDUP_REMOVED lines=277> */
.L_x_2975:
        /* <DEDUP_REMOVED lines=275> */
.L_x_2976:
[----:B------:R-:W-:Y:S01]  /*eaf0*/  ULDC.64 UR4, c[0x0][0x5f8] ;  /* 0x00017e0000047ab9 */ /* 0x000fe20000000a00 */
[----:B------:R-:W-:Y:S01]  /*eb00*/  ULDC UR6, c[0x0][0x234] ;  /* 0x00008d0000067ab9 */ /* 0x000fe20000000800 */
[----:B------:R-:W-:Y:S02]  /*eb10*/  ISETP.NE.U32.AND P0, PT, RZ, UR4, PT ;  /* 0x00000004ff007c0c */ /* 0x000fe4000bf05070 */
[----:B-1----:R-:W-:Y:S02]  /*eb20*/  CS2R R4, SRZ ;  /* 0x0000000000047805 */ /* 0x002fe4000001ff00 */
[----:B------:R-:W-:Y:S02]  /*eb30*/  ISETP.NE.AND P3, PT, RZ, UR6, PT ;  /* 0x00000006ff007c0c */ /* 0x000fe4000bf65270 */
[----:B------:R-:W-:Y:S02]  /*eb40*/  ISETP.NE.AND.EX P0, PT, RZ, UR5, PT, P0 ;  /* 0x00000005ff007c0c */ /* 0x000fe4000bf05300 */
[----:B------:R-:W-:-:S11]  /*eb50*/  MOV R3, RZ ;  /* 0x000000ff00037202 */ /* 0x000fd60000000f00 */
[----:B------:R-:W-:-:S05]  /*eb60*/  @P0 IADD3 R4, P2, R22, UR4, RZ ;  /* 0x0000000416040c10 */ /* 0x000fca000ff5e0ff */
[----:B------:R-:W-:-:S04]  /*eb70*/  @P0 IMAD.X R5, RZ, RZ, UR5, P2 ;  /* 0x00000005ff050e24 */ /* 0x000fc800090e06ff */
[----:B------:R-:W-:Y:S01]  /*eb80*/  @P0 IMAD.MOV.U32 R3, RZ, RZ, R5 ;  /* 0x000000ffff030224 */ /* 0x000fe200078e0005 */
[----:B------:R-:W-:Y:S06]  /*eb90*/  @!P3 BRA `(.L_x_2977) ;  /* 0x000000380084b947 */ /* 0x000fec0003800000 */
[----:B------:R-:W1:Y:S01]  /*eba0*/  S2R R0, SR_CTAID.X ;  /* 0x0000000000007919 */ /* 0x000e620000002500 */
[----:B------:R-:W-:Y:S01]  /*ebb0*/  ULDC.64 UR4, c[0x0][0x238] ;  /* 0x00008e0000047ab9 */ /* 0x000fe20000000a00 */
[----:B------:R-:W-:Y:S01]  /*ebc0*/  HFMA2.MMA R16, -RZ, RZ, 0, 0 ;  /* 0x00000000ff107435 */ /* 0x000fe200000001ff */
[----:B------:R-:W-:Y:S01]  /*ebd0*/  IMAD R6, R2, UR4, RZ ;  /* 0x0000000402067c24 */ /* 0x000fe2000f8e02ff */
[----:B------:R-:W-:Y:S01]  /*ebe0*/  ULDC UR4, c[0x0][0x224] ;  /* 0x0000890000047ab9 */ /* 0x000fe20000000800 */
[----:B------:R-:W-:Y:S02]  /*ebf0*/  IMAD.MOV.U32 R19, RZ, RZ, RZ ;  /* 0x000000ffff137224 */ /* 0x000fe400078e00ff */
        /* <DEDUP_REMOVED lines=277> */
.L_x_2978:
        /* <DEDUP_REMOVED lines=275> */
.L_x_2979:
        /* <DEDUP_REMOVED lines=14> */
.L_x_2981:
[----:B------:R-:W-:Y:S05]  /*10f60*/  BSYNC B0 ;  /* 0x0000000000007941 */ /* 0x000fea0003800000 */
.L_x_2980:
        /* <DEDUP_REMOVED lines=15> */
.L_x_2983:
[----:B------:R-:W-:Y:S05]  /*11060*/  BSYNC B0 ;  /* 0x0000000000007941 */ /* 0x000fea0003800000 */
.L_x_2982:
        /* <DEDUP_REMOVED lines=35> */
.L_x_2985:
[----:B------:R-:W-:Y:S05]  /*112a0*/  BSYNC B0 ;  /* 0x0000000000007941 */ /* 0x000fea0003800000 */
.L_x_2984:
        /* <DEDUP_REMOVED lines=35> */
.L_x_2990:
        /* <DEDUP_REMOVED lines=12> */
.L_x_2989:
[----:B------:R-:W-:Y:S05]  /*115a0*/  BRA `(.L_x_2988) ;  /* 0x00000000005c7947 */ /* 0x000fea0003800000 */
.L_x_2987:
        /* <DEDUP_REMOVED lines=11> */
.L_x_2991:
        /* <DEDUP_REMOVED lines=12> */
.L_x_2988:
[----:B------:R-:W-:Y:S05]  /*11720*/  BSYNC B0 ;  /* 0x0000000000007941 */ /* 0x000fea0003800000 */
.L_x_2986:
        /* <DEDUP_REMOVED lines=12> */
.L_x_2995:
        /* <DEDUP_REMOVED lines=19> */
.L_x_2994:
[----:B------:R-:W-:Y:S05]  /*11920*/  BSYNC B0 ;  /* 0x0000000000007941 */ /* 0x000fea0003800000 */
.L_x_2993:
[----:B------:R-:W-:Y:S01]  /*11930*/  IMAD.MOV.U32 R6, RZ, RZ, R10 ;  /* 0x000000ffff067224 */ /* 0x000fe200078e000a */
[----:B------:R-:W-:Y:S06]  /*11940*/  @P3 BRA `(.L_x_2995) ;  /* 0xfffffffc00a83947 */ /* 0x000fec000383ffff */
.L_x_2992:
        /* <DEDUP_REMOVED lines=13> */
.L_x_3000:
        /* <DEDUP_REMOVED lines=16> */
.L_x_2999:
[----:B------:R-:W-:Y:S05]  /*11b20*/  BSYNC B0 ;  /* 0x0000000000007941 */ /* 0x000fea0003800000 */
.L_x_2998:
[----:B------:R-:W-:-:S04]  /*11b30*/  SHF.R.S32.HI R8, RZ, 0x1, R8 ;  /* 0x00000001ff087819 */ /* 0x000fc80000011408 */
[----:B------:R-:W-:-:S13]  /*11b40*/  ISETP.GE.AND P0, PT, R8, 0x20, PT ;  /* 0x000000200800780c */ /* 0x000fda0003f06270 */
[----:B------:R-:W-:Y:S05]  /*11b50*/  @P0 BRA `(.L_x_3000) ;  /* 0xfffffffc00b00947 */ /* 0x000fea000383ffff */
[----:B------:R-:W-:-:S11]  /*11b60*/  HFMA2.MMA R6, -RZ, RZ, 0, 1.9073486328125e-06 ;  /* 0x00000020ff067435 */ /* 0x000fd600000001ff */
.L_x_2997:
[----:B------:R-:W-:Y:S01]  /*11b70*/  BAR.SYNC.DEFER_BLOCKING 0x0 ;  /* 0x0000000000007b1d */ /* 0x000fe20000010000 */
[----:B------:R-:W-:-:S13]  /*11b80*/  ISETP.GE.AND P0, PT, R6, 0x2, PT ;  /* 0x000000020600780c */ /* 0x000fda0003f06270 */
[----:B------:R-:W-:Y:S05]  /*11b90*/  @!P0 BRA `(.L_x_2996) ;  /* 0x0000000000408947 */ /* 0x000fea0003800000 */
[----:B------:R-:W-:-:S07]  /*11ba0*/  IMAD.MOV.U32 R7, RZ, RZ, 0x1 ;  /* 0x00000001ff077424 */ /* 0x000fce00078e00ff */
.L_x_3001:
        /* <DEDUP_REMOVED lines=15> */
.L_x_2996:
        /* <DEDUP_REMOVED lines=15> */
.L_x_3003:
        /* <DEDUP_REMOVED lines=21> */
.L_x_3005:
        /* <DEDUP_REMOVED lines=24> */
.L_x_3006:
[----:B------:R-:W-:Y:S01]  /*12060*/  ULDC.64 UR4, c[0x0][0x5e8] ;  /* 0x00017a0000047ab9 */ /* 0x000fe20000000a00 */
[----:B------:R-:W-:Y:S02]  /*12070*/  LOP3.LUT P0, RZ, R17, 0xff, RZ, 0xc0, !PT ;  /* 0x000000ff11ff7812 */ /* 0x000fe4000780c0ff */
[----:B------:R-:W-:Y:S02]  /*12080*/  IADD3 R16, P1, R16, UR4, RZ ;  /* 0x0000000410107c10 */ /* 0x000fe4000ff3e0ff */
[----:B-1----:R-:W-:Y:S02]  /*12090*/  SEL R3, RZ, 0x1, !P0 ;  /* 0x00000001ff037807 */ /* 0x002fe40004000000 */
[----:B------:R-:W-:-:S05]  /*120a0*/  IADD3.X R17, RZ, UR5, RZ, P1, !PT ;  /* 0x00000005ff117c10 */ /* 0x000fca0008ffe4ff */
[----:B------:R-:W-:Y:S01]  /*120b0*/  STG.E.U8 desc[UR58][R16.64], R3 ;  /* 0x0000000310007986 */ /* 0x000fe2000c10113a */
[----:B------:R-:W-:Y:S05]  /*120c0*/  EXIT ;  /* 0x000000000000794d */ /* 0x000fea0003800000 */
.L_x_3004:
[----:B------:R-:W-:Y:S04]  /*120d0*/  STG.E.U8 desc[UR58][R4.64], R18 ;  /* 0x0000001204007986 */ /* 0x000fe8000c10113a */
[----:B------:R-:W-:Y:S01]  /*120e0*/  STG.E.U8 desc[UR58][R4.64+0x1], R17 ;  /* 0x0000011104007986 */ /* 0x000fe2000c10113a */
[----:B------:R-:W-:Y:S05]  /*120f0*/  EXIT ;  /* 0x000000000000794d */ /* 0x000fea0003800000 */
.L_x_3002:
        /* <DEDUP_REMOVED lines=37> */
.L_x_3008:
        /* <DEDUP_REMOVED lines=24> */
.L_x_3009:
[----:B------:R-:W-:Y:S01]  /*124d0*/  ULDC.64 UR4, c[0x0][0x5e8] ;  /* 0x00017a0000047ab9 */ /* 0x000fe20000000a00 */
[----:B------:R-:W-:Y:S02]  /*124e0*/  LOP3.LUT P0, RZ, R17, 0xff, RZ, 0xc0, !PT ;  /* 0x000000ff11ff7812 */ /* 0x000fe4000780c0ff */
[----:B------:R-:W-:Y:S02]  /*124f0*/  IADD3 R16, P1, R16, UR4, RZ ;  /* 0x0000000410107c10 */ /* 0x000fe4000ff3e0ff */
[----:B-1----:R-:W-:Y:S02]  /*12500*/  SEL R3, RZ, 0x1, !P0 ;  /* 0x00000001ff037807 */ /* 0x002fe40004000000 */
[----:B------:R-:W-:-:S05]  /*12510*/  IADD3.X R17, RZ, UR5, RZ, P1, !PT ;  /* 0x00000005ff117c10 */ /* 0x000fca0008ffe4ff */
[----:B------:R-:W-:Y:S01]  /*12520*/  STG.E.U8 desc[UR58][R16.64], R3 ;  /* 0x0000000310007986 */ /* 0x000fe2000c10113a */
[----:B------:R-:W-:Y:S05]  /*12530*/  EXIT ;  /* 0x000000000000794d */ /* 0x000fea0003800000 */
.L_x_3007:
[----:B------:R-:W-:Y:S02]  /*12540*/  LOP3.LUT P0, RZ, R18, 0xff, RZ, 0xc0, !PT ;  /* 0x000000ff12ff7812 */ /* 0x000fe4000780c0ff */
[----:B------:R-:W-:Y:S02]  /*12550*/  LOP3.LUT P1, RZ, R17, 0xff, RZ, 0xc0, !PT ;  /* 0x000000ff11ff7812 */ /* 0x000fe4000782c0ff */
[----:B------:R-:W-:Y:S02]  /*12560*/  SEL R7, RZ, 0x1, !P0 ;  /* 0x00000001ff077807 */ /* 0x000fe40004000000 */
[----:B------:R-:W-:-:S03]  /*12570*/  SEL R9, RZ, 0x1, !P1 ;  /* 0x00000001ff097807 */ /* 0x000fc60004800000 */
[----:B------:R-:W-:Y:S04]  /*12580*/  STG.E.U8 desc[UR58][R2.64], R7 ;  /* 0x0000000702007986 */ /* 0x000fe8000c10113a */
[----:B------:R-:W-:Y:S01]  /*12590*/  STG.E.U8 desc[UR58][R4.64], R9 ;  /* 0x0000000904007986 */ /* 0x000fe2000c10113a */
[----:B------:R-:W-:Y:S05]  /*125a0*/  EXIT ;  /* 0x000000000000794d */ /* 0x000fea0003800000 */
.L_x_2977:
        /* <DEDUP_REMOVED lines=25> */
.L_x_3011:
        /* <DEDUP_REMOVED lines=21> */
.L_x_3013:
        /* <DEDUP_REMOVED lines=24> */
.L_x_3014:
[----:B------:R-:W-:Y:S01]  /*12a10*/  ULDC.64 UR4, c[0x0][0x5e8] ;  /* 0x00017a0000047ab9 */ /* 0x000fe20000000a00 */
[----:B------:R-:W-:Y:S02]  /*12a20*/  LOP3.LUT P0, RZ, R18, 0xff, RZ, 0xc0, !PT ;  /* 0x000000ff12ff7812 */ /* 0x000fe4000780c0ff */
[----:B------:R-:W-:Y:S02]  /*12a30*/  IADD3 R2, P1, R19, UR4, RZ ;  /* 0x0000000413027c10 */ /* 0x000fe4000ff3e0ff */
[----:B------:R-:W-:Y:S02]  /*12a40*/  SEL R5, RZ, 0x1, !P0 ;  /* 0x00000001ff057807 */ /* 0x000fe40004000000 */
[----:B-1----:R-:W-:-:S05]  /*12a50*/  IADD3.X R3, RZ, UR5, RZ, P1, !PT ;  /* 0x00000005ff037c10 */ /* 0x002fca0008ffe4ff */
[----:B------:R-:W-:Y:S01]  /*12a60*/  STG.E.U8 desc[UR58][R2.64], R5 ;  /* 0x0000000502007986 */ /* 0x000fe2000c10113a */
[----:B------:R-:W-:Y:S05]  /*12a70*/  EXIT ;  /* 0x000000000000794d */ /* 0x000fea0003800000 */
.L_x_3012:
[----:B------:R-:W-:Y:S04]  /*12a80*/  STG.E.U8 desc[UR58][R4.64], R25 ;  /* 0x0000001904007986 */ /* 0x000fe8000c10113a */
[----:B------:R-:W-:Y:S01]  /*12a90*/  STG.E.U8 desc[UR58][R4.64+0x1], R18 ;  /* 0x0000011204007986 */ /* 0x000fe2000c10113a */
[----:B------:R-:W-:Y:S05]  /*12aa0*/  EXIT ;  /* 0x000000000000794d */ /* 0x000fea0003800000 */
.L_x_3010:
        /* <DEDUP_REMOVED lines=37> */
.L_x_3016:
        /* <DEDUP_REMOVED lines=24> */
.L_x_3017:
[----:B------:R-:W-:Y:S01]  /*12e80*/  ULDC.64 UR4, c[0x0][0x5e8] ;  /* 0x00017a0000047ab9 */ /* 0x000fe20000000a00 */
[----:B------:R-:W-:Y:S02]  /*12e90*/  LOP3.LUT P0, RZ, R18, 0xff, RZ, 0xc0, !PT ;  /* 0x000000ff12ff7812 */ /* 0x000fe4000780c0ff */
[----:B------:R-:W-:Y:S02]  /*12ea0*/  IADD3 R2, P1, R19, UR4, RZ ;  /* 0x0000000413027c10 */ /* 0x000fe4000ff3e0ff */
[----:B------:R-:W-:Y:S02]  /*12eb0*/  SEL R5, RZ, 0x1, !P0 ;  /* 0x00000001ff057807 */ /* 0x000fe40004000000 */
[----:B-1----:R-:W-:-:S05]  /*12ec0*/  IADD3.X R3, RZ, UR5, RZ, P1, !PT ;  /* 0x00000005ff037c10 */ /* 0x002fca0008ffe4ff */
[----:B------:R-:W-:Y:S01]  /*12ed0*/  STG.E.U8 desc[UR58][R2.64], R5 ;  /* 0x0000000502007986 */ /* 0x000fe2000c10113a */
[----:B------:R-:W-:Y:S05]  /*12ee0*/  EXIT ;  /* 0x000000000000794d */ /* 0x000fea0003800000 */
.L_x_3015:
[----:B------:R-:W-:Y:S02]  /*12ef0*/  LOP3.LUT P0, RZ, R25, 0xff, RZ, 0xc0, !PT ;  /* 0x000000ff19ff7812 */ /* 0x000fe4000780c0ff */
[----:B------:R-:W-:Y:S02]  /*12f00*/  LOP3.LUT P1, RZ, R18, 0xff, RZ, 0xc0, !PT ;  /* 0x000000ff12ff7812 */ /* 0x000fe4000782c0ff */
[----:B------:R-:W-:Y:S02]  /*12f10*/  SEL R7, RZ, 0x1, !P0 ;  /* 0x00000001ff077807 */ /* 0x000fe40004000000 */
[----:B------:R-:W-:-:S03]  /*12f20*/  SEL R9, RZ, 0x1, !P1 ;  /* 0x00000001ff097807 */ /* 0x000fc60004800000 */
[----:B------:R-:W-:Y:S04]  /*12f30*/  STG.E.U8 desc[UR58][R2.64], R7 ;  /* 0x0000000702007986 */ /* 0x000fe8000c10113a */
[----:B------:R-:W-:Y:S01]  /*12f40*/  STG.E.U8 desc[UR58][R4.64], R9 ;  /* 0x0000000904007986 */ /* 0x000fe2000c10113a */
[----:B------:R-:W-:Y:S05]  /*12f50*/  EXIT ;  /* 0x000000000000794d */ /* 0x000fea0003800000 */
.L_x_3018:
        /* <DEDUP_REMOVED lines=10> */
.L_x_7564:


//--------------------- .text._ZN2at6native13reduce_kernelILi128ELi4ENS0_8ReduceOpIiNS0_14func_wrapper_tIbZZZNS0_14or_kernel_cudaERNS_14TensorIteratorEENKUlvE_clEvENKUlvE1_clEvEUlbiE_EEjbLi4ELi4EEEEEvT1_ --------------------------
	.section	.text._ZN2at6native13reduce_kernelILi128ELi4ENS0_8ReduceOpIiNS0_14func_wrapper_tIbZZZNS0_14or_kernel_cudaERNS_14TensorIteratorEENKUlvE_clEvENKUlvE1_clEvEUlbiE_EEjbLi4ELi4EEEEEvT1_,"ax",@progbits
	.align	128
        .global         _ZN2at6native13reduce_kernelILi128ELi4ENS0_8ReduceOpIiNS0_14func_wrapper_tIbZZZNS0_14or_kernel_cudaERNS_14TensorIteratorEENKUlvE_clEvENKUlvE1_clEvEUlbiE_EEjbLi4ELi4EEEEEvT1_
        .type           _ZN2at6native13reduce_kernelILi128ELi4ENS0_8ReduceOpIiNS0_14func_wrapper_tIbZZZNS0_14or_kernel_cudaERNS_14TensorIteratorEENKUlvE_clEvENKUlvE1_clEvEUlbiE_EEjbLi4ELi4EEEEEvT1_,@function
        .size           _ZN2at6native13reduce_kernelILi128ELi4ENS0_8ReduceOpIiNS0_14func_wrapper_tIbZZZNS0_14or_kernel_cudaERNS_14TensorIteratorEENKUlvE_clEvENKUlvE1_clEvEUlbiE_EEjbLi4ELi4EEEEEvT1_,(.L_x_7565 - _ZN2at6native13reduce_kernelILi128ELi4ENS0_8ReduceOpIiNS0_14func_wrapper_tIbZZZNS0_14or_kernel_cudaERNS_14TensorIteratorEENKUlvE_clEvENKUlvE1_clEvEUlbiE_EEjbLi4ELi4EEEEEvT1_)
        .other          _ZN2at6native13reduce_kernelILi128ELi4ENS0_8ReduceOpIiNS0_14func_wrapper_tIbZZZNS0_14or_kernel_cudaERNS_14TensorIteratorEENKUlvE_clEvENKUlvE1_clEvEUlbiE_EEjbLi4ELi4EEEEEvT1_,@"STO_CUDA_ENTRY STV_DEFAULT"
_ZN2at6native13reduce_kernelILi128ELi4ENS0_8ReduceOpIiNS0_14func_wrapper_tIbZZZNS0_14or_kernel_cudaERNS_14TensorIteratorEENKUlvE_clEvENKUlvE1_clEvEUlbiE_EEjbLi4ELi4EEEEEvT1_:
.text._ZN2at6native13reduce_kernelILi128ELi4ENS0_8ReduceOpIiNS0_14func_wrapper_tIbZZZNS0_14or_kernel_cudaERNS_14TensorIteratorEENKUlvE_clEvENKUlvE1_clEvEUlbiE_EEjbLi4ELi4EEEEEvT1_:
        /* <DEDUP_REMOVED lines=293> */
.L_x_3019:
        /* <DEDUP_REMOVED lines=29> */
.L_x_3023:
        /* <DEDUP_REMOVED lines=25> */
.L_x_3029:
[----:B------:R-:W-:Y:S05]  /*15b0*/  BSYNC B2 ;  /* 0x0000000000027941 */ /* 0x000fea0003800000 */
.L_x_3028:
        /* <DEDUP_REMOVED lines=12> */
.L_x_3027:
[----:B------:R-:W-:Y:S05]  /*1680*/  BSYNC B1 ;  /* 0x0000000000017941 */ /* 0x000fea0003800000 */
.L_x_3026:
[----:B------:R-:W0:Y:S01]  /*1690*/  LDC R6, c[0x0][0x218] ;  /* 0x00008600ff067b82 */ /* 0x000e220000000800 */
[----:B------:R-:W-:-:S04]  /*16a0*/  IADD3 R5, P0, -R7, 0x4, RZ ;  /* 0x0000000407057810 */ /* 0x000fc80007f1e1ff */
[----:B------:R-:W-:Y:S01]  /*16b0*/  LEA R42, P1, R5, R42, 0x2 ;  /* 0x0000002a052a7211 */ /* 0x000fe200078210ff */
[----:B------:R-:W-:-:S05]  /*16c0*/  IMAD.X R4, RZ, RZ, -0x1, P0 ;  /* 0xffffffffff047424 */ /* 0x000fca00000e06ff */
[----:B------:R-:W-:Y:S02]  /*16d0*/  LEA.HI.X R43, R5, R43, R4, 0x2, P1 ;  /* 0x0000002b052b7211 */ /* 0x000fe400008f1404 */
[----:B0-----:R-:W-:-:S07]  /*16e0*/  IADD3 R3, R7, -0x4, R6 ;  /* 0xfffffffc07037810 */ /* 0x001fce0007ffe006 */
.L_x_3025:
[----:B------:R-:W-:Y:S05]  /*16f0*/  BSYNC B0 ;  /* 0x0000000000007941 */ /* 0x000fea0003800000 */
.L_x_3024:
        /* <DEDUP_REMOVED lines=15> */
.L_x_3032:
        /* <DEDUP_REMOVED lines=19> */
.L_x_3031:
[----:B------:R-:W-:Y:S05]  /*1920*/  BSYNC B0 ;  /* 0x0000000000007941 */ /* 0x000fea0003800000 */
.L_x_3030:
        /* <DEDUP_REMOVED lines=8> */
.L_x_3034:
[----:B------:R-:W-:Y:S05]  /*19b0*/  BSYNC B0 ;  /* 0x0000000000007941 */ /* 0x000fea0003800000 */
.L_x_3033:
        /* <DEDUP_REMOVED lines=9> */
[----:B------:R-:W2:Y:S01]  /*1a50*/  LDG.E R42, desc[UR58][R42.64] ;  /* 0x0000003a2a2a7981 */ /* 0x000ea2000c1e1900 */
[----:B------:R-:W-:-:S04]  /*1a60*/  LOP3.LUT P0, RZ, R0, 0xff, RZ, 0xc0, !PT ;  /* 0x000000ff00ff7812 */ /* 0x000fc8000780c0ff */
[----:B--2---:R-:W-:-:S04]  /*1a70*/  ISETP.NE.OR P0, PT, R42, RZ, P0 ;  /* 0x000000ff2a00720c */ /* 0x004fc80000705670 */
[----:B------:R-:W-:-:S09]  /*1a80*/  SEL R0, RZ, 0x1, !P0 ;  /* 0x00000001ff007807 */ /* 0x000fd20004000000 */
.L_x_3036:
[----:B------:R-:W-:Y:S05]  /*1a90*/  BSYNC B0 ;  /* 0x0000000000007941 */ /* 0x000fea0003800000 */
.L_x_3035:
        /* <DEDUP_REMOVED lines=10> */
.L_x_3022:
        /* <DEDUP_REMOVED lines=49> */
.L_x_3045:
        /* <DEDUP_REMOVED lines=295> */
.L_x_3041:
[----:B------:R-:W-:Y:S01]  /*30c0*/  LOP3.LUT R13, R0, 0xfffffff0, RZ, 0xc0, !PT ;  /* 0xfffffff0000d7812 */ /* 0x000fe200078ec0ff */
[----:B------:R-:W-:-:S03]  /*30d0*/  ULDC UR36, c[0x0][0x220] ;  /* 0x0000880000247ab9 */ /* 0x000fc60000000800 */
[----:B------:R-:W-:-:S05]  /*30e0*/  IADD3 R12, P0, R42, R13, RZ ;  /* 0x0000000d2a0c7210 */ /* 0x000fca0007f1e0ff */
[----:B------:R-:W-:-:S06]  /*30f0*/  IMAD.X R13, RZ, RZ, R43, P0 ;  /* 0x000000ffff0d7224 */ /* 0x000fcc00000e062b */
[----:B------:R-:W5:Y:S01]  /*3100*/  LDG.E.128 R12, desc[UR58][R12.64] ;  /* 0x0000003a0c0c7981 */ /* 0x000f62000c1e1d00 */
[----:B------:R-:W-:-:S05]  /*3110*/  IMAD.U32 R0, RZ, RZ, UR36 ;  /* 0x00000024ff007e24 */ /* 0x000fca000f8e00ff */
        /* <DEDUP_REMOVED lines=235> */
.L_x_3042:
[----:B------:R-:W-:-:S04]  /*3fd0*/  LOP3.LUT R3, R3, 0xfffffff0, RZ, 0xc0, !PT ;  /* 0xfffffff003037812 */ /* 0x000fc800078ec0ff */
[----:B------:R-:W-:-:S05]  /*3fe0*/  IADD3 R8, P0, R42, R3, RZ ;  /* 0x000000032a087210 */ /* 0x000fca0007f1e0ff */
[----:B------:R-:W-:-:S06]  /*3ff0*/  IMAD.X R9, RZ, RZ, R43, P0 ;  /* 0x000000ffff097224 */ /* 0x000fcc00000e062b */
[----:B------:R-:W5:Y:S01]  /*4000*/  LDG.E.128 R8, desc[UR58][R8.64] ;  /* 0x0000003a08087981 */ /* 0x000f62000c1e1d00 */
[----:B------:R-:W-:Y:S01]  /*4010*/  IADD3 R39, R39, R0, RZ ;  /* 0x0000000027277210 */ /* 0x000fe20007ffe0ff */
[----:B------:R-:W-:Y:S02]  /*4020*/  IMAD.MOV.U32 R3, RZ, RZ, RZ ;  /* 0x000000ffff037224 */ /* 0x000fe400078e00ff */
        /* <DEDUP_REMOVED lines=245> */
.L_x_3043:
[----:B------:R-:W-:-:S04]  /*4f80*/  LOP3.LUT R5, R20, 0xfffffff0, RZ, 0xc0, !PT ;  /* 0xfffffff014057812 */ /* 0x000fc800078ec0ff */
[----:B------:R-:W-:-:S05]  /*4f90*/  IADD3 R4, P0, R42, R5, RZ ;  /* 0x000000052a047210 */ /* 0x000fca0007f1e0ff */
[----:B------:R-:W-:-:S06]  /*4fa0*/  IMAD.X R5, RZ, RZ, R43, P0 ;  /* 0x000000ffff057224 */ /* 0x000fcc00000e062b */
[----:B------:R-:W5:Y:S01]  /*4fb0*/  LDG.E.128 R4, desc[UR58][R4.64] ;  /* 0x0000003a04047981 */ /* 0x000f62000c1e1d00 */
[----:B------:R-:W-:Y:S01]  /*4fc0*/  IMAD.IADD R39, R39, 0x1, R0 ;  /* 0x0000000127277824 */ /* 0x000fe200078e0200 */
        /* <DEDUP_REMOVED lines=234> */
.L_x_3044:
[----:B------:R-:W-:Y:S02]  /*5e70*/  LOP3.LUT R3, R3, 0xfffffff0, RZ, 0xc0, !PT ;  /* 0xfffffff003037812 */ /* 0x000fe400078ec0ff */
[----:B------:R-:W-:Y:S02]  /*5e80*/  LOP3.LUT P5, RZ, R34, 0xff, RZ, 0xc0, !PT ;  /* 0x000000ff22ff7812 */ /* 0x000fe400078ac0ff */
        /* <DEDUP_REMOVED lines=8> */
[----:B-----5:R-:W-:Y:S01]  /*5f10*/  ISETP.NE.OR P5, PT, R12, RZ, P5 ;  /* 0x000000ff0c00720c */ /* 0x020fe20002fa5670 */
[----:B------:R-:W-:Y:S01]  /*5f20*/  IMAD.U32 R3, RZ, RZ, UR4 ;  /* 0x00000004ff037e24 */ /* 0x000fe2000f8e00ff */
[----:B------:R-:W-:Y:S02]  /*5f30*/  ISETP.NE.OR P4, PT, R8, RZ, P4 ;  /* 0x000000ff0800720c */ /* 0x000fe40002785670 */
[----:B------:R-:W-:Y:S02]  /*5f40*/  SEL R34, RZ, 0x1, !P5 ;  /* 0x00000001ff227807 */ /* 0x000fe40006800000 */
[----:B------:R-:W-:Y:S02]  /*5f50*/  LOP3.LUT P5, RZ, R29, 0xff, RZ, 0xc0, !PT ;  /* 0x000000ff1dff7812 */ /* 0x000fe400078ac0ff */
[----:B------:R-:W-:Y:S02]  /*5f60*/  LOP3.LUT P0, RZ, R35, 0xff, RZ, 0xc0, !PT ;  /* 0x000000ff23ff7812 */ /* 0x000fe4000780c0ff */
[----:B------:R-:W-:-:S02]  /*5f70*/  ISETP.NE.OR P5, PT, R10, RZ, P5 ;  /* 0x000000ff0a00720c */ /* 0x000fc40002fa5670 */
[----:B------:R-:W-:Y:S02]  /*5f80*/  SEL R31, RZ, 0x1, !P4 ;  /* 0x00000001ff1f7807 */ /* 0x000fe40006000000 */
[----:B------:R-:W-:Y:S02]  /*5f90*/  LOP3.LUT P4, RZ, R25, 0xff, RZ, 0xc0, !PT ;  /* 0x000000ff19ff7812 */ /* 0x000fe4000788c0ff */
[----:B------:R-:W-:Y:S02]  /*5fa0*/  ISETP.NE.OR P0, PT, R13, RZ, P0 ;  /* 0x000000ff0d00720c */ /* 0x000fe40000705670 */
[----:B------:R-:W-:Y:S02]  /*5fb0*/  ISETP.NE.OR P1, PT, R14, RZ, P1 ;  /* 0x000000ff0e00720c */ /* 0x000fe40000f25670 */
[----:B------:R-:W-:Y:S02]  /*5fc0*/  ISETP.NE.OR P2, PT, R15, RZ, P2 ;  /* 0x000000ff0f00720c */ /* 0x000fe40001745670 */
[----:B------:R-:W-:-:S02]  /*5fd0*/  SEL R29, RZ, 0x1, !P5 ;  /* 0x00000001ff1d7807 */ /* 0x000fc40006800000 */
[----:B------:R-:W-:Y:S01]  /*5fe0*/  LOP3.LUT P5, RZ, R16, 0xff, RZ, 0xc0, !PT ;  /* 0x000000ff10ff7812 */ /* 0x000fe200078ac0ff */
[----:B------:R-:W-:Y:S01]  /*5ff0*/  IMAD R16, R0, 0x3, R39 ;  /* 0x0000000300107824 */ /* 0x000fe200078e0227 */
[----:B------:R-:W-:Y:S02]  /*6000*/  ISETP.NE.OR P4, PT, R6, RZ, P4 ;  /* 0x000000ff0600720c */ /* 0x000fe40002785670 */
[----:B------:R-:W-:Y:S02]  /*6010*/  SEL R35, RZ, 0x1, !P0 ;  /* 0x00000001ff237807 */ /* 0x000fe40004000000 */
[----:B------:R-:W-:Y:S02]  /*6020*/  SEL R32, RZ, 0x1, !P1 ;  /* 0x00000001ff207807 */ /* 0x000fe40004800000 */
[----:B------:R-:W-:Y:S02]  /*6030*/  SEL R33, RZ, 0x1, !P2 ;  /* 0x00000001ff217807 */ /* 0x000fe40005000000 */
[----:B------:R-:W-:-:S02]  /*6040*/  LOP3.LUT P3, RZ, R30, 0xff, RZ, 0xc0, !PT ;  /* 0x000000ff1eff7812 */ /* 0x000fc4000786c0ff */
[----:B------:R-:W-:Y:S02]  /*6050*/  LOP3.LUT P0, RZ, R28, 0xff, RZ, 0xc0, !PT ;  /* 0x000000ff1cff7812 */ /* 0x000fe4000780c0ff */
[----:B------:R-:W-:Y:S02]  /*6060*/  LOP3.LUT P1, RZ, R27, 0xff, RZ, 0xc0, !PT ;  /* 0x000000ff1bff7812 */ /* 0x000fe4000782c0ff */
[----:B------:R-:W-:Y:S02]  /*6070*/  LOP3.LUT P2, RZ, R26, 0xff, RZ, 0xc0, !PT ;  /* 0x000000ff1aff7812 */ /* 0x000fe4000784c0ff */
[----:B------:R-:W-:Y:S02]  /*6080*/  SEL R25, RZ, 0x1, !P4 ;  /* 0x00000001ff197807 */ /* 0x000fe40006000000 */
[----:B------:R-:W-:Y:S02]  /*6090*/  ISETP.GE.U32.AND P4, PT, R16, R3, PT ;  /* 0x000000031000720c */ /* 0x000fe40003f86070 */
[----:B------:R-:W-:-:S02]  /*60a0*/  ISETP.NE.OR P3, PT, R9, RZ, P3 ;  /* 0x000000ff0900720c */ /* 0x000fc40001f65670 */
[----:B------:R-:W-:Y:S02]  /*60b0*/  ISETP.NE.OR P0, PT, R11, RZ, P0 ;  /* 0x000000ff0b00720c */ /* 0x000fe40000705670 */
[----:B------:R-:W-:Y:S02]  /*60c0*/  ISETP.NE.OR P1, PT, R4, RZ, P1 ;  /* 0x000000ff0400720c */ /* 0x000fe40000f25670 */
[----:B------:R-:W-:Y:S02]  /*60d0*/  ISETP.NE.OR P2, PT, R5, RZ, P2 ;  /* 0x000000ff0500720c */ /* 0x000fe40001745670 */
[----:B------:R-:W-:Y:S02]  /*60e0*/  SEL R30, RZ, 0x1, !P3 ;  /* 0x00000001ff1e7807 */ /* 0x000fe40005800000 */
[----:B------:R-:W-:Y:S02]  /*60f0*/  SEL R28, RZ, 0x1, !P0 ;  /* 0x00000001ff1c7807 */ /* 0x000fe40004000000 */
[----:B------:R-:W-:-:S02]  /*6100*/  SEL R27, RZ, 0x1, !P1 ;  /* 0x00000001ff1b7807 */ /* 0x000fc40004800000 */
[----:B------:R-:W-:Y:S02]  /*6110*/  SEL R26, RZ, 0x1, !P2 ;  /* 0x00000001ff1a7807 */ /* 0x000fe40005000000 */
[----:B------:R-:W-:Y:S02]  /*6120*/  LOP3.LUT P3, RZ, R24, 0xff, RZ, 0xc0, !PT ;  /* 0x000000ff18ff7812 */ /* 0x000fe4000786c0ff */
[----:B------:R-:W-:Y:S02]  /*6130*/  LOP3.LUT P0, RZ, R36, 0xff, RZ, 0xc0, !PT ;  /* 0x000000ff24ff7812 */ /* 0x000fe4000780c0ff */
[----:B------:R-:W-:Y:S02]  /*6140*/  LOP3.LUT P1, RZ, R37, 0xff, RZ, 0xc0, !PT ;  /* 0x000000ff25ff7812 */ /* 0x000fe4000782c0ff */
[----:B------:R-:W-:Y:S02]  /*6150*/  LOP3.LUT P2, RZ, R38, 0xff, RZ, 0xc0, !PT ;  /* 0x000000ff26ff7812 */ /* 0x000fe4000784c0ff */
[----:B------:R-:W-:-:S04]  /*6160*/  ISETP.NE.OR P3, PT, R7, RZ, P3 ;  /* 0x000000ff0700720c */ /* 0x000fc80001f65670 */
[----:B------:R-:W-:Y:S02]  /*6170*/  SEL R24, RZ, 0x1, !P3 ;  /* 0x00000001ff187807 */ /* 0x000fe40005800000 */
        /* <DEDUP_REMOVED lines=9> */
[----:B------:R-:W-:Y:S05]  /*6210*/  BSYNC B1 ;  /* 0x0000000000017941 */ /* 0x000fea0003800000 */
.L_x_3040:
[----:B------:R-:W-:Y:S05]  /*6220*/  BSYNC B0 ;  /* 0x0000000000007941 */ /* 0x000fea0003800000 */
.L_x_3039:
        /* <DEDUP_REMOVED lines=280> */
.L_x_3048:
        /* <DEDUP_REMOVED lines=281> */
.L_x_3049:
        /* <DEDUP_REMOVED lines=281> */
.L_x_3050:
        /* <DEDUP_REMOVED lines=9> */
[----:B0-----:R-:W-:Y:S01]  /*9760*/  MOV R40, RZ ;  /* 0x000000ff00287202 */ /* 0x001fe20000000f00 */
        /* <DEDUP_REMOVED lines=271> */
.L_x_3051:
[----:B------:R-:W-:-:S04]  /*a860*/  LOP3.LUT R21, R45, 0xfffffff0, RZ, 0xc0, !PT ;  /* 0xfffffff02d157812 */ /* 0x000fc800078ec0ff */
[----:B------:R-:W-:-:S04]  /*a870*/  IADD3 R20, P1, R42, R21, RZ ;  /* 0x000000152a147210 */ /* 0x000fc80007f3e0ff */
[----:B------:R-:W-:-:S06]  /*a880*/  IADD3.X R21, RZ, R43, RZ, P1, !PT ;  /* 0x0000002bff157210 */ /* 0x000fcc0000ffe4ff */
[----:B------:R-:W5:Y:S03]  /*a890*/  LDG.E.128 R20, desc[UR58][R20.64] ;  /* 0x0000003a14147981 */ /* 0x000f66000c1e1d00 */
.L_x_3047:
[----:B------:R-:W-:Y:S05]  /*a8a0*/  BSYNC B0 ;  /* 0x0000000000007941 */ /* 0x000fea0003800000 */
.L_x_3046:
[----:B------:R-:W-:Y:S04]  /*a8b0*/  BSSY B0, `(.L_x_3052) ;  /* 0x000003b000007945 */ /* 0x000fe80003800000 */
[----:B------:R-:W-:Y:S05]  /*a8c0*/  @P0 BRA `(.L_x_3053) ;  /* 0x0000000000e40947 */ /* 0x000fea0003800000 */
[----:B------:R-:W-:Y:S01]  /*a8d0*/  IMAD.IADD R39, R39, 0x1, R0 ;  /* 0x0000000127277824 */ /* 0x000fe200078e0200 */
[----:B------:R-:W-:Y:S02]  /*a8e0*/  LOP3.LUT P0, RZ, R34, 0xff, RZ, 0xc0, !PT ;  /* 0x000000ff22ff7812 */ /* 0x000fe4000780c0ff */
[----:B------:R-:W-:Y:S02]  /*a8f0*/  LOP3.LUT P1, RZ, R35, 0xff, RZ, 0xc0, !PT ;  /* 0x000000ff23ff7812 */ /* 0x000fe4000782c0ff */
[----:B------:R-:W-:Y:S02]  /*a900*/  ISETP.GE.U32.AND P4, PT, R39, R3, PT ;  /* 0x000000032700720c */ /* 0x000fe40003f86070 */
[----:B------:R-:W-:Y:S02]  /*a910*/  LOP3.LUT P2, RZ, R32, 0xff, RZ, 0xc0, !PT ;  /* 0x000000ff20ff7812 */ /* 0x000fe4000784c0ff */
[----:B------:R-:W-:Y:S02]  /*a920*/  LOP3.LUT P3, RZ, R33, 0xff, RZ, 0xc0, !PT ;  /* 0x000000ff21ff7812 */ /* 0x000fe4000786c0ff */
[----:B-----5:R-:W-:-:S02]  /*a930*/  ISETP.NE.OR P0, PT, R12, RZ, P0 ;  /* 0x000000ff0c00720c */ /* 0x020fc40000705670 */
[----:B------:R-:W-:Y:S02]  /*a940*/  ISETP.NE.OR P1, PT, R13, RZ, P1 ;  /* 0x000000ff0d00720c */ /* 0x000fe40000f25670 */
[----:B------:R-:W-:Y:S02]  /*a950*/  ISETP.NE.OR P2, PT, R14, RZ, P2 ;  /* 0x000000ff0e00720c */ /* 0x000fe40001745670 */
[----:B------:R-:W-:Y:S02]  /*a960*/  ISETP.NE.OR P3, PT, R15, RZ, P3 ;  /* 0x000000ff0f00720c */ /* 0x000fe40001f65670 */
[----:B------:R-:W-:Y:S02]  /*a970*/  SEL R34, RZ, 0x1, !P0 ;  /* 0x00000001ff227807 */ /* 0x000fe40004000000 */
[----:B------:R-:W-:Y:S02]  /*a980*/  SEL R35, RZ, 0x1, !P1 ;  /* 0x00000001ff237807 */ /* 0x000fe40004800000 */
[----:B------:R-:W-:-:S02]  /*a990*/  SEL R32, RZ, 0x1, !P2 ;  /* 0x00000001ff207807 */ /* 0x000fc40005000000 */
[----:B------:R-:W-:Y:S01]  /*a9a0*/  SEL R33, RZ, 0x1, !P3 ;  /* 0x00000001ff217807 */ /* 0x000fe20005800000 */
[----:B------:R-:W-:Y:S06]  /*a9b0*/  @P4 BRA `(.L_x_3053) ;  /* 0x0000000000a84947 */ /* 0x000fec0003800000 */
[----:B------:R-:W-:Y:S02]  /*a9c0*/  LOP3.LUT P0, RZ, R31, 0xff, RZ, 0xc0, !PT ;  /* 0x000000ff1fff7812 */ /* 0x000fe4000780c0ff */
[----:B------:R-:W-:Y:S02]  /*a9d0*/  LOP3.LUT P1, RZ, R30, 0xff, RZ, 0xc0, !PT ;  /* 0x000000ff1eff7812 */ /* 0x000fe4000782c0ff */
[----:B------:R-:W-:Y:S01]  /*a9e0*/  ISETP.NE.OR P0, PT, R8, RZ, P0 ;  /* 0x000000ff0800720c */ /* 0x000fe20000705670 */
[----:B------:R-:W-:Y:S01]  /*a9f0*/  IMAD.IADD R8, R39, 0x1, R0 ;  /* 0x0000000127087824 */ /* 0x000fe200078e0200 */
[----:B------:R-:W-:Y:S02]  /*aa00*/  LOP3.LUT P2, RZ, R29, 0xff, RZ, 0xc0, !PT ;  /* 0x000000ff1dff7812 */ /* 0x000fe4000784c0ff */
[----:B------:R-:W-:Y:S02]  /*aa10*/  LOP3.LUT P3, RZ, R28, 0xff, RZ, 0xc0, !PT ;  /* 0x000000ff1cff7812 */ /* 0x000fe4000786c0ff */
[----:B------:R-:W-:-:S02]  /*aa20*/  ISETP.GE.U32.AND P4, PT, R8, R3, PT ;  /* 0x000000030800720c */ /* 0x000fc40003f86070 */
        /* <DEDUP_REMOVED lines=11> */
[----:B------:R-:W-:Y:S02]  /*aae0*/  ISETP.GE.U32.AND P4, PT, R0, R3, PT ;  /* 0x000000030000720c */ /* 0x000fe40003f86070 */
[----:B------:R-:W-:Y:S02]  /*aaf0*/  LOP3.LUT P3, RZ, R25, 0xff, RZ, 0xc0, !PT ;  /* 0x000000ff19ff7812 */ /* 0x000fe4000786c0ff */
[----:B------:R-:W-:Y:S02]  /*ab00*/  LOP3.LUT P0, RZ, R24, 0xff, RZ, 0xc0, !PT ;  /* 0x000000ff18ff7812 */ /* 0x000fe4000780c0ff */
[----:B------:R-:W-:-:S02]  /*ab10*/  ISETP.NE.OR P1, PT, R4, RZ, P1 ;  /* 0x000000ff0400720c */ /* 0x000fc40000f25670 */
        /* <DEDUP_REMOVED lines=12> */
[----:B------:R-:W-:Y:S02]  /*abe0*/  ISETP.NE.OR P0, PT, R20, RZ, P0 ;  /* 0x000000ff1400720c */ /* 0x000fe40000705670 */
[----:B------:R-:W-:-:S02]  /*abf0*/  ISETP.NE.OR P1, PT, R21, RZ, P1 ;  /* 0x000000ff1500720c */ /* 0x000fc40000f25670 */
[----:B------:R-:W-:Y:S02]  /*ac00*/  ISETP.NE.OR P2, PT, R22, RZ, P2 ;  /* 0x000000ff1600720c */ /* 0x000fe40001745670 */
[----:B------:R-:W-:Y:S02]  /*ac10*/  ISETP.NE.OR P3, PT, R23, RZ, P3 ;  /* 0x000000ff1700720c */ /* 0x000fe40001f65670 */
[----:B------:R-:W-:Y:S02]  /*ac20*/  SEL R16, RZ, 0x1, !P0 ;  /* 0x00000001ff107807 */ /* 0x000fe40004000000 */
[----:B------:R-:W-:Y:S02]  /*ac30*/  SEL R36, RZ, 0x1, !P1 ;  /* 0x00000001ff247807 */ /* 0x000fe40004800000 */
[----:B------:R-:W-:Y:S02]  /*ac40*/  SEL R37, RZ, 0x1, !P2 ;  /* 0x00000001ff257807 */ /* 0x000fe40005000000 */
[----:B------:R-:W-:-:S07]  /*ac50*/  SEL R38, RZ, 0x1, !P3 ;  /* 0x00000001ff267807 */ /* 0x000fce0005800000 */
.L_x_3053:
[----:B------:R-:W-:Y:S05]  /*ac60*/  BSYNC B0 ;  /* 0x0000000000007941 */ /* 0x000fea0003800000 */
.L_x_3052:
        /* <DEDUP_REMOVED lines=25> */
.L_x_3038:
        /* <DEDUP_REMOVED lines=34> */
.L_x_3057:
[----:B------:R-:W-:Y:S02]  /*b020*/  IMAD R8, R44, R39, RZ ;  /* 0x000000272c087224 */ /* 0x000fe400078e02ff */
[----:B------:R-:W-:-:S03]  /*b030*/  IMAD.IADD R39, R0, 0x1, R39 ;  /* 0x0000000100277824 */ /* 0x000fc600078e0227 */
[----:B------:R-:W-:Y:S01]  /*b040*/  SHF.R.U32.HI R9, RZ, 0x2, R8 ;  /* 0x00000002ff097819 */ /* 0x000fe20000011608 */
[----:B------:R-:W-:Y:S01]  /*b050*/  IMAD R12, R44, R39, RZ ;  /* 0x000000272c0c7224 */ /* 0x000fe200078e02ff */
[----:B------:R-:W-:-:S03]  /*b060*/  IADD3 R39, R39, R0, RZ ;  /* 0x0000000027277210 */ /* 0x000fc60007ffe0ff */
[----:B------:R-:W-:-:S04]  /*b070*/  IMAD.WIDE.U32 R8, R9, 0x10, R42 ;  /* 0x0000001009087825 */ /* 0x000fc800078e002a */
[----:B------:R-:W-:Y:S01]  /*b080*/  IMAD R20, R44, R39, RZ ;  /* 0x000000272c147224 */ /* 0x000fe200078e02ff */
[----:B------:R-:W-:Y:S01]  /*b090*/  SHF.R.U32.HI R13, RZ, 0x2, R12 ;  /* 0x00000002ff0d7819 */ /* 0x000fe2000001160c */
[----:B------:R-:W2:Y:S03]  /*b0a0*/  LDG.E.128 R8, desc[UR58][R8.64] ;  /* 0x0000003a08087981 */ /* 0x000ea6000c1e1d00 */
[----:B------:R-:W-:Y:S01]  /*b0b0*/  SHF.R.U32.HI R21, RZ, 0x2, R20 ;  /* 0x00000002ff157819 */ /* 0x000fe20000011614 */
[----:B------:R-:W-:-:S04]  /*b0c0*/  IMAD.WIDE.U32 R12, R13, 0x10, R42 ;  /* 0x000000100d0c7825 */ /* 0x000fc800078e002a */
[----:B------:R-:W-:Y:S02]  /*b0d0*/  IMAD.WIDE.U32 R20, R21, 0x10, R42 ;  /* 0x0000001015147825 */ /* 0x000fe400078e002a */
[----:B------:R-:W3:Y:S02]  /*b0e0*/  LDG.E.128 R12, desc[UR58][R12.64] ;  /* 0x0000003a0c0c7981 */ /* 0x000ee4000c1e1d00 */
[----:B------:R-:W-:Y:S02]  /*b0f0*/  IMAD.IADD R39, R39, 0x1, R0 ;  /* 0x0000000127277824 */ /* 0x000fe400078e0200 */
[----:B------:R-:W4:Y:S02]  /*b100*/  LDG.E.128 R20, desc[UR58][R20.64] ;  /* 0x0000003a14147981 */ /* 0x000f24000c1e1d00 */
[----:B------:R-:W-:-:S05]  /*b110*/  IMAD R24, R44, R39, RZ ;  /* 0x000000272c187224 */ /* 0x000fca00078e02ff */
        /* <DEDUP_REMOVED lines=9> */
[----:B------:R-:W-:Y:S02]  /*b1b0*/  LOP3.LUT P6, RZ, R34, 0xff, RZ, 0xc0, !PT ;  /* 0x000000ff22ff7812 */ /* 0x000fe400078cc0ff */
[----:B------:R-:W-:Y:S01]  /*b1c0*/  LOP3.LUT P0, RZ, R37, 0xff, RZ, 0xc0, !PT ;  /* 0x000000ff25ff7812 */ /* 0x000fe2000780c0ff */
[----:B------:R-:W-:Y:S01]  /*b1d0*/  IMAD.IADD R39, R39, 0x1, R0 ;  /* 0x0000000127277824 */ /* 0x000fe200078e0200 */
[----:B--2---:R-:W-:-:S04]  /*b1e0*/  ISETP.NE.OR P5, PT, R11, RZ, P5 ;  /* 0x000000ff0b00720c */ /* 0x004fc80002fa5670 */
[----:B------:R-:W-:Y:S02]  /*b1f0*/  SEL R35, RZ, 0x1, !P5 ;  /* 0x00000001ff237807 */ /* 0x000fe40006800000 */
[----:B------:R-:W-:Y:S02]  /*b200*/  LOP3.LUT P5, RZ, R16, 0xff, RZ, 0xc0, !PT ;  /* 0x000000ff10ff7812 */ /* 0x000fe400078ac0ff */
[----:B---3--:R-:W-:Y:S02]  /*b210*/  ISETP.NE.OR P4, PT, R12, RZ, P4 ;  /* 0x000000ff0c00720c */ /* 0x008fe40002785670 */
[----:B----4-:R-:W-:Y:S02]  /*b220*/  ISETP.NE.OR P5, PT, R22, RZ, P5 ;  /* 0x000000ff1600720c */ /* 0x010fe40002fa5670 */
[----:B------:R-:W-:Y:S02]  /*b230*/  SEL R33, RZ, 0x1, !P4 ;  /* 0x00000001ff217807 */ /* 0x000fe40006000000 */
[----:B------:R-:W-:-:S02]  /*b240*/  LOP3.LUT P4, RZ, R7, 0xff, RZ, 0xc0, !PT ;  /* 0x000000ff07ff7812 */ /* 0x000fc4000788c0ff */
[----:B------:R-:W-:Y:S02]  /*b250*/  SEL R16, RZ, 0x1, !P5 ;  /* 0x00000001ff107807 */ /* 0x000fe40006800000 */
[----:B------:R-:W-:Y:S02]  /*b260*/  ISETP.NE.AND P5, PT, R8, RZ, PT ;  /* 0x000000ff0800720c */ /* 0x000fe40003fa5270 */
[----:B------:R-:W-:Y:S02]  /*b270*/  ISETP.NE.OR P3, PT, R13, RZ, P3 ;  /* 0x000000ff0d00720c */ /* 0x000fe40001f65670 */
[----:B------:R-:W-:Y:S02]  /*b280*/  ISETP.NE.OR P4, PT, R23, RZ, P4 ;  /* 0x000000ff1700720c */ /* 0x000fe40002785670 */
[----:B------:R-:W-:Y:S02]  /*b290*/  SEL R32, RZ, 0x1, !P3 ;  /* 0x00000001ff207807 */ /* 0x000fe40005800000 */
[----:B------:R-:W-:-:S02]  /*b2a0*/  LOP3.LUT P3, RZ, R6, 0xff, RZ, 0xc0, !PT ;  /* 0x000000ff06ff7812 */ /* 0x000fc4000786c0ff */
[----:B------:R-:W-:Y:S02]  /*b2b0*/  SEL R7, RZ, 0x1, !P4 ;  /* 0x00000001ff077807 */ /* 0x000fe40006000000 */
[----:B------:R-:W-:Y:S02]  /*b2c0*/  ISETP.NE.AND P4, PT, R9, RZ, PT ;  /* 0x000000ff0900720c */ /* 0x000fe40003f85270 */
[----:B------:R-:W-:Y:S02]  /*b2d0*/  ISETP.NE.OR P1, PT, R8, RZ, P1 ;  /* 0x000000ff0800720c */ /* 0x000fe40000f25670 */
[----:B------:R-:W-:Y:S02]  /*b2e0*/  ISETP.NE.OR P2, PT, R14, RZ, P2 ;  /* 0x000000ff0e00720c */ /* 0x000fe40001745670 */
[----:B-----5:R-:W-:Y:S02]  /*b2f0*/  ISETP.NE.OR P3, PT, R24, RZ, P3 ;  /* 0x000000ff1800720c */ /* 0x020fe40001f65670 */
[----:B------:R-:W-:-:S02]  /*b300*/  SEL R36, RZ, 0x1, !P1 ;  /* 0x00000001ff247807 */ /* 0x000fc40004800000 */
[----:B------:R-:W-:Y:S02]  /*b310*/  @P5 LOP3.LUT R40, R40, 0x200, RZ, 0xfc, !PT ;  /* 0x0000020028285812 */ /* 0x000fe400078efcff */
[----:B------:R-:W-:Y:S02]  /*b320*/  LOP3.LUT P1, RZ, R30, 0xff, RZ, 0xc0, !PT ;  /* 0x000000ff1eff7812 */ /* 0x000fe4000782c0ff */
[----:B------:R-:W-:Y:S02]  /*b330*/  SEL R31, RZ, 0x1, !P2 ;  /* 0x00000001ff1f7807 */ /* 0x000fe40005000000 */
[----:B------:R-:W-:Y:S02]  /*b340*/  LOP3.LUT P2, RZ, R5, 0xff, RZ, 0xc0, !PT ;  /* 0x000000ff05ff7812 */ /* 0x000fe4000784c0ff */
[----:B------:R-:W-:Y:S02]  /*b350*/  SEL R6, RZ, 0x1, !P3 ;  /* 0x00000001ff067807 */ /* 0x000fe40005800000 */
[----:B------:R-:W-:-:S02]  /*b360*/  ISETP.NE.OR P6, PT, R10, RZ, P6 ;  /* 0x000000ff0a00720c */ /* 0x000fc400037c5670 */
[----:B------:R-:W-:Y:S02]  /*b370*/  ISETP.NE.AND P3, PT, R10, RZ, PT ;  /* 0x000000ff0a00720c */ /* 0x000fe40003f65270 */
[----:B------:R-:W-:Y:S02]  /*b380*/  ISETP.NE.OR P0, PT, R9, RZ, P0 ;  /* 0x000000ff0900720c */ /* 0x000fe40000705670 */
[----:B------:R-:W-:Y:S02]  /*b390*/  LOP3.LUT R40, R40, 0xfffffeff, RZ, 0xc0, !PT ;  /* 0xfffffeff28287812 */ /* 0x000fe400078ec0ff */
[----:B------:R-:W-:Y:S02]  /*b3a0*/  ISETP.NE.OR P1, PT, R15, RZ, P1 ;  /* 0x000000ff0f00720c */ /* 0x000fe40000f25670 */
[----:B------:R-:W-:Y:S02]  /*b3b0*/  ISETP.NE.OR P2, PT, R25, RZ, P2 ;  /* 0x000000ff1900720c */ /* 0x000fe40001745670 */
[----:B------:R-:W-:-:S02]  /*b3c0*/  SEL R34, RZ, 0x1, !P6 ;  /* 0x00000001ff227807 */ /* 0x000fc40007000000 */
[----:B------:R-:W-:Y:S02]  /*b3d0*/  SEL R37, RZ, 0x1, !P0 ;  /* 0x00000001ff257807 */ /* 0x000fe40004000000 */
[----:B------:R-:W-:Y:S02]  /*b3e0*/  LOP3.LUT P6, RZ, R28, 0xff, RZ, 0xc0, !PT ;  /* 0x000000ff1cff7812 */ /* 0x000fe400078cc0ff */
[----:B------:R-:W-:Y:S02]  /*b3f0*/  @P4 LOP3.LUT R40, R40, 0x100, RZ, 0xfc, !PT ;  /* 0x0000010028284812 */ /* 0x000fe400078efcff */
[----:B------:R-:W-:Y:S02]  /*b400*/  LOP3.LUT P0, RZ, R29, 0xff, RZ, 0xc0, !PT ;  /* 0x000000ff1dff7812 */ /* 0x000fe4000780c0ff */
[----:B------:R-:W-:Y:S02]  /*b410*/  SEL R30, RZ, 0x1, !P1 ;  /* 0x00000001ff1e7807 */ /* 0x000fe40004800000 */
[----:B------:R-:W-:-:S02]  /*b420*/  LOP3.LUT P1, RZ, R4, 0xff, RZ, 0xc0, !PT ;  /* 0x000000ff04ff7812 */ /* 0x000fc4000782c0ff */
[----:B------:R-:W-:Y:S01]  /*b430*/  SEL R5, RZ, 0x1, !P2 ;  /* 0x00000001ff057807 */ /* 0x000fe20005000000 */
[----:B------:R-:W-:Y:S01]  /*b440*/  IMAD R4, R0, 0x3, R39 ;  /* 0x0000000300047824 */ /* 0x000fe200078e0227 */
[----:B------:R-:W-:Y:S02]  /*b450*/  ISETP.NE.AND P2, PT, R11, RZ, PT ;  /* 0x000000ff0b00720c */ /* 0x000fe40003f45270 */
[----:B------:R-:W-:Y:S02]  /*b460*/  ISETP.NE.OR P6, PT, R21, RZ, P6 ;  /* 0x000000ff1500720c */ /* 0x000fe400037c5670 */
[----:B------:R-:W-:Y:S02]  /*b470*/  LOP3.LUT R40, R40, 0xffffff7f, RZ, 0xc0, !PT ;  /* 0xffffff7f28287812 */ /* 0x000fe400078ec0ff */
[----:B------:R-:W-:Y:S02]  /*b480*/  ISETP.NE.OR P0, PT, R20, RZ, P0 ;  /* 0x000000ff1400720c */ /* 0x000fe40000705670 */
[----:B------:R-:W-:-:S02]  /*b490*/  ISETP.NE.OR P1, PT, R26, RZ, P1 ;  /* 0x000000ff1a00720c */ /* 0x000fc40000f25670 */
[----:B------:R-:W-:Y:S02]  /*b4a0*/  SEL R28, RZ, 0x1, !P6 ;  /* 0x00000001ff1c7807 */ /* 0x000fe40007000000 */
[----:B------:R-:W-:Y:S02]  /*b4b0*/  @P3 LOP3.LUT R40, R40, 0x80, RZ, 0xfc, !PT ;  /* 0x0000008028283812 */ /* 0x000fe400078efcff */
[----:B------:R-:W-:Y:S02]  /*b4c0*/  SEL R29, RZ, 0x1, !P0 ;  /* 0x00000001ff1d7807 */ /* 0x000fe40004000000 */
[----:B------:R-:W-:Y:S02]  /*b4d0*/  ISETP.GE.U32.AND P6, PT, R4, R3, PT ;  /* 0x000000030400720c */ /* 0x000fe40003fc6070 */
[----:B------:R-:W-:Y:S02]  /*b4e0*/  LOP3.LUT P0, RZ, R38, 0xff, RZ, 0xc0, !PT ;  /* 0x000000ff26ff7812 */ /* 0x000fe4000780c0ff */
[----:B------:R-:W-:-:S02]  /*b4f0*/  SEL R4, RZ, 0x1, !P1 ;  /* 0x00000001ff047807 */ /* 0x000fc40004800000 */
[----:B------:R-:W-:Y:S02]  /*b500*/  ISETP.NE.AND P1, PT, R12, RZ, PT ;  /* 0x000000ff0c00720c */ /* 0x000fe40003f25270 */
[----:B------:R-:W-:Y:S02]  /*b510*/  LOP3.LUT R40, R40, 0xffffffbf, RZ, 0xc0, !PT ;  /* 0xffffffbf28287812 */ /* 0x000fe400078ec0ff */
[----:B------:R-:W-:Y:S02]  /*b520*/  ISETP.NE.OR P0, PT, R27, RZ, P0 ;  /* 0x000000ff1b00720c */ /* 0x000fe40000705670 */
[----:B------:R-:W-:Y:S02]  /*b530*/  @P2 LOP3.LUT R40, R40, 0x40, RZ, 0xfc, !PT ;  /* 0x0000004028282812 */ /* 0x000fe400078efcff */
[----:B------:R-:W-:Y:S02]  /*b540*/  SEL R38, RZ, 0x1, !P0 ;  /* 0x00000001ff267807 */ /* 0x000fe40004000000 */
[----:B------:R-:W-:-:S02]  /*b550*/  ISETP.NE.AND P0, PT, R13, RZ, PT ;  /* 0x000000ff0d00720c */ /* 0x000fc40003f05270 */
[----:B------:R-:W-:-:S04]  /*b560*/  LOP3.LUT R40, R40, 0xffffffdf, RZ, 0xc0, !PT ;  /* 0xffffffdf28287812 */ /* 0x000fc800078ec0ff */
[----:B------:R-:W-:Y:S02]  /*b570*/  @P1 LOP3.LUT R40, R40, 0x20, RZ, 0xfc, !PT ;  /* 0x0000002028281812 */ /* 0x000fe400078efcff */
[----:B------:R-:W-:Y:S02]  /*b580*/  ISETP.NE.AND P2, PT, R14, RZ, PT ;  /* 0x000000ff0e00720c */ /* 0x000fe40003f45270 */
        /* <DEDUP_REMOVED lines=10> */
[----:B------:R-:W-:-:S04]  /*b630*/  @P1 LOP3.LUT R40, R40, 0x2, RZ, 0xfc, !PT ;  /* 0x0000000228281812 */ /* 0x000fc800078efcff */
[----:B------:R-:W-:Y:S02]  /*b640*/  LOP3.LUT R40, R40, 0xfffffffe, RZ, 0xc0, !PT ;  /* 0xfffffffe28287812 */ /* 0x000fe400078ec0ff */
[----:B------:R-:W-:Y:S02]  /*b650*/  ISETP.NE.AND P0, PT, R22, RZ, PT ;  /* 0x000000ff1600720c */ /* 0x000fe40003f05270 */
[----:B------:R-:W-:Y:S02]  /*b660*/  @P2 LOP3.LUT R40, R40, 0x1, RZ, 0xfc, !PT ;  /* 0x0000000128282812 */ /* 0x000fe400078efcff */
[----:B------:R-:W-:Y:S02]  /*b670*/  ISETP.NE.AND P1, PT, R23, RZ, PT ;  /* 0x000000ff1700720c */ /* 0x000fe40003f25270 */
[----:B------:R-:W-:Y:S02]  /*b680*/  ISETP.NE.AND P2, PT, R24, RZ, PT ;  /* 0x000000ff1800720c */ /* 0x000fe40003f45270 */
[----:B------:R-:W-:-:S02]  /*b690*/  ISETP.NE.AND P3, PT, R25, RZ, PT ;  /* 0x000000ff1900720c */ /* 0x000fc40003f65270 */
[----:B------:R-:W-:Y:S02]  /*b6a0*/  ISETP.NE.AND P4, PT, R26, RZ, PT ;  /* 0x000000ff1a00720c */ /* 0x000fe40003f85270 */
[----:B------:R-:W-:Y:S01]  /*b6b0*/  ISETP.NE.AND P5, PT, R27, RZ, PT ;  /* 0x000000ff1b00720c */ /* 0x000fe20003fa5270 */
[----:B------:R-:W-:-:S12]  /*b6c0*/  @!P6 BRA `(.L_x_3057) ;  /* 0xfffffff80054e947 */ /* 0x000fd8000383ffff */
[----:B------:R-:W-:Y:S05]  /*b6d0*/  BSYNC B1 ;  /* 0x0000000000017941 */ /* 0x000fea0003800000 */
.L_x_3056:
        /* <DEDUP_REMOVED lines=36> */
.L_x_3055:
[----:B------:R-:W-:Y:S05]  /*b920*/  BSYNC B0 ;  /* 0x0000000000007941 */ /* 0x000fea0003800000 */
.L_x_3054:
        /* <DEDUP_REMOVED lines=9> */
[----:B--2---:R-:W-:Y:S02]  /*b9c0*/  ISETP.NE.AND P2, PT, R10, RZ, PT ;  /* 0x000000ff0a00720c */ /* 0x004fe40003f45270 */
[----:B------:R-:W-:Y:S02]  /*b9d0*/  ISETP.NE.AND P3, PT, R11, RZ, PT ;  /* 0x000000ff0b00720c */ /* 0x000fe40003f65270 */
[----:B------:R-:W-:Y:S02]  /*b9e0*/  ISETP.NE.AND P0, PT, R8, RZ, PT ;  /* 0x000000ff0800720c */ /* 0x000fe40003f05270 */
[----:B------:R-:W-:-:S07]  /*b9f0*/  ISETP.NE.AND P6, PT, R9, RZ, PT ;  /* 0x000000ff0900720c */ /* 0x000fce0003fc5270 */
[----:B------:R-:W-:Y:S02]  /*ba00*/  @P2 LOP3.LUT R40, R40, 0x80, RZ, 0xfc, !PT ;  /* 0x0000008028282812 */ /* 0x000fe400078efcff */
[----:B------:R-:W-:Y:S02]  /*ba10*/  ISETP.GE.U32.AND P2, PT, R13, R3, PT ;  /* 0x000000030d00720c */ /* 0x000fe40003f46070 */
[----:B------:R-:W-:-:S04]  /*ba20*/  LOP3.LUT R40, R40, 0xffffffbf, RZ, 0xc0, !PT ;  /* 0xffffffbf28287812 */ /* 0x000fc800078ec0ff */
[----:B------:R-:W-:-:S07]  /*ba30*/  @P3 LOP3.LUT R40, R40, 0x40, RZ, 0xfc, !PT ;  /* 0x0000004028283812 */ /* 0x000fce00078efcff */
[----:B------:R-:W-:Y:S05]  /*ba40*/  @P2 BRA `(.L_x_3059) ;  /* 0x0000000000d42947 */ /* 0x000fea0003800000 */
[----:B------:R-:W-:-:S05]  /*ba50*/  IMAD R8, R44, R13, RZ ;  /* 0x0000000d2c087224 */ /* 0x000fca00078e02ff */
[----:B------:R-:W-:-:S05]  /*ba60*/  SHF.R.U32.HI R9, RZ, 0x2, R8 ;  /* 0x00000002ff097819 */ /* 0x000fca0000011608 */
[----:B------:R-:W-:-:S06]  /*ba70*/  IMAD.WIDE.U32 R8, R9, 0x10, R42 ;  /* 0x0000001009087825 */ /* 0x000fcc00078e002a */
[----:B------:R-:W2:Y:S01]  /*ba80*/  LDG.E.128 R8, desc[UR58][R8.64] ;  /* 0x0000003a08087981 */ /* 0x000ea2000c1e1d00 */
[----:B------:R-:W-:Y:S01]  /*ba90*/  LOP3.LUT R40, R40, 0xfffff7ff, RZ, 0xc0, !PT ;  /* 0xfffff7ff28287812 */ /* 0x000fe200078ec0ff */
[----:B------:R-:W-:Y:S01]  /*baa0*/  IMAD.IADD R15, R13, 0x1, R0 ;  /* 0x000000010d0f7824 */ /* 0x000fe200078e0200 */
[----:B--2---:R-:W-:Y:S02]  /*bab0*/  ISETP.NE.AND P2, PT, R8, RZ, PT ;  /* 0x000000ff0800720c */ /* 0x004fe40003f45270 */
[----:B------:R-:W-:-:S11]  /*bac0*/  ISETP.NE.AND P3, PT, R9, RZ, PT ;  /* 0x000000ff0900720c */ /* 0x000fd60003f65270 */
[----:B------:R-:W-:Y:S02]  /*bad0*/  @P2 LOP3.LUT R40, R40, 0x800, RZ, 0xfc, !PT ;  /* 0x0000080028282812 */ /* 0x000fe400078efcff */
[----:B------:R-:W-:Y:S02]  /*bae0*/  ISETP.NE.AND P2, PT, R10, RZ, PT ;  /* 0x000000ff0a00720c */ /* 0x000fe40003f45270 */
[----:B------:R-:W-:-:S04]  /*baf0*/  LOP3.LUT R40, R40, 0xffffffef, RZ, 0xc0, !PT ;  /* 0xffffffef28287812 */ /* 0x000fc800078ec0ff */
[----:B------:R-:W-:Y:S02]  /*bb00*/  @P3 LOP3.LUT R40, R40, 0x10, RZ, 0xfc, !PT ;  /* 0x0000001028283812 */ /* 0x000fe400078efcff */
[----:B------:R-:W-:Y:S02]  /*bb10*/  ISETP.NE.AND P3, PT, R11, RZ, PT ;  /* 0x000000ff0b00720c */ /* 0x000fe40003f65270 */
[----:B------:R-:W-:-:S04]  /*bb20*/  LOP3.LUT R40, R40, 0xfffffff7, RZ, 0xc0, !PT ;  /* 0xfffffff728287812 */ /* 0x000fc800078ec0ff */
[----:B------:R-:W-:Y:S02]  /*bb30*/  @P2 LOP3.LUT R40, R40, 0x8, RZ, 0xfc, !PT ;  /* 0x0000000828282812 */ /* 0x000fe400078efcff */
[----:B------:R-:W-:Y:S02]  /*bb40*/  ISETP.GE.U32.AND P2, PT, R15, R3, PT ;  /* 0x000000030f00720c */ /* 0x000fe40003f46070 */
[----:B------:R-:W-:-:S04]  /*bb50*/  LOP3.LUT R40, R40, 0xfffffeff, RZ, 0xc0, !PT ;  /* 0xfffffeff28287812 */ /* 0x000fc800078ec0ff */
[----:B------:R-:W-:-:S07]  /*bb60*/  @P3 LOP3.LUT R40, R40, 0x100, RZ, 0xfc, !PT ;  /* 0x0000010028283812 */ /* 0x000fce00078efcff */
[----:B------:R-:W-:Y:S05]  /*bb70*/  @P2 BRA `(.L_x_3059) ;  /* 0x0000000000882947 */ /* 0x000fea0003800000 */
[----:B------:R-:W-:Y:S02]  /*bb80*/  IADD3 R8, R15, R0, RZ ;  /* 0x000000000f087210 */ /* 0x000fe40007ffe0ff */
[----:B------:R-:W-:Y:S02]  /*bb90*/  LOP3.LUT P3, RZ, R40, 0x1, RZ, 0xc0, !PT ;  /* 0x0000000128ff7812 */ /* 0x000fe4000786c0ff */
[----:B------:R-:W-:Y:S02]  /*bba0*/  ISETP.GE.U32.AND P2, PT, R8, R3, PT ;  /* 0x000000030800720c */ /* 0x000fe40003f46070 */
[----:B------:R-:W-:Y:S02]  /*bbb0*/  P2R R14, PR, RZ, 0x1 ;  /* 0x00000001ff0e7803 */ /* 0x000fe40000000000 */
[----:B------:R-:W-:-:S09]  /*bbc0*/  LOP3.LUT P0, RZ, R40, 0x2, RZ, 0xc0, !PT ;  /* 0x0000000228ff7812 */ /* 0x000fd2000780c0ff */
[----:B------:R-:W-:-:S05]  /*bbd0*/  @!P2 IMAD R8, R44, R8, RZ ;  /* 0x000000082c08a224 */ /* 0x000fca00078e02ff */
[----:B------:R-:W-:-:S05]  /*bbe0*/  @!P2 SHF.R.U32.HI R13, RZ, 0x2, R8 ;  /* 0x00000002ff0da819 */ /* 0x000fca0000011608 */
[----:B------:R-:W-:-:S05]  /*bbf0*/  @!P2 IMAD.WIDE.U32 R12, R13, 0x10, R42 ;  /* 0x000000100d0ca825 */ /* 0x000fca00078e002a */
[----:B------:R-:W2:Y:S01]  /*bc00*/  @!P2 LDG.E.128 R8, desc[UR58][R12.64] ;  /* 0x0000003a0c08a981 */ /* 0x000ea2000c1e1d00 */
[----:B------:R-:W-:Y:S01]  /*bc10*/  IMAD R44, R44, R15, RZ ;  /* 0x0000000f2c2c7224 */ /* 0x000fe200078e02ff */
[----:B------:R-:W-:Y:S02]  /*bc20*/  LOP3.LUT R40, R40, 0xfffffffd, RZ, 0xc0, !PT ;  /* 0xfffffffd28287812 */ /* 0x000fe400078ec0ff */
[----:B--2---:R-:W-:Y:S02]  /*bc30*/  @!P2 ISETP.NE.AND P3, PT, R9, RZ, PT ;  /* 0x000000ff0900a20c */ /* 0x004fe40003f65270 */
[----:B------:R-:W-:Y:S02]  /*bc40*/  SHF.R.U32.HI R9, RZ, 0x2, R44 ;  /* 0x00000002ff097819 */ /* 0x000fe4000001162c */
[----:B------:R-:W-:Y:S02]  /*bc50*/  @!P2 ISETP.NE.AND P0, PT, R8, RZ, PT ;  /* 0x000000ff0800a20c */ /* 0x000fe40003f05270 */
[----:B------:R-:W-:Y:S01]  /*bc60*/  @!P2 ISETP.NE.AND P4, PT, R10, RZ, PT ;  /* 0x000000ff0a00a20c */ /* 0x000fe20003f85270 */
[----:B------:R-:W-:Y:S01]  /*bc70*/  IMAD.WIDE.U32 R8, R9, 0x10, R42 ;  /* 0x0000001009087825 */ /* 0x000fe200078e002a */
[----:B------:R-:W-:-:S05]  /*bc80*/  @!P2 ISETP.NE.AND P5, PT, R11, RZ, PT ;  /* 0x000000ff0b00a20c */ /* 0x000fca0003fa5270 */
[----:B------:R-:W2:Y:S04]  /*bc90*/  LDG.E.128 R8, desc[UR58][R8.64] ;  /* 0x0000003a08087981 */ /* 0x000ea8000c1e1d00 */
[----:B------:R-:W-:Y:S02]  /*bca0*/  @P0 LOP3.LUT R40, R40, 0x2, RZ, 0xfc, !PT ;  /* 0x0000000228280812 */ /* 0x000fe400078efcff */
[----:B------:R-:W-:Y:S02]  /*bcb0*/  ISETP.NE.AND P0, PT, R14, RZ, PT ;  /* 0x000000ff0e00720c */ /* 0x000fe40003f05270 */
[----:B------:R-:W-:-:S04]  /*bcc0*/  LOP3.LUT R40, R40, 0xfffffffe, RZ, 0xc0, !PT ;  /* 0xfffffffe28287812 */ /* 0x000fc800078ec0ff */
[----:B------:R-:W-:-:S04]  /*bcd0*/  @P3 LOP3.LUT R40, R40, 0x1, RZ, 0xfc, !PT ;  /* 0x0000000128283812 */ /* 0x000fc800078efcff */
[----:B------:R-:W-:Y:S02]  /*bce0*/  LOP3.LUT R40, R40, 0xffffefff, RZ, 0xc0, !PT ;  /* 0xffffefff28287812 */ /* 0x000fe400078ec0ff */
[----:B--2---:R-:W-:Y:S02]  /*bcf0*/  ISETP.NE.AND P3, PT, R8, RZ, PT ;  /* 0x000000ff0800720c */ /* 0x004fe40003f65270 */
[----:B------:R-:W-:-:S11]  /*bd00*/  ISETP.NE.AND P2, PT, R9, RZ, PT ;  /* 0x000000ff0900720c */ /* 0x000fd60003f45270 */
[----:B------:R-:W-:-:S04]  /*bd10*/  @P3 LOP3.LUT R40, R40, 0x1000, RZ, 0xfc, !PT ;  /* 0x0000100028283812 */ /* 0x000fc800078efcff */
[----:B------:R-:W-:Y:S02]  /*bd20*/  LOP3.LUT R40, R40, 0xffffffdf, RZ, 0xc0, !PT ;  /* 0xffffffdf28287812 */ /* 0x000fe400078ec0ff */
[----:B------:R-:W-:Y:S02]  /*bd30*/  ISETP.NE.AND P3, PT, R10, RZ, PT ;  /* 0x000000ff0a00720c */ /* 0x000fe40003f65270 */
[----:B------:R-:W-:Y:S02]  /*bd40*/  @P2 LOP3.LUT R40, R40, 0x20, RZ, 0xfc, !PT ;  /* 0x0000002028282812 */ /* 0x000fe400078efcff */
[----:B------:R-:W-:Y:S02]  /*bd50*/  ISETP.NE.AND P2, PT, R11, RZ, PT ;  /* 0x000000ff0b00720c */ /* 0x000fe40003f45270 */
[----:B------:R-:W-:-:S04]  /*bd60*/  LOP3.LUT R40, R40, 0xfffffffb, RZ, 0xc0, !PT ;  /* 0xfffffffb28287812 */ /* 0x000fc800078ec0ff */
[----:B------:R-:W-:-:S04]  /*bd70*/  LOP3.LUT R40, R40, 0xfffffbff, RZ, 0xc0, !PT ;  /* 0xfffffbff28287812 */ /* 0x000fc800078ec0ff */
[----:B------:R-:W-:-:S04]  /*bd80*/  @P3 LOP3.LUT R40, R40, 0x400, RZ, 0xfc, !PT ;  /* 0x0000040028283812 */ /* 0x000fc800078efcff */
[----:B------:R-:W-:-:S07]  /*bd90*/  @P2 LOP3.LUT R40, R40, 0x4, RZ, 0xfc, !PT ;  /* 0x0000000428282812 */ /* 0x000fce00078efcff */
.L_x_3059:
[----:B------:R-:W-:Y:S05]  /*bda0*/  BSYNC B0 ;  /* 0x0000000000007941 */ /* 0x000fea0003800000 */
.L_x_3058:
        /* <DEDUP_REMOVED lines=57> */
[C---:B------:R-:W-:Y:S02]  /*c140*/  LOP3.LUT P3, RZ, R40.reuse, 0x1, RZ, 0xc0, !PT ;  /* 0x0000000128ff7812 */ /* 0x040fe4000786c0ff */
        /* <DEDUP_REMOVED lines=13> */
.L_x_3061:
[----:B------:R-:W-:Y:S05]  /*c220*/  BSYNC B0 ;  /* 0x0000000000007941 */ /* 0x000fea0003800000 */
.L_x_3060:
        /* <DEDUP_REMOVED lines=25> */
.L_x_3037:
        /* <DEDUP_REMOVED lines=38> */
.L_x_3065:
[----:B------:R-:W-:Y:S02]  /*c620*/  SHF.R.U32.HI R9, RZ, 0x2, R39 ;  /* 0x00000002ff097819 */ /* 0x000fe40000011627 */
[----:B------:R-:W-:-:S03]  /*c630*/  IADD3 R39, R39, R0, RZ ;  /* 0x0000000027277210 */ /* 0x000fc60007ffe0ff */
[----:B------:R-:W-:Y:S01]  /*c640*/  IMAD.WIDE.U32 R8, R9, 0x10, R42 ;  /* 0x0000001009087825 */ /* 0x000fe200078e002a */
[----:B------:R-:W-:-:S03]  /*c650*/  SHF.R.U32.HI R13, RZ, 0x2, R39 ;  /* 0x00000002ff0d7819 */ /* 0x000fc60000011627 */
[----:B------:R-:W-:Y:S02]  /*c660*/  IMAD.IADD R39, R39, 0x1, R0 ;  /* 0x0000000127277824 */ /* 0x000fe400078e0200 */
[----:B------:R-:W2:Y:S01]  /*c670*/  LDG.E.128 R8, desc[UR58][R8.64] ;  /* 0x0000003a08087981 */ /* 0x000ea2000c1e1d00 */
[----:B------:R-:W-:Y:S02]  /*c680*/  IMAD.WIDE.U32 R12, R13, 0x10, R42 ;  /* 0x000000100d0c7825 */ /* 0x000fe400078e002a */
[----:B------:R-:W-:-:S04]  /*c690*/  SHF.R.U32.HI R21, RZ, 0x2, R39 ;  /* 0x00000002ff157819 */ /* 0x000fc80000011627 */
[----:B------:R-:W3:Y:S01]  /*c6a0*/  LDG.E.128 R12, desc[UR58][R12.64] ;  /* 0x0000003a0c0c7981 */ /* 0x000ee2000c1e1d00 */
[----:B------:R-:W-:-:S04]  /*c6b0*/  IMAD.WIDE.U32 R20, R21, 0x10, R42 ;  /* 0x0000001015147825 */ /* 0x000fc800078e002a */
[----:B------:R-:W-:Y:S02]  /*c6c0*/  IMAD.IADD R39, R39, 0x1, R0 ;  /* 0x0000000127277824 */ /* 0x000fe400078e0200 */
        /* <DEDUP_REMOVED lines=9> */
[----:B------:R-:W-:Y:S02]  /*c760*/  LOP3.LUT P1, RZ, R35, 0xff, RZ, 0xc0, !PT ;  /* 0x000000ff23ff7812 */ /* 0x000fe4000782c0ff */
[----:B------:R-:W-:-:S02]  /*c770*/  LOP3.LUT P2, RZ, R28, 0xff, RZ, 0xc0, !PT ;  /* 0x000000ff1cff7812 */ /* 0x000fc4000784c0ff */
[----:B------:R-:W-:Y:S02]  /*c780*/  LOP3.LUT R40, R40, 0xfffffdff, RZ, 0xc0, !PT ;  /* 0xfffffdff28287812 */ /* 0x000fe400078ec0ff */
[----:B------:R-:W-:Y:S02]  /*c790*/  LOP3.LUT P0, RZ, R32, 0xff, RZ, 0xc0, !PT ;  /* 0x000000ff20ff7812 */ /* 0x000fe4000780c0ff */
[----:B--2---:R-:W-:Y:S02]  /*c7a0*/  ISETP.NE.OR P5, PT, R11, RZ, P5 ;  /* 0x000000ff0b00720c */ /* 0x004fe40002fa5670 */
[----:B------:R-:W-:Y:S02]  /*c7b0*/  ISETP.NE.OR P6, PT, R10, RZ, P6 ;  /* 0x000000ff0a00720c */ /* 0x000fe400037c5670 */
[----:B------:R-:W-:Y:S02]  /*c7c0*/  SEL R31, RZ, 0x1, !P5 ;  /* 0x00000001ff1f7807 */ /* 0x000fe40006800000 */
[----:B------:R-:W-:-:S02]  /*c7d0*/  LOP3.LUT P5, RZ, R5, 0xff, RZ, 0xc0, !PT ;  /* 0x000000ff05ff7812 */ /* 0x000fc400078ac0ff */
[----:B---3--:R-:W-:Y:S02]  /*c7e0*/  ISETP.NE.OR P4, PT, R12, RZ, P4 ;  /* 0x000000ff0c00720c */ /* 0x008fe40002785670 */
[----:B------:R-:W-:Y:S02]  /*c7f0*/  SEL R33, RZ, 0x1, !P6 ;  /* 0x00000001ff217807 */ /* 0x000fe40007000000 */
[----:B------:R-:W-:Y:S02]  /*c800*/  LOP3.LUT P6, RZ, R6, 0xff, RZ, 0xc0, !PT ;  /* 0x000000ff06ff7812 */ /* 0x000fe400078cc0ff */
[----:B----4-:R-:W-:Y:S02]  /*c810*/  ISETP.NE.OR P5, PT, R22, RZ, P5 ;  /* 0x000000ff1600720c */ /* 0x010fe40002fa5670 */
[----:B------:R-:W-:Y:S02]  /*c820*/  SEL R30, RZ, 0x1, !P4 ;  /* 0x00000001ff1e7807 */ /* 0x000fe40006000000 */
[----:B------:R-:W-:Y:S01]  /*c830*/  LOP3.LUT P4, RZ, R4, 0xff, RZ, 0xc0, !PT ;  /* 0x000000ff04ff7812 */ /* 0x000fe2000788c0ff */
[----:B------:R-:W-:Y:S01]  /*c840*/  IMAD R4, R0, 0x3, R39 ;  /* 0x0000000300047824 */ /* 0x000fe200078e0227 */
[----:B------:R-:W-:-:S02]  /*c850*/  SEL R5, RZ, 0x1, !P5 ;  /* 0x00000001ff057807 */ /* 0x000fc40006800000 */
[----:B------:R-:W-:Y:S02]  /*c860*/  ISETP.NE.AND P5, PT, R8, RZ, PT ;  /* 0x000000ff0800720c */ /* 0x000fe40003fa5270 */
[----:B------:R-:W-:Y:S02]  /*c870*/  ISETP.NE.OR P6, PT, R21, RZ, P6 ;  /* 0x000000ff1500720c */ /* 0x000fe400037c5670 */
[----:B------:R-:W-:Y:S02]  /*c880*/  ISETP.NE.OR P3, PT, R13, RZ, P3 ;  /* 0x000000ff0d00720c */ /* 0x000fe40001f65670 */
[----:B------:R-:W-:Y:S02]  /*c890*/  ISETP.NE.OR P4, PT, R23, RZ, P4 ;  /* 0x000000ff1700720c */ /* 0x000fe40002785670 */
[----:B------:R-:W-:Y:S02]  /*c8a0*/  SEL R6, RZ, 0x1, !P6 ;  /* 0x00000001ff067807 */ /* 0x000fe40007000000 */
[----:B------:R-:W-:-:S02]  /*c8b0*/  SEL R29, RZ, 0x1, !P3 ;  /* 0x00000001ff1d7807 */ /* 0x000fc40005800000 */
[----:B------:R-:W-:Y:S02]  /*c8c0*/  ISETP.GE.U32.AND P6, PT, R4, R3, PT ;  /* 0x000000030400720c */ /* 0x000fe40003fc6070 */
[----:B------:R-:W-:Y:S02]  /*c8d0*/  LOP3.LUT P3, RZ, R34, 0xff, RZ, 0xc0, !PT ;  /* 0x000000ff22ff7812 */ /* 0x000fe4000786c0ff */
[----:B------:R-:W-:Y:S02]  /*c8e0*/  SEL R4, RZ, 0x1, !P4 ;  /* 0x00000001ff047807 */ /* 0x000fe40006000000 */
[----:B------:R-:W-:Y:S02]  /*c8f0*/  ISETP.NE.AND P4, PT, R9, RZ, PT ;  /* 0x000000ff0900720c */ /* 0x000fe40003f85270 */
[----:B------:R-:W-:Y:S02]  /*c900*/  ISETP.NE.OR P1, PT, R8, RZ, P1 ;  /* 0x000000ff0800720c */ /* 0x000fe40000f25670 */
[----:B------:R-:W-:-:S02]  /*c910*/  ISETP.NE.OR P2, PT, R14, RZ, P2 ;  /* 0x000000ff0e00720c */ /* 0x000fc40001745670 */
[----:B-----5:R-:W-:Y:S02]  /*c920*/  ISETP.NE.OR P3, PT, R24, RZ, P3 ;  /* 0x000000ff1800720c */ /* 0x020fe40001f65670 */
[----:B------:R-:W-:Y:S02]  /*c930*/  SEL R35, RZ, 0x1, !P1 ;  /* 0x00000001ff237807 */ /* 0x000fe40004800000 */
[----:B------:R-:W-:Y:S02]  /*c940*/  @P5 LOP3.LUT R40, R40, 0x200, RZ, 0xfc, !PT ;  /* 0x0000020028285812 */ /* 0x000fe400078efcff */
[----:B------:R-:W-:Y:S02]  /*c950*/  LOP3.LUT P1, RZ, R16, 0xff, RZ, 0xc0, !PT ;  /* 0x000000ff10ff7812 */ /* 0x000fe4000782c0ff */
[----:B------:R-:W-:Y:S02]  /*c960*/  SEL R28, RZ, 0x1, !P2 ;  /* 0x00000001ff1c7807 */ /* 0x000fe40005000000 */
[----:B------:R-:W-:-:S02]  /*c970*/  LOP3.LUT P2, RZ, R36, 0xff, RZ, 0xc0, !PT ;  /* 0x000000ff24ff7812 */ /* 0x000fc4000784c0ff */
[----:B------:R-:W-:Y:S02]  /*c980*/  SEL R34, RZ, 0x1, !P3 ;  /* 0x00000001ff227807 */ /* 0x000fe40005800000 */
[----:B------:R-:W-:Y:S02]  /*c990*/  ISETP.NE.AND P3, PT, R10, RZ, PT ;  /* 0x000000ff0a00720c */ /* 0x000fe40003f65270 */
[----:B------:R-:W-:Y:S02]  /*c9a0*/  ISETP.NE.OR P0, PT, R9, RZ, P0 ;  /* 0x000000ff0900720c */ /* 0x000fe40000705670 */
[----:B------:R-:W-:Y:S02]  /*c9b0*/  LOP3.LUT R40, R40, 0xfffffeff, RZ, 0xc0, !PT ;  /* 0xfffffeff28287812 */ /* 0x000fe400078ec0ff */
[----:B------:R-:W-:Y:S02]  /*c9c0*/  ISETP.NE.OR P1, PT, R15, RZ, P1 ;  /* 0x000000ff0f00720c */ /* 0x000fe40000f25670 */
[----:B------:R-:W-:-:S02]  /*c9d0*/  ISETP.NE.OR P2, PT, R25, RZ, P2 ;  /* 0x000000ff1900720c */ /* 0x000fc40001745670 */
[----:B------:R-:W-:Y:S02]  /*c9e0*/  SEL R32, RZ, 0x1, !P0 ;  /* 0x00000001ff207807 */ /* 0x000fe40004000000 */
[----:B------:R-:W-:Y:S02]  /*c9f0*/  @P4 LOP3.LUT R40, R40, 0x100, RZ, 0xfc, !PT ;  /* 0x0000010028284812 */ /* 0x000fe400078efcff */
[----:B------:R-:W-:Y:S02]  /*ca00*/  LOP3.LUT P0, RZ, R7, 0xff, RZ, 0xc0, !PT ;  /* 0x000000ff07ff7812 */ /* 0x000fe4000780c0ff */
[----:B------:R-:W-:Y:S02]  /*ca10*/  SEL R16, RZ, 0x1, !P1 ;  /* 0x00000001ff107807 */ /* 0x000fe40004800000 */
[----:B------:R-:W-:Y:S02]  /*ca20*/  LOP3.LUT P1, RZ, R37, 0xff, RZ, 0xc0, !PT ;  /* 0x000000ff25ff7812 */ /* 0x000fe4000782c0ff */
[----:B------:R-:W-:-:S02]  /*ca30*/  SEL R36, RZ, 0x1, !P2 ;  /* 0x00000001ff247807 */ /* 0x000fc40005000000 */
[----:B------:R-:W-:Y:S02]  /*ca40*/  ISETP.NE.AND P2, PT, R11, RZ, PT ;  /* 0x000000ff0b00720c */ /* 0x000fe40003f45270 */
[----:B------:R-:W-:Y:S02]  /*ca50*/  LOP3.LUT R40, R40, 0xffffff7f, RZ, 0xc0, !PT ;  /* 0xffffff7f28287812 */ /* 0x000fe400078ec0ff */
[----:B------:R-:W-:Y:S02]  /*ca60*/  ISETP.NE.OR P0, PT, R20, RZ, P0 ;  /* 0x000000ff1400720c */ /* 0x000fe40000705670 */
[----:B------:R-:W-:Y:S02]  /*ca70*/  ISETP.NE.OR P1, PT, R26, RZ, P1 ;  /* 0x000000ff1a00720c */ /* 0x000fe40000f25670 */
[----:B------:R-:W-:Y:S02]  /*ca80*/  @P3 LOP3.LUT R40, R40, 0x80, RZ, 0xfc, !PT ;  /* 0x0000008028283812 */ /* 0x000fe400078efcff */
[----:B------:R-:W-:-:S02]  /*ca90*/  SEL R7, RZ, 0x1, !P0 ;  /* 0x00000001ff077807 */ /* 0x000fc40004000000 */
[----:B------:R-:W-:Y:S02]  /*caa0*/  LOP3.LUT P0, RZ, R38, 0xff, RZ, 0xc0, !PT ;  /* 0x000000ff26ff7812 */ /* 0x000fe4000780c0ff */
[----:B------:R-:W-:Y:S02]  /*cab0*/  SEL R37, RZ, 0x1, !P1 ;  /* 0x00000001ff257807 */ /* 0x000fe40004800000 */
[----:B------:R-:W-:Y:S02]  /*cac0*/  ISETP.NE.AND P1, PT, R12, RZ, PT ;  /* 0x000000ff0c00720c */ /* 0x000fe40003f25270 */
[----:B------:R-:W-:Y:S02]  /*cad0*/  LOP3.LUT R40, R40, 0xffffffbf, RZ, 0xc0, !PT ;  /* 0xffffffbf28287812 */ /* 0x000fe400078ec0ff */
[----:B------:R-:W-:Y:S02]  /*cae0*/  ISETP.NE.OR P0, PT, R27, RZ, P0 ;  /* 0x000000ff1b00720c */ /* 0x000fe40000705670 */
[----:B------:R-:W-:-:S02]  /*caf0*/  @P2 LOP3.LUT R40, R40, 0x40, RZ, 0xfc, !PT ;  /* 0x0000004028282812 */ /* 0x000fc400078efcff */
[----:B------:R-:W-:Y:S02]  /*cb00*/  SEL R38, RZ, 0x1, !P0 ;  /* 0x00000001ff267807 */ /* 0x000fe40004000000 */
[----:B------:R-:W-:Y:S02]  /*cb10*/  ISETP.NE.AND P0, PT, R13, RZ, PT ;  /* 0x000000ff0d00720c */ /* 0x000fe40003f05270 */
[----:B------:R-:W-:Y:S02]  /*cb20*/  LOP3.LUT R40, R40, 0xffffffdf, RZ, 0xc0, !PT ;  /* 0xffffffdf28287812 */ /* 0x000fe400078ec0ff */
[----:B------:R-:W-:Y:S02]  /*cb30*/  ISETP.NE.AND P2, PT, R14, RZ, PT ;  /* 0x000000ff0e00720c */ /* 0x000fe40003f45270 */
[----:B------:R-:W-:Y:S02]  /*cb40*/  @P1 LOP3.LUT R40, R40, 0x20, RZ, 0xfc, !PT ;  /* 0x0000002028281812 */ /* 0x000fe400078efcff */
[----:B------:R-:W-:-:S02]  /*cb50*/  ISETP.NE.AND P1, PT, R20, RZ, PT ;  /* 0x000000ff1400720c */ /* 0x000fc40003f25270 */
[----:B------:R-:W-:Y:S02]  /*cb60*/  LOP3.LUT R40, R40, 0xffffffef, RZ, 0xc0, !PT ;  /* 0xffffffef28287812 */ /* 0x000fe400078ec0ff */
[----:B------:R-:W-:Y:S02]  /*cb70*/  ISETP.NE.AND P3, PT, R25, RZ, PT ;  /* 0x000000ff1900720c */ /* 0x000fe40003f65270 */
[----:B------:R-:W-:Y:S02]  /*cb80*/  @P0 LOP3.LUT R40, R40, 0x10, RZ, 0xfc, !PT ;  /* 0x0000001028280812 */ /* 0x000fe400078efcff */
[----:B------:R-:W-:Y:S02]  /*cb90*/  ISETP.NE.AND P0, PT, R15, RZ, PT ;  /* 0x000000ff0f00720c */ /* 0x000fe40003f05270 */
[----:B------:R-:W-:Y:S02]  /*cba0*/  LOP3.LUT R40, R40, 0xfffffff7, RZ, 0xc0, !PT ;  /* 0xfffffff728287812 */ /* 0x000fe400078ec0ff */
[----:B------:R-:W-:-:S02]  /*cbb0*/  ISETP.NE.AND P4, PT, R26, RZ, PT ;  /* 0x000000ff1a00720c */ /* 0x000fc40003f85270 */
[----:B------:R-:W-:Y:S02]  /*cbc0*/  @P2 LOP3.LUT R40, R40, 0x8, RZ, 0xfc, !PT ;  /* 0x0000000828282812 */ /* 0x000fe400078efcff */
[----:B------:R-:W-:Y:S02]  /*cbd0*/  ISETP.NE.AND P2, PT, R21, RZ, PT ;  /* 0x000000ff1500720c */ /* 0x000fe40003f45270 */
[----:B------:R-:W-:Y:S02]  /*cbe0*/  LOP3.LUT R40, R40, 0xfffffffb, RZ, 0xc0, !PT ;  /* 0xfffffffb28287812 */ /* 0x000fe400078ec0ff */
[----:B------:R-:W-:Y:S02]  /*cbf0*/  ISETP.NE.AND P5, PT, R27, RZ, PT ;  /* 0x000000ff1b00720c */ /* 0x000fe40003fa5270 */
[----:B------:R-:W-:Y:S02]  /*cc00*/  @P0 LOP3.LUT R40, R40, 0x4, RZ, 0xfc, !PT ;  /* 0x0000000428280812 */ /* 0x000fe400078efcff */
[----:B------:R-:W-:-:S02]  /*cc10*/  ISETP.NE.AND P0, PT, R22, RZ, PT ;  /* 0x000000ff1600720c */ /* 0x000fc40003f05270 */
[----:B------:R-:W-:-:S04]  /*cc20*/  LOP3.LUT R40, R40, 0xfffffffd, RZ, 0xc0, !PT ;  /* 0xfffffffd28287812 */ /* 0x000fc800078ec0ff */
[----:B------:R-:W-:Y:S02]  /*cc30*/  @P1 LOP3.LUT R40, R40, 0x2, RZ, 0xfc, !PT ;  /* 0x0000000228281812 */ /* 0x000fe400078efcff */
[----:B------:R-:W-:Y:S02]  /*cc40*/  ISETP.NE.AND P1, PT, R23, RZ, PT ;  /* 0x000000ff1700720c */ /* 0x000fe40003f25270 */
[----:B------:R-:W-:-:S04]  /*cc50*/  LOP3.LUT R40, R40, 0xfffffffe, RZ, 0xc0, !PT ;  /* 0xfffffffe28287812 */ /* 0x000fc800078ec0ff */
[----:B------:R-:W-:Y:S02]  /*cc60*/  @P2 LOP3.LUT R40, R40, 0x1, RZ, 0xfc, !PT ;  /* 0x0000000128282812 */ /* 0x000fe400078efcff */
[----:B------:R-:W-:Y:S01]  /*cc70*/  ISETP.NE.AND P2, PT, R24, RZ, PT ;  /* 0x000000ff1800720c */ /* 0x000fe20003f45270 */
[----:B------:R-:W-:-:S12]  /*cc80*/  @!P6 BRA `(.L_x_3065) ;  /* 0xfffffff80064e947 */ /* 0x000fd8000383ffff */
[----:B------:R-:W-:Y:S05]  /*cc90*/  BSYNC B1 ;  /* 0x0000000000017941 */ /* 0x000fea0003800000 */
.L_x_3064:
        /* <DEDUP_REMOVED lines=36> */
.L_x_3063:
[----:B------:R-:W-:Y:S05]  /*cee0*/  BSYNC B0 ;  /* 0x0000000000007941 */ /* 0x000fea0003800000 */
.L_x_3062:
        /* <DEDUP_REMOVED lines=17> */
[----:B------:R-:W-:-:S05]  /*d000*/  SHF.R.U32.HI R9, RZ, 0x2, R12 ;  /* 0x00000002ff097819 */ /* 0x000fca000001160c */
[----:B------:R-:W-:-:S06]  /*d010*/  IMAD.WIDE.U32 R8, R9, 0x10, R42 ;  /* 0x0000001009087825 */ /* 0x000fcc00078e002a */
[----:B------:R-:W2:Y:S01]  /*d020*/  LDG.E.128 R8, desc[UR58][R8.64] ;  /* 0x0000003a08087981 */ /* 0x000ea2000c1e1d00 */
[----:B------:R-:W-:Y:S02]  /*d030*/  LOP3.LUT R40, R40, 0xfffff7ff, RZ, 0xc0, !PT ;  /* 0xfffff7ff28287812 */ /* 0x000fe400078ec0ff */
[----:B------:R-:W-:Y:S02]  /*d040*/  IADD3 R14, R12, R0, RZ ;  /* 0x000000000c0e7210 */ /* 0x000fe40007ffe0ff */
        /* <DEDUP_REMOVED lines=13> */
[----:B------:R-:W-:Y:S01]  /*d120*/  IMAD.IADD R8, R14, 0x1, R0 ;  /* 0x000000010e087824 */ /* 0x000fe200078e0200 */
[----:B------:R-:W-:Y:S02]  /*d130*/  LOP3.LUT P3, RZ, R40, 0x1, RZ, 0xc0, !PT ;  /* 0x0000000128ff7812 */ /* 0x000fe4000786c0ff */
[----:B------:R-:W-:Y:S02]  /*d140*/  P2R R15, PR, RZ, 0x1 ;  /* 0x00000001ff0f7803 */ /* 0x000fe40000000000 */
[----:B------:R-:W-:Y:S02]  /*d150*/  ISETP.GE.U32.AND P2, PT, R8, R3, PT ;  /* 0x000000030800720c */ /* 0x000fe40003f46070 */
[----:B------:R-:W-:-:S11]  /*d160*/  LOP3.LUT P0, RZ, R40, 0x2, RZ, 0xc0, !PT ;  /* 0x0000000228ff7812 */ /* 0x000fd6000780c0ff */
[----:B------:R-:W-:-:S05]  /*d170*/  @!P2 SHF.R.U32.HI R13, RZ, 0x2, R8 ;  /* 0x00000002ff0da819 */ /* 0x000fca0000011608 */
[----:B------:R-:W-:-:S05]  /*d180*/  @!P2 IMAD.WIDE.U32 R12, R13, 0x10, R42 ;  /* 0x000000100d0ca825 */ /* 0x000fca00078e002a */
[----:B------:R-:W2:Y:S01]  /*d190*/  @!P2 LDG.E.128 R8, desc[UR58][R12.64] ;  /* 0x0000003a0c08a981 */ /* 0x000ea2000c1e1d00 */
        /* <DEDUP_REMOVED lines=24> */
.L_x_3067:
[----:B------:R-:W-:Y:S05]  /*d320*/  BSYNC B0 ;  /* 0x0000000000007941 */ /* 0x000fea0003800000 */
.L_x_3066:
        /* <DEDUP_REMOVED lines=71> */
.L_x_3069:
[----:B------:R-:W-:Y:S05]  /*d7a0*/  BSYNC B0 ;  /* 0x0000000000007941 */ /* 0x000fea0003800000 */
.L_x_3068:
        /* <DEDUP_REMOVED lines=24> */
.L_x_3021:
[----:B------:R-:W-:Y:S05]  /*d930*/  BSYNC B6 ;  /* 0x0000000000067941 */ /* 0x000fea0003800000 */
.L_x_3020:
        /* <DEDUP_REMOVED lines=18> */
.L_x_3073:
        /* <DEDUP_REMOVED lines=28> */
.L_x_3072:
[----:B------:R-:W-:Y:S05]  /*dc20*/  BSYNC B0 ;  /* 0x0000000000007941 */ /* 0x000fea0003800000 */
.L_x_3071:
[----:B------:R-:W-:Y:S01]  /*dc30*/  IMAD.MOV.U32 R4, RZ, RZ, R7 ;  /* 0x000000ffff047224 */ /* 0x000fe200078e0007 */
[----:B------:R-:W-:Y:S06]  /*dc40*/  @P3 BRA `(.L_x_3073) ;  /* 0xfffffffc00843947 */ /* 0x000fec000383ffff */
.L_x_3070:
        /* <DEDUP_REMOVED lines=22> */
.L_x_3078:
        /* <DEDUP_REMOVED lines=25> */
.L_x_3077:
[----:B------:R-:W-:Y:S05]  /*df40*/  BSYNC B0 ;  /* 0x0000000000007941 */ /* 0x000fea0003800000 */
.L_x_3076:
[----:B------:R-:W-:-:S04]  /*df50*/  SHF.R.S32.HI R4, RZ, 0x1, R4 ;  /* 0x00000001ff047819 */ /* 0x000fc80000011404 */
[----:B------:R-:W-:-:S13]  /*df60*/  ISETP.GE.AND P0, PT, R4, 0x20, PT ;  /* 0x000000200400780c */ /* 0x000fda0003f06270 */
[----:B------:R-:W-:Y:S05]  /*df70*/  @P0 BRA `(.L_x_3078) ;  /* 0xfffffffc008c0947 */ /* 0x000fea000383ffff */
[----:B-1----:R-:W-:-:S07]  /*df80*/  IMAD.MOV.U32 R0, RZ, RZ, 0x20 ;  /* 0x00000020ff007424 */ /* 0x002fce00078e00ff */
.L_x_3075:
[----:B------:R-:W-:Y:S01]  /*df90*/  ISETP.GE.AND P0, PT, R0, 0x2, PT ;  /* 0x000000020000780c */ /* 0x000fe20003f06270 */
[----:B------:R-:W-:Y:S05]  /*dfa0*/  WARPSYNC.ALL ;  /* 0x0000000000007948 */ /* 0x000fea0003800000 */
[----:B------:R-:W-:Y:S07]  /*dfb0*/  BAR.SYNC.DEFER_BLOCKING 0x0 ;  /* 0x0000000000007b1d */ /* 0x000fee0000010000 */
[----:B------:R-:W-:Y:S05]  /*dfc0*/  @!P0 BRA `(.L_x_3074) ;  /* 0x0000000000748947 */ /* 0x000fea0003800000 */
[----:B------:R-:W-:-:S11]  /*dfd0*/  HFMA2.MMA R3, -RZ, RZ, 0, 5.9604644775390625e-08 ;  /* 0x00000001ff037435 */ /* 0x000fd600000001ff */
.L_x_3079:
        /* <DEDUP_REMOVED lines=28> */
.L_x_3074:
[----:B------:R-:W2:Y:S01]  /*e1a0*/  LDC R3, c[0x0][0x3e8] ;  /* 0x0000fa00ff037b82 */ /* 0x000ea20000000800 */
[----:B------:R-:W-:Y:S02]  /*e1b0*/  CS2R R26, SRZ ;  /* 0x00000000001a7805 */ /* 0x000fe4000001ff00 */
        /* <DEDUP_REMOVED lines=276> */
.L_x_3080:
[----:B------:R-:W-:Y:S05]  /*f300*/  @!P1 BRA `(.L_x_3081) ;  /* 0x0000001000489947 */ /* 0x000fea0003800000 */
        /* <DEDUP_REMOVED lines=274> */
.L_x_3081:
[----:B------:R-:W-:Y:S01]  /*10430*/  MOV R22, RZ ;  /* 0x000000ff00167202 */ /* 0x000fe20000000f00 */
        /* <DEDUP_REMOVED lines=276> */
.L_x_3082:
        /* <DEDUP_REMOVED lines=275> */
.L_x_3083:
        /* <DEDUP_REMOVED lines=294> */
.L_x_3085:
        /* <DEDUP_REMOVED lines=275> */
.L_x_3086:
        /* <DEDUP_REMOVED lines=276> */
.L_x_3087:
        /* <DEDUP_REMOVED lines=275> */
.L_x_3088:
        /* <DEDUP_REMOVED lines=14> */
.L_x_3090:
[----:B------:R-:W-:Y:S05]  /*16d90*/  BSYNC B0 ;  /* 0x0000000000007941 */ /* 0x000fea0003800000 */
.L_x_3089:
        /* <DEDUP_REMOVED lines=17> */
.L_x_3092:
[----:B------:R-:W-:Y:S05]  /*16eb0*/  BSYNC B0 ;  /* 0x0000000000007941 */ /* 0x000fea0003800000 */
.L_x_3091:
        /* <DEDUP_REMOVED lines=35> */
.L_x_3094:
[----:B------:R-:W-:Y:S05]  /*170f0*/  BSYNC B0 ;  /* 0x0000000000007941 */ /* 0x000fea0003800000 */
.L_x_3093:
        /* <DEDUP_REMOVED lines=38> */
.L_x_3099:
[----:B------:R-:W-:-:S04]  /*17360*/  IMAD.IADD R9, R0, 0x1, R3 ;  /* 0x0000000100097824 */ /* 0x000fc800078e0203 */
[----:B--2---:R-:W-:-:S05]  /*17370*/  IMAD.WIDE.U32 R8, R9, 0x4, R6 ;  /* 0x0000000409087825 */ /* 0x004fca00078e0006 */
        /* <DEDUP_REMOVED lines=16> */
.L_x_3098:
[----:B------:R-:W-:Y:S05]  /*17480*/  BRA `(.L_x_3097) ;  /* 0x0000000000847947 */ /* 0x000fea0003800000 */
.L_x_3096:
        /* <DEDUP_REMOVED lines=15> */
.L_x_3100:
        /* <DEDUP_REMOVED lines=18> */
.L_x_3097:
[----:B------:R-:W-:Y:S05]  /*176a0*/  BSYNC B0 ;  /* 0x0000000000007941 */ /* 0x000fea0003800000 */
.L_x_3095:
        /* <DEDUP_REMOVED lines=14> */
.L_x_3104:
        /* <DEDUP_REMOVED lines=27> */
.L_x_3103:
[----:B------:R-:W-:Y:S05]  /*17940*/  BSYNC B0 ;  /* 0x0000000000007941 */ /* 0x000fea0003800000 */
.L_x_3102:
[----:B------:R-:W-:Y:S01]  /*17950*/  IMAD.MOV.U32 R6, RZ, RZ, R10 ;  /* 0x000000ffff067224 */ /* 0x000fe200078e000a */
[----:B------:R-:W-:Y:S06]  /*17960*/  @P4 BRA `(.L_x_3104) ;  /* 0xfffffffc00884947 */ /* 0x000fec000383ffff */
.L_x_3101:
[----:B------:R-:W-:Y:S02]  /*17970*/  ULDC UR4, c[0x0][0x22c] ;  /* 0x00008b0000047ab9 */ /* 0x000fe40000000800 */
[----:B------:R-:W-:-:S13]  /*17980*/  ISETP.NE.AND P0, PT, RZ, UR4, PT ;  /* 0x00000004ff007c0c */ /* 0x000fda000bf05270 */
[----:B------:R-:W-:Y:S05]  /*17990*/  @!P0 BRA `(.L_x_3105) ;  /* 0x0000000400248947 */ /* 0x000fea0003800000 */
[----:B------:R-:W-:Y:S01]  /*179a0*/  ISETP.GT.AND P0, PT, R3, 0x20, PT ;  /* 0x000000200300780c */ /* 0x000fe20003f04270 */
[----:B------:R-:W-:-:S12]  /*179b0*/  IMAD.MOV.U32 R6, RZ, RZ, R3 ;  /* 0x000000ffff067224 */ /* 0x000fd800078e0003 */
[----:B------:R-:W-:Y:S05]  /*179c0*/  @!P0 BRA `(.L_x_3106) ;  /* 0x0000000000988947 */ /* 0x000fea0003800000 */
[----:B-1----:R-:W-:Y:S02]  /*179d0*/  PRMT R7, R23, 0x7604, R28 ;  /* 0x0000760417077816 */ /* 0x002fe4000000001c */
[----:B------:R-:W-:Y:S02]  /*179e0*/  LEA.HI R6, R3, R3, RZ, 0x1 ;  /* 0x0000000303067211 */ /* 0x000fe400078f08ff */
[----:B------:R-:W-:-:S04]  /*179f0*/  PRMT R7, R22, 0x7054, R7 ;  /* 0x0000705416077816 */ /* 0x000fc80000000007 */
[----:B------:R-:W-:Y:S02]  /*17a00*/  PRMT R9, R16, 0x654, R7 ;  /* 0x0000065410097816 */ /* 0x000fe40000000007 */
[----:B------:R-:W-:Y:S01]  /*17a10*/  SHF.R.S32.HI R7, RZ, 0x1, R6 ;  /* 0x00000001ff077819 */ /* 0x000fe20000011406 */
[----:B------:R-:W-:Y:S02]  /*17a20*/  HFMA2.MMA R6, -RZ, RZ, 0, 1.9073486328125e-06 ;  /* 0x00000020ff067435 */ /* 0x000fe400000001ff */
[----:B------:R2:W-:Y:S01]  /*17a30*/  STS [R0], R9 ;  /* 0x0000000900007388 */ /* 0x0005e20000000800 */
[----:B------:R-:W-:-:S13]  /*17a40*/  ISETP.GE.AND P0, PT, R7, 0x20, PT ;  /* 0x000000200700780c */ /* 0x000fda0003f06270 */
[----:B--2---:R-:W-:Y:S05]  /*17a50*/  @!P0 BRA `(.L_x_3106) ;  /* 0x0000000000748947 */ /* 0x004fea0003800000 */
.L_x_3109:
[----:B------:R-:W-:Y:S01]  /*17a60*/  IMAD.IADD R6, R2, 0x1, R7 ;  /* 0x0000000102067824 */ /* 0x000fe200078e0207 */
[----:B------:R-:W-:Y:S04]  /*17a70*/  BAR.SYNC.DEFER_BLOCKING 0x0 ;  /* 0x0000000000007b1d */ /* 0x000fe80000010000 */
[----:B------:R-:W-:Y:S02]  /*17a80*/  ISETP.GE.U32.AND P0, PT, R6, R3, PT ;  /* 0x000000030600720c */ /* 0x000fe40003f06070 */
[----:B------:R-:W-:Y:S02]  /*17a90*/  BSSY B0, `(.L_x_3107) ;  /* 0x0000015000007945 */ /* 0x000fe40003800000 */
        /* <DEDUP_REMOVED lines=20> */
.L_x_3108:
[----:B------:R-:W-:Y:S05]  /*17be0*/  BSYNC B0 ;  /* 0x0000000000007941 */ /* 0x000fea0003800000 */
.L_x_3107:
[----:B------:R-:W-:-:S04]  /*17bf0*/  SHF.R.S32.HI R7, RZ, 0x1, R7 ;  /* 0x00000001ff077819 */ /* 0x000fc80000011407 */
[----:B------:R-:W-:-:S13]  /*17c00*/  ISETP.GE.AND P0, PT, R7, 0x20, PT ;  /* 0x000000200700780c */ /* 0x000fda0003f06270 */
[----:B------:R-:W-:Y:S05]  /*17c10*/  @P0 BRA `(.L_x_3109) ;  /* 0xfffffffc00900947 */ /* 0x000fea000383ffff */
[----:B------:R-:W-:-:S07]  /*17c20*/  IMAD.MOV.U32 R6, RZ, RZ, 0x20 ;  /* 0x00000020ff067424 */ /* 0x000fce00078e00ff */
.L_x_3106:
[----:B------:R-:W-:Y:S01]  /*17c30*/  BAR.SYNC.DEFER_BLOCKING 0x0 ;  /* 0x0000000000007b1d */ /* 0x000fe20000010000 */
[----:B------:R-:W-:-:S13]  /*17c40*/  ISETP.GE.AND P0, PT, R6, 0x2, PT ;  /* 0x000000020600780c */ /* 0x000fda0003f06270 */
[----:B------:R-:W-:Y:S05]  /*17c50*/  @!P0 BRA `(.L_x_3105) ;  /* 0x0000000000748947 */ /* 0x000fea0003800000 */
[----:B------:R-:W-:-:S07]  /*17c60*/  MOV R3, 0x1 ;  /* 0x0000000100037802 */ /* 0x000fce0000000f00 */
.L_x_3110:
[----:B-1----:R-:W-:Y:S02]  /*17c70*/  LOP3.LUT R7, R22, 0xffff, RZ, 0xc0, !PT ;  /* 0x0000ffff16077812 */ /* 0x002fe400078ec0ff */
        /* <DEDUP_REMOVED lines=27> */
.L_x_3105:
        /* <DEDUP_REMOVED lines=21> */
.L_x_3112:
        /* <DEDUP_REMOVED lines=21> */
.L_x_3114:
        /* <DEDUP_REMOVED lines=24> */
.L_x_3115:
        /* <DEDUP_REMOVED lines=24> */
.L_x_3116:
        /* <DEDUP_REMOVED lines=24> */
.L_x_3117:
[----:B------:R-:W-:Y:S01]  /*18550*/  ULDC.64 UR4, c[0x0][0x5e8] ;  /* 0x00017a0000047ab9 */ /* 0x000fe20000000a00 */
[----:B------:R-:W-:Y:S02]  /*18560*/  LOP3.LUT P0, RZ, R16, 0xff, RZ, 0xc0, !PT ;  /* 0x000000ff10ff7812 */ /* 0x000fe4000780c0ff */
[----:B------:R-:W-:Y:S02]  /*18570*/  IADD3 R18, P1, R18, UR4, RZ ;  /* 0x0000000412127c10 */ /* 0x000fe4000ff3e0ff */
[----:B-1----:R-:W-:-:S03]  /*18580*/  SEL R3, RZ, 0x1, !P0 ;  /* 0x00000001ff037807 */ /* 0x002fc60004000000 */
[----:B------:R-:W-:-:S05]  /*18590*/  IMAD.X R19, RZ, RZ, UR5, P1 ;  /* 0x00000005ff137e24 */ /* 0x000fca00088e06ff */
[----:B------:R-:W-:Y:S01]  /*185a0*/  STG.E.U8 desc[UR58][R18.64], R3 ;  /* 0x0000000312007986 */ /* 0x000fe2000c10113a */
[----:B------:R-:W-:Y:S05]  /*185b0*/  EXIT ;  /* 0x000000000000794d */ /* 0x000fea0003800000 */
.L_x_3113:
[----:B------:R-:W-:Y:S04]  /*185c0*/  STG.E.U8 desc[UR58][R4.64], R28 ;  /* 0x0000001c04007986 */ /* 0x000fe8000c10113a */
[----:B------:R-:W-:Y:S04]  /*185d0*/  STG.E.U8 desc[UR58][R4.64+0x1], R23 ;  /* 0x0000011704007986 */ /* 0x000fe8000c10113a */
[----:B------:R-:W-:Y:S04]  /*185e0*/  STG.E.U8 desc[UR58][R4.64+0x2], R22 ;  /* 0x0000021604007986 */ /* 0x000fe8000c10113a */
[----:B------:R-:W-:Y:S01]  /*185f0*/  STG.E.U8 desc[UR58][R4.64+0x3], R16 ;  /* 0x0000031004007986 */ /* 0x000fe2000c10113a */
[----:B------:R-:W-:Y:S05]  /*18600*/  EXIT ;  /* 0x000000000000794d */ /* 0x000fea0003800000 */
.L_x_3111:
[----:B------:R-:W-:Y:S01]  /*18610*/  ISETP.NE.AND P0, PT, RZ, UR36, PT ;  /* 0x00000024ff007c0c */ /* 0x000fe2000bf05270 */
[----:B------:R-:W-:Y:S02]  /*18620*/  ULDC.64 UR4, c[0x0][0x5e8] ;  /* 0x00017a0000047ab9 */ /* 0x000fe40000000a00 */
[----:B------:R-:W-:Y:S02]  /*18630*/  IADD3 R2, P1, R26, UR4, RZ ;  /* 0x000000041a027c10 */ /* 0x000fe4000ff3e0ff */
[----:B------:R-:W-:Y:S02]  /*18640*/  IADD3 R6, P3, R19, UR4, RZ ;  /* 0x0000000413067c10 */ /* 0x000fe4000ff7e0ff */
[----:B------:R-:W-:Y:S01]  /*18650*/  IADD3 R8, P4, R18, UR4, RZ ;  /* 0x0000000412087c10 */ /* 0x000fe2000ff9e0ff */
[----:B------:R-:W-:Y:S01]  /*18660*/  IMAD.X R3, RZ, RZ, UR5, P1 ;  /* 0x00000005ff037e24 */ /* 0x000fe200088e06ff */
[----:B------:R-:W-:Y:S01]  /*18670*/  IADD3 R4, P2, R24, UR4, RZ ;  /* 0x0000000418047c10 */ /* 0x000fe2000ff5e0ff */
[----:B-1----:R-:W-:-:S02]  /*18680*/  IMAD.X R7, RZ, RZ, UR5, P3 ;  /* 0x00000005ff077e24 */ /* 0x002fc400098e06ff */
        /* <DEDUP_REMOVED lines=41> */
.L_x_3119:
        /* <DEDUP_REMOVED lines=24> */
.L_x_3120:
        /* <DEDUP_REMOVED lines=24> */
.L_x_3121:
        /* <DEDUP_REMOVED lines=24> */
.L_x_3122:
[----:B------:R-:W-:Y:S01]  /*18da0*/  ULDC.64 UR4, c[0x0][0x5e8] ;  /* 0x00017a0000047ab9 */ /* 0x000fe20000000a00 */
[----:B------:R-:W-:Y:S02]  /*18db0*/  LOP3.LUT P0, RZ, R16, 0xff, RZ, 0xc0, !PT ;  /* 0x000000ff10ff7812 */ /* 0x000fe4000780c0ff */
[----:B------:R-:W-:Y:S02]  /*18dc0*/  IADD3 R18, P1, R18, UR4, RZ ;  /* 0x0000000412127c10 */ /* 0x000fe4000ff3e0ff */
[----:B-1----:R-:W-:-:S03]  /*18dd0*/  SEL R3, RZ, 0x1, !P0 ;  /* 0x00000001ff037807 */ /* 0x002fc60004000000 */
[----:B------:R-:W-:-:S05]  /*18de0*/  IMAD.X R19, RZ, RZ, UR5, P1 ;  /* 0x00000005ff137e24 */ /* 0x000fca00088e06ff */
[----:B------:R-:W-:Y:S01]  /*18df0*/  STG.E.U8 desc[UR58][R18.64], R3 ;  /* 0x0000000312007986 */ /* 0x000fe2000c10113a */
[----:B------:R-:W-:Y:S05]  /*18e00*/  EXIT ;  /* 0x000000000000794d */ /* 0x000fea0003800000 */
.L_x_3118:
        /* <DEDUP_REMOVED lines=13> */
.L_x_3084:
        /* <DEDUP_REMOVED lines=31> */
.L_x_3124:
        /* <DEDUP_REMOVED lines=21> */
.L_x_3126:
        /* <DEDUP_REMOVED lines=24> */
.L_x_3127:
        /* <DEDUP_REMOVED lines=24> */
.L_x_3128:
        /* <DEDUP_REMOVED lines=24> */
.L_x_3129:
[----:B------:R-:W-:Y:S01]  /*196a0*/  ULDC.64 UR4, c[0x0][0x5e8] ;  /* 0x00017a0000047ab9 */ /* 0x000fe20000000a00 */
[----:B------:R-:W-:Y:S02]  /*196b0*/  LOP3.LUT P0, RZ, R16, 0xff, RZ, 0xc0, !PT ;  /* 0x000000ff10ff7812 */ /* 0x000fe4000780c0ff */
[----:B------:R-:W-:Y:S02]  /*196c0*/  IADD3 R22, P1, R22, UR4, RZ ;  /* 0x0000000416167c10 */ /* 0x000fe4000ff3e0ff */
[----:B-1----:R-:W-:-:S03]  /*196d0*/  SEL R3, RZ, 0x1, !P0 ;  /* 0x00000001ff037807 */ /* 0x002fc60004000000 */
[----:B------:R-:W-:-:S05]  /*196e0*/  IMAD.X R23, RZ, RZ, UR5, P1 ;  /* 0x00000005ff177e24 */ /* 0x000fca00088e06ff */
[----:B------:R-:W-:Y:S01]  /*196f0*/  STG.E.U8 desc[UR58][R22.64], R3 ;  /* 0x0000000316007986 */ /* 0x000fe2000c10113a */
[----:B------:R-:W-:Y:S05]  /*19700*/  EXIT ;  /* 0x000000000000794d */ /* 0x000fea0003800000 */
.L_x_3125:
[----:B------:R-:W-:Y:S04]  /*19710*/  STG.E.U8 desc[UR58][R4.64], R28 ;  /* 0x0000001c04007986 */ /* 0x000fe8000c10113a */
[----:B------:R-:W-:Y:S04]  /*19720*/  STG.E.U8 desc[UR58][R4.64+0x1], R25 ;  /* 0x0000011904007986 */ /* 0x000fe8000c10113a */
[----:B------:R-:W-:Y:S04]  /*19730*/  STG.E.U8 desc[UR58][R4.64+0x2], R23 ;  /* 0x0000021704007986 */ /* 0x000fe8000c10113a */
[----:B------:R-:W-:Y:S01]  /*19740*/  STG.E.U8 desc[UR58][R4.64+0x3], R16 ;  /* 0x0000031004007986 */ /* 0x000fe2000c10113a */
[----:B------:R-:W-:Y:S05]  /*19750*/  EXIT ;  /* 0x000000000000794d */ /* 0x000fea0003800000 */
.L_x_3123:
        /* <DEDUP_REMOVED lines=49> */
.L_x_3131:
        /* <DEDUP_REMOVED lines=24> */
.L_x_3132:
        /* <DEDUP_REMOVED lines=24> */
.L_x_3133:
        /* <DEDUP_REMOVED lines=24> */
.L_x_3134:
[----:B------:R-:W-:Y:S01]  /*19ef0*/  ULDC.64 UR4, c[0x0][0x5e8] ;  /* 0x00017a0000047ab9 */ /* 0x000fe20000000a00 */
[----:B------:R-:W-:Y:S02]  /*19f00*/  LOP3.LUT P0, RZ, R16, 0xff, RZ, 0xc0, !PT ;  /* 0x000000ff10ff7812 */ /* 0x000fe4000780c0ff */
[----:B------:R-:W-:Y:S02]  /*19f10*/  IADD3 R22, P1, R22, UR4, RZ ;  /* 0x0000000416167c10 */ /* 0x000fe4000ff3e0ff */
[----:B-1----:R-:W-:-:S03]  /*19f20*/  SEL R3, RZ, 0x1, !P0 ;  /* 0x00000001ff037807 */ /* 0x002fc60004000000 */
[----:B------:R-:W-:-:S05]  /*19f30*/  IMAD.X R23, RZ, RZ, UR5, P1 ;  /* 0x00000005ff177e24 */ /* 0x000fca00088e06ff */
[----:B------:R-:W-:Y:S01]  /*19f40*/  STG.E.U8 desc[UR58][R22.64], R3 ;  /* 0x0000000316007986 */ /* 0x000fe2000c10113a */
[----:B------:R-:W-:Y:S05]  /*19f50*/  EXIT ;  /* 0x000000000000794d */ /* 0x000fea0003800000 */
.L_x_3130:
        /* <DEDUP_REMOVED lines=13> */
.L_x_3135:
        /* <DEDUP_REMOVED lines=13> */
.L_x_7565:


//--------------------- .text._ZN2at6native13reduce_kernelILi512ELi1ENS0_8ReduceOpIaNS0_14func_wrapper_tIbZZZNS0_14or_kernel_cudaERNS_14TensorIteratorEENKUlvE_clEvENKUlvE0_clEvEUlbaE_EEjbLi4ELi4EEEEEvT1_ --------------------------
	.section	.text._ZN2at6native13reduce_kernelILi512ELi1ENS0_8ReduceOpIaNS0_14func_wrapper_tIbZZZNS0_14or_kernel_cudaERNS_14TensorIteratorEENKUlvE_clEvENKUlvE0_clEvEUlbaE_EEjbLi4ELi4EEEEEvT1_,"ax",@progbits
	.align	128
        .global         _ZN2at6native13reduce_kernelILi512ELi1ENS0_8ReduceOpIaNS0_14func_wrapper_tIbZZZNS0_14or_kernel_cudaERNS_14TensorIteratorEENKUlvE_clEvENKUlvE0_clEvEUlbaE_EEjbLi4ELi4EEEEEvT1_
        .type           _ZN2at6native13reduce_kernelILi512ELi1ENS0_8ReduceOpIaNS0_14func_wrapper_tIbZZZNS0_14or_kernel_cudaERNS_14TensorIteratorEENKUlvE_clEvENKUlvE0_clEvEUlbaE_EEjbLi4ELi4EEEEEvT1_,@function
        .size           _ZN2at6native13reduce_kernelILi512ELi1ENS0_8ReduceOpIaNS0_14func_wrapper_tIbZZZNS0_14or_kernel_cudaERNS_14TensorIteratorEENKUlvE_clEvENKUlvE0_clEvEUlbaE_EEjbLi4ELi4EEEEEvT1_,(.L_x_7566 - _ZN2at6native13reduce_kernelILi512ELi1ENS0_8ReduceOpIaNS0_14func_wrapper_tIbZZZNS0_14or_kernel_cudaERNS_14TensorIteratorEENKUlvE_clEvENKUlvE0_clEvEUlbaE_EEjbLi4ELi4EEEEEvT1_)
        .other          _ZN2at6native13reduce_kernelILi512ELi1ENS0_8ReduceOpIaNS0_14func_wrapper_tIbZZZNS0_14or_kernel_cudaERNS_14TensorIteratorEENKUlvE_clEvENKUlvE0_clEvEUlbaE_EEjbLi4ELi4EEEEEvT1_,@"STO_CUDA_ENTRY STV_DEFAULT"
_ZN2at6native13reduce_kernelILi512ELi1ENS0_8ReduceOpIaNS0_14func_wrapper_tIbZZZNS0_14or_kernel_cudaERNS_14TensorIteratorEENKUlvE_clEvENKUlvE0_clEvEUlbaE_EEjbLi4ELi4EEEEEvT1_:
.text._ZN2at6native13reduce_kernelILi512ELi1ENS0_8ReduceOpIaNS0_14func_wrapper_tIbZZZNS0_14or_kernel_cudaERNS_14TensorIteratorEENKUlvE_clEvENKUlvE0_clEvEUlbaE_EEjbLi4ELi4EEEEEvT1_:
        /* <DEDUP_REMOVED lines=286> */
.L_x_3136:
        /* <DEDUP_REMOVED lines=49> */
.L_x_3145:
[----:B------:R-:W-:Y:S05]  /*14f0*/  BSYNC B3 ;  /* 0x0000000000037941 */ /* 0x000fea0003800000 */
.L_x_3144:
[----:B------:R-:W-:-:S04]  /*1500*/  PRMT R2, R2, 0x9910, RZ ;  /* 0x0000991002027816 */ /* 0x000fc800000000ff */
[----:B------:R-:W-:-:S13]  /*1510*/  ISETP.NE.AND P0, PT, R2, RZ, PT ;  /* 0x000000ff0200720c */ /* 0x000fda0003f05270 */
[----:B------:R-:W-:Y:S05]  /*1520*/  @!P0 BRA `(.L_x_3143) ;  /* 0x0000000000208947 */ /* 0x000fea0003800000 */
[----:B------:R-:W-:Y:S01]  /*1530*/  IADD3 R2, P0, P1, R12, R7, R20 ;  /* 0x000000070c027210 */ /* 0x000fe2000791e014 */
[----:B------:R-:W-:-:S03]  /*1540*/  ULDC UR4, c[0x0][0x5e4] ;  /* 0x0001790000047ab9 */ /* 0x000fc60000000800 */
[----:B------:R-:W-:Y:S02]  /*1550*/  IADD3 R2, P2, R2, R6, RZ ;  /* 0x0000000602027210 */ /* 0x000fe40007f5e0ff */
[----:B------:R-:W-:-:S04]  /*1560*/  IADD3.X R3, R17, R8, RZ, P0, P1 ;  /* 0x0000000811037210 */ /* 0x000fc800007e24ff */
[----:B------:R-:W-:-:S06]  /*1570*/  IADD3.X R3, R3, UR4, RZ, P2, !PT ;  /* 0x0000000403037c10 */ /* 0x000fcc00097fe4ff */
[----:B------:R-:W2:Y:S02]  /*1580*/  LDG.E.U8 R3, desc[UR36][R2.64] ;  /* 0x0000002402037981 */ /* 0x000ea4000c1e1100 */
[----:B--2---:R-:W-:-:S04]  /*1590*/  LOP3.LUT P0, RZ, R3, 0xff, R4, 0xc8, !PT ;  /* 0x000000ff03ff7812 */ /* 0x004fc8000780c804 */
[----:B------:R-:W-:-:S09]  /*15a0*/  SEL R4, RZ, 0x1, !P0 ;  /* 0x00000001ff047807 */ /* 0x000fd20004000000 */
.L_x_3143:
[----:B------:R-:W-:Y:S05]  /*15b0*/  BSYNC B2 ;  /* 0x0000000000027941 */ /* 0x000fea0003800000 */
.L_x_3142:
[----:B------:R-:W-:Y:S02]  /*15c0*/  IADD3 R7, P0, P1, R7, 0x4, R12 ;  /* 0x0000000407077810 */ /* 0x000fe4000791e00c */
[----:B------:R-:W-:Y:S02]  /*15d0*/  IADD3 R5, R13, -0x4, R10 ;  /* 0xfffffffc0d057810 */ /* 0x000fe40007ffe00a */
[----:B------:R-:W-:-:S09]  /*15e0*/  IADD3.X R8, R8, RZ, R17, P0, P1 ;  /* 0x000000ff08087210 */ /* 0x000fd200007e2411 */
.L_x_3141:
[----:B------:R-:W-:Y:S05]  /*15f0*/  BSYNC B1 ;  /* 0x0000000000017941 */ /* 0x000fea0003800000 */
.L_x_3140:
[----:B------:R-:W-:Y:S01]  /*1600*/  LEA R2, R21, 0x3, 0x2 ;  /* 0x0000000315027811 */ /* 0x000fe200078e10ff */
[----:B------:R-:W-:Y:S01]  /*1610*/  ULDC UR4, c[0x0][0x5e4] ;  /* 0x0001790000047ab9 */ /* 0x000fe20000000800 */
[----:B------:R-:W-:Y:S01]  /*1620*/  BSSY B1, `(.L_x_3146) ;  /* 0x000001f000017945 */ /* 0x000fe20003800000 */
[----:B------:R-:W-:Y:S02]  /*1630*/  ISETP.NE.AND P0, PT, RZ, UR28, PT ;  /* 0x0000001cff007c0c */ /* 0x000fe4000bf05270 */
[----:B------:R-:W-:Y:S02]  /*1640*/  ISETP.GE.U32.AND P2, PT, R2, R5, PT ;  /* 0x000000050200720c */ /* 0x000fe40003f46070 */
[----:B------:R-:W-:Y:S02]  /*1650*/  IADD3 R2, P3, R7, R6, RZ ;  /* 0x0000000607027210 */ /* 0x000fe40007f7e0ff */
[----:B------:R-:W-:Y:S02]  /*1660*/  ISETP.NE.AND P1, PT, R9, RZ, PT ;  /* 0x000000ff0900720c */ /* 0x000fe40003f25270 */
[----:B------:R-:W-:-:S02]  /*1670*/  IADD3.X R3, R8, UR4, RZ, P3, !PT ;  /* 0x0000000408037c10 */ /* 0x000fc40009ffe4ff */
[C---:B------:R-:W-:Y:S02]  /*1680*/  PRMT R10, R11.reuse, 0x7610, R10 ;  /* 0x000076100b0a7816 */ /* 0x040fe4000000000a */
[C---:B------:R-:W-:Y:S02]  /*1690*/  PRMT R6, R11.reuse, 0x7610, R6 ;  /* 0x000076100b067816 */ /* 0x040fe40000000006 */
[----:B------:R-:W-:Y:S01]  /*16a0*/  PRMT R7, R11, 0x7610, R7 ;  /* 0x000076100b077816 */ /* 0x000fe20000000007 */
[----:B------:R-:W-:Y:S06]  /*16b0*/  @P2 BRA `(.L_x_3147) ;  /* 0x0000000000542947 */ /* 0x000fec0003800000 */
[C---:B------:R-:W-:Y:S02]  /*16c0*/  PRMT R6, R10.reuse, 0x7610, R6 ;  /* 0x000076100a067816 */ /* 0x040fe40000000006 */
[----:B------:R-:W-:-:S07]  /*16d0*/  PRMT R7, R10, 0x7610, R7 ;  /* 0x000076100a077816 */ /* 0x000fce0000000007 */
.L_x_3148:
        /* <DEDUP_REMOVED lines=10> */
[----:B------:R-:W-:-:S02]  /*1780*/  LOP3.LUT P2, RZ, R11, 0xff, R4, 0xc8, !PT ;  /* 0x000000ff0bff7812 */ /* 0x000fc4000784c804 */
[----:B------:R-:W-:Y:S02]  /*1790*/  LOP3.LUT P3, RZ, R8, 0xff, R7, 0xc8, !PT ;  /* 0x000000ff08ff7812 */ /* 0x000fe4000786c807 */
[----:B------:R-:W-:Y:S02]  /*17a0*/  LOP3.LUT P4, RZ, R17, 0xff, R6, 0xc8, !PT ;  /* 0x000000ff11ff7812 */ /* 0x000fe4000788c806 */
[----:B------:R-:W-:Y:S02]  /*17b0*/  LOP3.LUT P5, RZ, R19, 0xff, R10, 0xc8, !PT ;  /* 0x000000ff13ff7812 */ /* 0x000fe400078ac80a */
[----:B------:R-:W-:Y:S02]  /*17c0*/  SEL R4, RZ, 0x1, !P2 ;  /* 0x00000001ff047807 */ /* 0x000fe40005000000 */
[----:B------:R-:W-:Y:S02]  /*17d0*/  SEL R7, RZ, 0x1, !P3 ;  /* 0x00000001ff077807 */ /* 0x000fe40005800000 */
[----:B------:R-:W-:-:S02]  /*17e0*/  SEL R6, RZ, 0x1, !P4 ;  /* 0x00000001ff067807 */ /* 0x000fc40006000000 */
[----:B------:R-:W-:Y:S01]  /*17f0*/  SEL R10, RZ, 0x1, !P5 ;  /* 0x00000001ff0a7807 */ /* 0x000fe20006800000 */
[----:B------:R-:W-:Y:S06]  /*1800*/  @!P6 BRA `(.L_x_3148) ;  /* 0xfffffffc00b4e947 */ /* 0x000fec000383ffff */
.L_x_3147:
[----:B------:R-:W-:Y:S05]  /*1810*/  BSYNC B1 ;  /* 0x0000000000017941 */ /* 0x000fea0003800000 */
.L_x_3146:
        /* <DEDUP_REMOVED lines=8> */
.L_x_3150:
[----:B------:R-:W-:Y:S05]  /*18a0*/  BSYNC B1 ;  /* 0x0000000000017941 */ /* 0x000fea0003800000 */
.L_x_3149:
        /* <DEDUP_REMOVED lines=9> */
[----:B------:R-:W-:-:S06]  /*1940*/  LEA.HI.X.SX32 R3, R11, R3, 0x1, P0 ;  /* 0x000000030b037211 */ /* 0x000fcc00000f0eff */
[----:B------:R-:W2:Y:S02]  /*1950*/  LDG.E.U8 R3, desc[UR36][R2.64] ;  /* 0x0000002402037981 */ /* 0x000ea4000c1e1100 */
[----:B--2---:R-:W-:-:S04]  /*1960*/  LOP3.LUT P0, RZ, R4, 0xff, R3, 0xc8, !PT ;  /* 0x000000ff04ff7812 */ /* 0x004fc8000780c803 */
[----:B------:R-:W-:-:S09]  /*1970*/  SEL R4, RZ, 0x1, !P0 ;  /* 0x00000001ff047807 */ /* 0x000fd20004000000 */
.L_x_3152:
[----:B------:R-:W-:Y:S05]  /*1980*/  BSYNC B1 ;  /* 0x0000000000017941 */ /* 0x000fea0003800000 */
.L_x_3151:
[----:B------:R-:W-:-:S04]  /*1990*/  LOP3.LUT P0, RZ, R7, 0xff, R4, 0xc8, !PT ;  /* 0x000000ff07ff7812 */ /* 0x000fc8000780c804 */
[----:B------:R-:W-:-:S04]  /*19a0*/  SEL R3, RZ, 0x1, !P0 ;  /* 0x00000001ff037807 */ /* 0x000fc80004000000 */
[----:B------:R-:W-:-:S04]  /*19b0*/  LOP3.LUT P0, RZ, R6, 0xff, R3, 0xc8, !PT ;  /* 0x000000ff06ff7812 */ /* 0x000fc8000780c803 */
[----:B------:R-:W-:-:S04]  /*19c0*/  SEL R3, RZ, 0x1, !P0 ;  /* 0x00000001ff037807 */ /* 0x000fc80004000000 */
[----:B------:R-:W-:-:S04]  /*19d0*/  LOP3.LUT P0, RZ, R10, 0xff, R3, 0xc8, !PT ;  /* 0x000000ff0aff7812 */ /* 0x000fc8000780c803 */
[----:B------:R-:W-:Y:S01]  /*19e0*/  SEL R17, RZ, 0x1, !P0 ;  /* 0x00000001ff117807 */ /* 0x000fe20004000000 */
[----:B------:R-:W-:Y:S08]  /*19f0*/  BRA `(.L_x_3138) ;  /* 0x0000009800287947 */ /* 0x000ff00003800000 */
.L_x_3139:
        /* <DEDUP_REMOVED lines=24> */
.L_x_3162:
        /* <DEDUP_REMOVED lines=51> */
[----:B--2---:R-:W-:Y:S06]  /*1eb0*/  @!P0 BRA `(.L_x_3158) ;  /* 0x0000000c00cc8947 */ /* 0x004fec0003800000 */
[----:B------:R-:W-:Y:S01]  /*1ec0*/  HFMA2.MMA R10, -RZ, RZ, 0, 0 ;  /* 0x00000000ff0a7435 */ /* 0x000fe200000001ff */
[----:B------:R-:W-:Y:S01]  /*1ed0*/  IMAD.MOV.U32 R11, RZ, RZ, R5 ;  /* 0x000000ffff0b7224 */ /* 0x000fe200078e0005 */
[----:B0-----:R-:W-:-:S08]  /*1ee0*/  ISETP.NE.AND P1, PT, R16, 0x2, PT ;  /* 0x000000021000780c */ /* 0x001fd00003f25270 */
        /* <DEDUP_REMOVED lines=240> */
.L_x_3158:
[----:B------:R-:W-:Y:S02]  /*2df0*/  ULDC UR38, c[0x0][0x220] ;  /* 0x0000880000267ab9 */ /* 0x000fe40000000800 */
[----:B------:R-:W-:Y:S01]  /*2e00*/  IMAD.U32 R6, RZ, RZ, UR38 ;  /* 0x00000026ff067e24 */ /* 0x000fe2000f8e00ff */
[----:B------:R-:W-:Y:S02]  /*2e10*/  ULDC.64 UR38, c[0x0][0x5e0] ;  /* 0x0001780000267ab9 */ /* 0x000fe40000000a00 */
[----:B------:R-:W-:-:S04]  /*2e20*/  IADD3 R22, P1, P2, R22, UR38, R7 ;  /* 0x0000002616167c10 */ /* 0x000fc8000fa3e007 */
[----:B------:R-:W-:-:S06]  /*2e30*/  IADD3.X R23, RZ, UR39, R8, P1, P2 ;  /* 0x00000027ff177c10 */ /* 0x000fcc0008fe4408 */
[----:B------:R1:W5:Y:S01]  /*2e40*/  LDG.E.U8 R23, desc[UR36][R22.64] ;  /* 0x0000002416177981 */ /* 0x000362000c1e1100 */
[----:B------:R-:W-:Y:S01]  /*2e50*/  IMAD.IADD R5, R5, 0x1, R6 ;  /* 0x0000000105057824 */ /* 0x000fe200078e0206 */
[----:B------:R-:W-:Y:S06]  /*2e60*/  @!P0 BRA `(.L_x_3159) ;  /* 0x0000000c00cc8947 */ /* 0x000fec0003800000 */
[----:B------:R-:W-:Y:S01]  /*2e70*/  HFMA2.MMA R10, -RZ, RZ, 0, 0 ;  /* 0x00000000ff0a7435 */ /* 0x000fe200000001ff */
[----:B------:R-:W-:Y:S01]  /*2e80*/  IMAD.MOV.U32 R11, RZ, RZ, R5 ;  /* 0x000000ffff0b7224 */ /* 0x000fe200078e0005 */
[----:B0-----:R-:W-:-:S08]  /*2e90*/  ISETP.NE.AND P1, PT, R16, 0x2, PT ;  /* 0x000000021000780c */ /* 0x001fd00003f25270 */
        /* <DEDUP_REMOVED lines=230> */
[----:B-1----:R-:W1:Y:S08]  /*3d00*/  @P1 LDC R22, c[0x0][0x380] ;  /* 0x0000e000ff161b82 */ /* 0x002e700000000800 */
        /* <DEDUP_REMOVED lines=9> */
.L_x_3159:
[----:B------:R-:W-:-:S04]  /*3da0*/  IADD3 R10, P1, P2, R18, UR38, R7 ;  /* 0x00000026120a7c10 */ /* 0x000fc8000fa3e007 */
[----:B------:R-:W-:-:S05]  /*3db0*/  IADD3.X R11, RZ, UR39, R8, P1, P2 ;  /* 0x00000027ff0b7c10 */ /* 0x000fca0008fe4408 */
[----:B-1----:R1:W5:Y:S01]  /*3dc0*/  LDG.E.U8 R22, desc[UR36][R10.64] ;  /* 0x000000240a167981 */ /* 0x002362000c1e1100 */
        /* <DEDUP_REMOVED lines=248> */
.L_x_3160:
[----:B------:R-:W-:-:S04]  /*4d50*/  IADD3 R24, P1, P2, R24, UR38, R7 ;  /* 0x0000002618187c10 */ /* 0x000fc8000fa3e007 */
[----:B------:R-:W-:-:S05]  /*4d60*/  IADD3.X R25, RZ, UR39, R8, P1, P2 ;  /* 0x00000027ff197c10 */ /* 0x000fca0008fe4408 */
[----:B------:R2:W5:Y:S01]  /*4d70*/  LDG.E.U8 R21, desc[UR36][R24.64] ;  /* 0x0000002418157981 */ /* 0x000562000c1e1100 */
[----:B------:R-:W-:Y:S01]  /*4d80*/  IMAD.IADD R5, R5, 0x1, R6 ;  /* 0x0000000105057824 */ /* 0x000fe200078e0206 */
        /* <DEDUP_REMOVED lines=235> */
[----:B--2---:R-:W1:Y:S08]  /*5c40*/  @P1 LDC R24, c[0x0][0x380] ;  /* 0x0000e000ff181b82 */ /* 0x004e700000000800 */
        /* <DEDUP_REMOVED lines=9> */
.L_x_3161:
[----:B------:R-:W-:Y:S01]  /*5ce0*/  IADD3 R18, P1, P2, R18, UR38, R7 ;  /* 0x0000002612127c10 */ /* 0x000fe2000fa3e007 */
[----:B------:R-:W-:Y:S01]  /*5cf0*/  IMAD.IADD R5, R5, 0x1, R6 ;  /* 0x0000000105057824 */ /* 0x000fe200078e0206 */
[----:B------:R-:W-:Y:S02]  /*5d00*/  ULDC UR4, c[0x0][0x218] ;  /* 0x0000860000047ab9 */ /* 0x000fe40000000800 */
[----:B------:R-:W-:-:S06]  /*5d10*/  IADD3.X R19, RZ, UR39, R8, P1, P2 ;  /* 0x00000027ff137c10 */ /* 0x000fcc0008fe4408 */
[----:B------:R-:W3:Y:S01]  /*5d20*/  LDG.E.U8 R19, desc[UR36][R18.64] ;  /* 0x0000002412137981 */ /* 0x000ee2000c1e1100 */
[----:B-1----:R-:W-:Y:S01]  /*5d30*/  IMAD R11, R6, 0x3, R5 ;  /* 0x00000003060b7824 */ /* 0x002fe200078e0205 */
[----:B------:R-:W-:Y:S02]  /*5d40*/  MOV R10, UR4 ;  /* 0x00000004000a7c02 */ /* 0x000fe40008000f00 */
[----:B-----5:R-:W-:Y:S02]  /*5d50*/  LOP3.LUT P1, RZ, R23, 0xff, R0, 0xc8, !PT ;  /* 0x000000ff17ff7812 */ /* 0x020fe4000782c800 */
[----:B------:R-:W-:Y:S02]  /*5d60*/  ISETP.GE.U32.AND P5, PT, R11, R10, PT ;  /* 0x0000000a0b00720c */ /* 0x000fe40003fa6070 */
[----:B------:R-:W-:Y:S02]  /*5d70*/  LOP3.LUT P2, RZ, R22, 0xff, R3, 0xc8, !PT ;  /* 0x000000ff16ff7812 */ /* 0x000fe4000784c803 */
[----:B------:R-:W-:-:S02]  /*5d80*/  LOP3.LUT P3, RZ, R21, 0xff, R2, 0xc8, !PT ;  /* 0x000000ff15ff7812 */ /* 0x000fc4000786c802 */
[----:B------:R-:W-:Y:S02]  /*5d90*/  SEL R0, RZ, 0x1, !P1 ;  /* 0x00000001ff007807 */ /* 0x000fe40004800000 */
[----:B------:R-:W-:Y:S02]  /*5da0*/  SEL R3, RZ, 0x1, !P2 ;  /* 0x00000001ff037807 */ /* 0x000fe40005000000 */
[----:B------:R-:W-:Y:S02]  /*5db0*/  SEL R2, RZ, 0x1, !P3 ;  /* 0x00000001ff027807 */ /* 0x000fe40005800000 */
[----:B---3--:R-:W-:-:S04]  /*5dc0*/  LOP3.LUT P4, RZ, R19, 0xff, R4, 0xc8, !PT ;  /* 0x000000ff13ff7812 */ /* 0x008fc8000788c804 */
[----:B------:R-:W-:Y:S01]  /*5dd0*/  SEL R4, RZ, 0x1, !P4 ;  /* 0x00000001ff047807 */ /* 0x000fe20006000000 */
[----:B------:R-:W-:Y:S08]  /*5de0*/  @!P5 BRA `(.L_x_3162) ;  /* 0xffffffbc0064d947 */ /* 0x000ff0000383ffff */
[----:B------:R-:W-:Y:S05]  /*5df0*/  BSYNC B2 ;  /* 0x0000000000027941 */ /* 0x000fea0003800000 */
.L_x_3157:
[----:B--2---:R-:W-:-:S07]  /*5e00*/  PRMT R25, R19, 0x7610, R25 ;  /* 0x0000761013197816 */ /* 0x004fce0000000019 */
.L_x_3156:
[----:B------:R-:W-:Y:S05]  /*5e10*/  BSYNC B1 ;  /* 0x0000000000017941 */ /* 0x000fea0003800000 */
.L_x_3155:
        /* <DEDUP_REMOVED lines=280> */
.L_x_3165:
[----:B0-----:R-:W0:Y:S02]  /*6fa0*/  LDC.64 R16, c[0x0][0x5e0] ;  /* 0x00017800ff107b82 */ /* 0x001e240000000a00 */
[----:B0-----:R-:W-:-:S04]  /*6fb0*/  IADD3 R12, P2, P3, R23, R16, R7 ;  /* 0x00000010170c7210 */ /* 0x001fc80007b5e007 */
[----:B------:R-:W-:-:S05]  /*6fc0*/  IADD3.X R13, RZ, R17, R8, P2, P3 ;  /* 0x00000011ff0d7210 */ /* 0x000fca00017e6408 */
[----:B------:R1:W5:Y:S01]  /*6fd0*/  LDG.E.U8 R23, desc[UR36][R12.64] ;  /* 0x000000240c177981 */ /* 0x000362000c1e1100 */
        /* <DEDUP_REMOVED lines=268> */
[----:B------:R-:W-:-:S03]  /*80a0*/  ULDC UR4, c[0x0][0x3e0] ;  /* 0x0000f80000047ab9 */ /* 0x000fc60000000800 */
[----:B------:R-:W-:Y:S02]  /*80b0*/  IMAD R22, R29, UR4, R22 ;  /* 0x000000041d167c24 */ /* 0x000fe4000f8e0216 */
[----:B0-----:R-:W-:Y:S02]  /*80c0*/  @P2 IMAD.HI.U32 R24, R27, R13, R26 ;  /* 0x0000000d1b182227 */ /* 0x001fe400078e001a */
[----:B------:R-:W0:Y:S08]  /*80d0*/  @P2 LDC R26, c[0x0][0x380] ;  /* 0x0000e000ff1a2b82 */ /* 0x000e300000000800 */
[----:B------:R-:W1:Y:S01]  /*80e0*/  @P2 LDC R13, c[0x0][0x3e4] ;  /* 0x0000f900ff0d2b82 */ /* 0x000e620000000800 */
[----:B0-----:R-:W-:-:S04]  /*80f0*/  @P2 SHF.R.U32.HI R24, RZ, R26, R24 ;  /* 0x0000001aff182219 */ /* 0x001fc80000011618 */
[----:B------:R-:W-:-:S05]  /*8100*/  @P2 IADD3 R26, -R24, RZ, RZ ;  /* 0x000000ff181a2210 */ /* 0x000fca0007ffe1ff */
[----:B------:R-:W-:-:S04]  /*8110*/  @P2 IMAD R12, R12, R26, R27 ;  /* 0x0000001a0c0c2224 */ /* 0x000fc800078e021b */
[----:B-1----:R-:W-:-:S07]  /*8120*/  @P2 IMAD R22, R12, R13, R22 ;  /* 0x0000000d0c162224 */ /* 0x002fce00078e0216 */
.L_x_3166:
[----:B------:R-:W-:-:S04]  /*8130*/  IADD3 R12, P2, P3, R22, R16, R7 ;  /* 0x00000010160c7210 */ /* 0x000fc80007b5e007 */
[----:B------:R-:W-:-:S05]  /*8140*/  IADD3.X R13, RZ, R17, R8, P2, P3 ;  /* 0x00000011ff0d7210 */ /* 0x000fca00017e6408 */
[----:B------:R1:W5:Y:S01]  /*8150*/  LDG.E.U8 R22, desc[UR36][R12.64] ;  /* 0x000000240c167981 */ /* 0x000362000c1e1100 */
        /* <DEDUP_REMOVED lines=277> */
.L_x_3167:
[----:B------:R-:W-:-:S04]  /*92b0*/  IADD3 R12, P2, P3, R21, R16, R7 ;  /* 0x00000010150c7210 */ /* 0x000fc80007b5e007 */
        /* <DEDUP_REMOVED lines=279> */
.L_x_3168:
[----:B------:R-:W-:-:S04]  /*a430*/  IADD3 R16, P1, P2, R24, R16, R7 ;  /* 0x0000001018107210 */ /* 0x000fc80007a3e007 */
[----:B------:R-:W-:-:S05]  /*a440*/  IADD3.X R17, RZ, R17, R8, P1, P2 ;  /* 0x00000011ff117210 */ /* 0x000fca0000fe4408 */
[----:B------:R1:W5:Y:S04]  /*a450*/  LDG.E.U8 R25, desc[UR36][R16.64] ;  /* 0x0000002410197981 */ /* 0x000368000c1e1100 */
.L_x_3164:
[----:B------:R-:W-:Y:S05]  /*a460*/  BSYNC B1 ;  /* 0x0000000000017941 */ /* 0x000fea0003800000 */
.L_x_3163:
[----:B------:R-:W-:Y:S04]  /*a470*/  BSSY B1, `(.L_x_3169) ;  /* 0x0000013000017945 */ /* 0x000fe80003800000 */
[----:B------:R-:W-:Y:S05]  /*a480*/  @P0 BRA `(.L_x_3170) ;  /* 0x0000000000440947 */ /* 0x000fea0003800000 */
[----:B------:R-:W-:Y:S01]  /*a490*/  IMAD.IADD R5, R5, 0x1, R6 ;  /* 0x0000000105057824 */ /* 0x000fe200078e0206 */
[----:B-----5:R-:W-:-:S04]  /*a4a0*/  LOP3.LUT P0, RZ, R23, 0xff, R0, 0xc8, !PT ;  /* 0x000000ff17ff7812 */ /* 0x020fc8000780c800 */
        /* <DEDUP_REMOVED lines=15> */
.L_x_3170:
[----:B------:R-:W-:Y:S05]  /*a5a0*/  BSYNC B1 ;  /* 0x0000000000017941 */ /* 0x000fea0003800000 */
.L_x_3169:
[----:B------:R-:W-:-:S04]  /*a5b0*/  LOP3.LUT P0, RZ, R3, 0xff, R0, 0xc8, !PT ;  /* 0x000000ff03ff7812 */ /* 0x000fc8000780c800 */
[----:B------:R-:W-:-:S04]  /*a5c0*/  SEL R3, RZ, 0x1, !P0 ;  /* 0x00000001ff037807 */ /* 0x000fc80004000000 */
[----:B------:R-:W-:-:S04]  /*a5d0*/  LOP3.LUT P0, RZ, R2, 0xff, R3, 0xc8, !PT ;  /* 0x000000ff02ff7812 */ /* 0x000fc8000780c803 */
[----:B------:R-:W-:-:S04]  /*a5e0*/  SEL R3, RZ, 0x1, !P0 ;  /* 0x00000001ff037807 */ /* 0x000fc80004000000 */
[----:B------:R-:W-:-:S04]  /*a5f0*/  LOP3.LUT P0, RZ, R4, 0xff, R3, 0xc8, !PT ;  /* 0x000000ff04ff7812 */ /* 0x000fc8000780c803 */
[----:B-1----:R-:W-:Y:S01]  /*a600*/  SEL R17, RZ, 0x1, !P0 ;  /* 0x00000001ff117807 */ /* 0x002fe20004000000 */
[----:B------:R-:W-:Y:S08]  /*a610*/  BRA `(.L_x_3138) ;  /* 0x0000000c00207947 */ /* 0x000ff00003800000 */
.L_x_3154:
        /* <DEDUP_REMOVED lines=10> */
.L_x_3174:
        /* <DEDUP_REMOVED lines=12> */
[--C-:B------:R-:W-:Y:S02]  /*a780*/  IADD3 R16, P0, P1, R16, UR4, R7.reuse ;  /* 0x0000000410107c10 */ /* 0x100fe4000f91e007 */
[----:B------:R-:W-:Y:S01]  /*a790*/  IADD3 R18, P2, P3, R18, UR4, R7 ;  /* 0x0000000412127c10 */ /* 0x000fe2000fb5e007 */
[----:B------:R-:W2:Y:S01]  /*a7a0*/  LDG.E.U8 R3, desc[UR36][R2.64] ;  /* 0x0000002402037981 */ /* 0x000ea2000c1e1100 */
[--C-:B------:R-:W-:Y:S02]  /*a7b0*/  IADD3.X R17, RZ, UR5, R8.reuse, P0, P1 ;  /* 0x00000005ff117c10 */ /* 0x100fe400087e2408 */
[----:B------:R-:W-:Y:S01]  /*a7c0*/  IADD3.X R19, RZ, UR5, R8, P2, P3 ;  /* 0x00000005ff137c10 */ /* 0x000fe200097e6408 */
[----:B------:R-:W3:Y:S04]  /*a7d0*/  LDG.E.U8 R12, desc[UR36][R12.64] ;  /* 0x000000240c0c7981 */ /* 0x000ee8000c1e1100 */
[----:B------:R-:W4:Y:S04]  /*a7e0*/  LDG.E.U8 R21, desc[UR36][R16.64] ;  /* 0x0000002410157981 */ /* 0x000f28000c1e1100 */
[----:B------:R-:W5:Y:S01]  /*a7f0*/  LDG.E.U8 R19, desc[UR36][R18.64] ;  /* 0x0000002412137981 */ /* 0x000f62000c1e1100 */
[----:B------:R-:W-:-:S04]  /*a800*/  IMAD.IADD R5, R5, 0x1, R6 ;  /* 0x0000000105057824 */ /* 0x000fc800078e0206 */
[----:B------:R-:W-:-:S05]  /*a810*/  IMAD R23, R6, 0x3, R5 ;  /* 0x0000000306177824 */ /* 0x000fca00078e0205 */
[----:B------:R-:W-:Y:S02]  /*a820*/  ISETP.GE.U32.AND P4, PT, R23, R10, PT ;  /* 0x0000000a1700720c */ /* 0x000fe40003f86070 */
[----:B--2---:R-:W-:Y:S02]  /*a830*/  LOP3.LUT P0, RZ, R3, 0xff, R22, 0xc8, !PT ;  /* 0x000000ff03ff7812 */ /* 0x004fe4000780c816 */
[----:B---3--:R-:W-:Y:S02]  /*a840*/  LOP3.LUT P1, RZ, R12, 0xff, R11, 0xc8, !PT ;  /* 0x000000ff0cff7812 */ /* 0x008fe4000782c80b */
[----:B----4-:R-:W-:Y:S02]  /*a850*/  LOP3.LUT P2, RZ, R21, 0xff, R0, 0xc8, !PT ;  /* 0x000000ff15ff7812 */ /* 0x010fe4000784c800 */
[----:B-----5:R-:W-:Y:S02]  /*a860*/  LOP3.LUT P3, RZ, R19, 0xff, R4, 0xc8, !PT ;  /* 0x000000ff13ff7812 */ /* 0x020fe4000786c804 */
[----:B------:R-:W-:-:S02]  /*a870*/  SEL R22, RZ, 0x1, !P0 ;  /* 0x00000001ff167807 */ /* 0x000fc40004000000 */
[----:B------:R-:W-:Y:S02]  /*a880*/  SEL R11, RZ, 0x1, !P1 ;  /* 0x00000001ff0b7807 */ /* 0x000fe40004800000 */
[----:B------:R-:W-:Y:S02]  /*a890*/  SEL R0, RZ, 0x1, !P2 ;  /* 0x00000001ff007807 */ /* 0x000fe40005000000 */
[----:B------:R-:W-:Y:S01]  /*a8a0*/  SEL R4, RZ, 0x1, !P3 ;  /* 0x00000001ff047807 */ /* 0x000fe20005800000 */
[----:B------:R-:W-:Y:S06]  /*a8b0*/  @!P4 BRA `(.L_x_3174) ;  /* 0xfffffffc0080c947 */ /* 0x000fec000383ffff */
[----:B------:R-:W-:Y:S05]  /*a8c0*/  BSYNC B2 ;  /* 0x0000000000027941 */ /* 0x000fea0003800000 */
.L_x_3173:
[----:B------:R-:W-:Y:S02]  /*a8d0*/  PRMT R17, R3, 0x7610, R17 ;  /* 0x0000761003117816 */ /* 0x000fe40000000011 */
[----:B------:R-:W-:-:S07]  /*a8e0*/  PRMT R16, R12, 0x7610, R16 ;  /* 0x000076100c107816 */ /* 0x000fce0000000010 */
.L_x_3172:
[----:B------:R-:W-:Y:S05]  /*a8f0*/  BSYNC B1 ;  /* 0x0000000000017941 */ /* 0x000fea0003800000 */
.L_x_3171:
[----:B------:R-:W-:Y:S01]  /*a900*/  ISETP.GE.U32.AND P0, PT, R5, R10, PT ;  /* 0x0000000a0500720c */ /* 0x000fe20003f06070 */
[----:B------:R-:W-:-:S12]  /*a910*/  BSSY B1, `(.L_x_3175) ;  /* 0x000001b000017945 */ /* 0x000fd80003800000 */
[----:B------:R-:W-:Y:S05]  /*a920*/  @P0 BRA `(.L_x_3176) ;  /* 0x0000000000640947 */ /* 0x000fea0003800000 */
[----:B------:R-:W0:Y:S01]  /*a930*/  LDC.64 R2, c[0x0][0x5e0] ;  /* 0x00017800ff027b82 */ /* 0x000e220000000a00 */
[----:B------:R-:W-:-:S05]  /*a940*/  IMAD R12, R5, R24, RZ ;  /* 0x00000018050c7224 */ /* 0x000fca00078e02ff */
[----:B0-----:R-:W-:-:S04]  /*a950*/  IADD3 R12, P1, P2, R12, R2, R7 ;  /* 0x000000020c0c7210 */ /* 0x001fc80007a3e007 */
[----:B------:R-:W-:-:S05]  /*a960*/  IADD3.X R13, RZ, R3, R8, P1, P2 ;  /* 0x00000003ff0d7210 */ /* 0x000fca0000fe4408 */
[----:B------:R0:W5:Y:S01]  /*a970*/  LDG.E.U8 R17, desc[UR36][R12.64] ;  /* 0x000000240c117981 */ /* 0x000162000c1e1100 */
[----:B------:R-:W-:-:S04]  /*a980*/  IADD3 R23, R5, R6, RZ ;  /* 0x0000000605177210 */ /* 0x000fc80007ffe0ff */
[----:B------:R-:W-:-:S13]  /*a990*/  ISETP.GE.U32.AND P1, PT, R23, R10, PT ;  /* 0x0000000a1700720c */ /* 0x000fda0003f26070 */
[----:B0-----:R-:W-:Y:S05]  /*a9a0*/  @P1 BRA `(.L_x_3176) ;  /* 0x0000000000441947 */ /* 0x001fea0003800000 */
[----:B------:R-:W-:-:S05]  /*a9b0*/  IMAD R12, R23, R24, RZ ;  /* 0x00000018170c7224 */ /* 0x000fca00078e02ff */
[----:B------:R-:W-:-:S04]  /*a9c0*/  IADD3 R12, P1, P2, R12, R2, R7 ;  /* 0x000000020c0c7210 */ /* 0x000fc80007a3e007 */
[----:B------:R-:W-:-:S05]  /*a9d0*/  IADD3.X R13, RZ, R3, R8, P1, P2 ;  /* 0x00000003ff0d7210 */ /* 0x000fca0000fe4408 */
[----:B------:R0:W5:Y:S01]  /*a9e0*/  LDG.E.U8 R16, desc[UR36][R12.64] ;  /* 0x000000240c107981 */ /* 0x000162000c1e1100 */
[----:B------:R-:W-:-:S05]  /*a9f0*/  IMAD.IADD R23, R23, 0x1, R6 ;  /* 0x0000000117177824 */ /* 0x000fca00078e0206 */
[----:B------:R-:W-:-:S13]  /*aa00*/  ISETP.GE.U32.AND P1, PT, R23, R10, PT ;  /* 0x0000000a1700720c */ /* 0x000fda0003f26070 */
[----:B0-----:R-:W-:Y:S05]  /*aa10*/  @P1 BRA `(.L_x_3176) ;  /* 0x0000000000281947 */ /* 0x001fea0003800000 */
[C---:B------:R-:W-:Y:S01]  /*aa20*/  IADD3 R13, R23.reuse, R6, RZ ;  /* 0x00000006170d7210 */ /* 0x040fe20007ffe0ff */
[----:B------:R-:W-:-:S03]  /*aa30*/  IMAD R12, R23, R24, RZ ;  /* 0x00000018170c7224 */ /* 0x000fc600078e02ff */
[----:B------:R-:W-:Y:S02]  /*aa40*/  ISETP.GE.U32.AND P1, PT, R13, R10, PT ;  /* 0x0000000a0d00720c */ /* 0x000fe40003f26070 */
[----:B------:R-:W-:-:S11]  /*aa50*/  IADD3 R12, P2, P3, R12, R2, R7 ;  /* 0x000000020c0c7210 */ /* 0x000fd60007b5e007 */
[----:B------:R-:W-:Y:S01]  /*aa60*/  @!P1 IMAD R24, R13, R24, RZ ;  /* 0x000000180d189224 */ /* 0x000fe200078e02ff */
[----:B------:R-:W-:-:S04]  /*aa70*/  IADD3.X R13, RZ, R3, R8, P2, P3 ;  /* 0x00000003ff0d7210 */ /* 0x000fc800017e6408 */
[----:B------:R-:W-:Y:S01]  /*aa80*/  @!P1 IADD3 R2, P4, P5, R24, R2, R7 ;  /* 0x0000000218029210 */ /* 0x000fe20007d9e007 */
[----:B------:R0:W5:Y:S03]  /*aa90*/  LDG.E.U8 R21, desc[UR36][R12.64] ;  /* 0x000000240c157981 */ /* 0x000166000c1e1100 */
[----:B------:R-:W-:-:S05]  /*aaa0*/  @!P1 IADD3.X R3, RZ, R3, R8, P4, P5 ;  /* 0x00000003ff039210 */ /* 0x000fca00027ea408 */
[----:B------:R0:W5:Y:S04]  /*aab0*/  @!P1 LDG.E.U8 R19, desc[UR36][R2.64] ;  /* 0x0000002402139981 */ /* 0x000168000c1e1100 */
.L_x_3176:
[----:B------:R-:W-:Y:S05]  /*aac0*/  BSYNC B1 ;  /* 0x0000000000017941 */ /* 0x000fea0003800000 */
.L_x_3175:
[----:B------:R-:W-:Y:S04]  /*aad0*/  BSSY B1, `(.L_x_3177) ;  /* 0x0000013000017945 */ /* 0x000fe80003800000 */
[----:B------:R-:W-:Y:S05]  /*aae0*/  @P0 BRA `(.L_x_3178) ;  /* 0x0000000000440947 */ /* 0x000fea0003800000 */
[----:B0-----:R-:W-:Y:S01]  /*aaf0*/  IMAD.IADD R3, R5, 0x1, R6 ;  /* 0x0000000105037824 */ /* 0x001fe200078e0206 */
        /* <DEDUP_REMOVED lines=16> */
.L_x_3178:
[----:B------:R-:W-:Y:S05]  /*ac00*/  BSYNC B1 ;  /* 0x0000000000017941 */ /* 0x000fea0003800000 */
.L_x_3177:
[----:B------:R-:W-:-:S04]  /*ac10*/  LOP3.LUT P0, RZ, R11, 0xff, R22, 0xc8, !PT ;  /* 0x000000ff0bff7812 */ /* 0x000fc8000780c816 */
[----:B0-----:R-:W-:-:S04]  /*ac20*/  SEL R3, RZ, 0x1, !P0 ;  /* 0x00000001ff037807 */ /* 0x001fc80004000000 */
[----:B------:R-:W-:-:S04]  /*ac30*/  LOP3.LUT P0, RZ, R0, 0xff, R3, 0xc8, !PT ;  /* 0x000000ff00ff7812 */ /* 0x000fc8000780c803 */
[----:B------:R-:W-:-:S04]  /*ac40*/  SEL R3, RZ, 0x1, !P0 ;  /* 0x00000001ff037807 */ /* 0x000fc80004000000 */
[----:B------:R-:W-:-:S04]  /*ac50*/  LOP3.LUT P0, RZ, R4, 0xff, R3, 0xc8, !PT ;  /* 0x000000ff04ff7812 */ /* 0x000fc8000780c803 */
[----:B-----5:R-:W-:Y:S01]  /*ac60*/  SEL R17, RZ, 0x1, !P0 ;  /* 0x00000001ff117807 */ /* 0x020fe20004000000 */
[----:B------:R-:W-:Y:S08]  /*ac70*/  BRA `(.L_x_3138) ;  /* 0x0000000400887947 */ /* 0x000ff00003800000 */
.L_x_3153:
        /* <DEDUP_REMOVED lines=14> */
.L_x_3182:
        /* <DEDUP_REMOVED lines=29> */
.L_x_3181:
[----:B------:R-:W-:Y:S02]  /*af30*/  PRMT R16, R2, 0x7610, R16 ;  /* 0x0000761002107816 */ /* 0x000fe40000000010 */
[----:B------:R-:W-:Y:S02]  /*af40*/  PRMT R17, R5, 0x7610, R17 ;  /* 0x0000761005117816 */ /* 0x000fe40000000011 */
[----:B------:R-:W-:-:S07]  /*af50*/  PRMT R13, R23, 0x7610, R13 ;  /* 0x00007610170d7816 */ /* 0x000fce000000000d */
.L_x_3180:
[----:B------:R-:W-:Y:S05]  /*af60*/  BSYNC B1 ;  /* 0x0000000000017941 */ /* 0x000fea0003800000 */
.L_x_3179:
[----:B------:R-:W-:Y:S01]  /*af70*/  ISETP.GE.U32.AND P0, PT, R21, R10, PT ;  /* 0x0000000a1500720c */ /* 0x000fe20003f06070 */
[----:B------:R-:W-:-:S12]  /*af80*/  BSSY B1, `(.L_x_3183) ;  /* 0x0000017000017945 */ /* 0x000fd80003800000 */
[----:B------:R-:W-:Y:S05]  /*af90*/  @P0 BRA `(.L_x_3184) ;  /* 0x0000000000540947 */ /* 0x000fea0003800000 */
[----:B------:R-:W0:Y:S02]  /*afa0*/  LDC.64 R2, c[0x0][0x5e0] ;  /* 0x00017800ff027b82 */ /* 0x000e240000000a00 */
[----:B0-----:R-:W-:-:S04]  /*afb0*/  IADD3 R4, P1, P2, R21, R2, R7 ;  /* 0x0000000215047210 */ /* 0x001fc80007a3e007 */
[----:B------:R-:W-:-:S05]  /*afc0*/  IADD3.X R5, RZ, R3, R8, P1, P2 ;  /* 0x00000003ff057210 */ /* 0x000fca0000fe4408 */
[----:B------:R0:W5:Y:S01]  /*afd0*/  LDG.E.U8 R16, desc[UR36][R4.64] ;  /* 0x0000002404107981 */ /* 0x000162000c1e1100 */
[----:B------:R-:W-:-:S04]  /*afe0*/  IADD3 R23, R21, R0, RZ ;  /* 0x0000000015177210 */ /* 0x000fc80007ffe0ff */
[----:B------:R-:W-:-:S13]  /*aff0*/  ISETP.GE.U32.AND P1, PT, R23, R10, PT ;  /* 0x0000000a1700720c */ /* 0x000fda0003f26070 */
[----:B0-----:R-:W-:Y:S05]  /*b000*/  @P1 BRA `(.L_x_3184) ;  /* 0x0000000000381947 */ /* 0x001fea0003800000 */
[----:B------:R-:W-:-:S04]  /*b010*/  IADD3 R4, P1, P2, R23, R2, R7 ;  /* 0x0000000217047210 */ /* 0x000fc80007a3e007 */
[----:B------:R-:W-:-:S05]  /*b020*/  IADD3.X R5, RZ, R3, R8, P1, P2 ;  /* 0x00000003ff057210 */ /* 0x000fca0000fe4408 */
[----:B------:R0:W5:Y:S01]  /*b030*/  LDG.E.U8 R17, desc[UR36][R4.64] ;  /* 0x0000002404117981 */ /* 0x000162000c1e1100 */
[----:B------:R-:W-:-:S05]  /*b040*/  IMAD.IADD R23, R23, 0x1, R0 ;  /* 0x0000000117177824 */ /* 0x000fca00078e0200 */
[----:B------:R-:W-:-:S13]  /*b050*/  ISETP.GE.U32.AND P1, PT, R23, R10, PT ;  /* 0x0000000a1700720c */ /* 0x000fda0003f26070 */
[----:B0-----:R-:W-:Y:S05]  /*b060*/  @P1 BRA `(.L_x_3184) ;  /* 0x0000000000201947 */ /* 0x001fea0003800000 */
[C---:B------:R-:W-:Y:S02]  /*b070*/  IADD3 R5, R23.reuse, R0, RZ ;  /* 0x0000000017057210 */ /* 0x040fe40007ffe0ff */
[----:B------:R-:W-:Y:S02]  /*b080*/  IADD3 R4, P2, P3, R23, R2, R7 ;  /* 0x0000000217047210 */ /* 0x000fe40007b5e007 */
[----:B------:R-:W-:-:S13]  /*b090*/  ISETP.GE.U32.AND P1, PT, R5, R10, PT ;  /* 0x0000000a0500720c */ /* 0x000fda0003f26070 */
[----:B------:R-:W-:Y:S02]  /*b0a0*/  @!P1 IADD3 R2, P4, P5, R5, R2, R7 ;  /* 0x0000000205029210 */ /* 0x000fe40007d9e007 */
[-CC-:B------:R-:W-:Y:S02]  /*b0b0*/  IADD3.X R5, RZ, R3.reuse, R8.reuse, P2, P3 ;  /* 0x00000003ff057210 */ /* 0x180fe400017e6408 */
[----:B------:R-:W-:-:S03]  /*b0c0*/  @!P1 IADD3.X R3, RZ, R3, R8, P4, P5 ;  /* 0x00000003ff039210 */ /* 0x000fc600027ea408 */
[----:B------:R0:W5:Y:S04]  /*b0d0*/  LDG.E.U8 R12, desc[UR36][R4.64] ;  /* 0x00000024040c7981 */ /* 0x000168000c1e1100 */
[----:B------:R0:W5:Y:S02]  /*b0e0*/  @!P1 LDG.E.U8 R13, desc[UR36][R2.64] ;  /* 0x00000024020d9981 */ /* 0x000164000c1e1100 */
.L_x_3184:
[----:B------:R-:W-:Y:S05]  /*b0f0*/  BSYNC B1 ;  /* 0x0000000000017941 */ /* 0x000fea0003800000 */
.L_x_3183:
        /* <DEDUP_REMOVED lines=19> */
.L_x_3186:
[----:B------:R-:W-:Y:S05]  /*b230*/  BSYNC B1 ;  /* 0x0000000000017941 */ /* 0x000fea0003800000 */
.L_x_3185:
[----:B------:R-:W-:-:S04]  /*b240*/  LOP3.LUT P0, RZ, R18, 0xff, R19, 0xc8, !PT ;  /* 0x000000ff12ff7812 */ /* 0x000fc8000780c813 */
[----:B------:R-:W-:-:S04]  /*b250*/  SEL R0, RZ, 0x1, !P0 ;  /* 0x00000001ff007807 */ /* 0x000fc80004000000 */
[----:B------:R-:W-:-:S04]  /*b260*/  LOP3.LUT P0, RZ, R11, 0xff, R0, 0xc8, !PT ;  /* 0x000000ff0bff7812 */ /* 0x000fc8000780c800 */
[----:B0-----:R-:W-:-:S04]  /*b270*/  SEL R3, RZ, 0x1, !P0 ;  /* 0x00000001ff037807 */ /* 0x001fc80004000000 */
[----:B------:R-:W-:-:S04]  /*b280*/  LOP3.LUT P0, RZ, R6, 0xff, R3, 0xc8, !PT ;  /* 0x000000ff06ff7812 */ /* 0x000fc8000780c803 */
[----:B-----5:R-:W-:-:S09]  /*b290*/  SEL R17, RZ, 0x1, !P0 ;  /* 0x00000001ff117807 */ /* 0x020fd20004000000 */
.L_x_3138:
[----:B------:R-:W-:Y:S05]  /*b2a0*/  BSYNC B0 ;  /* 0x0000000000007941 */ /* 0x000fea0003800000 */
.L_x_3137:
        /* <DEDUP_REMOVED lines=15> */
.L_x_3188:
        /* <DEDUP_REMOVED lines=13> */
.L_x_3187:
        /* <DEDUP_REMOVED lines=19> */
.L_x_3191:
        /* <DEDUP_REMOVED lines=14> */
.L_x_3190:
[----:B------:R-:W-:Y:S01]  /*b680*/  BAR.SYNC.DEFER_BLOCKING 0x0 ;  /* 0x0000000000007b1d */ /* 0x000fe20000010000 */
[----:B------:R-:W-:-:S13]  /*b690*/  ISETP.GE.AND P0, PT, R0, 0x2, PT ;  /* 0x000000020000780c */ /* 0x000fda0003f06270 */
[----:B------:R-:W-:Y:S05]  /*b6a0*/  @!P0 BRA `(.L_x_3189) ;  /* 0x00000000002c8947 */ /* 0x000fea0003800000 */
[----:B------:R-:W-:-:S11]  /*b6b0*/  HFMA2.MMA R3, -RZ, RZ, 0, 5.9604644775390625e-08 ;  /* 0x00000001ff037435 */ /* 0x000fd600000001ff */
.L_x_3192:
        /* <DEDUP_REMOVED lines=10> */
.L_x_3189:
        /* <DEDUP_REMOVED lines=277> */
.L_x_3193:
        /* <DEDUP_REMOVED lines=292> */
.L_x_3195:
        /* <DEDUP_REMOVED lines=15> */
.L_x_3197:
[----:B0-----:R-:W-:Y:S05]  /*dbe0*/  BSYNC B0 ;  /* 0x0000000000007941 */ /* 0x001fea0003800000 */
.L_x_3196:
        /* <DEDUP_REMOVED lines=15> */
.L_x_3199:
[----:B------:R-:W-:Y:S05]  /*dce0*/  BSYNC B0 ;  /* 0x0000000000007941 */ /* 0x000fea0003800000 */
.L_x_3198:
        /* <DEDUP_REMOVED lines=35> */
.L_x_3201:
[----:B------:R-:W-:Y:S05]  /*df20*/  BSYNC B0 ;  /* 0x0000000000007941 */ /* 0x000fea0003800000 */
.L_x_3200:
        /* <DEDUP_REMOVED lines=31> */
.L_x_3206:
        /* <DEDUP_REMOVED lines=10> */
.L_x_3205:
[----:B------:R-:W-:Y:S05]  /*e1c0*/  BRA `(.L_x_3204) ;  /* 0x00000000004c7947 */ /* 0x000fea0003800000 */
.L_x_3203:
        /* <DEDUP_REMOVED lines=9> */
.L_x_3207:
        /* <DEDUP_REMOVED lines=10> */
.L_x_3204:
[----:B------:R-:W-:Y:S05]  /*e300*/  BSYNC B0 ;  /* 0x0000000000007941 */ /* 0x000fea0003800000 */
.L_x_3202:
        /* <DEDUP_REMOVED lines=12> */
.L_x_3209:
        /* <DEDUP_REMOVED lines=13> */
.L_x_3208:
        /* <DEDUP_REMOVED lines=11> */
.L_x_3212:
[----:B------:R-:W-:Y:S01]  /*e550*/  IADD3 R5, R20, R6, RZ ;  /* 0x0000000614057210 */ /* 0x000fe20007ffe0ff */
[----:B------:R-:W-:Y:S03]  /*e560*/  BAR.SYNC.DEFER_BLOCKING 0x0 ;  /* 0x0000000000007b1d */ /* 0x000fe60000010000 */
[----:B------:R-:W-:-:S04]  /*e570*/  ISETP.GE.U32.AND P0, PT, R5, R11, PT ;  /* 0x0000000b0500720c */ /* 0x000fc80003f06070 */
[----:B------:R-:W-:-:S13]  /*e580*/  ISETP.GE.U32.OR P0, PT, R20, R6, P0 ;  /* 0x000000061400720c */ /* 0x000fda0000706470 */
[--C-:B------:R-:W-:Y:S01]  /*e590*/  @!P0 IMAD.IADD R5, R4, 0x1, R6.reuse ;  /* 0x0000000104058824 */ /* 0x100fe200078e0206 */
        /* <DEDUP_REMOVED lines=9> */
.L_x_3211:
[----:B------:R-:W-:Y:S01]  /*e630*/  BAR.SYNC.DEFER_BLOCKING 0x0 ;  /* 0x0000000000007b1d */ /* 0x000fe20000010000 */
[----:B------:R-:W-:-:S13]  /*e640*/  ISETP.GE.AND P0, PT, R5, 0x2, PT ;  /* 0x000000020500780c */ /* 0x000fda0003f06270 */
[----:B------:R-:W-:Y:S05]  /*e650*/  @!P0 BRA `(.L_x_3210) ;  /* 0x00000000002c8947 */ /* 0x000fea0003800000 */
[----:B0-----:R-:W-:-:S07]  /*e660*/  IMAD.MOV.U32 R0, RZ, RZ, 0x1 ;  /* 0x00000001ff007424 */ /* 0x001fce00078e00ff */
.L_x_3213:
[----:B------:R-:W-:-:S04]  /*e670*/  LOP3.LUT R4, R17, 0xffff, RZ, 0xc0, !PT ;  /* 0x0000ffff11047812 */ /* 0x000fc800078ec0ff */
        /* <DEDUP_REMOVED lines=9> */
.L_x_3210:
        /* <DEDUP_REMOVED lines=12> */
.L_x_3215:
        /* <DEDUP_REMOVED lines=18> */
[----:B-----5:R-:W-:-:S07]  /*e8f0*/  LEPC R20, `(.L_x_3217) ;  /* 0x000000001014794e */ /* 0x020fce0000000000 */
[----:B0-----:R-:W-:Y:S05]  /*e900*/  CALL.ABS.NOINC R2 ;  /* 0x0000000002007343 */ /* 0x001fea0003c00000 */
.L_x_3217:
[----:B------:R-:W-:Y:S01]  /*e910*/  ULDC.64 UR4, c[0x0][0x5e8] ;  /* 0x00017a0000047ab9 */ /* 0x000fe20000000a00 */
[----:B------:R-:W-:Y:S02]  /*e920*/  LOP3.LUT P0, RZ, R17, 0xff, RZ, 0xc0, !PT ;  /* 0x000000ff11ff7812 */ /* 0x000fe4000780c0ff */
[----:B------:R-:W-:Y:S02]  /*e930*/  IADD3 R16, P1, R16, UR4, RZ ;  /* 0x0000000410107c10 */ /* 0x000fe4000ff3e0ff */
[----:B------:R-:W-:Y:S02]  /*e940*/  SEL R3, RZ, 0x1, !P0 ;  /* 0x00000001ff037807 */ /* 0x000fe40004000000 */
[----:B------:R-:W-:-:S05]  /*e950*/  IADD3.X R17, RZ, UR5, RZ, P1, !PT ;  /* 0x00000005ff117c10 */ /* 0x000fca0008ffe4ff */
[----:B------:R-:W-:Y:S01]  /*e960*/  STG.E.U8 desc[UR36][R16.64], R3 ;  /* 0x0000000310007986 */ /* 0x000fe2000c101124 */
[----:B------:R-:W-:Y:S05]  /*e970*/  EXIT ;  /* 0x000000000000794d */ /* 0x000fea0003800000 */
.L_x_3216:
[----:B------:R-:W-:Y:S01]  /*e980*/  STG.E.U8 desc[UR36][R2.64], R17 ;  /* 0x0000001102007986 */ /* 0x000fe2000c101124 */
[----:B------:R-:W-:Y:S05]  /*e990*/  EXIT ;  /* 0x000000000000794d */ /* 0x000fea0003800000 */
.L_x_3214:
        /* <DEDUP_REMOVED lines=10> */
.L_x_3218:
        /* <DEDUP_REMOVED lines=18> */
[----:B-----5:R-:W-:-:S07]  /*eb60*/  LEPC R20, `(.L_x_3220) ;  /* 0x000000001014794e */ /* 0x020fce0000000000 */
[----:B0-----:R-:W-:Y:S05]  /*eb70*/  CALL.ABS.NOINC R2 ;  /* 0x0000000002007343 */ /* 0x001fea0003c00000 */
.L_x_3220:
[----:B------:R-:W-:Y:S01]  /*eb80*/  ULDC.64 UR4, c[0x0][0x5e8] ;  /* 0x00017a0000047ab9 */ /* 0x000fe20000000a00 */
[----:B------:R-:W-:Y:S02]  /*eb90*/  LOP3.LUT P0, RZ, R17, 0xff, RZ, 0xc0, !PT ;  /* 0x000000ff11ff7812 */ /* 0x000fe4000780c0ff */
[----:B------:R-:W-:Y:S02]  /*eba0*/  IADD3 R16, P1, R16, UR4, RZ ;  /* 0x0000000410107c10 */ /* 0x000fe4000ff3e0ff */
[----:B------:R-:W-:-:S03]  /*ebb0*/  SEL R3, RZ, 0x1, !P0 ;  /* 0x00000001ff037807 */ /* 0x000fc60004000000 */
[----:B------:R-:W-:-:S05]  /*ebc0*/  IMAD.X R17, RZ, RZ, UR5, P1 ;  /* 0x00000005ff117e24 */ /* 0x000fca00088e06ff */
[----:B------:R-:W-:Y:S01]  /*ebd0*/  STG.E.U8 desc[UR36][R16.64], R3 ;  /* 0x0000000310007986 */ /* 0x000fe2000c101124 */
[----:B------:R-:W-:Y:S05]  /*ebe0*/  EXIT ;  /* 0x000000000000794d */ /* 0x000fea0003800000 */
.L_x_3219:
[----:B------:R-:W-:-:S04]  /*ebf0*/  LOP3.LUT P0, RZ, R17, 0xff, RZ, 0xc0, !PT ;  /* 0x000000ff11ff7812 */ /* 0x000fc8000780c0ff */
[----:B------:R-:W-:-:S05]  /*ec00*/  SEL R5, RZ, 0x1, !P0 ;  /* 0x00000001ff057807 */ /* 0x000fca0004000000 */
[----:B------:R-:W-:Y:S01]  /*ec10*/  STG.E.U8 desc[UR36][R2.64], R5 ;  /* 0x0000000502007986 */ /* 0x000fe2000c101124 */
[----:B------:R-:W-:Y:S05]  /*ec20*/  EXIT ;  /* 0x000000000000794d */ /* 0x000fea0003800000 */
.L_x_3194:
        /* <DEDUP_REMOVED lines=22> */
.L_x_3222:
        /* <DEDUP_REMOVED lines=20> */
.L_x_3224:
[----:B------:R-:W-:Y:S01]  /*eed0*/  ULDC.64 UR4, c[0x0][0x5e8] ;  /* 0x00017a0000047ab9 */ /* 0x000fe20000000a00 */
[----:B------:R-:W-:Y:S02]  /*eee0*/  LOP3.LUT P0, RZ, R17, 0xff, RZ, 0xc0, !PT ;  /* 0x000000ff11ff7812 */ /* 0x000fe4000780c0ff */
[----:B------:R-:W-:Y:S02]  /*eef0*/  IADD3 R16, P1, R16, UR4, RZ ;  /* 0x0000000410107c10 */ /* 0x000fe4000ff3e0ff */
[----:B------:R-:W-:-:S03]  /*ef00*/  SEL R3, RZ, 0x1, !P0 ;  /* 0x00000001ff037807 */ /* 0x000fc60004000000 */
[----:B------:R-:W-:-:S05]  /*ef10*/  IMAD.X R17, RZ, RZ, UR5, P1 ;  /* 0x00000005ff117e24 */ /* 0x000fca00088e06ff */
[----:B------:R-:W-:Y:S01]  /*ef20*/  STG.E.U8 desc[UR36][R16.64], R3 ;  /* 0x0000000310007986 */ /* 0x000fe2000c101124 */
[----:B------:R-:W-:Y:S05]  /*ef30*/  EXIT ;  /* 0x000000000000794d */ /* 0x000fea0003800000 */
.L_x_3223:
[----:B------:R-:W-:Y:S01]  /*ef40*/  STG.E.U8 desc[UR36][R2.64], R17 ;  /* 0x0000001102007986 */ /* 0x000fe2000c101124 */
[----:B------:R-:W-:Y:S05]  /*ef50*/  EXIT ;  /* 0x000000000000794d */ /* 0x000fea0003800000 */
.L_x_3221:
        /* <DEDUP_REMOVED lines=10> */
.L_x_3225:
        /* <DEDUP_REMOVED lines=22> */
.L_x_3227:
[----:B------:R-:W-:Y:S02]  /*f160*/  ULDC.64 UR4, c[0x0][0x5e8] ;  /* 0x00017a0000047ab9 */ /* 0x000fe40000000a00 */
[----:B------:R-:W-:-:S04]  /*f170*/  IADD3 R16, P0, R16, UR4, RZ ;  /* 0x0000000410107c10 */ /* 0x000fc8000ff1e0ff */
[----:B------:R-:W-:-:S05]  /*f180*/  IADD3.X R17, RZ, UR5, RZ, P0, !PT ;  /* 0x00000005ff117c10 */ /* 0x000fca00087fe4ff */
[----:B------:R-:W-:Y:S01]  /*f190*/  STG.E.U8 desc[UR36][R16.64], R19 ;  /* 0x0000001310007986 */ /* 0x000fe2000c101124 */
[----:B------:R-:W-:Y:S05]  /*f1a0*/  EXIT ;  /* 0x000000000000794d */ /* 0x000fea0003800000 */
.L_x_3226:
[----:B------:R-:W-:Y:S01]  /*f1b0*/  STG.E.U8 desc[UR36][R2.64], R19 ;  /* 0x0000001302007986 */ /* 0x000fe2000c101124 */
[----:B------:R-:W-:Y:S05]  /*f1c0*/  EXIT ;  /* 0x000000000000794d */ /* 0x000fea0003800000 */
.L_x_3228:
        /* <DEDUP_REMOVED lines=11> */
.L_x_7566:


//--------------------- .text._ZN2at6native13reduce_kernelILi256ELi2ENS0_8ReduceOpIaNS0_14func_wrapper_tIbZZZNS0_14or_kernel_cudaERNS_14TensorIteratorEENKUlvE_clEvENKUlvE0_clEvEUlbaE_EEjbLi4ELi4EEEEEvT1_ --------------------------
	.section	.text._ZN2at6native13reduce_kernelILi256ELi2ENS0_8ReduceOpIaNS0_14func_wrapper_tIbZZZNS0_14or_kernel_cudaERNS_14TensorIteratorEENKUlvE_clEvENKUlvE0_clEvEUlbaE_EEjbLi4ELi4EEEEEvT1_,"ax",@progbits
	.align	128
        .global         _ZN2at6native13reduce_kernelILi256ELi2ENS0_8ReduceOpIaNS0_14func_wrapper_tIbZZZNS0_14or_kernel_cudaERNS_14TensorIteratorEENKUlvE_clEvENKUlvE0_clEvEUlbaE_EEjbLi4ELi4EEEEEvT1_
        .type           _ZN2at6native13reduce_kernelILi256ELi2ENS0_8ReduceOpIaNS0_14func_wrapper_tIbZZZNS0_14or_kernel_cudaERNS_14TensorIteratorEENKUlvE_clEvENKUlvE0_clEvEUlbaE_EEjbLi4ELi4EEEEEvT1_,@function
        .size           _ZN2at6native13reduce_kernelILi256ELi2ENS0_8ReduceOpIaNS0_14func_wrapper_tIbZZZNS0_14or_kernel_cudaERNS_14TensorIteratorEENKUlvE_clEvENKUlvE0_clEvEUlbaE_EEjbLi4ELi4EEEEEvT1_,(.L_x_7567 - _ZN2at6native13reduce_kernelILi256ELi2ENS0_8ReduceOpIaNS0_14func_wrapper_tIbZZZNS0_14or_kernel_cudaERNS_14TensorIteratorEENKUlvE_clEvENKUlvE0_clEvEUlbaE_EEjbLi4ELi4EEEEEvT1_)
        .other          _ZN2at6native13reduce_kernelILi256ELi2ENS0_8ReduceOpIaNS0_14func_wrapper_tIbZZZNS0_14or_kernel_cudaERNS_14TensorIteratorEENKUlvE_clEvENKUlvE0_clEvEUlbaE_EEjbLi4ELi4EEEEEvT1_,@"STO_CUDA_ENTRY STV_DEFAULT"
_ZN2at6native13reduce_kernelILi256ELi2ENS0_8ReduceOpIaNS0_14func_wrapper_tIbZZZNS0_14or_kernel_cudaERNS_14TensorIteratorEENKUlvE_clEvENKUlvE0_clEvEUlbaE_EEjbLi4ELi4EEEEEvT1_:
.text._ZN2at6native13reduce_kernelILi256ELi2ENS0_8ReduceOpIaNS0_14func_wrapper_tIbZZZNS0_14or_kernel_cudaERNS_14TensorIteratorEENKUlvE_clEvENKUlvE0_clEvEUlbaE_EEjbLi4ELi4EEEEEvT1_:
        /* <DEDUP_REMOVED lines=12> */
[----:B0-----:R-:W-:Y:S01]  /*00c0*/  IMAD R3, R4, UR7, R3 ;  /* 0x0000000704037c24 */ /* 0x001fe2000f8e0203 */
[----:B------:R-:W-:-:S03]  /*00d0*/  HFMA2.MMA R4, -RZ, RZ, 0, 0 ;  /* 0x00000000ff047435 */ /* 0x000fc600000001ff */
        /* <DEDUP_REMOVED lines=273> */
.L_x_3229:
        /* <DEDUP_REMOVED lines=43> */
.L_x_3233:
        /* <DEDUP_REMOVED lines=27> */
.L_x_3239:
[----:B------:R-:W-:Y:S05]  /*1650*/  BSYNC B2 ;  /* 0x0000000000027941 */ /* 0x000fea0003800000 */
.L_x_3238:
[----:B------:R-:W-:-:S04]  /*1660*/  PRMT R3, R3, 0x9910, RZ ;  /* 0x0000991003037816 */ /* 0x000fc800000000ff */
[----:B------:R-:W-:-:S13]  /*1670*/  ISETP.NE.AND P0, PT, R3, RZ, PT ;  /* 0x000000ff0300720c */ /* 0x000fda0003f05270 */
[----:B------:R-:W-:Y:S05]  /*1680*/  @!P0 BRA `(.L_x_3237) ;  /* 0x0000000000208947 */ /* 0x000fea0003800000 */
[----:B------:R-:W-:Y:S01]  /*1690*/  IADD3 R4, P0, P1, R18, R25, R2 ;  /* 0x0000001912047210 */ /* 0x000fe2000791e002 */
[----:B------:R-:W-:-:S03]  /*16a0*/  ULDC UR4, c[0x0][0x5e4] ;  /* 0x0001790000047ab9 */ /* 0x000fc60000000800 */
[----:B------:R-:W-:Y:S02]  /*16b0*/  IADD3 R4, P2, R4, R6, RZ ;  /* 0x0000000604047210 */ /* 0x000fe40007f5e0ff */
[----:B------:R-:W-:-:S04]  /*16c0*/  IADD3.X R3, R19, RZ, RZ, P0, P1 ;  /* 0x000000ff13037210 */ /* 0x000fc800007e24ff */
[----:B------:R-:W-:-:S06]  /*16d0*/  IADD3.X R5, R3, UR4, RZ, P2, !PT ;  /* 0x0000000403057c10 */ /* 0x000fcc00097fe4ff */
[----:B------:R-:W2:Y:S02]  /*16e0*/  LDG.E.U8 R5, desc[UR58][R4.64] ;  /* 0x0000003a04057981 */ /* 0x000ea4000c1e1100 */
[----:B--2---:R-:W-:-:S04]  /*16f0*/  LOP3.LUT P0, RZ, R5, 0xff, R0, 0xc8, !PT ;  /* 0x000000ff05ff7812 */ /* 0x004fc8000780c800 */
[----:B------:R-:W-:-:S09]  /*1700*/  SEL R0, RZ, 0x1, !P0 ;  /* 0x00000001ff007807 */ /* 0x000fd20004000000 */
.L_x_3237:
[----:B------:R-:W-:Y:S05]  /*1710*/  BSYNC B1 ;  /* 0x0000000000017941 */ /* 0x000fea0003800000 */
.L_x_3236:
[----:B------:R-:W0:Y:S01]  /*1720*/  LDC R4, c[0x0][0x218] ;  /* 0x00008600ff047b82 */ /* 0x000e220000000800 */
[----:B------:R-:W-:Y:S01]  /*1730*/  IADD3 R18, P0, P1, R25, R6, R18 ;  /* 0x0000000619127210 */ /* 0x000fe2000791e012 */
[----:B------:R-:W-:-:S03]  /*1740*/  ULDC UR4, c[0x0][0x5e4] ;  /* 0x0001790000047ab9 */ /* 0x000fc60000000800 */
[----:B------:R-:W-:Y:S02]  /*1750*/  IADD3 R18, P2, R18, 0x4, RZ ;  /* 0x0000000412127810 */ /* 0x000fe40007f5e0ff */
[----:B------:R-:W-:-:S04]  /*1760*/  IADD3.X R19, RZ, UR4, R19, P0, P1 ;  /* 0x00000004ff137c10 */ /* 0x000fc800087e2413 */
[----:B------:R-:W-:Y:S02]  /*1770*/  IADD3.X R19, RZ, R19, RZ, P2, !PT ;  /* 0x00000013ff137210 */ /* 0x000fe400017fe4ff */
[----:B0-----:R-:W-:-:S07]  /*1780*/  IADD3 R3, R9, -0x4, R4 ;  /* 0xfffffffc09037810 */ /* 0x001fce0007ffe004 */
.L_x_3235:
[----:B------:R-:W-:Y:S05]  /*1790*/  BSYNC B0 ;  /* 0x0000000000007941 */ /* 0x000fea0003800000 */
.L_x_3234:
        /* <DEDUP_REMOVED lines=15> */
.L_x_3242:
        /* <DEDUP_REMOVED lines=19> */
.L_x_3241:
[----:B------:R-:W-:Y:S05]  /*19c0*/  BSYNC B0 ;  /* 0x0000000000007941 */ /* 0x000fea0003800000 */
.L_x_3240:
        /* <DEDUP_REMOVED lines=8> */
.L_x_3244:
[----:B------:R-:W-:Y:S05]  /*1a50*/  BSYNC B0 ;  /* 0x0000000000007941 */ /* 0x000fea0003800000 */
.L_x_3243:
        /* <DEDUP_REMOVED lines=13> */
.L_x_3246:
[----:B------:R-:W-:Y:S05]  /*1b30*/  BSYNC B0 ;  /* 0x0000000000007941 */ /* 0x000fea0003800000 */
.L_x_3245:
        /* <DEDUP_REMOVED lines=8> */
.L_x_3232:
        /* <DEDUP_REMOVED lines=32> */
.L_x_3255:
        /* <DEDUP_REMOVED lines=284> */
.L_x_3251:
[----:B------:R-:W-:Y:S01]  /*2f80*/  LOP3.LUT R15, R0, 0xfffffffe, RZ, 0xc0, !PT ;  /* 0xfffffffe000f7812 */ /* 0x000fe200078ec0ff */
[----:B------:R-:W-:-:S03]  /*2f90*/  ULDC UR36, c[0x0][0x220] ;  /* 0x0000880000247ab9 */ /* 0x000fc60000000800 */
[----:B------:R-:W-:-:S05]  /*2fa0*/  IADD3 R14, P1, R15, R18, RZ ;  /* 0x000000120f0e7210 */ /* 0x000fca0007f3e0ff */
[----:B------:R-:W-:-:S05]  /*2fb0*/  IMAD.X R15, RZ, RZ, R19, P1 ;  /* 0x000000ffff0f7224 */ /* 0x000fca00008e0613 */
[----:B------:R-:W2:Y:S01]  /*2fc0*/  LDG.E.U16 R14, desc[UR58][R14.64] ;  /* 0x0000003a0e0e7981 */ /* 0x000ea2000c1e1500 */
[----:B------:R-:W-:-:S05]  /*2fd0*/  MOV R0, UR36 ;  /* 0x0000002400007c02 */ /* 0x000fca0008000f00 */
[----:B------:R-:W-:Y:S01]  /*2fe0*/  IMAD.IADD R27, R27, 0x1, R0 ;  /* 0x000000011b1b7824 */ /* 0x000fe200078e0200 */
[C---:B--2---:R-:W-:Y:S02]  /*2ff0*/  PRMT R12, R14.reuse, 0x7770, RZ ;  /* 0x000077700e0c7816 */ /* 0x044fe400000000ff */
[----:B------:R-:W-:Y:S01]  /*3000*/  PRMT R11, R14, 0x7771, RZ ;  /* 0x000077710e0b7816 */ /* 0x000fe200000000ff */
        /* <DEDUP_REMOVED lines=233> */
.L_x_3252:
[----:B------:R-:W-:-:S04]  /*3ea0*/  LOP3.LUT R13, R13, 0xfffffffe, RZ, 0xc0, !PT ;  /* 0xfffffffe0d0d7812 */ /* 0x000fc800078ec0ff */
[----:B------:R-:W-:-:S05]  /*3eb0*/  IADD3 R14, P1, R13, R18, RZ ;  /* 0x000000120d0e7210 */ /* 0x000fca0007f3e0ff */
[----:B------:R-:W-:-:S05]  /*3ec0*/  IMAD.X R15, RZ, RZ, R19, P1 ;  /* 0x000000ffff0f7224 */ /* 0x000fca00008e0613 */
[----:B------:R-:W2:Y:S01]  /*3ed0*/  LDG.E.U16 R14, desc[UR58][R14.64] ;  /* 0x0000003a0e0e7981 */ /* 0x000ea2000c1e1500 */
[----:B------:R-:W-:Y:S01]  /*3ee0*/  IMAD.IADD R27, R27, 0x1, R0 ;  /* 0x000000011b1b7824 */ /* 0x000fe200078e0200 */
[----:B------:R-:W-:Y:S01]  /*3ef0*/  MOV R26, RZ ;  /* 0x000000ff001a7202 */ /* 0x000fe20000000f00 */
[----:B------:R-:W-:Y:S01]  /*3f00*/  IMAD.MOV.U32 R24, RZ, RZ, RZ ;  /* 0x000000ffff187224 */ /* 0x000fe200078e00ff */
        /* <DEDUP_REMOVED lines=246> */
.L_x_3253:
        /* <DEDUP_REMOVED lines=250> */
.L_x_3254:
[----:B------:R-:W-:Y:S01]  /*5e10*/  LOP3.LUT R15, R26, 0xfffffffe, RZ, 0xc0, !PT ;  /* 0xfffffffe1a0f7812 */ /* 0x000fe200078ec0ff */
[----:B------:R-:W-:-:S03]  /*5e20*/  ULDC UR4, c[0x0][0x218] ;  /* 0x0000860000047ab9 */ /* 0x000fc60000000800 */
[----:B------:R-:W-:-:S05]  /*5e30*/  IADD3 R14, P1, R15, R18, RZ ;  /* 0x000000120f0e7210 */ /* 0x000fca0007f3e0ff */
[----:B------:R-:W-:-:S05]  /*5e40*/  IMAD.X R15, RZ, RZ, R19, P1 ;  /* 0x000000ffff0f7224 */ /* 0x000fca00008e0613 */
[----:B------:R-:W2:Y:S01]  /*5e50*/  LDG.E.U16 R14, desc[UR58][R14.64] ;  /* 0x0000003a0e0e7981 */ /* 0x000ea2000c1e1500 */
[----:B------:R-:W-:Y:S01]  /*5e60*/  IADD3 R27, R27, R0, RZ ;  /* 0x000000001b1b7210 */ /* 0x000fe20007ffe0ff */
[----:B------:R-:W-:Y:S01]  /*5e70*/  IMAD.U32 R26, RZ, RZ, UR4 ;  /* 0x00000004ff1a7e24 */ /* 0x000fe2000f8e00ff */
[----:B------:R-:W-:Y:S02]  /*5e80*/  LOP3.LUT P2, RZ, R22, 0xff, R7, 0xc8, !PT ;  /* 0x000000ff16ff7812 */ /* 0x000fe4000784c807 */
[----:B------:R-:W-:Y:S01]  /*5e90*/  LOP3.LUT P1, RZ, R12, 0xff, R9, 0xc8, !PT ;  /* 0x000000ff0cff7812 */ /* 0x000fe2000782c809 */
[----:B------:R-:W-:Y:S01]  /*5ea0*/  IMAD R7, R0, 0x3, R27 ;  /* 0x0000000300077824 */ /* 0x000fe200078e021b */
[----:B------:R-:W-:Y:S02]  /*5eb0*/  LOP3.LUT P6, RZ, R11, 0xff, R10, 0xc8, !PT ;  /* 0x000000ff0bff7812 */ /* 0x000fe400078cc80a */
[----:B------:R-:W-:Y:S02]  /*5ec0*/  SEL R9, RZ, 0x1, !P1 ;  /* 0x00000001ff097807 */ /* 0x000fe40004800000 */
[----:B------:R-:W-:-:S02]  /*5ed0*/  ISETP.GE.U32.AND P1, PT, R7, R26, PT ;  /* 0x0000001a0700720c */ /* 0x000fc40003f26070 */
[----:B------:R-:W-:Y:S02]  /*5ee0*/  LOP3.LUT P5, RZ, R13, 0xff, R8, 0xc8, !PT ;  /* 0x000000ff0dff7812 */ /* 0x000fe400078ac808 */
[----:B------:R-:W-:Y:S02]  /*5ef0*/  SEL R10, RZ, 0x1, !P6 ;  /* 0x00000001ff0a7807 */ /* 0x000fe40007000000 */
[----:B------:R-:W-:Y:S02]  /*5f00*/  SEL R8, RZ, 0x1, !P5 ;  /* 0x00000001ff087807 */ /* 0x000fe40006800000 */
[----:B------:R-:W-:Y:S02]  /*5f10*/  LOP3.LUT P4, RZ, R25, 0xff, R6, 0xc8, !PT ;  /* 0x000000ff19ff7812 */ /* 0x000fe4000788c806 */
[----:B------:R-:W-:Y:S02]  /*5f20*/  LOP3.LUT P3, RZ, R24, 0xff, R5, 0xc8, !PT ;  /* 0x000000ff18ff7812 */ /* 0x000fe4000786c805 */
[----:B------:R-:W-:-:S02]  /*5f30*/  SEL R7, RZ, 0x1, !P2 ;  /* 0x00000001ff077807 */ /* 0x000fc40005000000 */
[----:B------:R-:W-:Y:S02]  /*5f40*/  SEL R6, RZ, 0x1, !P4 ;  /* 0x00000001ff067807 */ /* 0x000fe40006000000 */
[----:B------:R-:W-:Y:S02]  /*5f50*/  SEL R5, RZ, 0x1, !P3 ;  /* 0x00000001ff057807 */ /* 0x000fe40005800000 */
[C---:B--2---:R-:W-:Y:S02]  /*5f60*/  PRMT R29, R14.reuse, 0x7770, RZ ;  /* 0x000077700e1d7816 */ /* 0x044fe400000000ff */
[----:B------:R-:W-:Y:S02]  /*5f70*/  PRMT R30, R14, 0x7771, RZ ;  /* 0x000077710e1e7816 */ /* 0x000fe400000000ff */
[----:B------:R-:W-:Y:S02]  /*5f80*/  LOP3.LUT P6, RZ, R29, 0xff, R4, 0xc8, !PT ;  /* 0x000000ff1dff7812 */ /* 0x000fe400078cc804 */
[----:B------:R-:W-:-:S02]  /*5f90*/  LOP3.LUT P5, RZ, R30, 0xff, R3, 0xc8, !PT ;  /* 0x000000ff1eff7812 */ /* 0x000fc400078ac803 */
[----:B------:R-:W-:Y:S02]  /*5fa0*/  SEL R4, RZ, 0x1, !P6 ;  /* 0x00000001ff047807 */ /* 0x000fe40007000000 */
[----:B------:R-:W-:Y:S01]  /*5fb0*/  SEL R3, RZ, 0x1, !P5 ;  /* 0x00000001ff037807 */ /* 0x000fe20006800000 */
[----:B------:R-:W-:Y:S08]  /*5fc0*/  @!P1 BRA `(.L_x_3255) ;  /* 0xffffffbc007c9947 */ /* 0x000ff0000383ffff */
[----:B------:R-:W-:Y:S05]  /*5fd0*/  BSYNC B1 ;  /* 0x0000000000017941 */ /* 0x000fea0003800000 */
.L_x_3250:
[----:B------:R-:W-:Y:S05]  /*5fe0*/  BSYNC B0 ;  /* 0x0000000000007941 */ /* 0x000fea0003800000 */
.L_x_3249:
        /* <DEDUP_REMOVED lines=280> */
.L_x_3258:
[----:B------:R-:W-:-:S04]  /*7170*/  LOP3.LUT R11, R11, 0xfffffffe, RZ, 0xc0, !PT ;  /* 0xfffffffe0b0b7812 */ /* 0x000fc800078ec0ff */
[----:B------:R-:W-:-:S04]  /*7180*/  IADD3 R14, P2, R11, R18, RZ ;  /* 0x000000120b0e7210 */ /* 0x000fc80007f5e0ff */
[----:B------:R-:W-:-:S05]  /*7190*/  IADD3.X R15, RZ, R19, RZ, P2, !PT ;  /* 0x00000013ff0f7210 */ /* 0x000fca00017fe4ff */
[----:B------:R-:W2:Y:S01]  /*71a0*/  LDG.E.U16 R14, desc[UR58][R14.64] ;  /* 0x0000003a0e0e7981 */ /* 0x000ea2000c1e1500 */
[----:B------:R-:W-:-:S05]  /*71b0*/  IMAD.IADD R21, R27, 0x1, R0 ;  /* 0x000000011b157824 */ /* 0x000fca00078e0200 */
[----:B------:R-:W-:Y:S02]  /*71c0*/  ISETP.GE.U32.AND P2, PT, R21, R26, PT ;  /* 0x0000001a1500720c */ /* 0x000fe40003f46070 */
[C---:B--2---:R-:W-:Y:S02]  /*71d0*/  PRMT R12, R14.reuse, 0x7770, RZ ;  /* 0x000077700e0c7816 */ /* 0x044fe400000000ff */
[----:B------:R-:W-:-:S09]  /*71e0*/  PRMT R11, R14, 0x7771, RZ ;  /* 0x000077710e0b7816 */ /* 0x000fd200000000ff */
        /* <DEDUP_REMOVED lines=275> */
.L_x_3259:
[----:B------:R-:W-:-:S04]  /*8320*/  LOP3.LUT R13, R13, 0xfffffffe, RZ, 0xc0, !PT ;  /* 0xfffffffe0d0d7812 */ /* 0x000fc800078ec0ff */
[----:B------:R-:W-:-:S05]  /*8330*/  IADD3 R14, P2, R13, R18, RZ ;  /* 0x000000120d0e7210 */ /* 0x000fca0007f5e0ff */
[----:B------:R-:W-:-:S05]  /*8340*/  IMAD.X R15, RZ, RZ, R19, P2 ;  /* 0x000000ffff0f7224 */ /* 0x000fca00010e0613 */
[----:B------:R-:W2:Y:S01]  /*8350*/  LDG.E.U16 R14, desc[UR58][R14.64] ;  /* 0x0000003a0e0e7981 */ /* 0x000ea2000c1e1500 */
[----:B------:R-:W-:-:S04]  /*8360*/  IADD3 R21, R21, R0, RZ ;  /* 0x0000000015157210 */ /* 0x000fc80007ffe0ff */
[----:B------:R-:W-:Y:S02]  /*8370*/  ISETP.GE.U32.AND P2, PT, R21, R26, PT ;  /* 0x0000001a1500720c */ /* 0x000fe40003f46070 */
[C---:B--2---:R-:W-:Y:S02]  /*8380*/  PRMT R13, R14.reuse, 0x7770, RZ ;  /* 0x000077700e0d7816 */ /* 0x044fe400000000ff */
[----:B------:R-:W-:-:S09]  /*8390*/  PRMT R22, R14, 0x7771, RZ ;  /* 0x000077710e167816 */ /* 0x000fd200000000ff */
        /* <DEDUP_REMOVED lines=275> */
.L_x_3260:
[----:B------:R-:W-:-:S04]  /*94d0*/  LOP3.LUT R31, R31, 0xfffffffe, RZ, 0xc0, !PT ;  /* 0xfffffffe1f1f7812 */ /* 0x000fc800078ec0ff */
[----:B------:R-:W-:-:S05]  /*94e0*/  IADD3 R32, P2, R31, R18, RZ ;  /* 0x000000121f207210 */ /* 0x000fca0007f5e0ff */
[----:B------:R-:W-:-:S05]  /*94f0*/  IMAD.X R33, RZ, RZ, R19, P2 ;  /* 0x000000ffff217224 */ /* 0x000fca00010e0613 */
[----:B------:R-:W2:Y:S01]  /*9500*/  LDG.E.U16 R32, desc[UR58][R32.64] ;  /* 0x0000003a20207981 */ /* 0x000ea2000c1e1500 */
[----:B------:R-:W-:-:S05]  /*9510*/  IMAD.IADD R15, R21, 0x1, R0 ;  /* 0x00000001150f7824 */ /* 0x000fca00078e0200 */
[----:B------:R-:W-:Y:S02]  /*9520*/  ISETP.GE.U32.AND P2, PT, R15, R26, PT ;  /* 0x0000001a0f00720c */ /* 0x000fe40003f46070 */
[C---:B--2---:R-:W-:Y:S02]  /*9530*/  PRMT R25, R32.reuse, 0x7770, RZ ;  /* 0x0000777020197816 */ /* 0x044fe400000000ff */
[----:B------:R-:W-:-:S09]  /*9540*/  PRMT R24, R32, 0x7771, RZ ;  /* 0x0000777120187816 */ /* 0x000fd200000000ff */
        /* <DEDUP_REMOVED lines=275> */
.L_x_3261:
[----:B------:R-:W-:-:S04]  /*a680*/  LOP3.LUT R29, R29, 0xfffffffe, RZ, 0xc0, !PT ;  /* 0xfffffffe1d1d7812 */ /* 0x000fc800078ec0ff */
[----:B------:R-:W-:-:S04]  /*a690*/  IADD3 R18, P1, R29, R18, RZ ;  /* 0x000000121d127210 */ /* 0x000fc80007f3e0ff */
[----:B------:R-:W-:-:S05]  /*a6a0*/  IADD3.X R19, RZ, R19, RZ, P1, !PT ;  /* 0x00000013ff137210 */ /* 0x000fca0000ffe4ff */
[----:B------:R-:W2:Y:S02]  /*a6b0*/  LDG.E.U16 R18, desc[UR58][R18.64] ;  /* 0x0000003a12127981 */ /* 0x000ea4000c1e1500 */
[C---:B--2---:R-:W-:Y:S02]  /*a6c0*/  PRMT R29, R18.reuse, 0x7770, RZ ;  /* 0x00007770121d7816 */ /* 0x044fe400000000ff */
[----:B------:R-:W-:-:S07]  /*a6d0*/  PRMT R30, R18, 0x7771, RZ ;  /* 0x00007771121e7816 */ /* 0x000fce00000000ff */
.L_x_3257:
[----:B------:R-:W-:Y:S05]  /*a6e0*/  BSYNC B0 ;  /* 0x0000000000007941 */ /* 0x000fea0003800000 */
.L_x_3256:
        /* <DEDUP_REMOVED lines=28> */
.L_x_3263:
[----:B------:R-:W-:Y:S05]  /*a8b0*/  BSYNC B0 ;  /* 0x0000000000007941 */ /* 0x000fea0003800000 */
.L_x_3262:
        /* <DEDUP_REMOVED lines=13> */
.L_x_3248:
        /* <DEDUP_REMOVED lines=18> */
.L_x_3267:
[----:B------:R-:W-:Y:S02]  /*aab0*/  IMAD R4, R24, R27, RZ ;  /* 0x0000001b18047224 */ /* 0x000fe400078e02ff */
[----:B------:R-:W-:-:S03]  /*aac0*/  IMAD.IADD R27, R0, 0x1, R27 ;  /* 0x00000001001b7824 */ /* 0x000fc600078e021b */
[----:B------:R-:W-:Y:S01]  /*aad0*/  LOP3.LUT R9, R4, 0xfffffffe, RZ, 0xc0, !PT ;  /* 0xfffffffe04097812 */ /* 0x000fe200078ec0ff */
[C---:B------:R-:W-:Y:S02]  /*aae0*/  IMAD.IADD R5, R27.reuse, 0x1, R0 ;  /* 0x000000011b057824 */ /* 0x040fe400078e0200 */
[----:B------:R-:W-:Y:S01]  /*aaf0*/  IMAD R27, R27, R24, RZ ;  /* 0x000000181b1b7224 */ /* 0x000fe200078e02ff */
[----:B------:R-:W-:Y:S01]  /*ab00*/  IADD3 R8, P0, R9, R18, RZ ;  /* 0x0000001209087210 */ /* 0x000fe20007f1e0ff */
[C---:B------:R-:W-:Y:S01]  /*ab10*/  IMAD R4, R5.reuse, R24, RZ ;  /* 0x0000001805047224 */ /* 0x040fe200078e02ff */
[----:B------:R-:W-:Y:S02]  /*ab20*/  IADD3 R25, R5, R0, RZ ;  /* 0x0000000005197210 */ /* 0x000fe40007ffe0ff */
[----:B------:R-:W-:Y:S01]  /*ab30*/  LOP3.LUT R27, R27, 0xfffffffe, RZ, 0xc0, !PT ;  /* 0xfffffffe1b1b7812 */ /* 0x000fe200078ec0ff */
[----:B------:R-:W-:Y:S01]  /*ab40*/  IMAD.X R9, RZ, RZ, R19, P0 ;  /* 0x000000ffff097224 */ /* 0x000fe200000e0613 */
[----:B------:R-:W-:Y:S01]  /*ab50*/  LOP3.LUT R7, R4, 0xfffffffe, RZ, 0xc0, !PT ;  /* 0xfffffffe04077812 */ /* 0x000fe200078ec0ff */
[----:B------:R-:W-:Y:S01]  /*ab60*/  IMAD R5, R25, R24, RZ ;  /* 0x0000001819057224 */ /* 0x000fe200078e02ff */
[----:B------:R-:W-:-:S02]  /*ab70*/  IADD3 R4, P0, R27, R18, RZ ;  /* 0x000000121b047210 */ /* 0x000fc40007f1e0ff */
[----:B------:R-:W-:Y:S01]  /*ab80*/  IADD3 R6, P1, R7, R18, RZ ;  /* 0x0000001207067210 */ /* 0x000fe20007f3e0ff */
[----:B------:R-:W2:Y:S01]  /*ab90*/  LDG.E.U16 R8, desc[UR58][R8.64] ;  /* 0x0000003a08087981 */ /* 0x000ea2000c1e1500 */
[----:B------:R-:W-:Y:S01]  /*aba0*/  LOP3.LUT R11, R5, 0xfffffffe, RZ, 0xc0, !PT ;  /* 0xfffffffe050b7812 */ /* 0x000fe200078ec0ff */
[----:B------:R-:W-:-:S03]  /*abb0*/  IMAD.X R5, RZ, RZ, R19, P0 ;  /* 0x000000ffff057224 */ /* 0x000fc600000e0613 */
[----:B------:R-:W-:Y:S02]  /*abc0*/  IADD3 R10, P0, R11, R18, RZ ;  /* 0x000000120b0a7210 */ /* 0x000fe40007f1e0ff */
[----:B------:R-:W-:Y:S01]  /*abd0*/  IADD3.X R7, RZ, R19, RZ, P1, !PT ;  /* 0x00000013ff077210 */ /* 0x000fe20000ffe4ff */
[----:B------:R-:W3:Y:S02]  /*abe0*/  LDG.E.U16 R4, desc[UR58][R4.64] ;  /* 0x0000003a04047981 */ /* 0x000ee4000c1e1500 */
[----:B------:R-:W-:Y:S02]  /*abf0*/  IMAD.X R11, RZ, RZ, R19, P0 ;  /* 0x000000ffff0b7224 */ /* 0x000fe400000e0613 */
[----:B------:R-:W4:Y:S04]  /*ac00*/  LDG.E.U16 R6, desc[UR58][R6.64] ;  /* 0x0000003a06067981 */ /* 0x000f28000c1e1500 */
[----:B------:R-:W5:Y:S01]  /*ac10*/  LDG.E.U16 R10, desc[UR58][R10.64] ;  /* 0x0000003a0a0a7981 */ /* 0x000f62000c1e1500 */
[----:B------:R-:W-:-:S04]  /*ac20*/  IMAD.IADD R27, R25, 0x1, R0 ;  /* 0x00000001191b7824 */ /* 0x000fc800078e0200 */
[----:B------:R-:W-:-:S05]  /*ac30*/  IMAD R25, R0, 0x3, R27 ;  /* 0x0000000300197824 */ /* 0x000fca00078e021b */
[----:B------:R-:W-:Y:S02]  /*ac40*/  ISETP.GE.U32.AND P0, PT, R25, R26, PT ;  /* 0x0000001a1900720c */ /* 0x000fe40003f06070 */
[C---:B--2---:R-:W-:Y:S02]  /*ac50*/  PRMT R30, R8.reuse, 0x7770, RZ ;  /* 0x00007770081e7816 */ /* 0x044fe400000000ff */
[----:B------:R-:W-:Y:S02]  /*ac60*/  PRMT R29, R8, 0x7771, RZ ;  /* 0x00007771081d7816 */ /* 0x000fe400000000ff */
[----:B------:R-:W-:Y:S02]  /*ac70*/  LOP3.LUT P6, RZ, R30, 0xff, R15, 0xc8, !PT ;  /* 0x000000ff1eff7812 */ /* 0x000fe400078cc80f */
[----:B------:R-:W-:Y:S02]  /*ac80*/  LOP3.LUT P1, RZ, R29, 0xff, R20, 0xc8, !PT ;  /* 0x000000ff1dff7812 */ /* 0x000fe4000782c814 */
[----:B---3--:R-:W-:-:S02]  /*ac90*/  PRMT R25, R4, 0x7770, RZ ;  /* 0x0000777004197816 */ /* 0x008fc400000000ff */
[----:B------:R-:W-:Y:S02]  /*aca0*/  PRMT R28, R4, 0x7771, RZ ;  /* 0x00007771041c7816 */ /* 0x000fe400000000ff */
[C---:B----4-:R-:W-:Y:S02]  /*acb0*/  PRMT R9, R6.reuse, 0x7770, RZ ;  /* 0x0000777006097816 */ /* 0x050fe400000000ff */
[----:B------:R-:W-:Y:S02]  /*acc0*/  PRMT R8, R6, 0x7771, RZ ;  /* 0x0000777106087816 */ /* 0x000fe400000000ff */
[C---:B-----5:R-:W-:Y:S02]  /*acd0*/  PRMT R5, R10.reuse, 0x7770, RZ ;  /* 0x000077700a057816 */ /* 0x060fe400000000ff */
[----:B------:R-:W-:Y:S02]  /*ace0*/  PRMT R4, R10, 0x7771, RZ ;  /* 0x000077710a047816 */ /* 0x000fe400000000ff */
[----:B------:R-:W-:-:S02]  /*acf0*/  SEL R15, RZ, 0x1, !P6 ;  /* 0x00000001ff0f7807 */ /* 0x000fc40007000000 */
[----:B------:R-:W-:Y:S02]  /*ad00*/  SEL R20, RZ, 0x1, !P1 ;  /* 0x00000001ff147807 */ /* 0x000fe40004800000 */
[----:B------:R-:W-:Y:S02]  /*ad10*/  LOP3.LUT P2, RZ, R25, 0xff, R14, 0xc8, !PT ;  /* 0x000000ff19ff7812 */ /* 0x000fe4000784c80e */
[----:B------:R-:W-:Y:S02]  /*ad20*/  LOP3.LUT P3, RZ, R28, 0xff, R13, 0xc8, !PT ;  /* 0x000000ff1cff7812 */ /* 0x000fe4000786c80d */
[----:B------:R-:W-:Y:S02]  /*ad30*/  LOP3.LUT P4, RZ, R9, 0xff, R12, 0xc8, !PT ;  /* 0x000000ff09ff7812 */ /* 0x000fe4000788c80c */
[----:B------:R-:W-:Y:S02]  /*ad40*/  LOP3.LUT P5, RZ, R8, 0xff, R21, 0xc8, !PT ;  /* 0x000000ff08ff7812 */ /* 0x000fe400078ac815 */
[----:B------:R-:W-:-:S02]  /*ad50*/  LOP3.LUT P6, RZ, R5, 0xff, R22, 0xc8, !PT ;  /* 0x000000ff05ff7812 */ /* 0x000fc400078cc816 */
[----:B------:R-:W-:Y:S02]  /*ad60*/  LOP3.LUT P1, RZ, R4, 0xff, R3, 0xc8, !PT ;  /* 0x000000ff04ff7812 */ /* 0x000fe4000782c803 */
        /* <DEDUP_REMOVED lines=8> */
.L_x_3266:
[----:B------:R-:W-:Y:S02]  /*adf0*/  PRMT R11, R25, 0x7610, R11 ;  /* 0x00007610190b7816 */ /* 0x000fe4000000000b */
[----:B------:R-:W-:Y:S02]  /*ae00*/  PRMT R10, R28, 0x7610, R10 ;  /* 0x000076101c0a7816 */ /* 0x000fe4000000000a */
[----:B------:R-:W-:Y:S02]  /*ae10*/  PRMT R25, R9, 0x7610, R25 ;  /* 0x0000761009197816 */ /* 0x000fe40000000019 */
[----:B------:R-:W-:Y:S02]  /*ae20*/  PRMT R28, R8, 0x7610, R28 ;  /* 0x00007610081c7816 */ /* 0x000fe4000000001c */
[----:B------:R-:W-:Y:S02]  /*ae30*/  PRMT R6, R30, 0x7610, R6 ;  /* 0x000076101e067816 */ /* 0x000fe40000000006 */
[----:B------:R-:W-:-:S02]  /*ae40*/  PRMT R7, R29, 0x7610, R7 ;  /* 0x000076101d077816 */ /* 0x000fc40000000007 */
[----:B------:R-:W-:Y:S02]  /*ae50*/  PRMT R9, R5, 0x7610, R9 ;  /* 0x0000761005097816 */ /* 0x000fe40000000009 */
[----:B------:R-:W-:-:S07]  /*ae60*/  PRMT R8, R4, 0x7610, R8 ;  /* 0x0000761004087816 */ /* 0x000fce0000000008 */
.L_x_3265:
[----:B------:R-:W-:Y:S05]  /*ae70*/  BSYNC B0 ;  /* 0x0000000000007941 */ /* 0x000fea0003800000 */
.L_x_3264:
[----:B------:R-:W-:Y:S01]  /*ae80*/  ISETP.GE.U32.AND P0, PT, R27, R26, PT ;  /* 0x0000001a1b00720c */ /* 0x000fe20003f06070 */
[----:B------:R-:W-:-:S12]  /*ae90*/  BSSY B0, `(.L_x_3268) ;  /* 0x0000028000007945 */ /* 0x000fd80003800000 */
[----:B------:R-:W-:Y:S05]  /*aea0*/  @P0 BRA `(.L_x_3269) ;  /* 0x0000000000980947 */ /* 0x000fea0003800000 */
        /* <DEDUP_REMOVED lines=10> */
[----:B------:R-:W-:-:S05]  /*af50*/  IMAD R4, R29, R24, RZ ;  /* 0x000000181d047224 */ /* 0x000fca00078e02ff */
        /* <DEDUP_REMOVED lines=9> */
[----:B------:R-:W-:-:S05]  /*aff0*/  IMAD.IADD R5, R29, 0x1, R0 ;  /* 0x000000011d057824 */ /* 0x000fca00078e0200 */
[----:B------:R-:W-:-:S13]  /*b000*/  ISETP.GE.U32.AND P1, PT, R5, R26, PT ;  /* 0x0000001a0500720c */ /* 0x000fda0003f26070 */
[-C--:B------:R-:W-:Y:S02]  /*b010*/  @!P1 IMAD R4, R5, R24.reuse, RZ ;  /* 0x0000001805049224 */ /* 0x080fe400078e02ff */
[----:B------:R-:W-:-:S03]  /*b020*/  IMAD R24, R29, R24, RZ ;  /* 0x000000181d187224 */ /* 0x000fc600078e02ff */
[----:B------:R-:W-:Y:S02]  /*b030*/  @!P1 LOP3.LUT R25, R4, 0xfffffffe, RZ, 0xc0, !PT ;  /* 0xfffffffe04199812 */ /* 0x000fe400078ec0ff */
[----:B------:R-:W-:Y:S02]  /*b040*/  LOP3.LUT R5, R24, 0xfffffffe, RZ, 0xc0, !PT ;  /* 0xfffffffe18057812 */ /* 0x000fe400078ec0ff */
        /* <DEDUP_REMOVED lines=10> */
[----:B------:R-:W-:Y:S02]  /*b0f0*/  @!P1 PRMT R9, R24, 0x7610, R9 ;  /* 0x0000761018099816 */ /* 0x000fe40000000009 */
[----:B------:R-:W-:-:S07]  /*b100*/  @!P1 PRMT R8, R29, 0x7610, R8 ;  /* 0x000076101d089816 */ /* 0x000fce0000000008 */
.L_x_3269:
[----:B------:R-:W-:Y:S05]  /*b110*/  BSYNC B0 ;  /* 0x0000000000007941 */ /* 0x000fea0003800000 */
.L_x_3268:
        /* <DEDUP_REMOVED lines=28> */
.L_x_3271:
[----:B------:R-:W-:Y:S05]  /*b2e0*/  BSYNC B0 ;  /* 0x0000000000007941 */ /* 0x000fea0003800000 */
.L_x_3270:
        /* <DEDUP_REMOVED lines=13> */
.L_x_3247:
        /* <DEDUP_REMOVED lines=22> */
.L_x_3275:
[C---:B------:R-:W-:Y:S02]  /*b520*/  LOP3.LUT R21, R15.reuse, 0xfffffffe, RZ, 0xc0, !PT ;  /* 0xfffffffe0f157812 */ /* 0x040fe400078ec0ff */
[----:B------:R-:W-:Y:S02]  /*b530*/  IADD3 R15, R15, R8, RZ ;  /* 0x000000080f0f7210 */ /* 0x000fe40007ffe0ff */
[-C--:B------:R-:W-:Y:S02]  /*b540*/  IADD3 R20, P0, R21, R18.reuse, RZ ;  /* 0x0000001215147210 */ /* 0x080fe40007f1e0ff */
[C---:B------:R-:W-:Y:S01]  /*b550*/  LOP3.LUT R7, R15.reuse, 0xfffffffe, RZ, 0xc0, !PT ;  /* 0xfffffffe0f077812 */ /* 0x040fe200078ec0ff */
[----:B------:R-:W-:Y:S02]  /*b560*/  IMAD.IADD R5, R15, 0x1, R8 ;  /* 0x000000010f057824 */ /* 0x000fe400078e0208 */
[----:B------:R-:W-:Y:S01]  /*b570*/  IMAD.X R21, RZ, RZ, R19, P0 ;  /* 0x000000ffff157224 */ /* 0x000fe200000e0613 */
[----:B------:R-:W-:-:S02]  /*b580*/  IADD3 R6, P0, R7, R18, RZ ;  /* 0x0000001207067210 */ /* 0x000fc40007f1e0ff */
[C---:B------:R-:W-:Y:S02]  /*b590*/  IADD3 R27, R5.reuse, R8, RZ ;  /* 0x00000008051b7210 */ /* 0x040fe40007ffe0ff */
[----:B------:R-:W-:Y:S01]  /*b5a0*/  LOP3.LUT R15, R5, 0xfffffffe, RZ, 0xc0, !PT ;  /* 0xfffffffe050f7812 */ /* 0x000fe200078ec0ff */
[--C-:B------:R-:W-:Y:S01]  /*b5b0*/  IMAD.X R7, RZ, RZ, R19.reuse, P0 ;  /* 0x000000ffff077224 */ /* 0x100fe200000e0613 */
[----:B------:R-:W-:Y:S01]  /*b5c0*/  LOP3.LUT R25, R27, 0xfffffffe, RZ, 0xc0, !PT ;  /* 0xfffffffe1b197812 */ /* 0x000fe200078ec0ff */
[----:B------:R-:W2:Y:S01]  /*b5d0*/  LDG.E.U16 R20, desc[UR58][R20.64] ;  /* 0x0000003a14147981 */ /* 0x000ea2000c1e1500 */
[-C--:B------:R-:W-:Y:S02]  /*b5e0*/  IADD3 R4, P1, R15, R18.reuse, RZ ;  /* 0x000000120f047210 */ /* 0x080fe40007f3e0ff */
[----:B------:R-:W-:Y:S01]  /*b5f0*/  IADD3 R24, P0, R25, R18, RZ ;  /* 0x0000001219187210 */ /* 0x000fe20007f1e0ff */
[----:B------:R-:W3:Y:S02]  /*b600*/  LDG.E.U16 R6, desc[UR58][R6.64] ;  /* 0x0000003a06067981 */ /* 0x000ee4000c1e1500 */
[----:B------:R-:W-:Y:S01]  /*b610*/  IMAD.X R5, RZ, RZ, R19, P1 ;  /* 0x000000ffff057224 */ /* 0x000fe200008e0613 */
[----:B------:R-:W-:-:S04]  /*b620*/  IADD3.X R25, RZ, R19, RZ, P0, !PT ;  /* 0x00000013ff197210 */ /* 0x000fc800007fe4ff */
        /* <DEDUP_REMOVED lines=31> */
.L_x_3274:
[----:B------:R-:W-:Y:S02]  /*b820*/  PRMT R24, R20, 0x7610, R24 ;  /* 0x0000761014187816 */ /* 0x000fe40000000018 */
[----:B------:R-:W-:Y:S02]  /*b830*/  PRMT R6, R28, 0x7610, R6 ;  /* 0x000076101c067816 */ /* 0x000fe40000000006 */
[----:B------:R-:W-:Y:S02]  /*b840*/  PRMT R21, R31, 0x7610, R21 ;  /* 0x000076101f157816 */ /* 0x000fe40000000015 */
[----:B------:R-:W-:Y:S02]  /*b850*/  PRMT R7, R29, 0x7610, R7 ;  /* 0x000076101d077816 */ /* 0x000fe40000000007 */
[----:B------:R-:W-:Y:S02]  /*b860*/  PRMT R25, R5, 0x7610, R25 ;  /* 0x0000761005197816 */ /* 0x000fe40000000019 */
[----:B------:R-:W-:-:S07]  /*b870*/  PRMT R20, R4, 0x7610, R20 ;  /* 0x0000761004147816 */ /* 0x000fce0000000014 */
.L_x_3273:
[----:B------:R-:W-:Y:S05]  /*b880*/  BSYNC B0 ;  /* 0x0000000000007941 */ /* 0x000fea0003800000 */
.L_x_3272:
[----:B------:R-:W-:Y:S01]  /*b890*/  ISETP.GE.U32.AND P0, PT, R15, R26, PT ;  /* 0x0000001a0f00720c */ /* 0x000fe20003f06070 */
[----:B------:R-:W-:-:S12]  /*b8a0*/  BSSY B0, `(.L_x_3276) ;  /* 0x0000024000007945 */ /* 0x000fd80003800000 */
[----:B------:R-:W-:Y:S05]  /*b8b0*/  @P0 BRA `(.L_x_3277) ;  /* 0x0000000000880947 */ /* 0x000fea0003800000 */
        /* <DEDUP_REMOVED lines=18> */
[C---:B------:R-:W-:Y:S02]  /*b9e0*/  IADD3 R27, R29.reuse, R8, RZ ;  /* 0x000000081d1b7210 */ /* 0x040fe40007ffe0ff */
[----:B------:R-:W-:Y:S02]  /*b9f0*/  LOP3.LUT R5, R29, 0xfffffffe, RZ, 0xc0, !PT ;  /* 0xfffffffe1d057812 */ /* 0x000fe400078ec0ff */
[----:B------:R-:W-:-:S13]  /*ba00*/  ISETP.GE.U32.AND P1, PT, R27, R26, PT ;  /* 0x0000001a1b00720c */ /* 0x000fda0003f26070 */
[----:B------:R-:W-:-:S04]  /*ba10*/  @!P1 LOP3.LUT R27, R27, 0xfffffffe, RZ, 0xc0, !PT ;  /* 0xfffffffe1b1b9812 */ /* 0x000fc800078ec0ff */
[-C--:B------:R-:W-:Y:S02]  /*ba20*/  @!P1 IADD3 R4, P3, R27, R18.reuse, RZ ;  /* 0x000000121b049210 */ /* 0x080fe40007f7e0ff */
[----:B------:R-:W-:-:S03]  /*ba30*/  IADD3 R18, P2, R5, R18, RZ ;  /* 0x0000001205127210 */ /* 0x000fc60007f5e0ff */
[--C-:B------:R-:W-:Y:S02]  /*ba40*/  @!P1 IMAD.X R5, RZ, RZ, R19.reuse, P3 ;  /* 0x000000ffff059224 */ /* 0x100fe400018e0613 */
[----:B------:R-:W-:-:S03]  /*ba50*/  IMAD.X R19, RZ, RZ, R19, P2 ;  /* 0x000000ffff137224 */ /* 0x000fc600010e0613 */
        /* <DEDUP_REMOVED lines=8> */
.L_x_3277:
[----:B------:R-:W-:Y:S05]  /*bae0*/  BSYNC B0 ;  /* 0x0000000000007941 */ /* 0x000fea0003800000 */
.L_x_3276:
[----:B------:R-:W-:Y:S04]  /*baf0*/  BSSY B0, `(.L_x_3278) ;  /* 0x000001c000007945 */ /* 0x000fe80003800000 */
        /* <DEDUP_REMOVED lines=27> */
.L_x_3279:
[----:B------:R-:W-:Y:S05]  /*bcb0*/  BSYNC B0 ;  /* 0x0000000000007941 */ /* 0x000fea0003800000 */
.L_x_3278:
        /* <DEDUP_REMOVED lines=12> */
.L_x_3231:
[----:B------:R-:W-:Y:S05]  /*bd80*/  BSYNC B6 ;  /* 0x0000000000067941 */ /* 0x000fea0003800000 */
.L_x_3230:
        /* <DEDUP_REMOVED lines=16> */
.L_x_3283:
        /* <DEDUP_REMOVED lines=20> */
.L_x_3282:
[----:B------:R-:W-:Y:S05]  /*bfd0*/  BSYNC B0 ;  /* 0x0000000000007941 */ /* 0x000fea0003800000 */
.L_x_3281:
[----:B------:R-:W-:Y:S01]  /*bfe0*/  IMAD.MOV.U32 R4, RZ, RZ, R7 ;  /* 0x000000ffff047224 */ /* 0x000fe200078e0007 */
[----:B------:R-:W-:Y:S06]  /*bff0*/  @P2 BRA `(.L_x_3283) ;  /* 0xfffffffc00a42947 */ /* 0x000fec000383ffff */
.L_x_3280:
        /* <DEDUP_REMOVED lines=20> */
.L_x_3288:
        /* <DEDUP_REMOVED lines=17> */
.L_x_3287:
[----:B------:R-:W-:Y:S05]  /*c250*/  BSYNC B0 ;  /* 0x0000000000007941 */ /* 0x000fea0003800000 */
.L_x_3286:
[----:B------:R-:W-:-:S04]  /*c260*/  SHF.R.S32.HI R4, RZ, 0x1, R4 ;  /* 0x00000001ff047819 */ /* 0x000fc80000011404 */
[----:B------:R-:W-:-:S13]  /*c270*/  ISETP.GE.AND P0, PT, R4, 0x20, PT ;  /* 0x000000200400780c */ /* 0x000fda0003f06270 */
[----:B------:R-:W-:Y:S05]  /*c280*/  @P0 BRA `(.L_x_3288) ;  /* 0xfffffffc00ac0947 */ /* 0x000fea000383ffff */
[----:B------:R-:W-:-:S07]  /*c290*/  MOV R0, 0x20 ;  /* 0x0000002000007802 */ /* 0x000fce0000000f00 */
.L_x_3285:
[----:B------:R-:W-:Y:S01]  /*c2a0*/  ISETP.GE.AND P0, PT, R0, 0x2, PT ;  /* 0x000000020000780c */ /* 0x000fe20003f06270 */
[----:B------:R-:W-:Y:S05]  /*c2b0*/  WARPSYNC.ALL ;  /* 0x0000000000007948 */ /* 0x000fea0003800000 */
[----:B------:R-:W-:Y:S07]  /*c2c0*/  BAR.SYNC.DEFER_BLOCKING 0x0 ;  /* 0x0000000000007b1d */ /* 0x000fee0000010000 */
[----:B------:R-:W-:Y:S05]  /*c2d0*/  @!P0 BRA `(.L_x_3284) ;  /* 0x0000000000488947 */ /* 0x000fea0003800000 */
[----:B-1----:R-:W-:-:S07]  /*c2e0*/  IMAD.MOV.U32 R3, RZ, RZ, 0x1 ;  /* 0x00000001ff037424 */ /* 0x002fce00078e00ff */
.L_x_3289:
[----:B------:R-:W-:Y:S02]  /*c2f0*/  LOP3.LUT R4, R25, 0xffff, RZ, 0xc0, !PT ;  /* 0x0000ffff19047812 */ /* 0x000fe400078ec0ff */
[----:B------:R-:W-:Y:S02]  /*c300*/  LOP3.LUT R5, R18, 0xffff, RZ, 0xc0, !PT ;  /* 0x0000ffff12057812 */ /* 0x000fe400078ec0ff */
[----:B------:R-:W-:Y:S02]  /*c310*/  PRMT R4, R4, 0x8880, RZ ;  /* 0x0000888004047816 */ /* 0x000fe400000000ff */
[----:B------:R-:W-:-:S04]  /*c320*/  PRMT R8, R5, 0x8880, RZ ;  /* 0x0000888005087816 */ /* 0x000fc800000000ff */
[----:B------:R-:W1:Y:S04]  /*c330*/  SHFL.DOWN PT, R4, R4, R3, 0x1f ;  /* 0x08001f0304047589 */ /* 0x000e6800000e0000 */
[----:B------:R2:W3:Y:S02]  /*c340*/  SHFL.DOWN PT, R8, R8, R3, 0x1f ;  /* 0x08001f0308087589 */ /* 0x0004e400000e0000 */
[----:B--2---:R-:W-:-:S05]  /*c350*/  IMAD.SHL.U32 R3, R3, 0x2, RZ ;  /* 0x0000000203037824 */ /* 0x004fca00078e00ff */
[----:B------:R-:W-:Y:S02]  /*c360*/  ISETP.GE.AND P2, PT, R3, R0, PT ;  /* 0x000000000300720c */ /* 0x000fe40003f46270 */
[----:B-1----:R-:W-:Y:S02]  /*c370*/  ISETP.NE.AND P0, PT, R4, RZ, PT ;  /* 0x000000ff0400720c */ /* 0x002fe40003f05270 */
[----:B---3--:R-:W-:Y:S02]  /*c380*/  ISETP.NE.AND P1, PT, R8, RZ, PT ;  /* 0x000000ff0800720c */ /* 0x008fe40003f25270 */
[----:B------:R-:W-:Y:S02]  /*c390*/  SEL R6, RZ, 0x1, !P0 ;  /* 0x00000001ff067807 */ /* 0x000fe40004000000 */
[----:B------:R-:W-:Y:S02]  /*c3a0*/  SEL R5, RZ, 0x1, !P1 ;  /* 0x00000001ff057807 */ /* 0x000fe40004800000 */
[----:B------:R-:W-:-:S02]  /*c3b0*/  LOP3.LUT P0, RZ, R25, 0xff, R6, 0xc8, !PT ;  /* 0x000000ff19ff7812 */ /* 0x000fc4000780c806 */
[----:B------:R-:W-:Y:S02]  /*c3c0*/  LOP3.LUT P1, RZ, R18, 0xff, R5, 0xc8, !PT ;  /* 0x000000ff12ff7812 */ /* 0x000fe4000782c805 */
[----:B------:R-:W-:Y:S02]  /*c3d0*/  SEL R25, RZ, 0x1, !P0 ;  /* 0x00000001ff197807 */ /* 0x000fe40004000000 */
[----:B------:R-:W-:Y:S01]  /*c3e0*/  SEL R18, RZ, 0x1, !P1 ;  /* 0x00000001ff127807 */ /* 0x000fe20004800000 */
[----:B------:R-:W-:Y:S08]  /*c3f0*/  @!P2 BRA `(.L_x_3289) ;  /* 0xfffffffc00bca947 */ /* 0x000ff0000383ffff */
.L_x_3284:
        /* <DEDUP_REMOVED lines=278> */
.L_x_3290:
        /* <DEDUP_REMOVED lines=275> */
.L_x_3291:
        /* <DEDUP_REMOVED lines=294> */
.L_x_3293:
        /* <DEDUP_REMOVED lines=275> */
.L_x_3294:
        /* <DEDUP_REMOVED lines=14> */
.L_x_3296:
[----:B------:R-:W-:Y:S05]  /*10b00*/  BSYNC B0 ;  /* 0x0000000000007941 */ /* 0x000fea0003800000 */
.L_x_3295:
        /* <DEDUP_REMOVED lines=15> */
.L_x_3298:
[----:B------:R-:W-:Y:S05]  /*10c00*/  BSYNC B0 ;  /* 0x0000000000007941 */ /* 0x000fea0003800000 */
.L_x_3297:
        /* <DEDUP_REMOVED lines=35> */
.L_x_3300:
[----:B------:R-:W-:Y:S05]  /*10e40*/  BSYNC B0 ;  /* 0x0000000000007941 */ /* 0x000fea0003800000 */
.L_x_3299:
        /* <DEDUP_REMOVED lines=35> */
.L_x_3305:
        /* <DEDUP_REMOVED lines=12> */
.L_x_3304:
[----:B------:R-:W-:Y:S05]  /*11140*/  BRA `(.L_x_3303) ;  /* 0x00000000005c7947 */ /* 0x000fea0003800000 */
.L_x_3302:
        /* <DEDUP_REMOVED lines=11> */
.L_x_3306:
        /* <DEDUP_REMOVED lines=12> */
.L_x_3303:
[----:B------:R-:W-:Y:S05]  /*112c0*/  BSYNC B0 ;  /* 0x0000000000007941 */ /* 0x000fea0003800000 */
.L_x_3301:
        /* <DEDUP_REMOVED lines=12> */
.L_x_3310:
        /* <DEDUP_REMOVED lines=19> */
.L_x_3309:
[----:B------:R-:W-:Y:S05]  /*114c0*/  BSYNC B0 ;  /* 0x0000000000007941 */ /* 0x000fea0003800000 */
.L_x_3308:
[----:B------:R-:W-:Y:S01]  /*114d0*/  IMAD.MOV.U32 R6, RZ, RZ, R10 ;  /* 0x000000ffff067224 */ /* 0x000fe200078e000a */
[----:B------:R-:W-:Y:S06]  /*114e0*/  @P3 BRA `(.L_x_3310) ;  /* 0xfffffffc00a83947 */ /* 0x000fec000383ffff */
.L_x_3307:
        /* <DEDUP_REMOVED lines=13> */
.L_x_3315:
        /* <DEDUP_REMOVED lines=16> */
.L_x_3314:
[----:B------:R-:W-:Y:S05]  /*116c0*/  BSYNC B0 ;  /* 0x0000000000007941 */ /* 0x000fea0003800000 */
.L_x_3313:
[----:B------:R-:W-:-:S04]  /*116d0*/  SHF.R.S32.HI R8, RZ, 0x1, R8 ;  /* 0x00000001ff087819 */ /* 0x000fc80000011408 */
[----:B------:R-:W-:-:S13]  /*116e0*/  ISETP.GE.AND P0, PT, R8, 0x20, PT ;  /* 0x000000200800780c */ /* 0x000fda0003f06270 */
[----:B------:R-:W-:Y:S05]  /*116f0*/  @P0 BRA `(.L_x_3315) ;  /* 0xfffffffc00b00947 */ /* 0x000fea000383ffff */
[----:B------:R-:W-:-:S11]  /*11700*/  HFMA2.MMA R6, -RZ, RZ, 0, 1.9073486328125e-06 ;  /* 0x00000020ff067435 */ /* 0x000fd600000001ff */
.L_x_3312:
[----:B------:R-:W-:Y:S01]  /*11710*/  BAR.SYNC.DEFER_BLOCKING 0x0 ;  /* 0x0000000000007b1d */ /* 0x000fe20000010000 */
[----:B------:R-:W-:-:S13]  /*11720*/  ISETP.GE.AND P0, PT, R6, 0x2, PT ;  /* 0x000000020600780c */ /* 0x000fda0003f06270 */
[----:B------:R-:W-:Y:S05]  /*11730*/  @!P0 BRA `(.L_x_3311) ;  /* 0x0000000000488947 */ /* 0x000fea0003800000 */
[----:B------:R-:W-:-:S07]  /*11740*/  IMAD.MOV.U32 R7, RZ, RZ, 0x1 ;  /* 0x00000001ff077424 */ /* 0x000fce00078e00ff */
.L_x_3316:
[----:B-12---:R-:W-:Y:S02]  /*11750*/  LOP3.LUT R0, R18, 0xffff, RZ, 0xc0, !PT ;  /* 0x0000ffff12007812 */ /* 0x006fe400078ec0ff */
[----:B------:R-:W-:Y:S02]  /*11760*/  LOP3.LUT R2, R17, 0xffff, RZ, 0xc0, !PT ;  /* 0x0000ffff11027812 */ /* 0x000fe400078ec0ff */
[----:B------:R-:W-:Y:S02]  /*11770*/  PRMT R0, R0, 0x8880, RZ ;  /* 0x0000888000007816 */ /* 0x000fe400000000ff */
[----:B------:R-:W-:-:S04]  /*11780*/  PRMT R2, R2, 0x8880, RZ ;  /* 0x0000888002027816 */ /* 0x000fc800000000ff */
[----:B------:R-:W1:Y:S04]  /*11790*/  SHFL.DOWN PT, R0, R0, R7, 0x1f ;  /* 0x08001f0700007589 */ /* 0x000e6800000e0000 */
[----:B------:R2:W3:Y:S02]  /*117a0*/  SHFL.DOWN PT, R2, R2, R7, 0x1f ;  /* 0x08001f0702027589 */ /* 0x0004e400000e0000 */
[----:B--2---:R-:W-:-:S04]  /*117b0*/  SHF.L.U32 R7, R7, 0x1, RZ ;  /* 0x0000000107077819 */ /* 0x004fc800000006ff */
        /* <DEDUP_REMOVED lines=10> */
.L_x_3311:
        /* <DEDUP_REMOVED lines=15> */
.L_x_3318:
        /* <DEDUP_REMOVED lines=21> */
.L_x_3320:
        /* <DEDUP_REMOVED lines=24> */
.L_x_3321:
[----:B------:R-:W-:Y:S01]  /*11c20*/  ULDC.64 UR4, c[0x0][0x5e8] ;  /* 0x00017a0000047ab9 */ /* 0x000fe20000000a00 */
[----:B------:R-:W-:Y:S02]  /*11c30*/  LOP3.LUT P0, RZ, R17, 0xff, RZ, 0xc0, !PT ;  /* 0x000000ff11ff7812 */ /* 0x000fe4000780c0ff */
[----:B------:R-:W-:Y:S02]  /*11c40*/  IADD3 R16, P1, R16, UR4, RZ ;  /* 0x0000000410107c10 */ /* 0x000fe4000ff3e0ff */
[----:B-1----:R-:W-:Y:S02]  /*11c50*/  SEL R3, RZ, 0x1, !P0 ;  /* 0x00000001ff037807 */ /* 0x002fe40004000000 */
[----:B------:R-:W-:-:S05]  /*11c60*/  IADD3.X R17, RZ, UR5, RZ, P1, !PT ;  /* 0x00000005ff117c10 */ /* 0x000fca0008ffe4ff */
[----:B------:R-:W-:Y:S01]  /*11c70*/  STG.E.U8 desc[UR58][R16.64], R3 ;  /* 0x0000000310007986 */ /* 0x000fe2000c10113a */
[----:B------:R-:W-:Y:S05]  /*11c80*/  EXIT ;  /* 0x000000000000794d */ /* 0x000fea0003800000 */
.L_x_3319:
[----:B------:R-:W-:Y:S04]  /*11c90*/  STG.E.U8 desc[UR58][R4.64], R18 ;  /* 0x0000001204007986 */ /* 0x000fe8000c10113a */
[----:B------:R-:W-:Y:S01]  /*11ca0*/  STG.E.U8 desc[UR58][R4.64+0x1], R17 ;  /* 0x0000011104007986 */ /* 0x000fe2000c10113a */
[----:B------:R-:W-:Y:S05]  /*11cb0*/  EXIT ;  /* 0x000000000000794d */ /* 0x000fea0003800000 */
.L_x_3317:
        /* <DEDUP_REMOVED lines=37> */
.L_x_3323:
        /* <DEDUP_REMOVED lines=24> */
.L_x_3324:
[----:B------:R-:W-:Y:S01]  /*12090*/  ULDC.64 UR4, c[0x0][0x5e8] ;  /* 0x00017a0000047ab9 */ /* 0x000fe20000000a00 */
[----:B------:R-:W-:Y:S02]  /*120a0*/  LOP3.LUT P0, RZ, R17, 0xff, RZ, 0xc0, !PT ;  /* 0x000000ff11ff7812 */ /* 0x000fe4000780c0ff */
[----:B------:R-:W-:Y:S02]  /*120b0*/  IADD3 R16, P1, R16, UR4, RZ ;  /* 0x0000000410107c10 */ /* 0x000fe4000ff3e0ff */
[----:B-1----:R-:W-:Y:S02]  /*120c0*/  SEL R3, RZ, 0x1, !P0 ;  /* 0x00000001ff037807 */ /* 0x002fe40004000000 */
[----:B------:R-:W-:-:S05]  /*120d0*/  IADD3.X R17, RZ, UR5, RZ, P1, !PT ;  /* 0x00000005ff117c10 */ /* 0x000fca0008ffe4ff */
[----:B------:R-:W-:Y:S01]  /*120e0*/  STG.E.U8 desc[UR58][R16.64], R3 ;  /* 0x0000000310007986 */ /* 0x000fe2000c10113a */
[----:B------:R-:W-:Y:S05]  /*120f0*/  EXIT ;  /* 0x000000000000794d */ /* 0x000fea0003800000 */
.L_x_3322:
[----:B------:R-:W-:Y:S02]  /*12100*/  LOP3.LUT P0, RZ, R18, 0xff, RZ, 0xc0, !PT ;  /* 0x000000ff12ff7812 */ /* 0x000fe4000780c0ff */
[----:B------:R-:W-:Y:S02]  /*12110*/  LOP3.LUT P1, RZ, R17, 0xff, RZ, 0xc0, !PT ;  /* 0x000000ff11ff7812 */ /* 0x000fe4000782c0ff */
[----:B------:R-:W-:Y:S02]  /*12120*/  SEL R7, RZ, 0x1, !P0 ;  /* 0x00000001ff077807 */ /* 0x000fe40004000000 */
[----:B------:R-:W-:-:S03]  /*12130*/  SEL R9, RZ, 0x1, !P1 ;  /* 0x00000001ff097807 */ /* 0x000fc60004800000 */
[----:B------:R-:W-:Y:S04]  /*12140*/  STG.E.U8 desc[UR58][R2.64], R7 ;  /* 0x0000000702007986 */ /* 0x000fe8000c10113a */
[----:B------:R-:W-:Y:S01]  /*12150*/  STG.E.U8 desc[UR58][R4.64], R9 ;  /* 0x0000000904007986 */ /* 0x000fe2000c10113a */
[----:B------:R-:W-:Y:S05]  /*12160*/  EXIT ;  /* 0x000000000000794d */ /* 0x000fea0003800000 */
.L_x_3292:
        /* <DEDUP_REMOVED lines=25> */
.L_x_3326:
        /* <DEDUP_REMOVED lines=21> */
.L_x_3328:
        /* <DEDUP_REMOVED lines=24> */
.L_x_3329:
[----:B------:R-:W-:Y:S01]  /*125d0*/  ULDC.64 UR4, c[0x0][0x5e8] ;  /* 0x00017a0000047ab9 */ /* 0x000fe20000000a00 */
[----:B------:R-:W-:Y:S02]  /*125e0*/  LOP3.LUT P0, RZ, R18, 0xff, RZ, 0xc0, !PT ;  /* 0x000000ff12ff7812 */ /* 0x000fe4000780c0ff */
[----:B------:R-:W-:Y:S02]  /*125f0*/  IADD3 R2, P1, R19, UR4, RZ ;  /* 0x0000000413027c10 */ /* 0x000fe4000ff3e0ff */
[----:B------:R-:W-:Y:S02]  /*12600*/  SEL R5, RZ, 0x1, !P0 ;  /* 0x00000001ff057807 */ /* 0x000fe40004000000 */
[----:B-1----:R-:W-:-:S05]  /*12610*/  IADD3.X R3, RZ, UR5, RZ, P1, !PT ;  /* 0x00000005ff037c10 */ /* 0x002fca0008ffe4ff */
[----:B------:R-:W-:Y:S01]  /*12620*/  STG.E.U8 desc[UR58][R2.64], R5 ;  /* 0x0000000502007986 */ /* 0x000fe2000c10113a */
[----:B------:R-:W-:Y:S05]  /*12630*/  EXIT ;  /* 0x000000000000794d */ /* 0x000fea0003800000 */
.L_x_3327:
[----:B------:R-:W-:Y:S04]  /*12640*/  STG.E.U8 desc[UR58][R4.64], R25 ;  /* 0x0000001904007986 */ /* 0x000fe8000c10113a */
[----:B------:R-:W-:Y:S01]  /*12650*/  STG.E.U8 desc[UR58][R4.64+0x1], R18 ;  /* 0x0000011204007986 */ /* 0x000fe2000c10113a */
[----:B------:R-:W-:Y:S05]  /*12660*/  EXIT ;  /* 0x000000000000794d */ /* 0x000fea0003800000 */
.L_x_3325:
        /* <DEDUP_REMOVED lines=37> */
.L_x_3331:
        /* <DEDUP_REMOVED lines=24> */
.L_x_3332:
[----:B------:R-:W-:Y:S01]  /*12a40*/  ULDC.64 UR4, c[0x0][0x5e8] ;  /* 0x00017a0000047ab9 */ /* 0x000fe20000000a00 */
[----:B------:R-:W-:Y:S02]  /*12a50*/  LOP3.LUT P0, RZ, R18, 0xff, RZ, 0xc0, !PT ;  /* 0x000000ff12ff7812 */ /* 0x000fe4000780c0ff */
[----:B------:R-:W-:Y:S02]  /*12a60*/  IADD3 R2, P1, R19, UR4, RZ ;  /* 0x0000000413027c10 */ /* 0x000fe4000ff3e0ff */
[----:B------:R-:W-:Y:S02]  /*12a70*/  SEL R5, RZ, 0x1, !P0 ;  /* 0x00000001ff057807 */ /* 0x000fe40004000000 */
[----:B-1----:R-:W-:-:S05]  /*12a80*/  IADD3.X R3, RZ, UR5, RZ, P1, !PT ;  /* 0x00000005ff037c10 */ /* 0x002fca0008ffe4ff */
[----:B------:R-:W-:Y:S01]  /*12a90*/  STG.E.U8 desc[UR58][R2.64], R5 ;  /* 0x0000000502007986 */ /* 0x000fe2000c10113a */
[----:B------:R-:W-:Y:S05]  /*12aa0*/  EXIT ;  /* 0x000000000000794d */ /* 0x000fea0003800000 */
.L_x_3330:
[----:B------:R-:W-:Y:S02]  /*12ab0*/  LOP3.LUT P0, RZ, R25, 0xff, RZ, 0xc0, !PT ;  /* 0x000000ff19ff7812 */ /* 0x000fe4000780c0ff */
[----:B------:R-:W-:Y:S02]  /*12ac0*/  LOP3.LUT P1, RZ, R18, 0xff, RZ, 0xc0, !PT ;  /* 0x000000ff12ff7812 */ /* 0x000fe4000782c0ff */
[----:B------:R-:W-:Y:S02]  /*12ad0*/  SEL R7, RZ, 0x1, !P0 ;  /* 0x00000001ff077807 */ /* 0x000fe40004000000 */
[----:B------:R-:W-:-:S03]  /*12ae0*/  SEL R9, RZ, 0x1, !P1 ;  /* 0x00000001ff097807 */ /* 0x000fc60004800000 */
[----:B------:R-:W-:Y:S04]  /*12af0*/  STG.E.U8 desc[UR58][R2.64], R7 ;  /* 0x0000000702007986 */ /* 0x000fe8000c10113a */
[----:B------:R-:W-:Y:S01]  /*12b00*/  STG.E.U8 desc[UR58][R4.64], R9 ;  /* 0x0000000904007986 */ /* 0x000fe2000c10113a */
[----:B------:R-:W-:Y:S05]  /*12b10*/  EXIT ;  /* 0x000000000000794d */ /* 0x000fea0003800000 */
.L_x_3333:
        /* <DEDUP_REMOVED lines=14> */
.L_x_7567:


//--------------------- .text._ZN2at6native13reduce_kernelILi128ELi4ENS0_8ReduceOpIaNS0_14func_wrapper_tIbZZZNS0_14or_kernel_cudaERNS_14TensorIteratorEENKUlvE_clEvENKUlvE0_clEvEUlbaE_EEjbLi4ELi4EEEEEvT1_ --------------------------
	.section	.text._ZN2at6native13reduce_kernelILi128ELi4ENS0_8ReduceOpIaNS0_14func_wrapper_tIbZZZNS0_14or_kernel_cudaERNS_14TensorIteratorEENKUlvE_clEvENKUlvE0_clEvEUlbaE_EEjbLi4ELi4EEEEEvT1_,"ax",@progbits
	.align	128
        .global         _ZN2at6native13reduce_kernelILi128ELi4ENS0_8ReduceOpIaNS0_14func_wrapper_tIbZZZNS0_14or_kernel_cudaERNS_14TensorIteratorEENKUlvE_clEvENKUlvE0_clEvEUlbaE_EEjbLi4ELi4EEEEEvT1_
        .type           _ZN2at6native13reduce_kernelILi128ELi4ENS0_8ReduceOpIaNS0_14func_wrapper_tIbZZZNS0_14or_kernel_cudaERNS_14TensorIteratorEENKUlvE_clEvENKUlvE0_clEvEUlbaE_EEjbLi4ELi4EEEEEvT1_,@function
        .size           _ZN2at6native13reduce_kernelILi128ELi4ENS0_8ReduceOpIaNS0_14func_wrapper_tIbZZZNS0_14or_kernel_cudaERNS_14TensorIteratorEENKUlvE_clEvENKUlvE0_clEvEUlbaE_EEjbLi4ELi4EEEEEvT1_,(.L_x_7568 - _ZN2at6native13reduce_kernelILi128ELi4ENS0_8ReduceOpIaNS0_14func_wrapper_tIbZZZNS0_14or_kernel_cudaERNS_14TensorIteratorEENKUlvE_clEvENKUlvE0_clEvEUlbaE_EEjbLi4ELi4EEEEEvT1_)
        .other          _ZN2at6native13reduce_kernelILi128ELi4ENS0_8ReduceOpIaNS0_14func_wrapper_tIbZZZNS0_14or_kernel_cudaERNS_14TensorIteratorEENKUlvE_clEvENKUlvE0_clEvEUlbaE_EEjbLi4ELi4EEEEEvT1_,@"STO_CUDA_ENTRY STV_DEFAULT"
_ZN2at6native13reduce_kernelILi128ELi4ENS0_8ReduceOpIaNS0_14func_wrapper_tIbZZZNS0_14or_kernel_cudaERNS_14TensorIteratorEENKUlvE_clEvENKUlvE0_clEvEUlbaE_EEjbLi4ELi4EEEEEvT1_:
.text._ZN2at6native13reduce_kernelILi128ELi4ENS0_8ReduceOpIaNS0_14func_wrapper_tIbZZZNS0_14or_kernel_cudaERNS_14TensorIteratorEENKUlvE_clEvENKUlvE0_clEvEUlbaE_EEjbLi4ELi4EEEEEvT1_:
        /* <DEDUP_REMOVED lines=293> */
.L_x_3334:
        /* <DEDUP_REMOVED lines=29> */
.L_x_3338:
        /* <DEDUP_REMOVED lines=27> */
.L_x_3344:
[----:B------:R-:W-:Y:S05]  /*15d0*/  BSYNC B2 ;  /* 0x0000000000027941 */ /* 0x000fea0003800000 */
.L_x_3343:
        /* <DEDUP_REMOVED lines=11> */
.L_x_3342:
[----:B------:R-:W-:Y:S05]  /*1690*/  BSYNC B1 ;  /* 0x0000000000017941 */ /* 0x000fea0003800000 */
.L_x_3341:
[----:B------:R-:W0:Y:S01]  /*16a0*/  LDC R4, c[0x0][0x218] ;  /* 0x00008600ff047b82 */ /* 0x000e220000000800 */
[----:B------:R-:W-:Y:S01]  /*16b0*/  IADD3 R16, P0, P1, R25, R6, R16 ;  /* 0x0000000619107210 */ /* 0x000fe2000791e010 */
[----:B------:R-:W-:-:S03]  /*16c0*/  ULDC UR4, c[0x0][0x5e4] ;  /* 0x0001790000047ab9 */ /* 0x000fc60000000800 */
[----:B------:R-:W-:Y:S02]  /*16d0*/  IADD3 R16, P2, R16, 0x4, RZ ;  /* 0x0000000410107810 */ /* 0x000fe40007f5e0ff */
[----:B------:R-:W-:-:S04]  /*16e0*/  IADD3.X R19, RZ, UR4, R19, P0, P1 ;  /* 0x00000004ff137c10 */ /* 0x000fc800087e2413 */
[----:B------:R-:W-:Y:S02]  /*16f0*/  IADD3.X R19, RZ, R19, RZ, P2, !PT ;  /* 0x00000013ff137210 */ /* 0x000fe400017fe4ff */
[----:B0-----:R-:W-:-:S07]  /*1700*/  IADD3 R3, R7, -0x4, R4 ;  /* 0xfffffffc07037810 */ /* 0x001fce0007ffe004 */
.L_x_3340:
[----:B------:R-:W-:Y:S05]  /*1710*/  BSYNC B0 ;  /* 0x0000000000007941 */ /* 0x000fea0003800000 */
.L_x_3339:
        /* <DEDUP_REMOVED lines=15> */
.L_x_3347:
[----:B------:R-:W-:Y:S01]  /*1810*/  IMAD.MOV.U32 R6, RZ, RZ, R16 ;  /* 0x000000ffff067224 */ /* 0x000fe200078e0010 */
[----:B------:R-:W-:Y:S01]  /*1820*/  ULDC UR4, c[0x0][0x220] ;  /* 0x0000880000047ab9 */ /* 0x000fe20000000800 */
[----:B------:R-:W-:Y:S02]  /*1830*/  IMAD.MOV.U32 R7, RZ, RZ, R19 ;  /* 0x000000ffff077224 */ /* 0x000fe400078e0013 */
        /* <DEDUP_REMOVED lines=18> */
.L_x_3346:
[----:B------:R-:W-:Y:S05]  /*1960*/  BSYNC B0 ;  /* 0x0000000000007941 */ /* 0x000fea0003800000 */
.L_x_3345:
[----:B------:R-:W-:Y:S01]  /*1970*/  BSSY B0, `(.L_x_3348) ;  /* 0x0000008000007945 */ /* 0x000fe20003800000 */
[----:B------:R-:W-:-:S03]  /*1980*/  PRMT R4, RZ, 0x7610, R4 ;  /* 0x00007610ff047816 */ /* 0x000fc60000000004 */
[----:B------:R-:W-:Y:S05]  /*1990*/  @P1 BRA P0, `(.L_x_3349) ;  /* 0x0000000000141947 */ /* 0x000fea0000000000 */
[----:B------:R-:W-:Y:S01]  /*19a0*/  ISETP.NE.AND P0, PT, R5, RZ, PT ;  /* 0x000000ff0500720c */ /* 0x000fe20003f05270 */
[----:B------:R-:W-:-:S12]  /*19b0*/  HFMA2.MMA R4, -RZ, RZ, 0, 5.9604644775390625e-08 ;  /* 0x00000001ff047435 */ /* 0x000fd800000001ff */
[----:B------:R-:W-:-:S04]  /*19c0*/  @P0 ISETP.NE.AND P1, PT, R18, RZ, PT ;  /* 0x000000ff1200020c */ /* 0x000fc80003f25270 */
[----:B------:R-:W-:-:S04]  /*19d0*/  @P0 SEL R5, RZ, 0x1, P1 ;  /* 0x00000001ff050807 */ /* 0x000fc80000800000 */
[----:B------:R-:W-:-:S07]  /*19e0*/  @P0 PRMT R4, R5, 0x7610, R4 ;  /* 0x0000761005040816 */ /* 0x000fce0000000004 */
.L_x_3349:
[----:B------:R-:W-:Y:S05]  /*19f0*/  BSYNC B0 ;  /* 0x0000000000007941 */ /* 0x000fea0003800000 */
.L_x_3348:
        /* <DEDUP_REMOVED lines=9> */
[----:B------:R-:W-:-:S06]  /*1a90*/  LEA.HI.X.SX32 R5, R6, R19, 0x1, P0 ;  /* 0x0000001306057211 */ /* 0x000fcc00000f0eff */
[----:B------:R-:W2:Y:S02]  /*1aa0*/  LDG.E.U8 R5, desc[UR58][R4.64] ;  /* 0x0000003a04057981 */ /* 0x000ea4000c1e1100 */
[----:B--2---:R-:W-:-:S04]  /*1ab0*/  LOP3.LUT P0, RZ, R0, 0xff, R5, 0xc8, !PT ;  /* 0x000000ff00ff7812 */ /* 0x004fc8000780c805 */
[----:B------:R-:W-:-:S09]  /*1ac0*/  SEL R0, RZ, 0x1, !P0 ;  /* 0x00000001ff007807 */ /* 0x000fd20004000000 */
.L_x_3351:
[----:B------:R-:W-:Y:S05]  /*1ad0*/  BSYNC B0 ;  /* 0x0000000000007941 */ /* 0x000fea0003800000 */
.L_x_3350:
        /* <DEDUP_REMOVED lines=10> */
.L_x_3337:
        /* <DEDUP_REMOVED lines=48> */
.L_x_3361:
        /* <DEDUP_REMOVED lines=294> */
.L_x_3357:
[----:B------:R-:W-:Y:S01]  /*30e0*/  LOP3.LUT R27, R0, 0xfffffffc, RZ, 0xc0, !PT ;  /* 0xfffffffc001b7812 */ /* 0x000fe200078ec0ff */
[----:B------:R-:W-:-:S03]  /*30f0*/  ULDC UR36, c[0x0][0x220] ;  /* 0x0000880000247ab9 */ /* 0x000fc60000000800 */
[----:B------:R-:W-:-:S05]  /*3100*/  IADD3 R26, P1, R27, R16, RZ ;  /* 0x000000101b1a7210 */ /* 0x000fca0007f3e0ff */
[----:B------:R-:W-:-:S05]  /*3110*/  IMAD.X R27, RZ, RZ, R19, P1 ;  /* 0x000000ffff1b7224 */ /* 0x000fca00008e0613 */
[----:B------:R-:W2:Y:S01]  /*3120*/  LDG.E R26, desc[UR58][R26.64] ;  /* 0x0000003a1a1a7981 */ /* 0x000ea2000c1e1900 */
[----:B------:R-:W-:-:S05]  /*3130*/  MOV R0, UR36 ;  /* 0x0000002400007c02 */ /* 0x000fca0008000f00 */
[----:B------:R-:W-:Y:S01]  /*3140*/  IMAD.IADD R41, R41, 0x1, R0 ;  /* 0x0000000129297824 */ /* 0x000fe200078e0200 */
[C---:B--2---:R-:W-:Y:S02]  /*3150*/  PRMT R24, R26.reuse, 0x7770, RZ ;  /* 0x000077701a187816 */ /* 0x044fe400000000ff */
[C---:B------:R-:W-:Y:S02]  /*3160*/  PRMT R25, R26.reuse, 0x7771, RZ ;  /* 0x000077711a197816 */ /* 0x040fe400000000ff */
[C---:B------:R-:W-:Y:S02]  /*3170*/  PRMT R30, R26.reuse, 0x7772, RZ ;  /* 0x000077721a1e7816 */ /* 0x040fe400000000ff */
[----:B------:R-:W-:Y:S01]  /*3180*/  PRMT R31, R26, 0x7773, RZ ;  /* 0x000077731a1f7816 */ /* 0x000fe200000000ff */
        /* <DEDUP_REMOVED lines=243> */
.L_x_3358:
[----:B------:R-:W-:-:S04]  /*40c0*/  LOP3.LUT R27, R32, 0xfffffffc, RZ, 0xc0, !PT ;  /* 0xfffffffc201b7812 */ /* 0x000fc800078ec0ff */
[----:B------:R-:W-:-:S05]  /*40d0*/  IADD3 R26, P1, R27, R16, RZ ;  /* 0x000000101b1a7210 */ /* 0x000fca0007f3e0ff */
[----:B------:R-:W-:-:S05]  /*40e0*/  IMAD.X R27, RZ, RZ, R19, P1 ;  /* 0x000000ffff1b7224 */ /* 0x000fca00008e0613 */
[----:B------:R-:W2:Y:S01]  /*40f0*/  LDG.E R26, desc[UR58][R26.64] ;  /* 0x0000003a1a1a7981 */ /* 0x000ea2000c1e1900 */
[----:B------:R-:W-:Y:S01]  /*4100*/  IMAD.IADD R41, R41, 0x1, R0 ;  /* 0x0000000129297824 */ /* 0x000fe200078e0200 */
[----:B------:R-:W-:Y:S01]  /*4110*/  MOV R40, RZ ;  /* 0x000000ff00287202 */ /* 0x000fe20000000f00 */
[----:B------:R-:W-:Y:S01]  /*4120*/  IMAD.MOV.U32 R36, RZ, RZ, RZ ;  /* 0x000000ffff247224 */ /* 0x000fe200078e00ff */
[C---:B--2---:R-:W-:Y:S02]  /*4130*/  PRMT R33, R26.reuse, 0x7770, RZ ;  /* 0x000077701a217816 */ /* 0x044fe400000000ff */
[C---:B------:R-:W-:Y:S02]  /*4140*/  PRMT R32, R26.reuse, 0x7771, RZ ;  /* 0x000077711a207816 */ /* 0x040fe400000000ff */
[C---:B------:R-:W-:Y:S02]  /*4150*/  PRMT R35, R26.reuse, 0x7772, RZ ;  /* 0x000077721a237816 */ /* 0x040fe400000000ff */
[----:B------:R-:W-:Y:S01]  /*4160*/  PRMT R34, R26, 0x7773, RZ ;  /* 0x000077731a227816 */ /* 0x000fe200000000ff */
[----:B------:R-:W-:Y:S06]  /*4170*/  @!P0 BRA `(.L_x_3359) ;  /* 0x0000000c00cc8947 */ /* 0x000fec0003800000 */
        /* <DEDUP_REMOVED lines=243> */
.L_x_3359:
[----:B------:R-:W-:-:S04]  /*50b0*/  LOP3.LUT R27, R36, 0xfffffffc, RZ, 0xc0, !PT ;  /* 0xfffffffc241b7812 */ /* 0x000fc800078ec0ff */
[----:B------:R-:W-:-:S05]  /*50c0*/  IADD3 R26, P1, R27, R16, RZ ;  /* 0x000000101b1a7210 */ /* 0x000fca0007f3e0ff */
[----:B------:R-:W-:-:S05]  /*50d0*/  IMAD.X R27, RZ, RZ, R19, P1 ;  /* 0x000000ffff1b7224 */ /* 0x000fca00008e0613 */
[----:B------:R-:W2:Y:S01]  /*50e0*/  LDG.E R26, desc[UR58][R26.64] ;  /* 0x0000003a1a1a7981 */ /* 0x000ea2000c1e1900 */
[----:B------:R-:W-:Y:S02]  /*50f0*/  IADD3 R41, R41, R0, RZ ;  /* 0x0000000029297210 */ /* 0x000fe40007ffe0ff */
        /* <DEDUP_REMOVED lines=247> */
.L_x_3360:
[----:B------:R-:W-:Y:S02]  /*6070*/  LOP3.LUT R27, R40, 0xfffffffc, RZ, 0xc0, !PT ;  /* 0xfffffffc281b7812 */ /* 0x000fe400078ec0ff */
        /* <DEDUP_REMOVED lines=8> */
[----:B------:R-:W-:Y:S02]  /*6100*/  SEL R18, RZ, 0x1, !P3 ;  /* 0x00000001ff127807 */ /* 0x000fe40005800000 */
[----:B------:R-:W-:Y:S02]  /*6110*/  SEL R21, RZ, 0x1, !P5 ;  /* 0x00000001ff157807 */ /* 0x000fe40006800000 */
[----:B------:R-:W-:Y:S01]  /*6120*/  LOP3.LUT P3, RZ, R38, 0xff, R9, 0xc8, !PT ;  /* 0x000000ff26ff7812 */ /* 0x000fe2000786c809 */
[----:B------:R-:W-:Y:S01]  /*6130*/  IMAD R9, R0, 0x3, R41 ;  /* 0x0000000300097824 */ /* 0x000fe200078e0229 */
[----:B------:R-:W-:Y:S02]  /*6140*/  LOP3.LUT P5, RZ, R35, 0xff, R12, 0xc8, !PT ;  /* 0x000000ff23ff7812 */ /* 0x000fe400078ac80c */
[----:B------:R-:W-:-:S02]  /*6150*/  LOP3.LUT P1, RZ, R25, 0xff, R20, 0xc8, !PT ;  /* 0x000000ff19ff7812 */ /* 0x000fc4000782c814 */
[----:B------:R-:W-:Y:S02]  /*6160*/  SEL R12, RZ, 0x1, !P5 ;  /* 0x00000001ff0c7807 */ /* 0x000fe40006800000 */
[----:B------:R-:W-:Y:S02]  /*6170*/  ISETP.GE.U32.AND P5, PT, R9, R40, PT ;  /* 0x000000280900720c */ /* 0x000fe40003fa6070 */
[----:B------:R-:W-:Y:S02]  /*6180*/  LOP3.LUT P4, RZ, R30, 0xff, R15, 0xc8, !PT ;  /* 0x000000ff1eff7812 */ /* 0x000fe4000788c80f */
[----:B------:R-:W-:Y:S02]  /*6190*/  LOP3.LUT P2, RZ, R33, 0xff, R14, 0xc8, !PT ;  /* 0x000000ff21ff7812 */ /* 0x000fe4000784c80e */
        /* <DEDUP_REMOVED lines=12> */
[----:B------:R-:W-:-:S04]  /*6260*/  LOP3.LUT P6, RZ, R36, 0xff, R7, 0xc8, !PT ;  /* 0x000000ff24ff7812 */ /* 0x000fc800078cc807 */
[----:B------:R-:W-:Y:S02]  /*6270*/  SEL R7, RZ, 0x1, !P6 ;  /* 0x00000001ff077807 */ /* 0x000fe40007000000 */
        /* <DEDUP_REMOVED lines=13> */
[----:B------:R-:W-:Y:S05]  /*6350*/  BSYNC B1 ;  /* 0x0000000000017941 */ /* 0x000fea0003800000 */
.L_x_3356:
[----:B0-----:R-:W-:-:S07]  /*6360*/  PRMT R42, R26, 0x7610, R42 ;  /* 0x000076101a2a7816 */ /* 0x001fce000000002a */
.L_x_3355:
[----:B------:R-:W-:Y:S05]  /*6370*/  BSYNC B0 ;  /* 0x0000000000007941 */ /* 0x000fea0003800000 */
.L_x_3354:
        /* <DEDUP_REMOVED lines=276> */
[----:B-1----:R-:W-:-:S05]  /*74c0*/  @P2 SHF.R.U32.HI R25, RZ, R48, R25 ;  /* 0x00000030ff192219 */ /* 0x002fca0000011619 */
[----:B------:R-:W-:-:S04]  /*74d0*/  @P2 IMAD.MOV R25, RZ, RZ, -R25 ;  /* 0x000000ffff192224 */ /* 0x000fc800078e0a19 */
[----:B------:R-:W-:-:S04]  /*74e0*/  @P2 IMAD R27, R24, R25, R27 ;  /* 0x00000019181b2224 */ /* 0x000fc800078e021b */
[----:B--2---:R-:W-:-:S07]  /*74f0*/  @P2 IMAD R30, R27, R31, R30 ;  /* 0x0000001f1b1e2224 */ /* 0x004fce00078e021e */
.L_x_3364:
        /* <DEDUP_REMOVED lines=8> */
[C---:B------:R-:W-:Y:S02]  /*7580*/  PRMT R30, R28.reuse, 0x7772, RZ ;  /* 0x000077721c1e7816 */ /* 0x040fe400000000ff */
[----:B------:R-:W-:-:S05]  /*7590*/  PRMT R31, R28, 0x7773, RZ ;  /* 0x000077731c1f7816 */ /* 0x000fca00000000ff */
        /* <DEDUP_REMOVED lines=275> */
.L_x_3365:
[----:B------:R-:W-:-:S04]  /*86d0*/  LOP3.LUT R29, R47, 0xfffffffc, RZ, 0xc0, !PT ;  /* 0xfffffffc2f1d7812 */ /* 0x000fc800078ec0ff */
[----:B------:R-:W-:-:S05]  /*86e0*/  IADD3 R28, P2, R29, R16, RZ ;  /* 0x000000101d1c7210 */ /* 0x000fca0007f5e0ff */
[----:B------:R-:W-:-:S05]  /*86f0*/  IMAD.X R29, RZ, RZ, R19, P2 ;  /* 0x000000ffff1d7224 */ /* 0x000fca00010e0613 */
        /* <DEDUP_REMOVED lines=282> */
.L_x_3366:
        /* <DEDUP_REMOVED lines=285> */
.L_x_3367:
[----:B------:R-:W-:-:S04]  /*aa70*/  LOP3.LUT R27, R42, 0xfffffffc, RZ, 0xc0, !PT ;  /* 0xfffffffc2a1b7812 */ /* 0x000fc800078ec0ff */
[----:B------:R-:W-:-:S05]  /*aa80*/  IADD3 R26, P1, R27, R16, RZ ;  /* 0x000000101b1a7210 */ /* 0x000fca0007f3e0ff */
[----:B------:R-:W-:-:S05]  /*aa90*/  IMAD.X R27, RZ, RZ, R19, P1 ;  /* 0x000000ffff1b7224 */ /* 0x000fca00008e0613 */
[----:B------:R-:W2:Y:S02]  /*aaa0*/  LDG.E R26, desc[UR58][R26.64] ;  /* 0x0000003a1a1a7981 */ /* 0x000ea4000c1e1900 */
[C---:B--2---:R-:W-:Y:S02]  /*aab0*/  PRMT R43, R26.reuse, 0x7770, RZ ;  /* 0x000077701a2b7816 */ /* 0x044fe400000000ff */
[C---:B------:R-:W-:Y:S02]  /*aac0*/  PRMT R44, R26.reuse, 0x7771, RZ ;  /* 0x000077711a2c7816 */ /* 0x040fe400000000ff */
[C---:B------:R-:W-:Y:S02]  /*aad0*/  PRMT R45, R26.reuse, 0x7772, RZ ;  /* 0x000077721a2d7816 */ /* 0x040fe400000000ff */
[----:B------:R-:W-:-:S07]  /*aae0*/  PRMT R42, R26, 0x7773, RZ ;  /* 0x000077731a2a7816 */ /* 0x000fce00000000ff */
.L_x_3363:
[----:B------:R-:W-:Y:S05]  /*aaf0*/  BSYNC B0 ;  /* 0x0000000000007941 */ /* 0x000fea0003800000 */
.L_x_3362:
        /* <DEDUP_REMOVED lines=46> */
.L_x_3369:
[----:B------:R-:W-:Y:S05]  /*ade0*/  BSYNC B0 ;  /* 0x0000000000007941 */ /* 0x000fea0003800000 */
.L_x_3368:
        /* <DEDUP_REMOVED lines=25> */
.L_x_3353:
        /* <DEDUP_REMOVED lines=34> */
.L_x_3373:
[----:B------:R-:W-:Y:S02]  /*b1a0*/  IMAD R4, R6, R41, RZ ;  /* 0x0000002906047224 */ /* 0x000fe400078e02ff */
[----:B------:R-:W-:-:S03]  /*b1b0*/  IMAD.IADD R41, R0, 0x1, R41 ;  /* 0x0000000100297824 */ /* 0x000fc600078e0229 */
[----:B------:R-:W-:Y:S01]  /*b1c0*/  LOP3.LUT R5, R4, 0xfffffffc, RZ, 0xc0, !PT ;  /* 0xfffffffc04057812 */ /* 0x000fe200078ec0ff */
[C---:B------:R-:W-:Y:S01]  /*b1d0*/  IMAD R7, R41.reuse, R6, RZ ;  /* 0x0000000629077224 */ /* 0x040fe200078e02ff */
[----:B------:R-:W-:Y:S02]  /*b1e0*/  IADD3 R41, R41, R0, RZ ;  /* 0x0000000029297210 */ /* 0x000fe40007ffe0ff */
[----:B------:R-:W-:Y:S02]  /*b1f0*/  IADD3 R4, P0, R5, R16, RZ ;  /* 0x0000001005047210 */ /* 0x000fe40007f1e0ff */
[----:B------:R-:W-:Y:S01]  /*b200*/  LOP3.LUT R7, R7, 0xfffffffc, RZ, 0xc0, !PT ;  /* 0xfffffffc07077812 */ /* 0x000fe200078ec0ff */
[C---:B------:R-:W-:Y:S02]  /*b210*/  IMAD R30, R41.reuse, R6, RZ ;  /* 0x00000006291e7224 */ /* 0x040fe400078e02ff */
[----:B------:R-:W-:Y:S02]  /*b220*/  IMAD.IADD R41, R41, 0x1, R0 ;  /* 0x0000000129297824 */ /* 0x000fe400078e0200 */
[----:B------:R-:W-:Y:S01]  /*b230*/  IMAD.X R5, RZ, RZ, R19, P0 ;  /* 0x000000ffff057224 */ /* 0x000fe200000e0613 */
[----:B------:R-:W-:Y:S01]  /*b240*/  IADD3 R28, P0, R7, R16, RZ ;  /* 0x00000010071c7210 */ /* 0x000fe20007f1e0ff */
[----:B------:R-:W-:Y:S01]  /*b250*/  IMAD R7, R41, R6, RZ ;  /* 0x0000000629077224 */ /* 0x000fe200078e02ff */
[----:B------:R-:W-:-:S02]  /*b260*/  LOP3.LUT R31, R30, 0xfffffffc, RZ, 0xc0, !PT ;  /* 0xfffffffc1e1f7812 */ /* 0x000fc400078ec0ff */
[----:B------:R0:W2:Y:S01]  /*b270*/  LDG.E R4, desc[UR58][R4.64] ;  /* 0x0000003a04047981 */ /* 0x0000a2000c1e1900 */
[----:B------:R-:W-:Y:S01]  /*b280*/  IMAD.X R29, RZ, RZ, R19, P0 ;  /* 0x000000ffff1d7224 */ /* 0x000fe200000e0613 */
[-C--:B------:R-:W-:Y:S02]  /*b290*/  IADD3 R30, P0, R31, R16.reuse, RZ ;  /* 0x000000101f1e7210 */ /* 0x080fe40007f1e0ff */
[----:B------:R-:W-:Y:S02]  /*b2a0*/  LOP3.LUT R7, R7, 0xfffffffc, RZ, 0xc0, !PT ;  /* 0xfffffffc07077812 */ /* 0x000fe400078ec0ff */
[----:B------:R-:W-:Y:S01]  /*b2b0*/  IADD3.X R31, RZ, R19, RZ, P0, !PT ;  /* 0x00000013ff1f7210 */ /* 0x000fe200007fe4ff */
[----:B------:R2:W3:Y:S01]  /*b2c0*/  LDG.E R36, desc[UR58][R28.64] ;  /* 0x0000003a1c247981 */ /* 0x0004e2000c1e1900 */
[----:B------:R-:W-:-:S03]  /*b2d0*/  IADD3 R34, P0, R7, R16, RZ ;  /* 0x0000001007227210 */ /* 0x000fc60007f1e0ff */
[----:B------:R1:W4:Y:S02]  /*b2e0*/  LDG.E R30, desc[UR58][R30.64] ;  /* 0x0000003a1e1e7981 */ /* 0x000324000c1e1900 */
[----:B------:R-:W-:-:S05]  /*b2f0*/  IMAD.X R35, RZ, RZ, R19, P0 ;  /* 0x000000ffff237224 */ /* 0x000fca00000e0613 */
[----:B------:R5:W4:Y:S01]  /*b300*/  LDG.E R34, desc[UR58][R34.64] ;  /* 0x0000003a22227981 */ /* 0x000b22000c1e1900 */
[----:B------:R-:W-:-:S04]  /*b310*/  IMAD.IADD R41, R41, 0x1, R0 ;  /* 0x0000000129297824 */ /* 0x000fc800078e0200 */
[----:B0-----:R-:W-:-:S05]  /*b320*/  IMAD R5, R0, 0x3, R41 ;  /* 0x0000000300057824 */ /* 0x001fca00078e0229 */
[----:B------:R-:W-:Y:S02]  /*b330*/  ISETP.GE.U32.AND P0, PT, R5, R40, PT ;  /* 0x000000280500720c */ /* 0x000fe40003f06070 */
[C---:B--2---:R-:W-:Y:S02]  /*b340*/  PRMT R28, R4.reuse, 0x7770, RZ ;  /* 0x00007770041c7816 */ /* 0x044fe400000000ff */
[C---:B------:R-:W-:Y:S02]  /*b350*/  PRMT R29, R4.reuse, 0x7771, RZ ;  /* 0x00007771041d7816 */ /* 0x040fe400000000ff */
[C---:B------:R-:W-:Y:S02]  /*b360*/  PRMT R44, R4.reuse, 0x7772, RZ ;  /* 0x00007772042c7816 */ /* 0x040fe400000000ff */
[----:B-1----:R-:W-:Y:S02]  /*b370*/  PRMT R31, R4, 0x7773, RZ ;  /* 0x00007773041f7816 */ /* 0x002fe400000000ff */
[----:B------:R-:W-:-:S02]  /*b380*/  LOP3.LUT P2, RZ, R28, 0xff, R15, 0xc8, !PT ;  /* 0x000000ff1cff7812 */ /* 0x000fc4000784c80f */
[----:B------:R-:W-:Y:S02]  /*b390*/  LOP3.LUT P3, RZ, R29, 0xff, R18, 0xc8, !PT ;  /* 0x000000ff1dff7812 */ /* 0x000fe4000786c812 */
[----:B---3--:R-:W-:Y:S02]  /*b3a0*/  PRMT R33, R36, 0x7770, RZ ;  /* 0x0000777024217816 */ /* 0x008fe400000000ff */
[----:B------:R-:W-:Y:S02]  /*b3b0*/  LOP3.LUT P4, RZ, R44, 0xff, R13, 0xc8, !PT ;  /* 0x000000ff2cff7812 */ /* 0x000fe4000788c80d */
[C---:B------:R-:W-:Y:S02]  /*b3c0*/  PRMT R32, R36.reuse, 0x7771, RZ ;  /* 0x0000777124207816 */ /* 0x040fe400000000ff */
[----:B------:R-:W-:Y:S02]  /*b3d0*/  LOP3.LUT P5, RZ, R31, 0xff, R14, 0xc8, !PT ;  /* 0x000000ff1fff7812 */ /* 0x000fe400078ac80e */
[----:B-----5:R-:W-:-:S02]  /*b3e0*/  PRMT R35, R36, 0x7772, RZ ;  /* 0x0000777224237816 */ /* 0x020fc400000000ff */
[----:B------:R-:W-:Y:S02]  /*b3f0*/  PRMT R36, R36, 0x7773, RZ ;  /* 0x0000777324247816 */ /* 0x000fe400000000ff */
[C---:B----4-:R-:W-:Y:S02]  /*b400*/  PRMT R39, R30.reuse, 0x7770, RZ ;  /* 0x000077701e277816 */ /* 0x050fe400000000ff */
[----:B------:R-:W-:Y:S02]  /*b410*/  PRMT R37, R30, 0x7771, RZ ;  /* 0x000077711e257816 */ /* 0x000fe400000000ff */
        /* <DEDUP_REMOVED lines=10> */
[C---:B------:R-:W-:Y:S02]  /*b4c0*/  PRMT R38, R34.reuse, 0x7770, RZ ;  /* 0x0000777022267816 */ /* 0x040fe400000000ff */
[C---:B------:R-:W-:Y:S02]  /*b4d0*/  PRMT R5, R34.reuse, 0x7771, RZ ;  /* 0x0000777122057816 */ /* 0x040fe400000000ff */
[----:B------:R-:W-:Y:S02]  /*b4e0*/  PRMT R4, R34, 0x7772, RZ ;  /* 0x0000777222047816 */ /* 0x000fe400000000ff */
[C---:B------:R-:W-:Y:S02]  /*b4f0*/  PRMT R42, R30.reuse, 0x7772, RZ ;  /* 0x000077721e2a7816 */ /* 0x040fe400000000ff */
[----:B------:R-:W-:-:S02]  /*b500*/  PRMT R7, R30, 0x7773, RZ ;  /* 0x000077731e077816 */ /* 0x000fc400000000ff */
[----:B------:R-:W-:Y:S02]  /*b510*/  PRMT R34, R34, 0x7773, RZ ;  /* 0x0000777322227816 */ /* 0x000fe400000000ff */
[----:B------:R-:W-:Y:S02]  /*b520*/  SEL R12, RZ, 0x1, !P6 ;  /* 0x00000001ff0c7807 */ /* 0x000fe40007000000 */
[----:B------:R-:W-:Y:S02]  /*b530*/  SEL R11, RZ, 0x1, !P1 ;  /* 0x00000001ff0b7807 */ /* 0x000fe40004800000 */
        /* <DEDUP_REMOVED lines=18> */
.L_x_3372:
[----:B------:R-:W-:Y:S02]  /*b660*/  PRMT R30, R44, 0x7610, R30 ;  /* 0x000076102c1e7816 */ /* 0x000fe4000000001e */
[----:B------:R-:W-:Y:S02]  /*b670*/  PRMT R43, R37, 0x7610, R43 ;  /* 0x00007610252b7816 */ /* 0x000fe4000000002b */
[----:B------:R-:W-:Y:S02]  /*b680*/  PRMT R37, R5, 0x7610, R37 ;  /* 0x0000761005257816 */ /* 0x000fe40000000025 */
[----:B------:R-:W-:-:S07]  /*b690*/  PRMT R44, R4, 0x7610, R44 ;  /* 0x00007610042c7816 */ /* 0x000fce000000002c */
.L_x_3371:
[----:B------:R-:W-:Y:S05]  /*b6a0*/  BSYNC B0 ;  /* 0x0000000000007941 */ /* 0x000fea0003800000 */
.L_x_3370:
        /* <DEDUP_REMOVED lines=8> */
[----:B------:R-:W-:-:S04]  /*b730*/  IADD3 R45, R41, R0, RZ ;  /* 0x00000000292d7210 */ /* 0x000fc80007ffe0ff */
[----:B------:R-:W-:Y:S02]  /*b740*/  ISETP.GE.U32.AND P1, PT, R45, R40, PT ;  /* 0x000000282d00720c */ /* 0x000fe40003f26070 */
[C---:B--2---:R-:W-:Y:S02]  /*b750*/  PRMT R28, R4.reuse, 0x7770, RZ ;  /* 0x00007770041c7816 */ /* 0x044fe400000000ff */
[C---:B------:R-:W-:Y:S02]  /*b760*/  PRMT R29, R4.reuse, 0x7771, RZ ;  /* 0x00007771041d7816 */ /* 0x040fe400000000ff */
[C---:B------:R-:W-:Y:S02]  /*b770*/  PRMT R30, R4.reuse, 0x7772, RZ ;  /* 0x00007772041e7816 */ /* 0x040fe400000000ff */
[----:B------:R-:W-:-:S05]  /*b780*/  PRMT R31, R4, 0x7773, RZ ;  /* 0x00007773041f7816 */ /* 0x000fca00000000ff */
        /* <DEDUP_REMOVED lines=13> */
[----:B------:R-:W-:-:S05]  /*b860*/  IMAD.IADD R5, R45, 0x1, R0 ;  /* 0x000000012d057824 */ /* 0x000fca00078e0200 */
[----:B------:R-:W-:-:S13]  /*b870*/  ISETP.GE.U32.AND P1, PT, R5, R40, PT ;  /* 0x000000280500720c */ /* 0x000fda0003f26070 */
[-C--:B------:R-:W-:Y:S02]  /*b880*/  @!P1 IMAD R4, R5, R6.reuse, RZ ;  /* 0x0000000605049224 */ /* 0x080fe400078e02ff */
[----:B------:R-:W-:-:S03]  /*b890*/  IMAD R6, R45, R6, RZ ;  /* 0x000000062d067224 */ /* 0x000fc600078e02ff */
[----:B------:R-:W-:Y:S02]  /*b8a0*/  @!P1 LOP3.LUT R5, R4, 0xfffffffc, RZ, 0xc0, !PT ;  /* 0xfffffffc04059812 */ /* 0x000fe400078ec0ff */
[----:B------:R-:W-:Y:S02]  /*b8b0*/  LOP3.LUT R7, R6, 0xfffffffc, RZ, 0xc0, !PT ;  /* 0xfffffffc06077812 */ /* 0x000fe400078ec0ff */
[----:B------:R-:W-:-:S04]  /*b8c0*/  @!P1 IADD3 R4, P2, R5, R16, RZ ;  /* 0x0000001005049210 */ /* 0x000fc80007f5e0ff */
[----:B------:R-:W-:Y:S02]  /*b8d0*/  @!P1 IADD3.X R5, RZ, R19, RZ, P2, !PT ;  /* 0x00000013ff059210 */ /* 0x000fe400017fe4ff */
[----:B------:R-:W-:-:S03]  /*b8e0*/  IADD3 R6, P2, R7, R16, RZ ;  /* 0x0000001007067210 */ /* 0x000fc60007f5e0ff */
[----:B------:R-:W2:Y:S02]  /*b8f0*/  @!P1 LDG.E R4, desc[UR58][R4.64] ;  /* 0x0000003a04049981 */ /* 0x000ea4000c1e1900 */
[----:B------:R-:W-:-:S06]  /*b900*/  IMAD.X R7, RZ, RZ, R19, P2 ;  /* 0x000000ffff077224 */ /* 0x000fcc00010e0613 */
[----:B------:R-:W3:Y:S01]  /*b910*/  LDG.E R7, desc[UR58][R6.64] ;  /* 0x0000003a06077981 */ /* 0x000ee2000c1e1900 */
[C---:B--2---:R-:W-:Y:S02]  /*b920*/  @!P1 PRMT R39, R4.reuse, 0x7772, RZ ;  /* 0x0000777204279816 */ /* 0x044fe400000000ff */
[C---:B------:R-:W-:Y:S02]  /*b930*/  @!P1 PRMT R42, R4.reuse, 0x7773, RZ ;  /* 0x00007773042a9816 */ /* 0x040fe400000000ff */
[C---:B------:R-:W-:Y:S02]  /*b940*/  @!P1 PRMT R16, R4.reuse, 0x7770, RZ ;  /* 0x0000777004109816 */ /* 0x040fe400000000ff */
[----:B------:R-:W-:Y:S02]  /*b950*/  @!P1 PRMT R19, R4, 0x7771, RZ ;  /* 0x0000777104139816 */ /* 0x000fe400000000ff */
[----:B------:R-:W-:Y:S02]  /*b960*/  @!P1 PRMT R44, R39, 0x7610, R44 ;  /* 0x00007610272c9816 */ /* 0x000fe4000000002c */
[----:B------:R-:W-:-:S02]  /*b970*/  @!P1 PRMT R34, R42, 0x7610, R34 ;  /* 0x000076102a229816 */ /* 0x000fc40000000022 */
[C---:B---3--:R-:W-:Y:S02]  /*b980*/  PRMT R39, R7.reuse, 0x7770, RZ ;  /* 0x0000777007277816 */ /* 0x048fe400000000ff */
[C---:B------:R-:W-:Y:S02]  /*b990*/  PRMT R43, R7.reuse, 0x7771, RZ ;  /* 0x00007771072b7816 */ /* 0x040fe400000000ff */
[----:B------:R-:W-:Y:S02]  /*b9a0*/  PRMT R42, R7, 0x7772, RZ ;  /* 0x00007772072a7816 */ /* 0x000fe400000000ff */
[----:B------:R-:W-:Y:S02]  /*b9b0*/  @!P1 PRMT R38, R16, 0x7610, R38 ;  /* 0x0000761010269816 */ /* 0x000fe40000000026 */
[----:B------:R-:W-:Y:S02]  /*b9c0*/  @!P1 PRMT R37, R19, 0x7610, R37 ;  /* 0x0000761013259816 */ /* 0x000fe40000000025 */
[----:B------:R-:W-:-:S07]  /*b9d0*/  PRMT R7, R7, 0x7773, RZ ;  /* 0x0000777307077816 */ /* 0x000fce00000000ff */
.L_x_3375:
[----:B------:R-:W-:Y:S05]  /*b9e0*/  BSYNC B0 ;  /* 0x0000000000007941 */ /* 0x000fea0003800000 */
.L_x_3374:
        /* <DEDUP_REMOVED lines=29> */
[----:B------:R-:W-:-:S02]  /*bbc0*/  SEL R8, RZ, 0x1, !P2 ;  /* 0x00000001ff087807 */ /* 0x000fc40005000000 */
[----:B------:R-:W-:Y:S02]  /*bbd0*/  SEL R20, RZ, 0x1, !P1 ;  /* 0x00000001ff147807 */ /* 0x000fe40004800000 */
[----:B------:R-:W-:-:S03]  /*bbe0*/  SEL R21, RZ, 0x1, !P0 ;  /* 0x00000001ff157807 */ /* 0x000fc60004000000 */
        /* <DEDUP_REMOVED lines=14> */
.L_x_3377:
[----:B------:R-:W-:Y:S05]  /*bcd0*/  BSYNC B0 ;  /* 0x0000000000007941 */ /* 0x000fea0003800000 */
.L_x_3376:
        /* <DEDUP_REMOVED lines=25> */
.L_x_3352:
        /* <DEDUP_REMOVED lines=38> */
.L_x_3381:
[C---:B------:R-:W-:Y:S01]  /*c0d0*/  LOP3.LUT R5, R29.reuse, 0xfffffffc, RZ, 0xc0, !PT ;  /* 0xfffffffc1d057812 */ /* 0x040fe200078ec0ff */
[----:B------:R-:W-:-:S03]  /*c0e0*/  IMAD.IADD R29, R29, 0x1, R0 ;  /* 0x000000011d1d7824 */ /* 0x000fc600078e0200 */
[----:B------:R-:W-:Y:S02]  /*c0f0*/  IADD3 R4, P0, R5, R16, RZ ;  /* 0x0000001005047210 */ /* 0x000fe40007f1e0ff */
[C---:B------:R-:W-:Y:S02]  /*c100*/  LOP3.LUT R7, R29.reuse, 0xfffffffc, RZ, 0xc0, !PT ;  /* 0xfffffffc1d077812 */ /* 0x040fe400078ec0ff */
[----:B------:R-:W-:Y:S01]  /*c110*/  IADD3 R29, R29, R0, RZ ;  /* 0x000000001d1d7210 */ /* 0x000fe20007ffe0ff */
[--C-:B------:R-:W-:Y:S01]  /*c120*/  IMAD.X R5, RZ, RZ, R19.reuse, P0 ;  /* 0x000000ffff057224 */ /* 0x100fe200000e0613 */
[-C--:B------:R-:W-:Y:S02]  /*c130*/  IADD3 R6, P0, R7, R16.reuse, RZ ;  /* 0x0000001007067210 */ /* 0x080fe40007f1e0ff */
[C---:B------:R-:W-:Y:S01]  /*c140*/  LOP3.LUT R31, R29.reuse, 0xfffffffc, RZ, 0xc0, !PT ;  /* 0xfffffffc1d1f7812 */ /* 0x040fe200078ec0ff */
[----:B------:R-:W-:Y:S01]  /*c150*/  IMAD.IADD R29, R29, 0x1, R0 ;  /* 0x000000011d1d7824 */ /* 0x000fe200078e0200 */
[----:B------:R0:W2:Y:S01]  /*c160*/  LDG.E R33, desc[UR58][R4.64] ;  /* 0x0000003a04217981 */ /* 0x0000a2000c1e1900 */
[----:B------:R-:W-:Y:S01]  /*c170*/  IMAD.X R7, RZ, RZ, R19, P0 ;  /* 0x000000ffff077224 */ /* 0x000fe200000e0613 */
[----:B------:R-:W-:-:S02]  /*c180*/  IADD3 R30, P0, R31, R16, RZ ;  /* 0x000000101f1e7210 */ /* 0x000fc40007f1e0ff */
[----:B------:R-:W-:Y:S02]  /*c190*/  LOP3.LUT R37, R29, 0xfffffffc, RZ, 0xc0, !PT ;  /* 0xfffffffc1d257812 */ /* 0x000fe400078ec0ff */
[----:B------:R-:W-:Y:S01]  /*c1a0*/  IADD3.X R31, RZ, R19, RZ, P0, !PT ;  /* 0x00000013ff1f7210 */ /* 0x000fe200007fe4ff */
[----:B------:R-:W3:Y:S01]  /*c1b0*/  LDG.E R6, desc[UR58][R6.64] ;  /* 0x0000003a06067981 */ /* 0x000ee2000c1e1900 */
[----:B------:R-:W-:-:S03]  /*c1c0*/  IADD3 R36, P0, R37, R16, RZ ;  /* 0x0000001025247210 */ /* 0x000fc60007f1e0ff */
[----:B------:R-:W4:Y:S02]  /*c1d0*/  LDG.E R30, desc[UR58][R30.64] ;  /* 0x0000003a1e1e7981 */ /* 0x000f24000c1e1900 */
[----:B------:R-:W-:-:S05]  /*c1e0*/  IMAD.X R37, RZ, RZ, R19, P0 ;  /* 0x000000ffff257224 */ /* 0x000fca00000e0613 */
[----:B------:R1:W5:Y:S01]  /*c1f0*/  LDG.E R4, desc[UR58][R36.64] ;  /* 0x0000003a24047981 */ /* 0x000362000c1e1900 */
[----:B------:R-:W-:-:S04]  /*c200*/  IMAD.IADD R29, R29, 0x1, R0 ;  /* 0x000000011d1d7824 */ /* 0x000fc800078e0200 */
[----:B0-----:R-:W-:-:S05]  /*c210*/  IMAD R5, R0, 0x3, R29 ;  /* 0x0000000300057824 */ /* 0x001fca00078e021d */
        /* <DEDUP_REMOVED lines=9> */
[C---:B---3--:R-:W-:Y:S02]  /*c2b0*/  PRMT R35, R6.reuse, 0x7770, RZ ;  /* 0x0000777006237816 */ /* 0x048fe400000000ff */
[C---:B------:R-:W-:Y:S02]  /*c2c0*/  PRMT R32, R6.reuse, 0x7771, RZ ;  /* 0x0000777106207816 */ /* 0x040fe400000000ff */
[----:B-1----:R-:W-:-:S02]  /*c2d0*/  PRMT R37, R6, 0x7772, RZ ;  /* 0x0000777206257816 */ /* 0x002fc400000000ff */
        /* <DEDUP_REMOVED lines=13> */
[C---:B-----5:R-:W-:Y:S02]  /*c3b0*/  PRMT R7, R4.reuse, 0x7770, RZ ;  /* 0x0000777004077816 */ /* 0x060fe400000000ff */
        /* <DEDUP_REMOVED lines=25> */
.L_x_3380:
        /* <DEDUP_REMOVED lines=8> */
.L_x_3379:
[----:B------:R-:W-:Y:S05]  /*c5d0*/  BSYNC B0 ;  /* 0x0000000000007941 */ /* 0x000fea0003800000 */
.L_x_3378:
[----:B------:R-:W-:Y:S01]  /*c5e0*/  ISETP.GE.U32.AND P0, PT, R29, R40, PT ;  /* 0x000000281d00720c */ /* 0x000fe20003f06070 */
[----:B------:R-:W-:-:S12]  /*c5f0*/  BSSY B0, `(.L_x_3382) ;  /* 0x000002e000007945 */ /* 0x000fd80003800000 */
[----:B------:R-:W-:Y:S05]  /*c600*/  @P0 BRA `(.L_x_3383) ;  /* 0x0000000000b00947 */ /* 0x000fea0003800000 */
        /* <DEDUP_REMOVED lines=22> */
[C---:B------:R-:W-:Y:S01]  /*c770*/  IMAD.IADD R5, R7.reuse, 0x1, R0 ;  /* 0x0000000107057824 */ /* 0x040fe200078e0200 */
[----:B------:R-:W-:-:S04]  /*c780*/  LOP3.LUT R7, R7, 0xfffffffc, RZ, 0xc0, !PT ;  /* 0xfffffffc07077812 */ /* 0x000fc800078ec0ff */
[----:B------:R-:W-:-:S13]  /*c790*/  ISETP.GE.U32.AND P1, PT, R5, R40, PT ;  /* 0x000000280500720c */ /* 0x000fda0003f26070 */
[----:B------:R-:W-:-:S04]  /*c7a0*/  @!P1 LOP3.LUT R5, R5, 0xfffffffc, RZ, 0xc0, !PT ;  /* 0xfffffffc05059812 */ /* 0x000fc800078ec0ff */
[----:B------:R-:W-:-:S05]  /*c7b0*/  @!P1 IADD3 R4, P2, R5, R16, RZ ;  /* 0x0000001005049210 */ /* 0x000fca0007f5e0ff */
[----:B------:R-:W-:Y:S01]  /*c7c0*/  @!P1 IMAD.X R5, RZ, RZ, R19, P2 ;  /* 0x000000ffff059224 */ /* 0x000fe200010e0613 */
[----:B------:R-:W-:-:S04]  /*c7d0*/  IADD3 R6, P2, R7, R16, RZ ;  /* 0x0000001007067210 */ /* 0x000fc80007f5e0ff */
[----:B------:R-:W2:Y:S01]  /*c7e0*/  @!P1 LDG.E R4, desc[UR58][R4.64] ;  /* 0x0000003a04049981 */ /* 0x000ea2000c1e1900 */
[----:B------:R-:W-:-:S05]  /*c7f0*/  IADD3.X R7, RZ, R19, RZ, P2, !PT ;  /* 0x00000013ff077210 */ /* 0x000fca00017fe4ff */
[----:B------:R-:W3:Y:S01]  /*c800*/  LDG.E R6, desc[UR58][R6.64] ;  /* 0x0000003a06067981 */ /* 0x000ee2000c1e1900 */
[C---:B--2---:R-:W-:Y:S02]  /*c810*/  @!P1 PRMT R38, R4.reuse, 0x7772, RZ ;  /* 0x0000777204269816 */ /* 0x044fe400000000ff */
[C---:B------:R-:W-:Y:S02]  /*c820*/  @!P1 PRMT R41, R4.reuse, 0x7773, RZ ;  /* 0x0000777304299816 */ /* 0x040fe400000000ff */
[C---:B------:R-:W-:Y:S02]  /*c830*/  @!P1 PRMT R16, R4.reuse, 0x7770, RZ ;  /* 0x0000777004109816 */ /* 0x040fe400000000ff */
[----:B------:R-:W-:Y:S02]  /*c840*/  @!P1 PRMT R19, R4, 0x7771, RZ ;  /* 0x0000777104139816 */ /* 0x000fe400000000ff */
[----:B------:R-:W-:Y:S02]  /*c850*/  @!P1 PRMT R45, R38, 0x7610, R45 ;  /* 0x00007610262d9816 */ /* 0x000fe4000000002d */
[----:B------:R-:W-:-:S02]  /*c860*/  @!P1 PRMT R44, R41, 0x7610, R44 ;  /* 0x00007610292c9816 */ /* 0x000fc4000000002c */
[----:B------:R-:W-:Y:S02]  /*c870*/  @!P1 PRMT R39, R16, 0x7610, R39 ;  /* 0x0000761010279816 */ /* 0x000fe40000000027 */
[----:B------:R-:W-:Y:S02]  /*c880*/  @!P1 PRMT R36, R19, 0x7610, R36 ;  /* 0x0000761013249816 */ /* 0x000fe40000000024 */
[C---:B---3--:R-:W-:Y:S02]  /*c890*/  PRMT R38, R6.reuse, 0x7770, RZ ;  /* 0x0000777006267816 */ /* 0x048fe400000000ff */
[C---:B------:R-:W-:Y:S02]  /*c8a0*/  PRMT R41, R6.reuse, 0x7771, RZ ;  /* 0x0000777106297816 */ /* 0x040fe400000000ff */
[C---:B------:R-:W-:Y:S02]  /*c8b0*/  PRMT R43, R6.reuse, 0x7772, RZ ;  /* 0x00007772062b7816 */ /* 0x040fe400000000ff */
[----:B------:R-:W-:-:S07]  /*c8c0*/  PRMT R42, R6, 0x7773, RZ ;  /* 0x00007773062a7816 */ /* 0x000fce00000000ff */
.L_x_3383:
[----:B------:R-:W-:Y:S05]  /*c8d0*/  BSYNC B0 ;  /* 0x0000000000007941 */ /* 0x000fea0003800000 */
.L_x_3382:
        /* <DEDUP_REMOVED lines=46> */
.L_x_3385:
[----:B------:R-:W-:Y:S05]  /*cbc0*/  BSYNC B0 ;  /* 0x0000000000007941 */ /* 0x000fea0003800000 */
.L_x_3384:
        /* <DEDUP_REMOVED lines=24> */
.L_x_3336:
[----:B------:R-:W-:Y:S05]  /*cd50*/  BSYNC B6 ;  /* 0x0000000000067941 */ /* 0x000fea0003800000 */
.L_x_3335:
        /* <DEDUP_REMOVED lines=18> */
.L_x_3389:
        /* <DEDUP_REMOVED lines=28> */
.L_x_3388:
[----:B------:R-:W-:Y:S05]  /*d040*/  BSYNC B0 ;  /* 0x0000000000007941 */ /* 0x000fea0003800000 */
.L_x_3387:
[----:B------:R-:W-:Y:S01]  /*d050*/  IMAD.MOV.U32 R4, RZ, RZ, R7 ;  /* 0x000000ffff047224 */ /* 0x000fe200078e0007 */
[----:B------:R-:W-:Y:S06]  /*d060*/  @P3 BRA `(.L_x_3389) ;  /* 0xfffffffc00843947 */ /* 0x000fec000383ffff */
.L_x_3386:
        /* <DEDUP_REMOVED lines=22> */
.L_x_3394:
        /* <DEDUP_REMOVED lines=25> */
.L_x_3393:
[----:B------:R-:W-:Y:S05]  /*d360*/  BSYNC B0 ;  /* 0x0000000000007941 */ /* 0x000fea0003800000 */
.L_x_3392:
[----:B------:R-:W-:-:S04]  /*d370*/  SHF.R.S32.HI R4, RZ, 0x1, R4 ;  /* 0x00000001ff047819 */ /* 0x000fc80000011404 */
[----:B------:R-:W-:-:S13]  /*d380*/  ISETP.GE.AND P0, PT, R4, 0x20, PT ;  /* 0x000000200400780c */ /* 0x000fda0003f06270 */
[----:B------:R-:W-:Y:S05]  /*d390*/  @P0 BRA `(.L_x_3394) ;  /* 0xfffffffc008c0947 */ /* 0x000fea000383ffff */
[----:B0-----:R-:W-:-:S07]  /*d3a0*/  IMAD.MOV.U32 R0, RZ, RZ, 0x20 ;  /* 0x00000020ff007424 */ /* 0x001fce00078e00ff */
.L_x_3391:
[----:B------:R-:W-:Y:S01]  /*d3b0*/  ISETP.GE.AND P0, PT, R0, 0x2, PT ;  /* 0x000000020000780c */ /* 0x000fe20003f06270 */
[----:B------:R-:W-:Y:S05]  /*d3c0*/  WARPSYNC.ALL ;  /* 0x0000000000007948 */ /* 0x000fea0003800000 */
[----:B------:R-:W-:Y:S07]  /*d3d0*/  BAR.SYNC.DEFER_BLOCKING 0x0 ;  /* 0x0000000000007b1d */ /* 0x000fee0000010000 */
[----:B------:R-:W-:Y:S05]  /*d3e0*/  @!P0 BRA `(.L_x_3390) ;  /* 0x0000000000848947 */ /* 0x000fea0003800000 */
[----:B------:R-:W-:-:S07]  /*d3f0*/  IMAD.MOV.U32 R3, RZ, RZ, 0x1 ;  /* 0x00000001ff037424 */ /* 0x000fce00078e00ff */
.L_x_3395:
[----:B------:R-:W-:Y:S02]  /*d400*/  LOP3.LUT R4, R26, 0xffff, RZ, 0xc0, !PT ;  /* 0x0000ffff1a047812 */ /* 0x000fe400078ec0ff */
[----:B------:R-:W-:Y:S02]  /*d410*/  LOP3.LUT R5, R25, 0xffff, RZ, 0xc0, !PT ;  /* 0x0000ffff19057812 */ /* 0x000fe400078ec0ff */
[----:B------:R-:W-:Y:S02]  /*d420*/  PRMT R4, R4, 0x8880, RZ ;  /* 0x0000888004047816 */ /* 0x000fe400000000ff */
[----:B------:R-:W-:Y:S02]  /*d430*/  LOP3.LUT R6, R19, 0xffff, RZ, 0xc0, !PT ;  /* 0x0000ffff13067812 */ /* 0x000fe400078ec0ff */
[----:B------:R-:W-:Y:S02]  /*d440*/  LOP3.LUT R7, R16, 0xffff, RZ, 0xc0, !PT ;  /* 0x0000ffff10077812 */ /* 0x000fe400078ec0ff */
[----:B------:R-:W-:Y:S01]  /*d450*/  PRMT R5, R5, 0x8880, RZ ;  /* 0x0000888005057816 */ /* 0x000fe200000000ff */
[----:B------:R-:W0:Y:S01]  /*d460*/  SHFL.DOWN PT, R4, R4, R3, 0x1f ;  /* 0x08001f0304047589 */ /* 0x000e2200000e0000 */
[----:B------:R-:W-:-:S02]  /*d470*/  PRMT R8, R6, 0x8880, RZ ;  /* 0x0000888006087816 */ /* 0x000fc400000000ff */
[----:B------:R-:W-:Y:S02]  /*d480*/  PRMT R12, R7, 0x8880, RZ ;  /* 0x00008880070c7816 */ /* 0x000fe400000000ff */
[----:B------:R-:W-:Y:S02]  /*d490*/  MOV R6, R5 ;  /* 0x0000000500067202 */ /* 0x000fe40000000f00 */
        /* <DEDUP_REMOVED lines=22> */
.L_x_3390:
        /* <DEDUP_REMOVED lines=279> */
.L_x_3396:
        /* <DEDUP_REMOVED lines=275> */
.L_x_3397:
[----:B------:R-:W-:Y:S02]  /*f8a0*/  IMAD.MOV.U32 R18, RZ, RZ, RZ ;  /* 0x000000ffff127224 */ /* 0x000fe400078e00ff */
[----:B------:R-:W-:Y:S01]  /*f8b0*/  IMAD.MOV.U32 R24, RZ, RZ, RZ ;  /* 0x000000ffff187224 */ /* 0x000fe200078e00ff */
[----:B------:R-:W-:Y:S06]  /*f8c0*/  @!P1 BRA `(.L_x_3398) ;  /* 0x0000001000489947 */ /* 0x000fec0003800000 */
[----:B0-----:R-:W-:Y:S01]  /*f8d0*/  IADD3 R5, R23, 0x2, RZ ;  /* 0x0000000217057810 */ /* 0x001fe20007ffe0ff */
        /* <DEDUP_REMOVED lines=273> */
.L_x_3398:
[----:B------:R-:W-:Y:S05]  /*109f0*/  @!P1 BRA `(.L_x_3399) ;  /* 0x0000001000489947 */ /* 0x000fea0003800000 */
        /* <DEDUP_REMOVED lines=274> */
.L_x_3399:
        /* <DEDUP_REMOVED lines=294> */
.L_x_3401:
        /* <DEDUP_REMOVED lines=275> */
.L_x_3402:
        /* <DEDUP_REMOVED lines=277> */
.L_x_3403:
        /* <DEDUP_REMOVED lines=275> */
.L_x_3404:
        /* <DEDUP_REMOVED lines=14> */
.L_x_3406:
[----:B------:R-:W-:Y:S05]  /*16210*/  BSYNC B0 ;  /* 0x0000000000007941 */ /* 0x000fea0003800000 */
.L_x_3405:
        /* <DEDUP_REMOVED lines=17> */
.L_x_3408:
[----:B------:R-:W-:Y:S05]  /*16330*/  BSYNC B0 ;  /* 0x0000000000007941 */ /* 0x000fea0003800000 */
.L_x_3407:
        /* <DEDUP_REMOVED lines=35> */
.L_x_3410:
[----:B------:R-:W-:Y:S05]  /*16570*/  BSYNC B0 ;  /* 0x0000000000007941 */ /* 0x000fea0003800000 */
.L_x_3409:
        /* <DEDUP_REMOVED lines=38> */
.L_x_3415:
        /* <DEDUP_REMOVED lines=18> */
.L_x_3414:
[----:B------:R-:W-:Y:S05]  /*16900*/  BRA `(.L_x_3413) ;  /* 0x0000000000847947 */ /* 0x000fea0003800000 */
.L_x_3412:
        /* <DEDUP_REMOVED lines=15> */
.L_x_3416:
        /* <DEDUP_REMOVED lines=18> */
.L_x_3413:
[----:B------:R-:W-:Y:S05]  /*16b20*/  BSYNC B0 ;  /* 0x0000000000007941 */ /* 0x000fea0003800000 */
.L_x_3411:
        /* <DEDUP_REMOVED lines=14> */
.L_x_3420:
        /* <DEDUP_REMOVED lines=27> */
.L_x_3419:
[----:B------:R-:W-:Y:S05]  /*16dc0*/  BSYNC B0 ;  /* 0x0000000000007941 */ /* 0x000fea0003800000 */
.L_x_3418:
[----:B------:R-:W-:Y:S01]  /*16dd0*/  IMAD.MOV.U32 R6, RZ, RZ, R9 ;  /* 0x000000ffff067224 */ /* 0x000fe200078e0009 */
[----:B------:R-:W-:Y:S06]  /*16de0*/  @P4 BRA `(.L_x_3420) ;  /* 0xfffffffc00884947 */ /* 0x000fec000383ffff */
.L_x_3417:
[----:B------:R-:W-:Y:S02]  /*16df0*/  ULDC UR4, c[0x0][0x22c] ;  /* 0x00008b0000047ab9 */ /* 0x000fe40000000800 */
[----:B------:R-:W-:-:S13]  /*16e00*/  ISETP.NE.AND P0, PT, RZ, UR4, PT ;  /* 0x00000004ff007c0c */ /* 0x000fda000bf05270 */
[----:B------:R-:W-:Y:S05]  /*16e10*/  @!P0 BRA `(.L_x_3421) ;  /* 0x0000000400348947 */ /* 0x000fea0003800000 */
[----:B------:R-:W-:Y:S02]  /*16e20*/  ISETP.GT.AND P0, PT, R3, 0x20, PT ;  /* 0x000000200300780c */ /* 0x000fe40003f04270 */
[----:B------:R-:W-:-:S11]  /*16e30*/  MOV R6, R3 ;  /* 0x0000000300067202 */ /* 0x000fd60000000f00 */
[----:B------:R-:W-:Y:S05]  /*16e40*/  @!P0 BRA `(.L_x_3422) ;  /* 0x0000000000988947 */ /* 0x000fea0003800000 */
[----:B------:R-:W-:-:S04]  /*16e50*/  PRMT R6, R25, 0x7604, R26 ;  /* 0x0000760419067816 */ /* 0x000fc8000000001a */
[----:B0-----:R-:W-:Y:S02]  /*16e60*/  PRMT R7, R19, 0x7054, R6 ;  /* 0x0000705413077816 */ /* 0x001fe40000000006 */
[----:B------:R-:W-:Y:S02]  /*16e70*/  LEA.HI R6, R3, R3, RZ, 0x1 ;  /* 0x0000000303067211 */ /* 0x000fe400078f08ff */
[----:B------:R-:W-:Y:S02]  /*16e80*/  PRMT R9, R16, 0x654, R7 ;  /* 0x0000065410097816 */ /* 0x000fe40000000007 */
[----:B------:R-:W-:Y:S01]  /*16e90*/  SHF.R.S32.HI R7, RZ, 0x1, R6 ;  /* 0x00000001ff077819 */ /* 0x000fe20000011406 */
[----:B------:R-:W-:Y:S02]  /*16ea0*/  IMAD.MOV.U32 R6, RZ, RZ, 0x20 ;  /* 0x00000020ff067424 */ /* 0x000fe400078e00ff */
[----:B------:R1:W-:Y:S01]  /*16eb0*/  STS [R0], R9 ;  /* 0x0000000900007388 */ /* 0x0003e20000000800 */
[----:B------:R-:W-:-:S13]  /*16ec0*/  ISETP.GE.AND P0, PT, R7, 0x20, PT ;  /* 0x000000200700780c */ /* 0x000fda0003f06270 */
[----:B-1----:R-:W-:Y:S05]  /*16ed0*/  @!P0 BRA `(.L_x_3422) ;  /* 0x0000000000748947 */ /* 0x002fea0003800000 */
.L_x_3425:
        /* <DEDUP_REMOVED lines=24> */
.L_x_3424:
[----:B------:R-:W-:Y:S05]  /*17060*/  BSYNC B0 ;  /* 0x0000000000007941 */ /* 0x000fea0003800000 */
.L_x_3423:
[----:B------:R-:W-:-:S04]  /*17070*/  SHF.R.S32.HI R7, RZ, 0x1, R7 ;  /* 0x00000001ff077819 */ /* 0x000fc80000011407 */
[----:B------:R-:W-:-:S13]  /*17080*/  ISETP.GE.AND P0, PT, R7, 0x20, PT ;  /* 0x000000200700780c */ /* 0x000fda0003f06270 */
[----:B------:R-:W-:Y:S05]  /*17090*/  @P0 BRA `(.L_x_3425) ;  /* 0xfffffffc00900947 */ /* 0x000fea000383ffff */
[----:B------:R-:W-:-:S07]  /*170a0*/  IMAD.MOV.U32 R6, RZ, RZ, 0x20 ;  /* 0x00000020ff067424 */ /* 0x000fce00078e00ff */
.L_x_3422:
[----:B------:R-:W-:Y:S01]  /*170b0*/  BAR.SYNC.DEFER_BLOCKING 0x0 ;  /* 0x0000000000007b1d */ /* 0x000fe20000010000 */
[----:B------:R-:W-:-:S13]  /*170c0*/  ISETP.GE.AND P0, PT, R6, 0x2, PT ;  /* 0x000000020600780c */ /* 0x000fda0003f06270 */
[----:B------:R-:W-:Y:S05]  /*170d0*/  @!P0 BRA `(.L_x_3421) ;  /* 0x0000000000848947 */ /* 0x000fea0003800000 */
[----:B------:R-:W-:-:S07]  /*170e0*/  IMAD.MOV.U32 R3, RZ, RZ, 0x1 ;  /* 0x00000001ff037424 */ /* 0x000fce00078e00ff */
.L_x_3426:
[----:B0-----:R-:W-:Y:S02]  /*170f0*/  LOP3.LUT R0, R26, 0xffff, RZ, 0xc0, !PT ;  /* 0x0000ffff1a007812 */ /* 0x001fe400078ec0ff */
        /* <DEDUP_REMOVED lines=31> */
.L_x_3421:
        /* <DEDUP_REMOVED lines=21> */
.L_x_3428:
        /* <DEDUP_REMOVED lines=21> */
.L_x_3430:
        /* <DEDUP_REMOVED lines=24> */
.L_x_3431:
        /* <DEDUP_REMOVED lines=24> */
.L_x_3432:
        /* <DEDUP_REMOVED lines=24> */
.L_x_3433:
[----:B------:R-:W-:Y:S01]  /*17a10*/  ULDC.64 UR4, c[0x0][0x5e8] ;  /* 0x00017a0000047ab9 */ /* 0x000fe20000000a00 */
[----:B------:R-:W-:Y:S02]  /*17a20*/  LOP3.LUT P0, RZ, R16, 0xff, RZ, 0xc0, !PT ;  /* 0x000000ff10ff7812 */ /* 0x000fe4000780c0ff */
[----:B------:R-:W-:Y:S02]  /*17a30*/  IADD3 R18, P1, R18, UR4, RZ ;  /* 0x0000000412127c10 */ /* 0x000fe4000ff3e0ff */
[----:B0-----:R-:W-:-:S03]  /*17a40*/  SEL R3, RZ, 0x1, !P0 ;  /* 0x00000001ff037807 */ /* 0x001fc60004000000 */
[----:B------:R-:W-:-:S05]  /*17a50*/  IMAD.X R19, RZ, RZ, UR5, P1 ;  /* 0x00000005ff137e24 */ /* 0x000fca00088e06ff */
[----:B------:R-:W-:Y:S01]  /*17a60*/  STG.E.U8 desc[UR58][R18.64], R3 ;  /* 0x0000000312007986 */ /* 0x000fe2000c10113a */
[----:B------:R-:W-:Y:S05]  /*17a70*/  EXIT ;  /* 0x000000000000794d */ /* 0x000fea0003800000 */
.L_x_3429:
[----:B------:R-:W-:Y:S04]  /*17a80*/  STG.E.U8 desc[UR58][R4.64], R26 ;  /* 0x0000001a04007986 */ /* 0x000fe8000c10113a */
[----:B------:R-:W-:Y:S04]  /*17a90*/  STG.E.U8 desc[UR58][R4.64+0x1], R25 ;  /* 0x0000011904007986 */ /* 0x000fe8000c10113a */
[----:B------:R-:W-:Y:S04]  /*17aa0*/  STG.E.U8 desc[UR58][R4.64+0x2], R19 ;  /* 0x0000021304007986 */ /* 0x000fe8000c10113a */
[----:B------:R-:W-:Y:S01]  /*17ab0*/  STG.E.U8 desc[UR58][R4.64+0x3], R16 ;  /* 0x0000031004007986 */ /* 0x000fe2000c10113a */
[----:B------:R-:W-:Y:S05]  /*17ac0*/  EXIT ;  /* 0x000000000000794d */ /* 0x000fea0003800000 */
.L_x_3427:
[----:B------:R-:W-:Y:S01]  /*17ad0*/  ISETP.NE.AND P0, PT, RZ, UR36, PT ;  /* 0x00000024ff007c0c */ /* 0x000fe2000bf05270 */
[----:B------:R-:W-:Y:S02]  /*17ae0*/  ULDC.64 UR4, c[0x0][0x5e8] ;  /* 0x00017a0000047ab9 */ /* 0x000fe40000000a00 */
[----:B------:R-:W-:Y:S02]  /*17af0*/  IADD3 R4, P2, R23, UR4, RZ ;  /* 0x0000000417047c10 */ /* 0x000fe4000ff5e0ff */
[----:B------:R-:W-:Y:S02]  /*17b00*/  IADD3 R6, P3, R22, UR4, RZ ;  /* 0x0000000416067c10 */ /* 0x000fe4000ff7e0ff */
[----:B------:R-:W-:Y:S01]  /*17b10*/  IADD3 R2, P1, R24, UR4, RZ ;  /* 0x0000000418027c10 */ /* 0x000fe2000ff3e0ff */
[----:B------:R-:W-:Y:S01]  /*17b20*/  IMAD.X R5, RZ, RZ, UR5, P2 ;  /* 0x00000005ff057e24 */ /* 0x000fe200090e06ff */
[----:B------:R-:W-:Y:S01]  /*17b30*/  IADD3 R8, P4, R18, UR4, RZ ;  /* 0x0000000412087c10 */ /* 0x000fe2000ff9e0ff */
[----:B0-----:R-:W-:Y:S01]  /*17b40*/  IMAD.X R7, RZ, RZ, UR5, P3 ;  /* 0x00000005ff077e24 */ /* 0x001fe200098e06ff */
        /* <DEDUP_REMOVED lines=41> */
.L_x_3435:
        /* <DEDUP_REMOVED lines=24> */
.L_x_3436:
        /* <DEDUP_REMOVED lines=24> */
.L_x_3437:
        /* <DEDUP_REMOVED lines=24> */
.L_x_3438:
[----:B------:R-:W-:Y:S01]  /*18260*/  ULDC.64 UR4, c[0x0][0x5e8] ;  /* 0x00017a0000047ab9 */ /* 0x000fe20000000a00 */
[----:B------:R-:W-:Y:S02]  /*18270*/  LOP3.LUT P0, RZ, R16, 0xff, RZ, 0xc0, !PT ;  /* 0x000000ff10ff7812 */ /* 0x000fe4000780c0ff */
[----:B------:R-:W-:Y:S02]  /*18280*/  IADD3 R18, P1, R18, UR4, RZ ;  /* 0x0000000412127c10 */ /* 0x000fe4000ff3e0ff */
[----:B0-----:R-:W-:-:S03]  /*18290*/  SEL R3, RZ, 0x1, !P0 ;  /* 0x00000001ff037807 */ /* 0x001fc60004000000 */
[----:B------:R-:W-:-:S05]  /*182a0*/  IMAD.X R19, RZ, RZ, UR5, P1 ;  /* 0x00000005ff137e24 */ /* 0x000fca00088e06ff */
[----:B------:R-:W-:Y:S01]  /*182b0*/  STG.E.U8 desc[UR58][R18.64], R3 ;  /* 0x0000000312007986 */ /* 0x000fe2000c10113a */
[----:B------:R-:W-:Y:S05]  /*182c0*/  EXIT ;  /* 0x000000000000794d */ /* 0x000fea0003800000 */
.L_x_3434:
        /* <DEDUP_REMOVED lines=13> */
.L_x_3400:
        /* <DEDUP_REMOVED lines=31> */
.L_x_3440:
        /* <DEDUP_REMOVED lines=21> */
.L_x_3442:
        /* <DEDUP_REMOVED lines=24> */
.L_x_3443:
        /* <DEDUP_REMOVED lines=24> */
.L_x_3444:
        /* <DEDUP_REMOVED lines=24> */
.L_x_3445:
[----:B------:R-:W-:Y:S01]  /*18b60*/  ULDC.64 UR4, c[0x0][0x5e8] ;  /* 0x00017a0000047ab9 */ /* 0x000fe20000000a00 */
[----:B------:R-:W-:Y:S02]  /*18b70*/  LOP3.LUT P0, RZ, R16, 0xff, RZ, 0xc0, !PT ;  /* 0x000000ff10ff7812 */ /* 0x000fe4000780c0ff */
[----:B------:R-:W-:Y:S02]  /*18b80*/  IADD3 R18, P1, R18, UR4, RZ ;  /* 0x0000000412127c10 */ /* 0x000fe4000ff3e0ff */
[----:B0-----:R-:W-:-:S03]  /*18b90*/  SEL R3, RZ, 0x1, !P0 ;  /* 0x00000001ff037807 */ /* 0x001fc60004000000 */
[----:B------:R-:W-:-:S05]  /*18ba0*/  IMAD.X R19, RZ, RZ, UR5, P1 ;  /* 0x00000005ff137e24 */ /* 0x000fca00088e06ff */
[----:B------:R-:W-:Y:S01]  /*18bb0*/  STG.E.U8 desc[UR58][R18.64], R3 ;  /* 0x0000000312007986 */ /* 0x000fe2000c10113a */
[----:B------:R-:W-:Y:S05]  /*18bc0*/  EXIT ;  /* 0x000000000000794d */ /* 0x000fea0003800000 */
.L_x_3441:
[----:B------:R-:W-:Y:S04]  /*18bd0*/  STG.E.U8 desc[UR58][R4.64], R26 ;  /* 0x0000001a04007986 */ /* 0x000fe8000c10113a */
[----:B------:R-:W-:Y:S04]  /*18be0*/  STG.E.U8 desc[UR58][R4.64+0x1], R25 ;  /* 0x0000011904007986 */ /* 0x000fe8000c10113a */
[----:B------:R-:W-:Y:S04]  /*18bf0*/  STG.E.U8 desc[UR58][R4.64+0x2], R19 ;  /* 0x0000021304007986 */ /* 0x000fe8000c10113a */
[----:B------:R-:W-:Y:S01]  /*18c00*/  STG.E.U8 desc[UR58][R4.64+0x3], R16 ;  /* 0x0000031004007986 */ /* 0x000fe2000c10113a */
[----:B------:R-:W-:Y:S05]  /*18c10*/  EXIT ;  /* 0x000000000000794d */ /* 0x000fea0003800000 */
.L_x_3439:
[----:B0-----:R-:W-:Y:S01]  /*18c20*/  ISETP.NE.AND P0, PT, R0, RZ, PT ;  /* 0x000000ff0000720c */ /* 0x001fe20003f05270 */
        /* <DEDUP_REMOVED lines=48> */
.L_x_3447:
        /* <DEDUP_REMOVED lines=24> */
.L_x_3448:
        /* <DEDUP_REMOVED lines=24> */
.L_x_3449:
        /* <DEDUP_REMOVED lines=24> */
.L_x_3450:
[----:B------:R-:W-:Y:S01]  /*193b0*/  ULDC.64 UR4, c[0x0][0x5e8] ;  /* 0x00017a0000047ab9 */ /* 0x000fe20000000a00 */
[----:B------:R-:W-:Y:S02]  /*193c0*/  LOP3.LUT P0, RZ, R16, 0xff, RZ, 0xc0, !PT ;  /* 0x000000ff10ff7812 */ /* 0x000fe4000780c0ff */
[----:B------:R-:W-:Y:S02]  /*193d0*/  IADD3 R18, P1, R18, UR4, RZ ;  /* 0x0000000412127c10 */ /* 0x000fe4000ff3e0ff */
[----:B0-----:R-:W-:-:S03]  /*193e0*/  SEL R3, RZ, 0x1, !P0 ;  /* 0x00000001ff037807 */ /* 0x001fc60004000000 */
[----:B------:R-:W-:-:S05]  /*193f0*/  IMAD.X R19, RZ, RZ, UR5, P1 ;  /* 0x00000005ff137e24 */ /* 0x000fca00088e06ff */
[----:B------:R-:W-:Y:S01]  /*19400*/  STG.E.U8 desc[UR58][R18.64], R3 ;  /* 0x0000000312007986 */ /* 0x000fe2000c10113a */
[----:B------:R-:W-:Y:S05]  /*19410*/  EXIT ;  /* 0x000000000000794d */ /* 0x000fea0003800000 */
.L_x_3446:
        /* <DEDUP_REMOVED lines=13> */
.L_x_3451:
        /* <DEDUP_REMOVED lines=9> */
.L_x_7568:


//--------------------- .text._ZN2at6native13reduce_kernelILi512ELi1ENS0_8ReduceOpIhNS0_14func_wrapper_tIbZZZNS0_14or_kernel_cudaERNS_14TensorIteratorEENKUlvE_clEvENKUlvE_clEvEUlbhE_EEjbLi4ELi4EEEEEvT1_ --------------------------
	.section	.text._ZN2at6native13reduce_kernelILi512ELi1ENS0_8ReduceOpIhNS0_14func_wrapper_tIbZZZNS0_14or_kernel_cudaERNS_14TensorIteratorEENKUlvE_clEvENKUlvE_clEvEUlbhE_EEjbLi4ELi4EEEEEvT1_,"ax",@progbits
	.align	128
        .global         _ZN2at6native13reduce_kernelILi512ELi1ENS0_8ReduceOpIhNS0_14func_wrapper_tIbZZZNS0_14or_kernel_cudaERNS_14TensorIteratorEENKUlvE_clEvENKUlvE_clEvEUlbhE_EEjbLi4ELi4EEEEEvT1_
        .type           _ZN2at6native13reduce_kernelILi512ELi1ENS0_8ReduceOpIhNS0_14func_wrapper_tIbZZZNS0_14or_kernel_cudaERNS_14TensorIteratorEENKUlvE_clEvENKUlvE_clEvEUlbhE_EEjbLi4ELi4EEEEEvT1_,@function
        .size           _ZN2at6native13reduce_kernelILi512ELi1ENS0_8ReduceOpIhNS0_14func_wrapper_tIbZZZNS0_14or_kernel_cudaERNS_14TensorIteratorEENKUlvE_clEvENKUlvE_clEvEUlbhE_EEjbLi4ELi4EEEEEvT1_,(.L_x_7569 - _ZN2at6native13reduce_kernelILi512ELi1ENS0_8ReduceOpIhNS0_14func_wrapper_tIbZZZNS0_14or_kernel_cudaERNS_14TensorIteratorEENKUlvE_clEvENKUlvE_clEvEUlbhE_EEjbLi4ELi4EEEEEvT1_)
        .other          _ZN2at6native13reduce_kernelILi512ELi1ENS0_8ReduceOpIhNS0_14func_wrapper_tIbZZZNS0_14or_kernel_cudaERNS_14TensorIteratorEENKUlvE_clEvENKUlvE_clEvEUlbhE_EEjbLi4ELi4EEEEEvT1_,@"STO_CUDA_ENTRY STV_DEFAULT"
_ZN2at6native13reduce_kernelILi512ELi1ENS0_8ReduceOpIhNS0_14func_wrapper_tIbZZZNS0_14or_kernel_cudaERNS_14TensorIteratorEENKUlvE_clEvENKUlvE_clEvEUlbhE_EEjbLi4ELi4EEEEEvT1_:
.text._ZN2at6native13reduce_kernelILi512ELi1ENS0_8ReduceOpIhNS0_14func_wrapper_tIbZZZNS0_14or_kernel_cudaERNS_14TensorIteratorEENKUlvE_clEvENKUlvE_clEvEUlbhE_EEjbLi4ELi4EEEEEvT1_:
        /* <DEDUP_REMOVED lines=286> */
.L_x_3452:
        /* <DEDUP_REMOVED lines=49> */
.L_x_3461:
[----:B------:R-:W-:Y:S05]  /*14f0*/  BSYNC B3 ;  /* 0x0000000000037941 */ /* 0x000fea0003800000 */
.L_x_3460:
        /* <DEDUP_REMOVED lines=11> */
.L_x_3459:
[----:B------:R-:W-:Y:S05]  /*15b0*/  BSYNC B2 ;  /* 0x0000000000027941 */ /* 0x000fea0003800000 */
.L_x_3458:
[----:B------:R-:W-:Y:S02]  /*15c0*/  IADD3 R7, P0, P1, R7, 0x4, R12 ;  /* 0x0000000407077810 */ /* 0x000fe4000791e00c */
[----:B------:R-:W-:Y:S02]  /*15d0*/  IADD3 R5, R13, -0x4, R10 ;  /* 0xfffffffc0d057810 */ /* 0x000fe40007ffe00a */
[----:B------:R-:W-:-:S09]  /*15e0*/  IADD3.X R8, R8, RZ, R17, P0, P1 ;  /* 0x000000ff08087210 */ /* 0x000fd200007e2411 */
.L_x_3457:
[----:B------:R-:W-:Y:S05]  /*15f0*/  BSYNC B1 ;  /* 0x0000000000017941 */ /* 0x000fea0003800000 */
.L_x_3456:
        /* <DEDUP_REMOVED lines=14> */
.L_x_3464:
        /* <DEDUP_REMOVED lines=19> */
.L_x_3463:
[----:B------:R-:W-:Y:S05]  /*1810*/  BSYNC B1 ;  /* 0x0000000000017941 */ /* 0x000fea0003800000 */
.L_x_3462:
        /* <DEDUP_REMOVED lines=8> */
.L_x_3466:
[----:B------:R-:W-:Y:S05]  /*18a0*/  BSYNC B1 ;  /* 0x0000000000017941 */ /* 0x000fea0003800000 */
.L_x_3465:
        /* <DEDUP_REMOVED lines=13> */
.L_x_3468:
[----:B------:R-:W-:Y:S05]  /*1980*/  BSYNC B1 ;  /* 0x0000000000017941 */ /* 0x000fea0003800000 */
.L_x_3467:
[----:B------:R-:W-:-:S04]  /*1990*/  LOP3.LUT P0, RZ, R7, 0xff, R4, 0xc8, !PT ;  /* 0x000000ff07ff7812 */ /* 0x000fc8000780c804 */
[----:B------:R-:W-:-:S04]  /*19a0*/  SEL R3, RZ, 0x1, !P0 ;  /* 0x00000001ff037807 */ /* 0x000fc80004000000 */
[----:B------:R-:W-:-:S04]  /*19b0*/  LOP3.LUT P0, RZ, R6, 0xff, R3, 0xc8, !PT ;  /* 0x000000ff06ff7812 */ /* 0x000fc8000780c803 */
[----:B------:R-:W-:-:S04]  /*19c0*/  SEL R3, RZ, 0x1, !P0 ;  /* 0x00000001ff037807 */ /* 0x000fc80004000000 */
[----:B------:R-:W-:-:S04]  /*19d0*/  LOP3.LUT P0, RZ, R10, 0xff, R3, 0xc8, !PT ;  /* 0x000000ff0aff7812 */ /* 0x000fc8000780c803 */
[----:B------:R-:W-:Y:S01]  /*19e0*/  SEL R17, RZ, 0x1, !P0 ;  /* 0x00000001ff117807 */ /* 0x000fe20004000000 */
[----:B------:R-:W-:Y:S08]  /*19f0*/  BRA `(.L_x_3454) ;  /* 0x0000009800287947 */ /* 0x000ff00003800000 */
.L_x_3455:
        /* <DEDUP_REMOVED lines=24> */
.L_x_3478:
        /* <DEDUP_REMOVED lines=295> */
.L_x_3474:
        /* <DEDUP_REMOVED lines=251> */
.L_x_3475:
        /* <DEDUP_REMOVED lines=251> */
.L_x_3476:
        /* <DEDUP_REMOVED lines=249> */
.L_x_3477:
        /* <DEDUP_REMOVED lines=18> */
.L_x_3473:
[----:B--2---:R-:W-:-:S07]  /*5e00*/  PRMT R25, R19, 0x7610, R25 ;  /* 0x0000761013197816 */ /* 0x004fce0000000019 */
.L_x_3472:
[----:B------:R-:W-:Y:S05]  /*5e10*/  BSYNC B1 ;  /* 0x0000000000017941 */ /* 0x000fea0003800000 */
.L_x_3471:
        /* <DEDUP_REMOVED lines=280> */
.L_x_3481:
        /* <DEDUP_REMOVED lines=281> */
.L_x_3482:
        /* <DEDUP_REMOVED lines=280> */
.L_x_3483:
        /* <DEDUP_REMOVED lines=280> */
.L_x_3484:
[----:B------:R-:W-:-:S04]  /*a430*/  IADD3 R16, P1, P2, R24, R16, R7 ;  /* 0x0000001018107210 */ /* 0x000fc80007a3e007 */
[----:B------:R-:W-:-:S05]  /*a440*/  IADD3.X R17, RZ, R17, R8, P1, P2 ;  /* 0x00000011ff117210 */ /* 0x000fca0000fe4408 */
[----:B------:R1:W5:Y:S04]  /*a450*/  LDG.E.U8 R25, desc[UR36][R16.64] ;  /* 0x0000002410197981 */ /* 0x000368000c1e1100 */
.L_x_3480:
[----:B------:R-:W-:Y:S05]  /*a460*/  BSYNC B1 ;  /* 0x0000000000017941 */ /* 0x000fea0003800000 */
.L_x_3479:
        /* <DEDUP_REMOVED lines=19> */
.L_x_3486:
[----:B------:R-:W-:Y:S05]  /*a5a0*/  BSYNC B1 ;  /* 0x0000000000017941 */ /* 0x000fea0003800000 */
.L_x_3485:
[----:B------:R-:W-:-:S04]  /*a5b0*/  LOP3.LUT P0, RZ, R3, 0xff, R0, 0xc8, !PT ;  /* 0x000000ff03ff7812 */ /* 0x000fc8000780c800 */
[----:B------:R-:W-:-:S04]  /*a5c0*/  SEL R3, RZ, 0x1, !P0 ;  /* 0x00000001ff037807 */ /* 0x000fc80004000000 */
[----:B------:R-:W-:-:S04]  /*a5d0*/  LOP3.LUT P0, RZ, R2, 0xff, R3, 0xc8, !PT ;  /* 0x000000ff02ff7812 */ /* 0x000fc8000780c803 */
[----:B------:R-:W-:-:S04]  /*a5e0*/  SEL R3, RZ, 0x1, !P0 ;  /* 0x00000001ff037807 */ /* 0x000fc80004000000 */
[----:B------:R-:W-:-:S04]  /*a5f0*/  LOP3.LUT P0, RZ, R4, 0xff, R3, 0xc8, !PT ;  /* 0x000000ff04ff7812 */ /* 0x000fc8000780c803 */
[----:B-1----:R-:W-:Y:S01]  /*a600*/  SEL R17, RZ, 0x1, !P0 ;  /* 0x00000001ff117807 */ /* 0x002fe20004000000 */
[----:B------:R-:W-:Y:S08]  /*a610*/  BRA `(.L_x_3454) ;  /* 0x0000000c00207947 */ /* 0x000ff00003800000 */
.L_x_3470:
        /* <DEDUP_REMOVED lines=10> */
.L_x_3490:
        /* <DEDUP_REMOVED lines=33> */
.L_x_3489:
[----:B------:R-:W-:Y:S02]  /*a8d0*/  PRMT R17, R3, 0x7610, R17 ;  /* 0x0000761003117816 */ /* 0x000fe40000000011 */
[----:B------:R-:W-:-:S07]  /*a8e0*/  PRMT R16, R12, 0x7610, R16 ;  /* 0x000076100c107816 */ /* 0x000fce0000000010 */
.L_x_3488:
[----:B------:R-:W-:Y:S05]  /*a8f0*/  BSYNC B1 ;  /* 0x0000000000017941 */ /* 0x000fea0003800000 */
.L_x_3487:
        /* <DEDUP_REMOVED lines=28> */
.L_x_3492:
[----:B------:R-:W-:Y:S05]  /*aac0*/  BSYNC B1 ;  /* 0x0000000000017941 */ /* 0x000fea0003800000 */
.L_x_3491:
        /* <DEDUP_REMOVED lines=19> */
.L_x_3494:
[----:B------:R-:W-:Y:S05]  /*ac00*/  BSYNC B1 ;  /* 0x0000000000017941 */ /* 0x000fea0003800000 */
.L_x_3493:
[----:B------:R-:W-:-:S04]  /*ac10*/  LOP3.LUT P0, RZ, R11, 0xff, R22, 0xc8, !PT ;  /* 0x000000ff0bff7812 */ /* 0x000fc8000780c816 */
[----:B0-----:R-:W-:-:S04]  /*ac20*/  SEL R3, RZ, 0x1, !P0 ;  /* 0x00000001ff037807 */ /* 0x001fc80004000000 */
[----:B------:R-:W-:-:S04]  /*ac30*/  LOP3.LUT P0, RZ, R0, 0xff, R3, 0xc8, !PT ;  /* 0x000000ff00ff7812 */ /* 0x000fc8000780c803 */
[----:B------:R-:W-:-:S04]  /*ac40*/  SEL R3, RZ, 0x1, !P0 ;  /* 0x00000001ff037807 */ /* 0x000fc80004000000 */
[----:B------:R-:W-:-:S04]  /*ac50*/  LOP3.LUT P0, RZ, R4, 0xff, R3, 0xc8, !PT ;  /* 0x000000ff04ff7812 */ /* 0x000fc8000780c803 */
[----:B-----5:R-:W-:Y:S01]  /*ac60*/  SEL R17, RZ, 0x1, !P0 ;  /* 0x00000001ff117807 */ /* 0x020fe20004000000 */
[----:B------:R-:W-:Y:S08]  /*ac70*/  BRA `(.L_x_3454) ;  /* 0x0000000400887947 */ /* 0x000ff00003800000 */
.L_x_3469:
        /* <DEDUP_REMOVED lines=14> */
.L_x_3498:
        /* <DEDUP_REMOVED lines=29> */
.L_x_3497:
[----:B------:R-:W-:Y:S02]  /*af30*/  PRMT R16, R2, 0x7610, R16 ;  /* 0x0000761002107816 */ /* 0x000fe40000000010 */
[----:B------:R-:W-:Y:S02]  /*af40*/  PRMT R17, R5, 0x7610, R17 ;  /* 0x0000761005117816 */ /* 0x000fe40000000011 */
[----:B------:R-:W-:-:S07]  /*af50*/  PRMT R13, R23, 0x7610, R13 ;  /* 0x00007610170d7816 */ /* 0x000fce000000000d */
.L_x_3496:
[----:B------:R-:W-:Y:S05]  /*af60*/  BSYNC B1 ;  /* 0x0000000000017941 */ /* 0x000fea0003800000 */
.L_x_3495:
        /* <DEDUP_REMOVED lines=24> */
.L_x_3500:
[----:B------:R-:W-:Y:S05]  /*b0f0*/  BSYNC B1 ;  /* 0x0000000000017941 */ /* 0x000fea0003800000 */
.L_x_3499:
        /* <DEDUP_REMOVED lines=19> */
.L_x_3502:
[----:B------:R-:W-:Y:S05]  /*b230*/  BSYNC B1 ;  /* 0x0000000000017941 */ /* 0x000fea0003800000 */
.L_x_3501:
[----:B------:R-:W-:-:S04]  /*b240*/  LOP3.LUT P0, RZ, R18, 0xff, R19, 0xc8, !PT ;  /* 0x000000ff12ff7812 */ /* 0x000fc8000780c813 */
[----:B------:R-:W-:-:S04]  /*b250*/  SEL R0, RZ, 0x1, !P0 ;  /* 0x00000001ff007807 */ /* 0x000fc80004000000 */
[----:B------:R-:W-:-:S04]  /*b260*/  LOP3.LUT P0, RZ, R11, 0xff, R0, 0xc8, !PT ;  /* 0x000000ff0bff7812 */ /* 0x000fc8000780c800 */
[----:B0-----:R-:W-:-:S04]  /*b270*/  SEL R3, RZ, 0x1, !P0 ;  /* 0x00000001ff037807 */ /* 0x001fc80004000000 */
[----:B------:R-:W-:-:S04]  /*b280*/  LOP3.LUT P0, RZ, R6, 0xff, R3, 0xc8, !PT ;  /* 0x000000ff06ff7812 */ /* 0x000fc8000780c803 */
[----:B-----5:R-:W-:-:S09]  /*b290*/  SEL R17, RZ, 0x1, !P0 ;  /* 0x00000001ff117807 */ /* 0x020fd20004000000 */
.L_x_3454:
[----:B------:R-:W-:Y:S05]  /*b2a0*/  BSYNC B0 ;  /* 0x0000000000007941 */ /* 0x000fea0003800000 */
.L_x_3453:
        /* <DEDUP_REMOVED lines=15> */
.L_x_3504:
        /* <DEDUP_REMOVED lines=13> */
.L_x_3503:
        /* <DEDUP_REMOVED lines=19> */
.L_x_3507:
        /* <DEDUP_REMOVED lines=14> */
.L_x_3506:
[----:B------:R-:W-:Y:S01]  /*b680*/  BAR.SYNC.DEFER_BLOCKING 0x0 ;  /* 0x0000000000007b1d */ /* 0x000fe20000010000 */
[----:B------:R-:W-:-:S13]  /*b690*/  ISETP.GE.AND P0, PT, R0, 0x2, PT ;  /* 0x000000020000780c */ /* 0x000fda0003f06270 */
[----:B------:R-:W-:Y:S05]  /*b6a0*/  @!P0 BRA `(.L_x_3505) ;  /* 0x00000000002c8947 */ /* 0x000fea0003800000 */
[----:B------:R-:W-:-:S11]  /*b6b0*/  HFMA2.MMA R3, -RZ, RZ, 0, 5.9604644775390625e-08 ;  /* 0x00000001ff037435 */ /* 0x000fd600000001ff */
.L_x_3508:
        /* <DEDUP_REMOVED lines=10> */
.L_x_3505:
        /* <DEDUP_REMOVED lines=277> */
.L_x_3509:
        /* <DEDUP_REMOVED lines=292> */
.L_x_3511:
        /* <DEDUP_REMOVED lines=15> */
.L_x_3513:
[----:B0-----:R-:W-:Y:S05]  /*dbe0*/  BSYNC B0 ;  /* 0x0000000000007941 */ /* 0x001fea0003800000 */
.L_x_3512:
        /* <DEDUP_REMOVED lines=15> */
.L_x_3515:
[----:B------:R-:W-:Y:S05]  /*dce0*/  BSYNC B0 ;  /* 0x0000000000007941 */ /* 0x000fea0003800000 */
.L_x_3514:
        /* <DEDUP_REMOVED lines=35> */
.L_x_3517:
[----:B------:R-:W-:Y:S05]  /*df20*/  BSYNC B0 ;  /* 0x0000000000007941 */ /* 0x000fea0003800000 */
.L_x_3516:
        /* <DEDUP_REMOVED lines=31> */
.L_x_3522:
        /* <DEDUP_REMOVED lines=10> */
.L_x_3521:
[----:B------:R-:W-:Y:S05]  /*e1c0*/  BRA `(.L_x_3520) ;  /* 0x00000000004c7947 */ /* 0x000fea0003800000 */
.L_x_3519:
        /* <DEDUP_REMOVED lines=9> */
.L_x_3523:
        /* <DEDUP_REMOVED lines=10> */
.L_x_3520:
[----:B------:R-:W-:Y:S05]  /*e300*/  BSYNC B0 ;  /* 0x0000000000007941 */ /* 0x000fea0003800000 */
.L_x_3518:
        /* <DEDUP_REMOVED lines=12> */
.L_x_3525:
        /* <DEDUP_REMOVED lines=13> */
.L_x_3524:
        /* <DEDUP_REMOVED lines=11> */
.L_x_3528:
        /* <DEDUP_REMOVED lines=14> */
.L_x_3527:
[----:B------:R-:W-:Y:S01]  /*e630*/  BAR.SYNC.DEFER_BLOCKING 0x0 ;  /* 0x0000000000007b1d */ /* 0x000fe20000010000 */
[----:B------:R-:W-:-:S13]  /*e640*/  ISETP.GE.AND P0, PT, R5, 0x2, PT ;  /* 0x000000020500780c */ /* 0x000fda0003f06270 */
[----:B------:R-:W-:Y:S05]  /*e650*/  @!P0 BRA `(.L_x_3526) ;  /* 0x00000000002c8947 */ /* 0x000fea0003800000 */
[----:B0-----:R-:W-:-:S07]  /*e660*/  IMAD.MOV.U32 R0, RZ, RZ, 0x1 ;  /* 0x00000001ff007424 */ /* 0x001fce00078e00ff */
.L_x_3529:
        /* <DEDUP_REMOVED lines=10> */
.L_x_3526:
        /* <DEDUP_REMOVED lines=12> */
.L_x_3531:
        /* <DEDUP_REMOVED lines=20> */
.L_x_3533:
[----:B------:R-:W-:Y:S01]  /*e910*/  ULDC.64 UR4, c[0x0][0x5e8] ;  /* 0x00017a0000047ab9 */ /* 0x000fe20000000a00 */
[----:B------:R-:W-:Y:S02]  /*e920*/  LOP3.LUT P0, RZ, R17, 0xff, RZ, 0xc0, !PT ;  /* 0x000000ff11ff7812 */ /* 0x000fe4000780c0ff */
[----:B------:R-:W-:Y:S02]  /*e930*/  IADD3 R16, P1, R16, UR4, RZ ;  /* 0x0000000410107c10 */ /* 0x000fe4000ff3e0ff */
[----:B------:R-:W-:Y:S02]  /*e940*/  SEL R3, RZ, 0x1, !P0 ;  /* 0x00000001ff037807 */ /* 0x000fe40004000000 */
[----:B------:R-:W-:-:S05]  /*e950*/  IADD3.X R17, RZ, UR5, RZ, P1, !PT ;  /* 0x00000005ff117c10 */ /* 0x000fca0008ffe4ff */
[----:B------:R-:W-:Y:S01]  /*e960*/  STG.E.U8 desc[UR36][R16.64], R3 ;  /* 0x0000000310007986 */ /* 0x000fe2000c101124 */
[----:B------:R-:W-:Y:S05]  /*e970*/  EXIT ;  /* 0x000000000000794d */ /* 0x000fea0003800000 */
.L_x_3532:
[----:B------:R-:W-:Y:S01]  /*e980*/  STG.E.U8 desc[UR36][R2.64], R17 ;  /* 0x0000001102007986 */ /* 0x000fe2000c101124 */
[----:B------:R-:W-:Y:S05]  /*e990*/  EXIT ;  /* 0x000000000000794d */ /* 0x000fea0003800000 */
.L_x_3530:
        /* <DEDUP_REMOVED lines=10> */
.L_x_3534:
        /* <DEDUP_REMOVED lines=20> */
.L_x_3536:
[----:B------:R-:W-:Y:S01]  /*eb80*/  ULDC.64 UR4, c[0x0][0x5e8] ;  /* 0x00017a0000047ab9 */ /* 0x000fe20000000a00 */
[----:B------:R-:W-:Y:S02]  /*eb90*/  LOP3.LUT P0, RZ, R17, 0xff, RZ, 0xc0, !PT ;  /* 0x000000ff11ff7812 */ /* 0x000fe4000780c0ff */
[----:B------:R-:W-:Y:S02]  /*eba0*/  IADD3 R16, P1, R16, UR4, RZ ;  /* 0x0000000410107c10 */ /* 0x000fe4000ff3e0ff */
[----:B------:R-:W-:-:S03]  /*ebb0*/  SEL R3, RZ, 0x1, !P0 ;  /* 0x00000001ff037807 */ /* 0x000fc60004000000 */
[----:B------:R-:W-:-:S05]  /*ebc0*/  IMAD.X R17, RZ, RZ, UR5, P1 ;  /* 0x00000005ff117e24 */ /* 0x000fca00088e06ff */
[----:B------:R-:W-:Y:S01]  /*ebd0*/  STG.E.U8 desc[UR36][R16.64], R3 ;  /* 0x0000000310007986 */ /* 0x000fe2000c101124 */
[----:B------:R-:W-:Y:S05]  /*ebe0*/  EXIT ;  /* 0x000000000000794d */ /* 0x000fea0003800000 */
.L_x_3535:
[----:B------:R-:W-:-:S04]  /*ebf0*/  LOP3.LUT P0, RZ, R17, 0xff, RZ, 0xc0, !PT ;  /* 0x000000ff11ff7812 */ /* 0x000fc8000780c0ff */
[----:B------:R-:W-:-:S05]  /*ec00*/  SEL R5, RZ, 0x1, !P0 ;  /* 0x00000001ff057807 */ /* 0x000fca0004000000 */
[----:B------:R-:W-:Y:S01]  /*ec10*/  STG.E.U8 desc[UR36][R2.64], R5 ;  /* 0x0000000502007986 */ /* 0x000fe2000c101124 */
[----:B------:R-:W-:Y:S05]  /*ec20*/  EXIT ;  /* 0x000000000000794d */ /* 0x000fea0003800000 */
.L_x_3510:
        /* <DEDUP_REMOVED lines=22> */
.L_x_3538:
        /* <DEDUP_REMOVED lines=20> */
.L_x_3540:
[----:B------:R-:W-:Y:S01]  /*eed0*/  ULDC.64 UR4, c[0x0][0x5e8] ;  /* 0x00017a0000047ab9 */ /* 0x000fe20000000a00 */
[----:B------:R-:W-:Y:S02]  /*eee0*/  LOP3.LUT P0, RZ, R17, 0xff, RZ, 0xc0, !PT ;  /* 0x000000ff11ff7812 */ /* 0x000fe4000780c0ff */
[----:B------:R-:W-:Y:S02]  /*eef0*/  IADD3 R16, P1, R16, UR4, RZ ;  /* 0x0000000410107c10 */ /* 0x000fe4000ff3e0ff */
[----:B------:R-:W-:-:S03]  /*ef00*/  SEL R3, RZ, 0x1, !P0 ;  /* 0x00000001ff037807 */ /* 0x000fc60004000000 */
[----:B------:R-:W-:-:S05]  /*ef10*/  IMAD.X R17, RZ, RZ, UR5, P1 ;  /* 0x00000005ff117e24 */ /* 0x000fca00088e06ff */
[----:B------:R-:W-:Y:S01]  /*ef20*/  STG.E.U8 desc[UR36][R16.64], R3 ;  /* 0x0000000310007986 */ /* 0x000fe2000c101124 */
[----:B------:R-:W-:Y:S05]  /*ef30*/  EXIT ;  /* 0x000000000000794d */ /* 0x000fea0003800000 */
.L_x_3539:
[----:B------:R-:W-:Y:S01]  /*ef40*/  STG.E.U8 desc[UR36][R2.64], R17 ;  /* 0x0000001102007986 */ /* 0x000fe2000c101124 */
[----:B------:R-:W-:Y:S05]  /*ef50*/  EXIT ;  /* 0x000000000000794d */ /* 0x000fea0003800000 */
.L_x_3537:
        /* <DEDUP_REMOVED lines=10> */
.L_x_3541:
        /* <DEDUP_REMOVED lines=22> */
.L_x_3543:
[----:B------:R-:W-:Y:S02]  /*f160*/  ULDC.64 UR4, c[0x0][0x5e8] ;  /* 0x00017a0000047ab9 */ /* 0x000fe40000000a00 */
[----:B------:R-:W-:-:S04]  /*f170*/  IADD3 R16, P0, R16, UR4, RZ ;  /* 0x0000000410107c10 */ /* 0x000fc8000ff1e0ff */
[----:B------:R-:W-:-:S05]  /*f180*/  IADD3.X R17, RZ, UR5, RZ, P0, !PT ;  /* 0x00000005ff117c10 */ /* 0x000fca00087fe4ff */
[----:B------:R-:W-:Y:S01]  /*f190*/  STG.E.U8 desc[UR36][R16.64], R19 ;  /* 0x0000001310007986 */ /* 0x000fe2000c101124 */
[----:B------:R-:W-:Y:S05]  /*f1a0*/  EXIT ;  /* 0x000000000000794d */ /* 0x000fea0003800000 */
.L_x_3542:
[----:B------:R-:W-:Y:S01]  /*f1b0*/  STG.E.U8 desc[UR36][R2.64], R19 ;  /* 0x0000001302007986 */ /* 0x000fe2000c101124 */
[----:B------:R-:W-:Y:S05]  /*f1c0*/  EXIT ;  /* 0x000000000000794d */ /* 0x000fea0003800000 */
.L_x_3544:
        /* <DEDUP_REMOVED lines=11> */
.L_x_7569:


//--------------------- .text._ZN2at6native13reduce_kernelILi256ELi2ENS0_8ReduceOpIhNS0_14func_wrapper_tIbZZZNS0_14or_kernel_cudaERNS_14TensorIteratorEENKUlvE_clEvENKUlvE_clEvEUlbhE_EEjbLi4ELi4EEEEEvT1_ --------------------------
	.section	.text._ZN2at6native13reduce_kernelILi256ELi2ENS0_8ReduceOpIhNS0_14func_wrapper_tIbZZZNS0_14or_kernel_cudaERNS_14TensorIteratorEENKUlvE_clEvENKUlvE_clEvEUlbhE_EEjbLi4ELi4EEEEEvT1_,"ax",@progbits
	.align	128
        .global         _ZN2at6native13reduce_kernelILi256ELi2ENS0_8ReduceOpIhNS0_14func_wrapper_tIbZZZNS0_14or_kernel_cudaERNS_14TensorIteratorEENKUlvE_clEvENKUlvE_clEvEUlbhE_EEjbLi4ELi4EEEEEvT1_
        .type           _ZN2at6native13reduce_kernelILi256ELi2ENS0_8ReduceOpIhNS0_14func_wrapper_tIbZZZNS0_14or_kernel_cudaERNS_14TensorIteratorEENKUlvE_clEvENKUlvE_clEvEUlbhE_EEjbLi4ELi4EEEEEvT1_,@function
        .size           _ZN2at6native13reduce_kernelILi256ELi2ENS0_8ReduceOpIhNS0_14func_wrapper_tIbZZZNS0_14or_kernel_cudaERNS_14TensorIteratorEENKUlvE_clEvENKUlvE_clEvEUlbhE_EEjbLi4ELi4EEEEEvT1_,(.L_x_7570 - _ZN2at6native13reduce_kernelILi256ELi2ENS0_8ReduceOpIhNS0_14func_wrapper_tIbZZZNS0_14or_kernel_cudaERNS_14TensorIteratorEENKUlvE_clEvENKUlvE_clEvEUlbhE_EEjbLi4ELi4EEEEEvT1_)
        .other          _ZN2at6native13reduce_kernelILi256ELi2ENS0_8ReduceOpIhNS0_14func_wrapper_tIbZZZNS0_14or_kernel_cudaERNS_14TensorIteratorEENKUlvE_clEvENKUlvE_clEvEUlbhE_EEjbLi4ELi4EEEEEvT1_,@"STO_CUDA_ENTRY STV_DEFAULT"
_ZN2at6native13reduce_kernelILi256ELi2ENS0_8ReduceOpIhNS0_14func_wrapper_tIbZZZNS0_14or_kernel_cudaERNS_14TensorIteratorEENKUlvE_clEvENKUlvE_clEvEUlbhE_EEjbLi4ELi4EEEEEvT1_:
.text._ZN2at6native13reduce_kernelILi256ELi2ENS0_8ReduceOpIhNS0_14func_wrapper_tIbZZZNS0_14or_kernel_cudaERNS_14TensorIteratorEENKUlvE_clEvENKUlvE_clEvEUlbhE_EEjbLi4ELi4EEEEEvT1_:
        /* <DEDUP_REMOVED lines=287> */
.L_x_3545:
        /* <DEDUP_REMOVED lines=43> */
.L_x_3549:
        /* <DEDUP_REMOVED lines=27> */
.L_x_3555:
[----:B------:R-:W-:Y:S05]  /*1650*/  BSYNC B2 ;  /* 0x0000000000027941 */ /* 0x000fea0003800000 */
.L_x_3554:
        /* <DEDUP_REMOVED lines=11> */
.L_x_3553:
[----:B------:R-:W-:Y:S05]  /*1710*/  BSYNC B1 ;  /* 0x0000000000017941 */ /* 0x000fea0003800000 */
.L_x_3552:
[----:B------:R-:W0:Y:S01]  /*1720*/  LDC R4, c[0x0][0x218] ;  /* 0x00008600ff047b82 */ /* 0x000e220000000800 */
[----:B------:R-:W-:Y:S01]  /*1730*/  IADD3 R18, P0, P1, R25, R6, R18 ;  /* 0x0000000619127210 */ /* 0x000fe2000791e012 */
[----:B------:R-:W-:-:S03]  /*1740*/  ULDC UR4, c[0x0][0x5e4] ;  /* 0x0001790000047ab9 */ /* 0x000fc60000000800 */
[----:B------:R-:W-:Y:S02]  /*1750*/  IADD3 R18, P2, R18, 0x4, RZ ;  /* 0x0000000412127810 */ /* 0x000fe40007f5e0ff */
[----:B------:R-:W-:-:S04]  /*1760*/  IADD3.X R19, RZ, UR4, R19, P0, P1 ;  /* 0x00000004ff137c10 */ /* 0x000fc800087e2413 */
[----:B------:R-:W-:Y:S02]  /*1770*/  IADD3.X R19, RZ, R19, RZ, P2, !PT ;  /* 0x00000013ff137210 */ /* 0x000fe400017fe4ff */
[----:B0-----:R-:W-:-:S07]  /*1780*/  IADD3 R3, R9, -0x4, R4 ;  /* 0xfffffffc09037810 */ /* 0x001fce0007ffe004 */
.L_x_3551:
[----:B------:R-:W-:Y:S05]  /*1790*/  BSYNC B0 ;  /* 0x0000000000007941 */ /* 0x000fea0003800000 */
.L_x_3550:
        /* <DEDUP_REMOVED lines=15> */
.L_x_3558:
        /* <DEDUP_REMOVED lines=19> */
.L_x_3557:
[----:B------:R-:W-:Y:S05]  /*19c0*/  BSYNC B0 ;  /* 0x0000000000007941 */ /* 0x000fea0003800000 */
.L_x_3556:
        /* <DEDUP_REMOVED lines=8> */
.L_x_3560:
[----:B------:R-:W-:Y:S05]  /*1a50*/  BSYNC B0 ;  /* 0x0000000000007941 */ /* 0x000fea0003800000 */
.L_x_3559:
        /* <DEDUP_REMOVED lines=13> */
.L_x_3562:
[----:B------:R-:W-:Y:S05]  /*1b30*/  BSYNC B0 ;  /* 0x0000000000007941 */ /* 0x000fea0003800000 */
.L_x_3561:
        /* <DEDUP_REMOVED lines=8> */
.L_x_3548:
        /* <DEDUP_REMOVED lines=32> */
.L_x_3571:
        /* <DEDUP_REMOVED lines=284> */
.L_x_3567:
        /* <DEDUP_REMOVED lines=242> */
.L_x_3568:
        /* <DEDUP_REMOVED lines=253> */
.L_x_3569:
        /* <DEDUP_REMOVED lines=250> */
.L_x_3570:
        /* <DEDUP_REMOVED lines=29> */
.L_x_3566:
[----:B------:R-:W-:Y:S05]  /*5fe0*/  BSYNC B0 ;  /* 0x0000000000007941 */ /* 0x000fea0003800000 */
.L_x_3565:
        /* <DEDUP_REMOVED lines=280> */
.L_x_3574:
        /* <DEDUP_REMOVED lines=283> */
.L_x_3575:
        /* <DEDUP_REMOVED lines=283> */
.L_x_3576:
        /* <DEDUP_REMOVED lines=283> */
.L_x_3577:
[----:B------:R-:W-:-:S04]  /*a680*/  LOP3.LUT R29, R29, 0xfffffffe, RZ, 0xc0, !PT ;  /* 0xfffffffe1d1d7812 */ /* 0x000fc800078ec0ff */
[----:B------:R-:W-:-:S04]  /*a690*/  IADD3 R18, P1, R29, R18, RZ ;  /* 0x000000121d127210 */ /* 0x000fc80007f3e0ff */
[----:B------:R-:W-:-:S05]  /*a6a0*/  IADD3.X R19, RZ, R19, RZ, P1, !PT ;  /* 0x00000013ff137210 */ /* 0x000fca0000ffe4ff */
[----:B------:R-:W2:Y:S02]  /*a6b0*/  LDG.E.U16 R18, desc[UR58][R18.64] ;  /* 0x0000003a12127981 */ /* 0x000ea4000c1e1500 */
[C---:B--2---:R-:W-:Y:S02]  /*a6c0*/  PRMT R29, R18.reuse, 0x7770, RZ ;  /* 0x00007770121d7816 */ /* 0x044fe400000000ff */
[----:B------:R-:W-:-:S07]  /*a6d0*/  PRMT R30, R18, 0x7771, RZ ;  /* 0x00007771121e7816 */ /* 0x000fce00000000ff */
.L_x_3573:
[----:B------:R-:W-:Y:S05]  /*a6e0*/  BSYNC B0 ;  /* 0x0000000000007941 */ /* 0x000fea0003800000 */
.L_x_3572:
        /* <DEDUP_REMOVED lines=28> */
.L_x_3579:
[----:B------:R-:W-:Y:S05]  /*a8b0*/  BSYNC B0 ;  /* 0x0000000000007941 */ /* 0x000fea0003800000 */
.L_x_3578:
        /* <DEDUP_REMOVED lines=13> */
.L_x_3564:
        /* <DEDUP_REMOVED lines=18> */
.L_x_3583:
        /* <DEDUP_REMOVED lines=52> */
.L_x_3582:
        /* <DEDUP_REMOVED lines=8> */
.L_x_3581:
[----:B------:R-:W-:Y:S05]  /*ae70*/  BSYNC B0 ;  /* 0x0000000000007941 */ /* 0x000fea0003800000 */
.L_x_3580:
        /* <DEDUP_REMOVED lines=41> */
.L_x_3585:
[----:B------:R-:W-:Y:S05]  /*b110*/  BSYNC B0 ;  /* 0x0000000000007941 */ /* 0x000fea0003800000 */
.L_x_3584:
        /* <DEDUP_REMOVED lines=28> */
.L_x_3587:
[----:B------:R-:W-:Y:S05]  /*b2e0*/  BSYNC B0 ;  /* 0x0000000000007941 */ /* 0x000fea0003800000 */
.L_x_3586:
        /* <DEDUP_REMOVED lines=13> */
.L_x_3563:
        /* <DEDUP_REMOVED lines=22> */
.L_x_3591:
        /* <DEDUP_REMOVED lines=48> */
.L_x_3590:
[----:B------:R-:W-:Y:S02]  /*b820*/  PRMT R24, R20, 0x7610, R24 ;  /* 0x0000761014187816 */ /* 0x000fe40000000018 */
[----:B------:R-:W-:Y:S02]  /*b830*/  PRMT R6, R28, 0x7610, R6 ;  /* 0x000076101c067816 */ /* 0x000fe40000000006 */
[----:B------:R-:W-:Y:S02]  /*b840*/  PRMT R21, R31, 0x7610, R21 ;  /* 0x000076101f157816 */ /* 0x000fe40000000015 */
[----:B------:R-:W-:Y:S02]  /*b850*/  PRMT R7, R29, 0x7610, R7 ;  /* 0x000076101d077816 */ /* 0x000fe40000000007 */
[----:B------:R-:W-:Y:S02]  /*b860*/  PRMT R25, R5, 0x7610, R25 ;  /* 0x0000761005197816 */ /* 0x000fe40000000019 */
[----:B------:R-:W-:-:S07]  /*b870*/  PRMT R20, R4, 0x7610, R20 ;  /* 0x0000761004147816 */ /* 0x000fce0000000014 */
.L_x_3589:
[----:B------:R-:W-:Y:S05]  /*b880*/  BSYNC B0 ;  /* 0x0000000000007941 */ /* 0x000fea0003800000 */
.L_x_3588:
        /* <DEDUP_REMOVED lines=37> */
.L_x_3593:
[----:B------:R-:W-:Y:S05]  /*bae0*/  BSYNC B0 ;  /* 0x0000000000007941 */ /* 0x000fea0003800000 */
.L_x_3592:
        /* <DEDUP_REMOVED lines=28> */
.L_x_3595:
[----:B------:R-:W-:Y:S05]  /*bcb0*/  BSYNC B0 ;  /* 0x0000000000007941 */ /* 0x000fea0003800000 */
.L_x_3594:
        /* <DEDUP_REMOVED lines=12> */
.L_x_3547:
[----:B------:R-:W-:Y:S05]  /*bd80*/  BSYNC B6 ;  /* 0x0000000000067941 */ /* 0x000fea0003800000 */
.L_x_3546:
        /* <DEDUP_REMOVED lines=16> */
.L_x_3599:
        /* <DEDUP_REMOVED lines=20> */
.L_x_3598:
[----:B------:R-:W-:Y:S05]  /*bfd0*/  BSYNC B0 ;  /* 0x0000000000007941 */ /* 0x000fea0003800000 */
.L_x_3597:
[----:B------:R-:W-:Y:S01]  /*bfe0*/  IMAD.MOV.U32 R4, RZ, RZ, R7 ;  /* 0x000000ffff047224 */ /* 0x000fe200078e0007 */
[----:B------:R-:W-:Y:S06]  /*bff0*/  @P2 BRA `(.L_x_3599) ;  /* 0xfffffffc00a42947 */ /* 0x000fec000383ffff */
.L_x_3596:
        /* <DEDUP_REMOVED lines=20> */
.L_x_3604:
        /* <DEDUP_REMOVED lines=17> */
.L_x_3603:
[----:B------:R-:W-:Y:S05]  /*c250*/  BSYNC B0 ;  /* 0x0000000000007941 */ /* 0x000fea0003800000 */
.L_x_3602:
[----:B------:R-:W-:-:S04]  /*c260*/  SHF.R.S32.HI R4, RZ, 0x1, R4 ;  /* 0x00000001ff047819 */ /* 0x000fc80000011404 */
[----:B------:R-:W-:-:S13]  /*c270*/  ISETP.GE.AND P0, PT, R4, 0x20, PT ;  /* 0x000000200400780c */ /* 0x000fda0003f06270 */
[----:B------:R-:W-:Y:S05]  /*c280*/  @P0 BRA `(.L_x_3604) ;  /* 0xfffffffc00ac0947 */ /* 0x000fea000383ffff */
[----:B------:R-:W-:-:S07]  /*c290*/  MOV R0, 0x20 ;  /* 0x0000002000007802 */ /* 0x000fce0000000f00 */
.L_x_3601:
[----:B------:R-:W-:Y:S01]  /*c2a0*/  ISETP.GE.AND P0, PT, R0, 0x2, PT ;  /* 0x000000020000780c */ /* 0x000fe20003f06270 */
[----:B------:R-:W-:Y:S05]  /*c2b0*/  WARPSYNC.ALL ;  /* 0x0000000000007948 */ /* 0x000fea0003800000 */
[----:B------:R-:W-:Y:S07]  /*c2c0*/  BAR.SYNC.DEFER_BLOCKING 0x0 ;  /* 0x0000000000007b1d */ /* 0x000fee0000010000 */
[----:B------:R-:W-:Y:S05]  /*c2d0*/  @!P0 BRA `(.L_x_3600) ;  /* 0x0000000000488947 */ /* 0x000fea0003800000 */
[----:B-1----:R-:W-:-:S07]  /*c2e0*/  IMAD.MOV.U32 R3, RZ, RZ, 0x1 ;  /* 0x00000001ff037424 */ /* 0x002fce00078e00ff */
.L_x_3605:
        /* <DEDUP_REMOVED lines=17> */
.L_x_3600:
        /* <DEDUP_REMOVED lines=278> */
.L_x_3606:
        /* <DEDUP_REMOVED lines=275> */
.L_x_3607:
        /* <DEDUP_REMOVED lines=294> */
.L_x_3609:
        /* <DEDUP_REMOVED lines=275> */
.L_x_3610:
        /* <DEDUP_REMOVED lines=14> */
.L_x_3612:
[----:B------:R-:W-:Y:S05]  /*10b00*/  BSYNC B0 ;  /* 0x0000000000007941 */ /* 0x000fea0003800000 */
.L_x_3611:
        /* <DEDUP_REMOVED lines=15> */
.L_x_3614:
[----:B------:R-:W-:Y:S05]  /*10c00*/  BSYNC B0 ;  /* 0x0000000000007941 */ /* 0x000fea0003800000 */
.L_x_3613:
        /* <DEDUP_REMOVED lines=35> */
.L_x_3616:
[----:B------:R-:W-:Y:S05]  /*10e40*/  BSYNC B0 ;  /* 0x0000000000007941 */ /* 0x000fea0003800000 */
.L_x_3615:
        /* <DEDUP_REMOVED lines=35> */
.L_x_3621:
        /* <DEDUP_REMOVED lines=12> */
.L_x_3620:
[----:B------:R-:W-:Y:S05]  /*11140*/  BRA `(.L_x_3619) ;  /* 0x00000000005c7947 */ /* 0x000fea0003800000 */
.L_x_3618:
        /* <DEDUP_REMOVED lines=11> */
.L_x_3622:
        /* <DEDUP_REMOVED lines=12> */
.L_x_3619:
[----:B------:R-:W-:Y:S05]  /*112c0*/  BSYNC B0 ;  /* 0x0000000000007941 */ /* 0x000fea0003800000 */
.L_x_3617:
        /* <DEDUP_REMOVED lines=12> */
.L_x_3626:
        /* <DEDUP_REMOVED lines=19> */
.L_x_3625:
[----:B------:R-:W-:Y:S05]  /*114c0*/  BSYNC B0 ;  /* 0x0000000000007941 */ /* 0x000fea0003800000 */
.L_x_3624:
[----:B------:R-:W-:Y:S01]  /*114d0*/  IMAD.MOV.U32 R6, RZ, RZ, R10 ;  /* 0x000000ffff067224 */ /* 0x000fe200078e000a */
[----:B------:R-:W-:Y:S06]  /*114e0*/  @P3 BRA `(.L_x_3626) ;  /* 0xfffffffc00a83947 */ /* 0x000fec000383ffff */
.L_x_3623:
        /* <DEDUP_REMOVED lines=13> */
.L_x_3631:
        /* <DEDUP_REMOVED lines=16> */
.L_x_3630:
[----:B------:R-:W-:Y:S05]  /*116c0*/  BSYNC B0 ;  /* 0x0000000000007941 */ /* 0x000fea0003800000 */
.L_x_3629:
[----:B------:R-:W-:-:S04]  /*116d0*/  SHF.R.S32.HI R8, RZ, 0x1, R8 ;  /* 0x00000001ff087819 */ /* 0x000fc80000011408 */
[----:B------:R-:W-:-:S13]  /*116e0*/  ISETP.GE.AND P0, PT, R8, 0x20, PT ;  /* 0x000000200800780c */ /* 0x000fda0003f06270 */
[----:B------:R-:W-:Y:S05]  /*116f0*/  @P0 BRA `(.L_x_3631) ;  /* 0xfffffffc00b00947 */ /* 0x000fea000383ffff */
[----:B------:R-:W-:-:S11]  /*11700*/  HFMA2.MMA R6, -RZ, RZ, 0, 1.9073486328125e-06 ;  /* 0x00000020ff067435 */ /* 0x000fd600000001ff */
.L_x_3628:
[----:B------:R-:W-:Y:S01]  /*11710*/  BAR.SYNC.DEFER_BLOCKING 0x0 ;  /* 0x0000000000007b1d */ /* 0x000fe20000010000 */
[----:B------:R-:W-:-:S13]  /*11720*/  ISETP.GE.AND P0, PT, R6, 0x2, PT ;  /* 0x000000020600780c */ /* 0x000fda0003f06270 */
[----:B------:R-:W-:Y:S05]  /*11730*/  @!P0 BRA `(.L_x_3627) ;  /* 0x0000000000488947 */ /* 0x000fea0003800000 */
[----:B------:R-:W-:-:S07]  /*11740*/  IMAD.MOV.U32 R7, RZ, RZ, 0x1 ;  /* 0x00000001ff077424 */ /* 0x000fce00078e00ff */
.L_x_3632:
        /* <DEDUP_REMOVED lines=17> */
.L_x_3627:
        /* <DEDUP_REMOVED lines=15> */
.L_x_3634:
        /* <DEDUP_REMOVED lines=21> */
.L_x_3636:
        /* <DEDUP_REMOVED lines=24> */
.L_x_3637:
[----:B------:R-:W-:Y:S01]  /*11c20*/  ULDC.64 UR4, c[0x0][0x5e8] ;  /* 0x00017a0000047ab9 */ /* 0x000fe20000000a00 */
[----:B------:R-:W-:Y:S02]  /*11c30*/  LOP3.LUT P0, RZ, R17, 0xff, RZ, 0xc0, !PT ;  /* 0x000000ff11ff7812 */ /* 0x000fe4000780c0ff */
[----:B------:R-:W-:Y:S02]  /*11c40*/  IADD3 R16, P1, R16, UR4, RZ ;  /* 0x0000000410107c10 */ /* 0x000fe4000ff3e0ff */
[----:B-1----:R-:W-:Y:S02]  /*11c50*/  SEL R3, RZ, 0x1, !P0 ;  /* 0x00000001ff037807 */ /* 0x002fe40004000000 */
[----:B------:R-:W-:-:S05]  /*11c60*/  IADD3.X R17, RZ, UR5, RZ, P1, !PT ;  /* 0x00000005ff117c10 */ /* 0x000fca0008ffe4ff */
[----:B------:R-:W-:Y:S01]  /*11c70*/  STG.E.U8 desc[UR58][R16.64], R3 ;  /* 0x0000000310007986 */ /* 0x000fe2000c10113a */
[----:B------:R-:W-:Y:S05]  /*11c80*/  EXIT ;  /* 0x000000000000794d */ /* 0x000fea0003800000 */
.L_x_3635:
[----:B------:R-:W-:Y:S04]  /*11c90*/  STG.E.U8 desc[UR58][R4.64], R18 ;  /* 0x0000001204007986 */ /* 0x000fe8000c10113a */
[----:B------:R-:W-:Y:S01]  /*11ca0*/  STG.E.U8 desc[UR58][R4.64+0x1], R17 ;  /* 0x0000011104007986 */ /* 0x000fe2000c10113a */
[----:B------:R-:W-:Y:S05]  /*11cb0*/  EXIT ;  /* 0x000000000000794d */ /* 0x000fea0003800000 */
.L_x_3633:
        /* <DEDUP_REMOVED lines=37> */
.L_x_3639:
        /* <DEDUP_REMOVED lines=24> */
.L_x_3640:
[----:B------:R-:W-:Y:S01]  /*12090*/  ULDC.64 UR4, c[0x0][0x5e8] ;  /* 0x00017a0000047ab9 */ /* 0x000fe20000000a00 */
[----:B------:R-:W-:Y:S02]  /*120a0*/  LOP3.LUT P0, RZ, R17, 0xff, RZ, 0xc0, !PT ;  /* 0x000000ff11ff7812 */ /* 0x000fe4000780c0ff */
[----:B------:R-:W-:Y:S02]  /*120b0*/  IADD3 R16, P1, R16, UR4, RZ ;  /* 0x0000000410107c10 */ /* 0x000fe4000ff3e0ff */
[----:B-1----:R-:W-:Y:S02]  /*120c0*/  SEL R3, RZ, 0x1, !P0 ;  /* 0x00000001ff037807 */ /* 0x002fe40004000000 */
[----:B------:R-:W-:-:S05]  /*120d0*/  IADD3.X R17, RZ, UR5, RZ, P1, !PT ;  /* 0x00000005ff117c10 */ /* 0x000fca0008ffe4ff */
[----:B------:R-:W-:Y:S01]  /*120e0*/  STG.E.U8 desc[UR58][R16.64], R3 ;  /* 0x0000000310007986 */ /* 0x000fe2000c10113a */
[----:B------:R-:W-:Y:S05]  /*120f0*/  EXIT ;  /* 0x000000000000794d */ /* 0x000fea0003800000 */
.L_x_3638:
[----:B------:R-:W-:Y:S02]  /*12100*/  LOP3.LUT P0, RZ, R18, 0xff, RZ, 0xc0, !PT ;  /* 0x000000ff12ff7812 */ /* 0x000fe4000780c0ff */
[----:B------:R-:W-:Y:S02]  /*12110*/  LOP3.LUT P1, RZ, R17, 0xff, RZ, 0xc0, !PT ;  /* 0x000000ff11ff7812 */ /* 0x000fe4000782c0ff */
[----:B------:R-:W-:Y:S02]  /*12120*/  SEL R7, RZ, 0x1, !P0 ;  /* 0x00000001ff077807 */ /* 0x000fe40004000000 */
[----:B------:R-:W-:-:S03]  /*12130*/  SEL R9, RZ, 0x1, !P1 ;  /* 0x00000001ff097807 */ /* 0x000fc60004800000 */
[----:B------:R-:W-:Y:S04]  /*12140*/  STG.E.U8 desc[UR58][R2.64], R7 ;  /* 0x0000000702007986 */ /* 0x000fe8000c10113a */
[----:B------:R-:W-:Y:S01]  /*12150*/  STG.E.U8 desc[UR58][R4.64], R9 ;  /* 0x0000000904007986 */ /* 0x000fe2000c10113a */
[----:B------:R-:W-:Y:S05]  /*12160*/  EXIT ;  /* 0x000000000000794d */ /* 0x000fea0003800000 */
.L_x_3608:
        /* <DEDUP_REMOVED lines=25> */
.L_x_3642:
        /* <DEDUP_REMOVED lines=21> */
.L_x_3644:
        /* <DEDUP_REMOVED lines=24> */
.L_x_3645:
[----:B------:R-:W-:Y:S01]  /*125d0*/  ULDC.64 UR4, c[0x0][0x5e8] ;  /* 0x00017a0000047ab9 */ /* 0x000fe20000000a00 */
[----:B------:R-:W-:Y:S02]  /*125e0*/  LOP3.LUT P0, RZ, R18, 0xff, RZ, 0xc0, !PT ;  /* 0x000000ff12ff7812 */ /* 0x000fe4000780c0ff */
[----:B------:R-:W-:Y:S02]  /*125f0*/  IADD3 R2, P1, R19, UR4, RZ ;  /* 0x0000000413027c10 */ /* 0x000fe4000ff3e0ff */
[----:B------:R-:W-:Y:S02]  /*12600*/  SEL R5, RZ, 0x1, !P0 ;  /* 0x00000001ff057807 */ /* 0x000fe40004000000 */
[----:B-1----:R-:W-:-:S05]  /*12610*/  IADD3.X R3, RZ, UR5, RZ, P1, !PT ;  /* 0x00000005ff037c10 */ /* 0x002fca0008ffe4ff */
[----:B------:R-:W-:Y:S01]  /*12620*/  STG.E.U8 desc[UR58][R2.64], R5 ;  /* 0x0000000502007986 */ /* 0x000fe2000c10113a */
[----:B------:R-:W-:Y:S05]  /*12630*/  EXIT ;  /* 0x000000000000794d */ /* 0x000fea0003800000 */
.L_x_3643:
[----:B------:R-:W-:Y:S04]  /*12640*/  STG.E.U8 desc[UR58][R4.64], R25 ;  /* 0x0000001904007986 */ /* 0x000fe8000c10113a */
[----:B------:R-:W-:Y:S01]  /*12650*/  STG.E.U8 desc[UR58][R4.64+0x1], R18 ;  /* 0x0000011204007986 */ /* 0x000fe2000c10113a */
[----:B------:R-:W-:Y:S05]  /*12660*/  EXIT ;  /* 0x000000000000794d */ /* 0x000fea0003800000 */
.L_x_3641:
        /* <DEDUP_REMOVED lines=37> */
.L_x_3647:
        /* <DEDUP_REMOVED lines=24> */
.L_x_3648:
[----:B------:R-:W-:Y:S01]  /*12a40*/  ULDC.64 UR4, c[0x0][0x5e8] ;  /* 0x00017a0000047ab9 */ /* 0x000fe20000000a00 */
[----:B------:R-:W-:Y:S02]  /*12a50*/  LOP3.LUT P0, RZ, R18, 0xff, RZ, 0xc0, !PT ;  /* 0x000000ff12ff7812 */ /* 0x000fe4000780c0ff */
[----:B------:R-:W-:Y:S02]  /*12a60*/  IADD3 R2, P1, R19, UR4, RZ ;  /* 0x0000000413027c10 */ /* 0x000fe4000ff3e0ff */
[----:B------:R-:W-:Y:S02]  /*12a70*/  SEL R5, RZ, 0x1, !P0 ;  /* 0x00000001ff057807 */ /* 0x000fe40004000000 */
[----:B-1----:R-:W-:-:S05]  /*12a80*/  IADD3.X R3, RZ, UR5, RZ, P1, !PT ;  /* 0x00000005ff037c10 */ /* 0x002fca0008ffe4ff */
[----:B------:R-:W-:Y:S01]  /*12a90*/  STG.E.U8 desc[UR58][R2.64], R5 ;  /* 0x0000000502007986 */ /* 0x000fe2000c10113a */
[----:B------:R-:W-:Y:S05]  /*12aa0*/  EXIT ;  /* 0x000000000000794d */ /* 0x000fea0003800000 */
.L_x_3646:
[----:B------:R-:W-:Y:S02]  /*12ab0*/  LOP3.LUT P0, RZ, R25, 0xff, RZ, 0xc0, !PT ;  /* 0x000000ff19ff7812 */ /* 0x000fe4000780c0ff */
[----:B------:R-:W-:Y:S02]  /*12ac0*/  LOP3.LUT P1, RZ, R18, 0xff, RZ, 0xc0, !PT ;  /* 0x000000ff12ff7812 */ /* 0x000fe4000782c0ff */
[----:B------:R-:W-:Y:S02]  /*12ad0*/  SEL R7, RZ, 0x1, !P0 ;  /* 0x00000001ff077807 */ /* 0x000fe40004000000 */
[----:B------:R-:W-:-:S03]  /*12ae0*/  SEL R9, RZ, 0x1, !P1 ;  /* 0x00000001ff097807 */ /* 0x000fc60004800000 */
[----:B------:R-:W-:Y:S04]  /*12af0*/  STG.E.U8 desc[UR58][R2.64], R7 ;  /* 0x0000000702007986 */ /* 0x000fe8000c10113a */
[----:B------:R-:W-:Y:S01]  /*12b00*/  STG.E.U8 desc[UR58][R4.64], R9 ;  /* 0x0000000904007986 */ /* 0x000fe2000c10113a */
[----:B------:R-:W-:Y:S05]  /*12b10*/  EXIT ;  /* 0x000000000000794d */ /* 0x000fea0003800000 */
.L_x_3649:
        /* <DEDUP_REMOVED lines=14> */
.L_x_7570:


//--------------------- .text._ZN2at6native13reduce_kernelILi128ELi4ENS0_8ReduceOpIhNS0_14func_wrapper_tIbZZZNS0_14or_kernel_cudaERNS_14TensorIteratorEENKUlvE_clEvENKUlvE_clEvEUlbhE_EEjbLi4ELi4EEEEEvT1_ --------------------------
	.section	.text._ZN2at6native13reduce_kernelILi128ELi4ENS0_8ReduceOpIhNS0_14func_wrapper_tIbZZZNS0_14or_kernel_cudaERNS_14TensorIteratorEENKUlvE_clEvENKUlvE_clEvEUlbhE_EEjbLi4ELi4EEEEEvT1_,"ax",@progbits
	.align	128
        .global         _ZN2at6native13reduce_kernelILi128ELi4ENS0_8ReduceOpIhNS0_14func_wrapper_tIbZZZNS0_14or_kernel_cudaERNS_14TensorIteratorEENKUlvE_clEvENKUlvE_clEvEUlbhE_EEjbLi4ELi4EEEEEvT1_
        .type           _ZN2at6native13reduce_kernelILi128ELi4ENS0_8ReduceOpIhNS0_14func_wrapper_tIbZZZNS0_14or_kernel_cudaERNS_14TensorIteratorEENKUlvE_clEvENKUlvE_clEvEUlbhE_EEjbLi4ELi4EEEEEvT1_,@function
        .size           _ZN2at6native13reduce_kernelILi128ELi4ENS0_8ReduceOpIhNS0_14func_wrapper_tIbZZZNS0_14or_kernel_cudaERNS_14TensorIteratorEENKUlvE_clEvENKUlvE_clEvEUlbhE_EEjbLi4ELi4EEEEEvT1_,(.L_x_7571 - _ZN2at6native13reduce_kernelILi128ELi4ENS0_8ReduceOpIhNS0_14func_wrapper_tIbZZZNS0_14or_kernel_cudaERNS_14TensorIteratorEENKUlvE_clEvENKUlvE_clEvEUlbhE_EEjbLi4ELi4EEEEEvT1_)
        .other          _ZN2at6native13reduce_kernelILi128ELi4ENS0_8ReduceOpIhNS0_14func_wrapper_tIbZZZNS0_14or_kernel_cudaERNS_14TensorIteratorEENKUlvE_clEvENKUlvE_clEvEUlbhE_EEjbLi4ELi4EEEEEvT1_,@"STO_CUDA_ENTRY STV_DEFAULT"
_ZN2at6native13reduce_kernelILi128ELi4ENS0_8ReduceOpIhNS0_14func_wrapper_tIbZZZNS0_14or_kernel_cudaERNS_14TensorIteratorEENKUlvE_clEvENKUlvE_clEvEUlbhE_EEjbLi4ELi4EEEEEvT1_:
.text._ZN2at6native13reduce_kernelILi128ELi4ENS0_8ReduceOpIhNS0_14func_wrapper_tIbZZZNS0_14or_kernel_cudaERNS_14TensorIteratorEENKUlvE_clEvENKUlvE_clEvEUlbhE_EEjbLi4ELi4EEEEEvT1_:
        /* <DEDUP_REMOVED lines=293> */
.L_x_3650:
        /* <DEDUP_REMOVED lines=29> */
.L_x_3654:
        /* <DEDUP_REMOVED lines=27> */
.L_x_3660:
[----:B------:R-:W-:Y:S05]  /*15d0*/  BSYNC B2 ;  /* 0x0000000000027941 */ /* 0x000fea0003800000 */
.L_x_3659:
        /* <DEDUP_REMOVED lines=11> */
.L_x_3658:
[----:B------:R-:W-:Y:S05]  /*1690*/  BSYNC B1 ;  /* 0x0000000000017941 */ /* 0x000fea0003800000 */
.L_x_3657:
[----:B------:R-:W0:Y:S01]  /*16a0*/  LDC R4, c[0x0][0x218] ;  /* 0x00008600ff047b82 */ /* 0x000e220000000800 */
[----:B------:R-:W-:Y:S01]  /*16b0*/  IADD3 R16, P0, P1, R25, R6, R16 ;  /* 0x0000000619107210 */ /* 0x000fe2000791e010 */
[----:B------:R-:W-:-:S03]  /*16c0*/  ULDC UR4, c[0x0][0x5e4] ;  /* 0x0001790000047ab9 */ /* 0x000fc60000000800 */
[----:B------:R-:W-:Y:S02]  /*16d0*/  IADD3 R16, P2, R16, 0x4, RZ ;  /* 0x0000000410107810 */ /* 0x000fe40007f5e0ff */
[----:B------:R-:W-:-:S04]  /*16e0*/  IADD3.X R19, RZ, UR4, R19, P0, P1 ;  /* 0x00000004ff137c10 */ /* 0x000fc800087e2413 */
[----:B------:R-:W-:Y:S02]  /*16f0*/  IADD3.X R19, RZ, R19, RZ, P2, !PT ;  /* 0x00000013ff137210 */ /* 0x000fe400017fe4ff */
[----:B0-----:R-:W-:-:S07]  /*1700*/  IADD3 R3, R7, -0x4, R4 ;  /* 0xfffffffc07037810 */ /* 0x001fce0007ffe004 */
.L_x_3656:
[----:B------:R-:W-:Y:S05]  /*1710*/  BSYNC B0 ;  /* 0x0000000000007941 */ /* 0x000fea0003800000 */
.L_x_3655:
        /* <DEDUP_REMOVED lines=15> */
.L_x_3663:
        /* <DEDUP_REMOVED lines=21> */
.L_x_3662:
[----:B------:R-:W-:Y:S05]  /*1960*/  BSYNC B0 ;  /* 0x0000000000007941 */ /* 0x000fea0003800000 */
.L_x_3661:
        /* <DEDUP_REMOVED lines=8> */
.L_x_3665:
[----:B------:R-:W-:Y:S05]  /*19f0*/  BSYNC B0 ;  /* 0x0000000000007941 */ /* 0x000fea0003800000 */
.L_x_3664:
        /* <DEDUP_REMOVED lines=13> */
.L_x_3667:
[----:B------:R-:W-:Y:S05]  /*1ad0*/  BSYNC B0 ;  /* 0x0000000000007941 */ /* 0x000fea0003800000 */
.L_x_3666:
        /* <DEDUP_REMOVED lines=10> */
.L_x_3653:
        /* <DEDUP_REMOVED lines=48> */
.L_x_3677:
        /* <DEDUP_REMOVED lines=294> */
.L_x_3673:
        /* <DEDUP_REMOVED lines=254> */
.L_x_3674:
        /* <DEDUP_REMOVED lines=255> */
.L_x_3675:
        /* <DEDUP_REMOVED lines=252> */
.L_x_3676:
        /* <DEDUP_REMOVED lines=47> */
.L_x_3672:
[----:B0-----:R-:W-:-:S07]  /*6360*/  PRMT R42, R26, 0x7610, R42 ;  /* 0x000076101a2a7816 */ /* 0x001fce000000002a */
.L_x_3671:
[----:B------:R-:W-:Y:S05]  /*6370*/  BSYNC B0 ;  /* 0x0000000000007941 */ /* 0x000fea0003800000 */
.L_x_3670:
        /* <DEDUP_REMOVED lines=280> */
.L_x_3680:
        /* <DEDUP_REMOVED lines=285> */
.L_x_3681:
        /* <DEDUP_REMOVED lines=285> */
.L_x_3682:
        /* <DEDUP_REMOVED lines=285> */
.L_x_3683:
        /* <DEDUP_REMOVED lines=8> */
.L_x_3679:
[----:B------:R-:W-:Y:S05]  /*aaf0*/  BSYNC B0 ;  /* 0x0000000000007941 */ /* 0x000fea0003800000 */
.L_x_3678:
        /* <DEDUP_REMOVED lines=46> */
.L_x_3685:
[----:B------:R-:W-:Y:S05]  /*ade0*/  BSYNC B0 ;  /* 0x0000000000007941 */ /* 0x000fea0003800000 */
.L_x_3684:
        /* <DEDUP_REMOVED lines=25> */
.L_x_3669:
        /* <DEDUP_REMOVED lines=34> */
.L_x_3689:
        /* <DEDUP_REMOVED lines=76> */
.L_x_3688:
[----:B------:R-:W-:Y:S02]  /*b660*/  PRMT R30, R44, 0x7610, R30 ;  /* 0x000076102c1e7816 */ /* 0x000fe4000000001e */
[----:B------:R-:W-:Y:S02]  /*b670*/  PRMT R43, R37, 0x7610, R43 ;  /* 0x00007610252b7816 */ /* 0x000fe4000000002b */
[----:B------:R-:W-:Y:S02]  /*b680*/  PRMT R37, R5, 0x7610, R37 ;  /* 0x0000761005257816 */ /* 0x000fe40000000025 */
[----:B------:R-:W-:-:S07]  /*b690*/  PRMT R44, R4, 0x7610, R44 ;  /* 0x00007610042c7816 */ /* 0x000fce000000002c */
.L_x_3687:
[----:B------:R-:W-:Y:S05]  /*b6a0*/  BSYNC B0 ;  /* 0x0000000000007941 */ /* 0x000fea0003800000 */
.L_x_3686:
        /* <DEDUP_REMOVED lines=51> */
.L_x_3691:
[----:B------:R-:W-:Y:S05]  /*b9e0*/  BSYNC B0 ;  /* 0x0000000000007941 */ /* 0x000fea0003800000 */
.L_x_3690:
        /* <DEDUP_REMOVED lines=46> */
.L_x_3693:
[----:B------:R-:W-:Y:S05]  /*bcd0*/  BSYNC B0 ;  /* 0x0000000000007941 */ /* 0x000fea0003800000 */
.L_x_3692:
        /* <DEDUP_REMOVED lines=25> */
.L_x_3668:
        /* <DEDUP_REMOVED lines=38> */
.L_x_3697:
        /* <DEDUP_REMOVED lines=72> */
.L_x_3696:
        /* <DEDUP_REMOVED lines=8> */
.L_x_3695:
[----:B------:R-:W-:Y:S05]  /*c5d0*/  BSYNC B0 ;  /* 0x0000000000007941 */ /* 0x000fea0003800000 */
.L_x_3694:
        /* <DEDUP_REMOVED lines=47> */
.L_x_3699:
[----:B------:R-:W-:Y:S05]  /*c8d0*/  BSYNC B0 ;  /* 0x0000000000007941 */ /* 0x000fea0003800000 */
.L_x_3698:
        /* <DEDUP_REMOVED lines=46> */
.L_x_3701:
[----:B------:R-:W-:Y:S05]  /*cbc0*/  BSYNC B0 ;  /* 0x0000000000007941 */ /* 0x000fea0003800000 */
.L_x_3700:
        /* <DEDUP_REMOVED lines=24> */
.L_x_3652:
[----:B------:R-:W-:Y:S05]  /*cd50*/  BSYNC B6 ;  /* 0x0000000000067941 */ /* 0x000fea0003800000 */
.L_x_3651:
        /* <DEDUP_REMOVED lines=18> */
.L_x_3705:
        /* <DEDUP_REMOVED lines=28> */
.L_x_3704:
[----:B------:R-:W-:Y:S05]  /*d040*/  BSYNC B0 ;  /* 0x0000000000007941 */ /* 0x000fea0003800000 */
.L_x_3703:
[----:B------:R-:W-:Y:S01]  /*d050*/  IMAD.MOV.U32 R4, RZ, RZ, R7 ;  /* 0x000000ffff047224 */ /* 0x000fe200078e0007 */
[----:B------:R-:W-:Y:S06]  /*d060*/  @P3 BRA `(.L_x_3705) ;  /* 0xfffffffc00843947 */ /* 0x000fec000383ffff */
.L_x_3702:
        /* <DEDUP_REMOVED lines=22> */
.L_x_3710:
        /* <DEDUP_REMOVED lines=25> */
.L_x_3709:
[----:B------:R-:W-:Y:S05]  /*d360*/  BSYNC B0 ;  /* 0x0000000000007941 */ /* 0x000fea0003800000 */
.L_x_3708:
[----:B------:R-:W-:-:S04]  /*d370*/  SHF.R.S32.HI R4, RZ, 0x1, R4 ;  /* 0x00000001ff047819 */ /* 0x000fc80000011404 */
[----:B------:R-:W-:-:S13]  /*d380*/  ISETP.GE.AND P0, PT, R4, 0x20, PT ;  /* 0x000000200400780c */ /* 0x000fda0003f06270 */
[----:B------:R-:W-:Y:S05]  /*d390*/  @P0 BRA `(.L_x_3710) ;  /* 0xfffffffc008c0947 */ /* 0x000fea000383ffff */
[----:B0-----:R-:W-:-:S07]  /*d3a0*/  IMAD.MOV.U32 R0, RZ, RZ, 0x20 ;  /* 0x00000020ff007424 */ /* 0x001fce00078e00ff */
.L_x_3707:
[----:B------:R-:W-:Y:S01]  /*d3b0*/  ISETP.GE.AND P0, PT, R0, 0x2, PT ;  /* 0x000000020000780c */ /* 0x000fe20003f06270 */
[----:B------:R-:W-:Y:S05]  /*d3c0*/  WARPSYNC.ALL ;  /* 0x0000000000007948 */ /* 0x000fea0003800000 */
[----:B------:R-:W-:Y:S07]  /*d3d0*/  BAR.SYNC.DEFER_BLOCKING 0x0 ;  /* 0x0000000000007b1d */ /* 0x000fee0000010000 */
[----:B------:R-:W-:Y:S05]  /*d3e0*/  @!P0 BRA `(.L_x_3706) ;  /* 0x0000000000848947 */ /* 0x000fea0003800000 */
[----:B------:R-:W-:-:S07]  /*d3f0*/  IMAD.MOV.U32 R3, RZ, RZ, 0x1 ;  /* 0x00000001ff037424 */ /* 0x000fce00078e00ff */
.L_x_3711:
        /* <DEDUP_REMOVED lines=32> */
.L_x_3706:
        /* <DEDUP_REMOVED lines=279> */
.L_x_3712:
        /* <DEDUP_REMOVED lines=275> */
.L_x_3713:
        /* <DEDUP_REMOVED lines=277> */
.L_x_3714:
        /* <DEDUP_REMOVED lines=275> */
.L_x_3715:
        /* <DEDUP_REMOVED lines=294> */
.L_x_3717:
        /* <DEDUP_REMOVED lines=275> */
.L_x_3718:
        /* <DEDUP_REMOVED lines=277> */
.L_x_3719:
        /* <DEDUP_REMOVED lines=275> */
.L_x_3720:
        /* <DEDUP_REMOVED lines=14> */
.L_x_3722:
[----:B------:R-:W-:Y:S05]  /*16210*/  BSYNC B0 ;  /* 0x0000000000007941 */ /* 0x000fea0003800000 */
.L_x_3721:
        /* <DEDUP_REMOVED lines=17> */
.L_x_3724:
[----:B------:R-:W-:Y:S05]  /*16330*/  BSYNC B0 ;  /* 0x0000000000007941 */ /* 0x000fea0003800000 */
.L_x_3723:
        /* <DEDUP_REMOVED lines=35> */
.L_x_3726:
[----:B------:R-:W-:Y:S05]  /*16570*/  BSYNC B0 ;  /* 0x0000000000007941 */ /* 0x000fea0003800000 */
.L_x_3725:
        /* <DEDUP_REMOVED lines=38> */
.L_x_3731:
        /* <DEDUP_REMOVED lines=18> */
.L_x_3730:
[----:B------:R-:W-:Y:S05]  /*16900*/  BRA `(.L_x_3729) ;  /* 0x0000000000847947 */ /* 0x000fea0003800000 */
.L_x_3728:
        /* <DEDUP_REMOVED lines=15> */
.L_x_3732:
        /* <DEDUP_REMOVED lines=18> */
.L_x_3729:
[----:B------:R-:W-:Y:S05]  /*16b20*/  BSYNC B0 ;  /* 0x0000000000007941 */ /* 0x000fea0003800000 */
.L_x_3727:
        /* <DEDUP_REMOVED lines=14> */
.L_x_3736:
        /* <DEDUP_REMOVED lines=27> */
.L_x_3735:
[----:B------:R-:W-:Y:S05]  /*16dc0*/  BSYNC B0 ;  /* 0x0000000000007941 */ /* 0x000fea0003800000 */
.L_x_3734:
[----:B------:R-:W-:Y:S01]  /*16dd0*/  IMAD.MOV.U32 R6, RZ, RZ, R9 ;  /* 0x000000ffff067224 */ /* 0x000fe200078e0009 */
[----:B------:R-:W-:Y:S06]  /*16de0*/  @P4 BRA `(.L_x_3736) ;  /* 0xfffffffc00884947 */ /* 0x000fec000383ffff */
.L_x_3733:
        /* <DEDUP_REMOVED lines=15> */
.L_x_3741:
        /* <DEDUP_REMOVED lines=24> */
.L_x_3740:
[----:B------:R-:W-:Y:S05]  /*17060*/  BSYNC B0 ;  /* 0x0000000000007941 */ /* 0x000fea0003800000 */
.L_x_3739:
[----:B------:R-:W-:-:S04]  /*17070*/  SHF.R.S32.HI R7, RZ, 0x1, R7 ;  /* 0x00000001ff077819 */ /* 0x000fc80000011407 */
[----:B------:R-:W-:-:S13]  /*17080*/  ISETP.GE.AND P0, PT, R7, 0x20, PT ;  /* 0x000000200700780c */ /* 0x000fda0003f06270 */
[----:B------:R-:W-:Y:S05]  /*17090*/  @P0 BRA `(.L_x_3741) ;  /* 0xfffffffc00900947 */ /* 0x000fea000383ffff */
[----:B------:R-:W-:-:S07]  /*170a0*/  IMAD.MOV.U32 R6, RZ, RZ, 0x20 ;  /* 0x00000020ff067424 */ /* 0x000fce00078e00ff */
.L_x_3738:
[----:B------:R-:W-:Y:S01]  /*170b0*/  BAR.SYNC.DEFER_BLOCKING 0x0 ;  /* 0x0000000000007b1d */ /* 0x000fe20000010000 */
[----:B------:R-:W-:-:S13]  /*170c0*/  ISETP.GE.AND P0, PT, R6, 0x2, PT ;  /* 0x000000020600780c */ /* 0x000fda0003f06270 */
[----:B------:R-:W-:Y:S05]  /*170d0*/  @!P0 BRA `(.L_x_3737) ;  /* 0x0000000000848947 */ /* 0x000fea0003800000 */
[----:B------:R-:W-:-:S07]  /*170e0*/  IMAD.MOV.U32 R3, RZ, RZ, 0x1 ;  /* 0x00000001ff037424 */ /* 0x000fce00078e00ff */
.L_x_3742:
        /* <DEDUP_REMOVED lines=32> */
.L_x_3737:
        /* <DEDUP_REMOVED lines=21> */
.L_x_3744:
        /* <DEDUP_REMOVED lines=21> */
.L_x_3746:
        /* <DEDUP_REMOVED lines=24> */
.L_x_3747:
        /* <DEDUP_REMOVED lines=24> */
.L_x_3748:
        /* <DEDUP_REMOVED lines=24> */
.L_x_3749:
[----:B------:R-:W-:Y:S01]  /*17a10*/  ULDC.64 UR4, c[0x0][0x5e8] ;  /* 0x00017a0000047ab9 */ /* 0x000fe20000000a00 */
[----:B------:R-:W-:Y:S02]  /*17a20*/  LOP3.LUT P0, RZ, R16, 0xff, RZ, 0xc0, !PT ;  /* 0x000000ff10ff7812 */ /* 0x000fe4000780c0ff */
[----:B------:R-:W-:Y:S02]  /*17a30*/  IADD3 R18, P1, R18, UR4, RZ ;  /* 0x0000000412127c10 */ /* 0x000fe4000ff3e0ff */
[----:B0-----:R-:W-:-:S03]  /*17a40*/  SEL R3, RZ, 0x1, !P0 ;  /* 0x00000001ff037807 */ /* 0x001fc60004000000 */
[----:B------:R-:W-:-:S05]  /*17a50*/  IMAD.X R19, RZ, RZ, UR5, P1 ;  /* 0x00000005ff137e24 */ /* 0x000fca00088e06ff */
[----:B------:R-:W-:Y:S01]  /*17a60*/  STG.E.U8 desc[UR58][R18.64], R3 ;  /* 0x0000000312007986 */ /* 0x000fe2000c10113a */
[----:B------:R-:W-:Y:S05]  /*17a70*/  EXIT ;  /* 0x000000000000794d */ /* 0x000fea0003800000 */
.L_x_3745:
[----:B------:R-:W-:Y:S04]  /*17a80*/  STG.E.U8 desc[UR58][R4.64], R26 ;  /* 0x0000001a04007986 */ /* 0x000fe8000c10113a */
[----:B------:R-:W-:Y:S04]  /*17a90*/  STG.E.U8 desc[UR58][R4.64+0x1], R25 ;  /* 0x0000011904007986 */ /* 0x000fe8000c10113a */
[----:B------:R-:W-:Y:S04]  /*17aa0*/  STG.E.U8 desc[UR58][R4.64+0x2], R19 ;  /* 0x0000021304007986 */ /* 0x000fe8000c10113a */
[----:B------:R-:W-:Y:S01]  /*17ab0*/  STG.E.U8 desc[UR58][R4.64+0x3], R16 ;  /* 0x0000031004007986 */ /* 0x000fe2000c10113a */
[----:B------:R-:W-:Y:S05]  /*17ac0*/  EXIT ;  /* 0x000000000000794d */ /* 0x000fea0003800000 */
.L_x_3743:
        /* <DEDUP_REMOVED lines=49> */
.L_x_3751:
        /* <DEDUP_REMOVED lines=24> */
.L_x_3752:
        /* <DEDUP_REMOVED lines=24> */
.L_x_3753:
        /* <DEDUP_REMOVED lines=24> */
.L_x_3754:
[----:B------:R-:W-:Y:S01]  /*18260*/  ULDC.64 UR4, c[0x0][0x5e8] ;  /* 0x00017a0000047ab9 */ /* 0x000fe20000000a00 */
[----:B------:R-:W-:Y:S02]  /*18270*/  LOP3.LUT P0, RZ, R16, 0xff, RZ, 0xc0, !PT ;  /* 0x000000ff10ff7812 */ /* 0x000fe4000780c0ff */
[----:B------:R-:W-:Y:S02]  /*18280*/  IADD3 R18, P1, R18, UR4, RZ ;  /* 0x0000000412127c10 */ /* 0x000fe4000ff3e0ff */
[----:B0-----:R-:W-:-:S03]  /*18290*/  SEL R3, RZ, 0x1, !P0 ;  /* 0x00000001ff037807 */ /* 0x001fc60004000000 */
[----:B------:R-:W-:-:S05]  /*182a0*/  IMAD.X R19, RZ, RZ, UR5, P1 ;  /* 0x00000005ff137e24 */ /* 0x000fca00088e06ff */
[----:B------:R-:W-:Y:S01]  /*182b0*/  STG.E.U8 desc[UR58][R18.64], R3 ;  /* 0x0000000312007986 */ /* 0x000fe2000c10113a */
[----:B------:R-:W-:Y:S05]  /*182c0*/  EXIT ;  /* 0x000000000000794d */ /* 0x000fea0003800000 */
.L_x_3750:
        /* <DEDUP_REMOVED lines=13> */
.L_x_3716:
        /* <DEDUP_REMOVED lines=31> */
.L_x_3756:
        /* <DEDUP_REMOVED lines=21> */
.L_x_3758:
        /* <DEDUP_REMOVED lines=24> */
.L_x_3759:
        /* <DEDUP_REMOVED lines=24> */
.L_x_3760:
        /* <DEDUP_REMOVED lines=24> */
.L_x_3761:
[----:B------:R-:W-:Y:S01]  /*18b60*/  ULDC.64 UR4, c[0x0][0x5e8] ;  /* 0x00017a0000047ab9 */ /* 0x000fe20000000a00 */
[----:B------:R-:W-:Y:S02]  /*18b70*/  LOP3.LUT P0, RZ, R16, 0xff, RZ, 0xc0, !PT ;  /* 0x000000ff10ff7812 */ /* 0x000fe4000780c0ff */
[----:B------:R-:W-:Y:S02]  /*18b80*/  IADD3 R18, P1, R18, UR4, RZ ;  /* 0x0000000412127c10 */ /* 0x000fe4000ff3e0ff */
[----:B0-----:R-:W-:-:S03]  /*18b90*/  SEL R3, RZ, 0x1, !P0 ;  /* 0x00000001ff037807 */ /* 0x001fc60004000000 */
[----:B------:R-:W-:-:S05]  /*18ba0*/  IMAD.X R19, RZ, RZ, UR5, P1 ;  /* 0x00000005ff137e24 */ /* 0x000fca00088e06ff */
[----:B------:R-:W-:Y:S01]  /*18bb0*/  STG.E.U8 desc[UR58][R18.64], R3 ;  /* 0x0000000312007986 */ /* 0x000fe2000c10113a */
[----:B------:R-:W-:Y:S05]  /*18bc0*/  EXIT ;  /* 0x000000000000794d */ /* 0x000fea0003800000 */
.L_x_3757:
[----:B------:R-:W-:Y:S04]  /*18bd0*/  STG.E.U8 desc[UR58][R4.64], R26 ;  /* 0x0000001a04007986 */ /* 0x000fe8000c10113a */
[----:B------:R-:W-:Y:S04]  /*18be0*/  STG.E.U8 desc[UR58][R4.64+0x1], R25 ;  /* 0x0000011904007986 */ /* 0x000fe8000c10113a */
[----:B------:R-:W-:Y:S04]  /*18bf0*/  STG.E.U8 desc[UR58][R4.64+0x2], R19 ;  /* 0x0000021304007986 */ /* 0x000fe8000c10113a */
[----:B------:R-:W-:Y:S01]  /*18c00*/  STG.E.U8 desc[UR58][R4.64+0x3], R16 ;  /* 0x0000031004007986 */ /* 0x000fe2000c10113a */
[----:B------:R-:W-:Y:S05]  /*18c10*/  EXIT ;  /* 0x000000000000794d */ /* 0x000fea0003800000 */
.L_x_3755:
        /* <DEDUP_REMOVED lines=49> */
.L_x_3763:
        /* <DEDUP_REMOVED lines=24> */
.L_x_3764:
        /* <DEDUP_REMOVED lines=24> */
.L_x_3765:
        /* <DEDUP_REMOVED lines=24> */
.L_x_3766:
[----:B------:R-:W-:Y:S01]  /*193b0*/  ULDC.64 UR4, c[0x0][0x5e8] ;  /* 0x00017a0000047ab9 */ /* 0x000fe20000000a00 */
[----:B------:R-:W-:Y:S02]  /*193c0*/  LOP3.LUT P0, RZ, R16, 0xff, RZ, 0xc0, !PT ;  /* 0x000000ff10ff7812 */ /* 0x000fe4000780c0ff */
[----:B------:R-:W-:Y:S02]  /*193d0*/  IADD3 R18, P1, R18, UR4, RZ ;  /* 0x0000000412127c10 */ /* 0x000fe4000ff3e0ff */
[----:B0-----:R-:W-:-:S03]  /*193e0*/  SEL R3, RZ, 0x1, !P0 ;  /* 0x00000001ff037807 */ /* 0x001fc60004000000 */
[----:B------:R-:W-:-:S05]  /*193f0*/  IMAD.X R19, RZ, RZ, UR5, P1 ;  /* 0x00000005ff137e24 */ /* 0x000fca00088e06ff */
[----:B------:R-:W-:Y:S01]  /*19400*/  STG.E.U8 desc[UR58][R18.64], R3 ;  /* 0x0000000312007986 */ /* 0x000fe2000c10113a */
[----:B------:R-:W-:Y:S05]  /*19410*/  EXIT ;  /* 0x000000000000794d */ /* 0x000fea0003800000 */
.L_x_3762:
        /* <DEDUP_REMOVED lines=13> */
.L_x_3767:
        /* <DEDUP_REMOVED lines=9> */
.L_x_7571:


//--------------------- .text._ZN2at6native13reduce_kernelILi512ELi1ENS0_8ReduceOpIbNS0_14func_wrapper_tIbZZZNS0_15and_kernel_cudaERNS_14TensorIteratorEENKUlvE_clEvENKUlvE10_clEvEUlbbE_EEjbLi4ELi4EEEEEvT1_ --------------------------
	.section	.text._ZN2at6native13reduce_kernelILi512ELi1ENS0_8ReduceOpIbNS0_14func_wrapper_tIbZZZNS0_15and_kernel_cudaERNS_14TensorIteratorEENKUlvE_clEvENKUlvE10_clEvEUlbbE_EEjbLi4ELi4EEEEEvT1_,"ax",@progbits
	.align	128
        .global         _ZN2at6native13reduce_kernelILi512ELi1ENS0_8ReduceOpIbNS0_14func_wrapper_tIbZZZNS0_15and_kernel_cudaERNS_14TensorIteratorEENKUlvE_clEvENKUlvE10_clEvEUlbbE_EEjbLi4ELi4EEEEEvT1_
        .type           _ZN2at6native13reduce_kernelILi512ELi1ENS0_8ReduceOpIbNS0_14func_wrapper_tIbZZZNS0_15and_kernel_cudaERNS_14TensorIteratorEENKUlvE_clEvENKUlvE10_clEvEUlbbE_EEjbLi4ELi4EEEEEvT1_,@function
        .size           _ZN2at6native13reduce_kernelILi512ELi1ENS0_8ReduceOpIbNS0_14func_wrapper_tIbZZZNS0_15and_kernel_cudaERNS_14TensorIteratorEENKUlvE_clEvENKUlvE10_clEvEUlbbE_EEjbLi4ELi4EEEEEvT1_,(.L_x_7572 - _ZN2at6native13reduce_kernelILi512ELi1ENS0_8ReduceOpIbNS0_14func_wrapper_tIbZZZNS0_15and_kernel_cudaERNS_14TensorIteratorEENKUlvE_clEvENKUlvE10_clEvEUlbbE_EEjbLi4ELi4EEEEEvT1_)
        .other          _ZN2at6native13reduce_kernelILi512ELi1ENS0_8ReduceOpIbNS0_14func_wrapper_tIbZZZNS0_15and_kernel_cudaERNS_14TensorIteratorEENKUlvE_clEvENKUlvE10_clEvEUlbbE_EEjbLi4ELi4EEEEEvT1_,@"STO_CUDA_ENTRY STV_DEFAULT"
_ZN2at6native13reduce_kernelILi512ELi1ENS0_8ReduceOpIbNS0_14func_wrapper_tIbZZZNS0_15and_kernel_cudaERNS_14TensorIteratorEENKUlvE_clEvENKUlvE10_clEvEUlbbE_EEjbLi4ELi4EEEEEvT1_:
.text._ZN2at6native13reduce_kernelILi512ELi1ENS0_8ReduceOpIbNS0_14func_wrapper_tIbZZZNS0_15and_kernel_cudaERNS_14TensorIteratorEENKUlvE_clEvENKUlvE10_clEvEUlbbE_EEjbLi4ELi4EEEEEvT1_:
        /* <DEDUP_REMOVED lines=286> */
.L_x_3768:
        /* <DEDUP_REMOVED lines=49> */
.L_x_3777:
[----:B------:R-:W-:Y:S05]  /*14f0*/  BSYNC B3 ;  /* 0x0000000000037941 */ /* 0x000fea0003800000 */
.L_x_3776:
        /* <DEDUP_REMOVED lines=8> */
[----:B------:R-:W2:Y:S01]  /*1580*/  LDG.E.U8 R10, desc[UR36][R10.64] ;  /* 0x000000240a0a7981 */ /* 0x000ea2000c1e1100 */
[----:B------:R-:W-:Y:S02]  /*1590*/  PRMT R7, R7, 0x9910, RZ ;  /* 0x0000991007077816 */ /* 0x000fe400000000ff */
[----:B--2---:R-:W-:-:S04]  /*15a0*/  ISETP.NE.AND P0, PT, R10, RZ, PT ;  /* 0x000000ff0a00720c */ /* 0x004fc80003f05270 */
[----:B------:R-:W-:-:S04]  /*15b0*/  ISETP.NE.AND P0, PT, R7, RZ, P0 ;  /* 0x000000ff0700720c */ /* 0x000fc80000705270 */
[----:B------:R-:W-:-:S09]  /*15c0*/  SEL R7, RZ, 0x1, !P0 ;  /* 0x00000001ff077807 */ /* 0x000fd20004000000 */
.L_x_3775:
[----:B------:R-:W-:Y:S05]  /*15d0*/  BSYNC B2 ;  /* 0x0000000000027941 */ /* 0x000fea0003800000 */
.L_x_3774:
[----:B------:R-:W-:Y:S02]  /*15e0*/  IADD3 R5, P0, P1, R5, 0x4, R16 ;  /* 0x0000000405057810 */ /* 0x000fe4000791e010 */
[----:B------:R-:W-:Y:S02]  /*15f0*/  IADD3 R8, R13, -0x4, R4 ;  /* 0xfffffffc0d087810 */ /* 0x000fe40007ffe004 */
[----:B------:R-:W-:-:S09]  /*1600*/  IADD3.X R6, R6, RZ, R17, P0, P1 ;  /* 0x000000ff06067210 */ /* 0x000fd200007e2411 */
.L_x_3773:
[----:B------:R-:W-:Y:S05]  /*1610*/  BSYNC B1 ;  /* 0x0000000000017941 */ /* 0x000fea0003800000 */
.L_x_3772:
[----:B------:R-:W-:Y:S01]  /*1620*/  LEA R11, R21, 0x3, 0x2 ;  /* 0x00000003150b7811 */ /* 0x000fe200078e10ff */
[----:B------:R-:W-:Y:S01]  /*1630*/  ULDC UR4, c[0x0][0x5e4] ;  /* 0x0001790000047ab9 */ /* 0x000fe20000000800 */
[----:B------:R-:W-:Y:S01]  /*1640*/  IADD3 R4, P1, R5, R12, RZ ;  /* 0x0000000c05047210 */ /* 0x000fe20007f3e0ff */
[----:B------:R-:W-:Y:S01]  /*1650*/  BSSY B1, `(.L_x_3778) ;  /* 0x0000021000017945 */ /* 0x000fe20003800000 */
[----:B------:R-:W-:Y:S02]  /*1660*/  ISETP.GE.U32.AND P0, PT, R11, R8, PT ;  /* 0x000000080b00720c */ /* 0x000fe40003f06070 */
[----:B------:R-:W-:Y:S02]  /*1670*/  IADD3.X R5, R6, UR4, RZ, P1, !PT ;  /* 0x0000000406057c10 */ /* 0x000fe40008ffe4ff */
[----:B------:R-:W-:Y:S02]  /*1680*/  ISETP.NE.AND P4, PT, RZ, UR28, PT ;  /* 0x0000001cff007c0c */ /* 0x000fe4000bf85270 */
[----:B------:R-:W-:-:S02]  /*1690*/  ISETP.NE.AND P5, PT, R3, RZ, PT ;  /* 0x000000ff0300720c */ /* 0x000fc40003fa5270 */
[C---:B------:R-:W-:Y:S02]  /*16a0*/  PRMT R11, R9.reuse, 0x7610, R11 ;  /* 0x00007610090b7816 */ /* 0x040fe4000000000b */
[----:B------:R-:W-:-:S03]  /*16b0*/  PRMT R10, R9, 0x7610, R10 ;  /* 0x00007610090a7816 */ /* 0x000fc6000000000a */
[----:B------:R-:W-:Y:S06]  /*16c0*/  @P0 BRA `(.L_x_3779) ;  /* 0x0000000000640947 */ /* 0x000fec0003800000 */
[C---:B------:R-:W-:Y:S02]  /*16d0*/  PRMT R10, R11.reuse, 0x7610, R10 ;  /* 0x000076100b0a7816 */ /* 0x040fe4000000000a */
[----:B------:R-:W-:-:S07]  /*16e0*/  PRMT R9, R11, 0x7610, R9 ;  /* 0x000076100b097816 */ /* 0x000fce0000000009 */
.L_x_3780:
[----:B------:R-:W-:Y:S01]  /*16f0*/  IMAD.WIDE.U32 R12, R21, 0x4, R4 ;  /* 0x00000004150c7825 */ /* 0x000fe200078e0004 */
[----:B------:R-:W-:-:S05]  /*1700*/  ULDC UR4, c[0x0][0x220] ;  /* 0x0000880000047ab9 */ /* 0x000fca0000000800 */
[----:B------:R-:W2:Y:S01]  /*1710*/  LDG.E R12, desc[UR36][R12.64] ;  /* 0x000000240c0c7981 */ /* 0x000ea2000c1e1900 */
[----:B------:R-:W-:Y:S01]  /*1720*/  VIADD R21, R21, UR4 ;  /* 0x0000000415157c36 */ /* 0x000fe20008000000 */
[----:B------:R-:W-:Y:S02]  /*1730*/  LOP3.LUT P2, RZ, R7, 0xff, RZ, 0xc0, !PT ;  /* 0x000000ff07ff7812 */ /* 0x000fe4000784c0ff */
[----:B------:R-:W-:Y:S02]  /*1740*/  LOP3.LUT P3, RZ, R9, 0xff, RZ, 0xc0, !PT ;  /* 0x000000ff09ff7812 */ /* 0x000fe4000786c0ff */
[----:B------:R-:W-:Y:S02]  /*1750*/  LEA R7, R21, 0x3, 0x2 ;  /* 0x0000000315077811 */ /* 0x000fe400078e10ff */
[----:B------:R-:W-:Y:S02]  /*1760*/  LOP3.LUT P0, RZ, R10, 0xff, RZ, 0xc0, !PT ;  /* 0x000000ff0aff7812 */ /* 0x000fe4000780c0ff */
[----:B------:R-:W-:-:S02]  /*1770*/  ISETP.GE.U32.AND P6, PT, R7, R8, PT ;  /* 0x000000080700720c */ /* 0x000fc40003fc6070 */
[----:B------:R-:W-:Y:S02]  /*1780*/  LOP3.LUT P1, RZ, R11, 0xff, RZ, 0xc0, !PT ;  /* 0x000000ff0bff7812 */ /* 0x000fe4000782c0ff */
[C---:B--2---:R-:W-:Y:S02]  /*1790*/  PRMT R6, R12.reuse, 0x7770, RZ ;  /* 0x000077700c067816 */ /* 0x044fe400000000ff */
[C---:B------:R-:W-:Y:S02]  /*17a0*/  PRMT R7, R12.reuse, 0x7771, RZ ;  /* 0x000077710c077816 */ /* 0x040fe400000000ff */
[C---:B------:R-:W-:Y:S02]  /*17b0*/  PRMT R9, R12.reuse, 0x7772, RZ ;  /* 0x000077720c097816 */ /* 0x040fe400000000ff */
[----:B------:R-:W-:Y:S02]  /*17c0*/  PRMT R10, R12, 0x7773, RZ ;  /* 0x000077730c0a7816 */ /* 0x000fe400000000ff */
[----:B------:R-:W-:-:S02]  /*17d0*/  ISETP.NE.AND P2, PT, R6, RZ, P2 ;  /* 0x000000ff0600720c */ /* 0x000fc40001745270 */
[----:B------:R-:W-:Y:S02]  /*17e0*/  ISETP.NE.AND P3, PT, R7, RZ, P3 ;  /* 0x000000ff0700720c */ /* 0x000fe40001f65270 */
[----:B------:R-:W-:Y:S02]  /*17f0*/  ISETP.NE.AND P0, PT, R9, RZ, P0 ;  /* 0x000000ff0900720c */ /* 0x000fe40000705270 */
[----:B------:R-:W-:Y:S02]  /*1800*/  ISETP.NE.AND P1, PT, R10, RZ, P1 ;  /* 0x000000ff0a00720c */ /* 0x000fe40000f25270 */
[----:B------:R-:W-:Y:S02]  /*1810*/  SEL R7, RZ, 0x1, !P2 ;  /* 0x00000001ff077807 */ /* 0x000fe40005000000 */
[----:B------:R-:W-:Y:S02]  /*1820*/  SEL R9, RZ, 0x1, !P3 ;  /* 0x00000001ff097807 */ /* 0x000fe40005800000 */
[----:B------:R-:W-:-:S02]  /*1830*/  SEL R10, RZ, 0x1, !P0 ;  /* 0x00000001ff0a7807 */ /* 0x000fc40004000000 */
[----:B------:R-:W-:Y:S01]  /*1840*/  SEL R11, RZ, 0x1, !P1 ;  /* 0x00000001ff0b7807 */ /* 0x000fe20004800000 */
[----:B------:R-:W-:Y:S06]  /*1850*/  @!P6 BRA `(.L_x_3780) ;  /* 0xfffffffc00a4e947 */ /* 0x000fec000383ffff */
.L_x_3779:
[----:B------:R-:W-:Y:S05]  /*1860*/  BSYNC B1 ;  /* 0x0000000000017941 */ /* 0x000fea0003800000 */
.L_x_3778:
        /* <DEDUP_REMOVED lines=8> */
.L_x_3782:
[----:B------:R-:W-:Y:S05]  /*18f0*/  BSYNC B1 ;  /* 0x0000000000017941 */ /* 0x000fea0003800000 */
.L_x_3781:
        /* <DEDUP_REMOVED lines=10> */
[----:B------:R-:W2:Y:S01]  /*19a0*/  LDG.E.U8 R4, desc[UR36][R4.64] ;  /* 0x0000002404047981 */ /* 0x000ea2000c1e1100 */
[----:B------:R-:W-:-:S04]  /*19b0*/  LOP3.LUT P0, RZ, R7, 0xff, RZ, 0xc0, !PT ;  /* 0x000000ff07ff7812 */ /* 0x000fc8000780c0ff */
[----:B--2---:R-:W-:-:S04]  /*19c0*/  ISETP.NE.AND P0, PT, R4, RZ, P0 ;  /* 0x000000ff0400720c */ /* 0x004fc80000705270 */
[----:B------:R-:W-:-:S09]  /*19d0*/  SEL R7, RZ, 0x1, !P0 ;  /* 0x00000001ff077807 */ /* 0x000fd20004000000 */
.L_x_3784:
[----:B------:R-:W-:Y:S05]  /*19e0*/  BSYNC B1 ;  /* 0x0000000000017941 */ /* 0x000fea0003800000 */
.L_x_3783:
[----:B------:R-:W-:Y:S02]  /*19f0*/  LOP3.LUT P0, RZ, R9, 0xff, RZ, 0xc0, !PT ;  /* 0x000000ff09ff7812 */ /* 0x000fe4000780c0ff */
[----:B------:R-:W-:Y:S02]  /*1a00*/  LOP3.LUT P3, RZ, R7, 0xff, RZ, 0xc0, !PT ;  /* 0x000000ff07ff7812 */ /* 0x000fe4000786c0ff */
[----:B------:R-:W-:Y:S02]  /*1a10*/  LOP3.LUT P1, RZ, R10, 0xff, RZ, 0xc0, !PT ;  /* 0x000000ff0aff7812 */ /* 0x000fe4000782c0ff */
[----:B------:R-:W-:Y:S02]  /*1a20*/  LOP3.LUT P2, RZ, R11, 0xff, RZ, 0xc0, !PT ;  /* 0x000000ff0bff7812 */ /* 0x000fe4000784c0ff */
[----:B------:R-:W-:-:S04]  /*1a30*/  PLOP3.LUT P0, PT, P1, P3, P0, 0x80, 0x0 ;  /* 0x000000000000781c */ /* 0x000fc80000f07000 */
[----:B------:R-:W-:-:S04]  /*1a40*/  PLOP3.LUT P0, PT, P0, P2, PT, 0x80, 0x0 ;  /* 0x000000000000781c */ /* 0x000fc80000705070 */
[----:B------:R-:W-:Y:S01]  /*1a50*/  SEL R17, RZ, 0x1, !P0 ;  /* 0x00000001ff117807 */ /* 0x000fe20004000000 */
[----:B------:R-:W-:Y:S08]  /*1a60*/  BRA `(.L_x_3770) ;  /* 0x0000009c00007947 */ /* 0x000ff00003800000 */
.L_x_3771:
        /* <DEDUP_REMOVED lines=24> */
.L_x_3794:
        /* <DEDUP_REMOVED lines=285> */
.L_x_3790:
[----:B------:R-:W-:Y:S02]  /*2dc0*/  ULDC UR38, c[0x0][0x220] ;  /* 0x0000880000267ab9 */ /* 0x000fe40000000800 */
[----:B------:R-:W-:Y:S01]  /*2dd0*/  MOV R7, UR38 ;  /* 0x0000002600077c02 */ /* 0x000fe20008000f00 */
[----:B------:R-:W-:Y:S02]  /*2de0*/  ULDC.64 UR38, c[0x0][0x5e0] ;  /* 0x0001780000267ab9 */ /* 0x000fe40000000a00 */
[----:B------:R-:W-:-:S04]  /*2df0*/  IADD3 R16, P0, P1, R4, UR38, R5 ;  /* 0x0000002604107c10 */ /* 0x000fc8000f91e005 */
[----:B------:R-:W-:-:S05]  /*2e00*/  IADD3.X R17, RZ, UR39, R6, P0, P1 ;  /* 0x00000027ff117c10 */ /* 0x000fca00087e2406 */
[----:B------:R1:W5:Y:S01]  /*2e10*/  LDG.E.U8 R4, desc[UR36][R16.64] ;  /* 0x0000002410047981 */ /* 0x000362000c1e1100 */
[----:B------:R-:W-:Y:S01]  /*2e20*/  IMAD.IADD R8, R8, 0x1, R7 ;  /* 0x0000000108087824 */ /* 0x000fe200078e0207 */
[----:B------:R-:W-:Y:S06]  /*2e30*/  @!P6 BRA `(.L_x_3791) ;  /* 0x0000000c00a4e947 */ /* 0x000fec0003800000 */
[----:B-1----:R-:W-:Y:S01]  /*2e40*/  MOV R17, R8 ;  /* 0x0000000800117202 */ /* 0x002fe20000000f00 */
        /* <DEDUP_REMOVED lines=232> */
.L_x_3791:
[----:B-1----:R-:W-:-:S04]  /*3cd0*/  IADD3 R16, P0, P1, R20, UR38, R5 ;  /* 0x0000002614107c10 */ /* 0x002fc8000f91e005 */
[----:B------:R-:W-:-:S05]  /*3ce0*/  IADD3.X R17, RZ, UR39, R6, P0, P1 ;  /* 0x00000027ff117c10 */ /* 0x000fca00087e2406 */
[----:B------:R1:W5:Y:S01]  /*3cf0*/  LDG.E.U8 R20, desc[UR36][R16.64] ;  /* 0x0000002410147981 */ /* 0x000362000c1e1100 */
[----:B------:R-:W-:Y:S01]  /*3d00*/  IMAD.IADD R21, R8, 0x1, R7 ;  /* 0x0000000108157824 */ /* 0x000fe200078e0207 */
[----:B------:R-:W-:Y:S01]  /*3d10*/  MOV R8, RZ ;  /* 0x000000ff00087202 */ /* 0x000fe20000000f00 */
[----:B------:R-:W-:Y:S01]  /*3d20*/  IMAD.MOV.U32 R22, RZ, RZ, RZ ;  /* 0x000000ffff167224 */ /* 0x000fe200078e00ff */
        /* <DEDUP_REMOVED lines=235> */
.L_x_3792:
[----:B------:R-:W-:-:S04]  /*4be0*/  IADD3 R22, P0, P1, R22, UR38, R5 ;  /* 0x0000002616167c10 */ /* 0x000fc8000f91e005 */
[----:B------:R-:W-:-:S05]  /*4bf0*/  IADD3.X R23, RZ, UR39, R6, P0, P1 ;  /* 0x00000027ff177c10 */ /* 0x000fca00087e2406 */
[----:B------:R2:W5:Y:S01]  /*4c00*/  LDG.E.U8 R13, desc[UR36][R22.64] ;  /* 0x00000024160d7981 */ /* 0x000562000c1e1100 */
        /* <DEDUP_REMOVED lines=222> */
[----:B--2---:R-:W-:-:S05]  /*59f0*/  IMAD.HI.U32 R23, R19, UR5, R16 ;  /* 0x0000000513177c27 */ /* 0x004fca000f8e0010 */
        /* <DEDUP_REMOVED lines=23> */
.L_x_3793:
[----:B-1----:R-:W-:Y:S01]  /*5b70*/  IADD3 R16, P0, P1, R8, UR38, R5 ;  /* 0x0000002608107c10 */ /* 0x002fe2000f91e005 */
[----:B------:R-:W-:-:S03]  /*5b80*/  ULDC UR4, c[0x0][0x218] ;  /* 0x0000860000047ab9 */ /* 0x000fc60000000800 */
[----:B------:R-:W-:-:S05]  /*5b90*/  IADD3.X R17, RZ, UR39, R6, P0, P1 ;  /* 0x00000027ff117c10 */ /* 0x000fca00087e2406 */
[----:B------:R-:W3:Y:S01]  /*5ba0*/  LDG.E.U8 R16, desc[UR36][R16.64] ;  /* 0x0000002410107981 */ /* 0x000ee2000c1e1100 */
[----:B------:R-:W-:Y:S01]  /*5bb0*/  LOP3.LUT P2, RZ, R0, 0xff, RZ, 0xc0, !PT ;  /* 0x000000ff00ff7812 */ /* 0x000fe2000784c0ff */
[----:B------:R-:W-:Y:S01]  /*5bc0*/  IMAD.IADD R8, R21, 0x1, R7 ;  /* 0x0000000115087824 */ /* 0x000fe200078e0207 */
[----:B------:R-:W-:Y:S02]  /*5bd0*/  LOP3.LUT P3, RZ, R9, 0xff, RZ, 0xc0, !PT ;  /* 0x000000ff09ff7812 */ /* 0x000fe4000786c0ff */
[C---:B-----5:R-:W-:Y:S01]  /*5be0*/  ISETP.NE.AND P5, PT, R4.reuse, RZ, PT ;  /* 0x000000ff0400720c */ /* 0x060fe20003fa5270 */
[----:B------:R-:W-:Y:S01]  /*5bf0*/  IMAD R9, R7, 0x3, R8 ;  /* 0x0000000307097824 */ /* 0x000fe200078e0208 */
[----:B------:R-:W-:Y:S01]  /*5c00*/  ISETP.NE.AND P2, PT, R4, RZ, P2 ;  /* 0x000000ff0400720c */ /* 0x000fe20001745270 */
[----:B------:R-:W-:Y:S01]  /*5c10*/  IMAD.U32 R4, RZ, RZ, UR4 ;  /* 0x00000004ff047e24 */ /* 0x000fe2000f8e00ff */
[----:B------:R-:W-:Y:S02]  /*5c20*/  LOP3.LUT P1, RZ, R11, 0xff, RZ, 0xc0, !PT ;  /* 0x000000ff0bff7812 */ /* 0x000fe4000782c0ff */
[----:B------:R-:W-:-:S02]  /*5c30*/  SEL R0, RZ, 0x1, !P2 ;  /* 0x00000001ff007807 */ /* 0x000fc40005000000 */
[----:B------:R-:W-:Y:S02]  /*5c40*/  ISETP.GE.U32.AND P2, PT, R9, R4, PT ;  /* 0x000000040900720c */ /* 0x000fe40003f46070 */
[----:B------:R-:W-:Y:S02]  /*5c50*/  LOP3.LUT P0, RZ, R10, 0xff, RZ, 0xc0, !PT ;  /* 0x000000ff0aff7812 */ /* 0x000fe4000780c0ff */
[C---:B------:R-:W-:Y:S02]  /*5c60*/  ISETP.NE.AND P3, PT, R20.reuse, RZ, P3 ;  /* 0x000000ff1400720c */ /* 0x040fe40001f65270 */
[----:B------:R-:W-:Y:S02]  /*5c70*/  ISETP.NE.AND P0, PT, R13, RZ, P0 ;  /* 0x000000ff0d00720c */ /* 0x000fe40000705270 */
[----:B------:R-:W-:Y:S02]  /*5c80*/  SEL R9, RZ, 0x1, !P3 ;  /* 0x00000001ff097807 */ /* 0x000fe40005800000 */
[----:B------:R-:W-:-:S02]  /*5c90*/  ISETP.NE.AND P4, PT, R20, RZ, PT ;  /* 0x000000ff1400720c */ /* 0x000fc40003f85270 */
[----:B------:R-:W-:Y:S02]  /*5ca0*/  SEL R10, RZ, 0x1, !P0 ;  /* 0x00000001ff0a7807 */ /* 0x000fe40004000000 */
[C---:B---3--:R-:W-:Y:S02]  /*5cb0*/  ISETP.NE.AND P1, PT, R16.reuse, RZ, P1 ;  /* 0x000000ff1000720c */ /* 0x048fe40000f25270 */
[----:B------:R-:W-:Y:S02]  /*5cc0*/  ISETP.NE.AND P3, PT, R16, RZ, PT ;  /* 0x000000ff1000720c */ /* 0x000fe40003f65270 */
[----:B------:R-:W-:Y:S02]  /*5cd0*/  SEL R11, RZ, 0x1, !P1 ;  /* 0x00000001ff0b7807 */ /* 0x000fe40004800000 */
[----:B------:R-:W-:Y:S01]  /*5ce0*/  ISETP.NE.AND P1, PT, R13, RZ, PT ;  /* 0x000000ff0d00720c */ /* 0x000fe20003f25270 */
[----:B------:R-:W-:-:S12]  /*5cf0*/  @!P2 BRA `(.L_x_3794) ;  /* 0xffffffbc00bca947 */ /* 0x000fd8000383ffff */
[----:B------:R-:W-:Y:S05]  /*5d00*/  BSYNC B2 ;  /* 0x0000000000027941 */ /* 0x000fea0003800000 */
.L_x_3789:
[----:B--2---:R-:W-:Y:S02]  /*5d10*/  SEL R23, RZ, 0x1, !P5 ;  /* 0x00000001ff177807 */ /* 0x004fe40006800000 */
[----:B------:R-:W-:Y:S02]  /*5d20*/  SEL R22, RZ, 0x1, !P4 ;  /* 0x00000001ff167807 */ /* 0x000fe40006000000 */
[----:B------:R-:W-:Y:S02]  /*5d30*/  SEL R21, RZ, 0x1, !P1 ;  /* 0x00000001ff157807 */ /* 0x000fe40004800000 */
[----:B------:R-:W-:-:S07]  /*5d40*/  SEL R18, RZ, 0x1, !P3 ;  /* 0x00000001ff127807 */ /* 0x000fce0005800000 */
.L_x_3788:
[----:B------:R-:W-:Y:S05]  /*5d50*/  BSYNC B1 ;  /* 0x0000000000017941 */ /* 0x000fea0003800000 */
.L_x_3787:
[----:B------:R-:W-:Y:S01]  /*5d60*/  ISETP.GE.U32.AND P0, PT, R8, R4, PT ;  /* 0x000000040800720c */ /* 0x000fe20003f06070 */
[----:B------:R-:W-:-:S12]  /*5d70*/  BSSY B1, `(.L_x_3795) ;  /* 0x000046b000017945 */ /* 0x000fd80003800000 */
[----:B------:R-:W-:Y:S05]  /*5d80*/  @P0 BRA `(.L_x_3796) ;  /* 0x0000004400a40947 */ /* 0x000fea0003800000 */
[----:B------:R-:W1:Y:S01]  /*5d90*/  LDC R20, c[0x0][0x254] ;  /* 0x00009500ff147b82 */ /* 0x000e620000000800 */
[----:B------:R-:W-:Y:S01]  /*5da0*/  HFMA2.MMA R19, -RZ, RZ, 0, 0 ;  /* 0x00000000ff137435 */ /* 0x000fe200000001ff */
[----:B-1----:R-:W-:-:S13]  /*5db0*/  ISETP.NE.AND P1, PT, R20, RZ, PT ;  /* 0x000000ff1400720c */ /* 0x002fda0003f25270 */
[----:B------:R-:W-:Y:S05]  /*5dc0*/  @!P1 BRA `(.L_x_3797) ;  /* 0x0000001000449947 */ /* 0x000fea0003800000 */
[----:B0-----:R-:W-:Y:S01]  /*5dd0*/  IMAD.MOV.U32 R12, RZ, RZ, RZ ;  /* 0x000000ffff0c7224 */ /* 0x001fe200078e00ff */
        /* <DEDUP_REMOVED lines=272> */
.L_x_3797:
[----:B------:R-:W0:Y:S02]  /*6ee0*/  LDC.64 R16, c[0x0][0x5e0] ;  /* 0x00017800ff107b82 */ /* 0x000e240000000a00 */
        /* <DEDUP_REMOVED lines=275> */
[----:B------:R-:W-:Y:S02]  /*8020*/  IMAD R19, R28, UR4, R19 ;  /* 0x000000041c137c24 */ /* 0x000fe4000f8e0213 */
[----:B0-----:R-:W-:-:S04]  /*8030*/  @P2 IMAD.HI.U32 R13, R27, R13, R26 ;  /* 0x0000000d1b0d2227 */ /* 0x001fc800078e001a */
[----:B------:R-:W0:Y:S02]  /*8040*/  @P2 LDC R26, c[0x0][0x380] ;  /* 0x0000e000ff1a2b82 */ /* 0x000e240000000800 */
[----:B0-----:R-:W-:-:S05]  /*8050*/  @P2 SHF.R.U32.HI R13, RZ, R26, R13 ;  /* 0x0000001aff0d2219 */ /* 0x001fca000001160d */
[----:B------:R-:W-:-:S04]  /*8060*/  @P2 IMAD.MOV R13, RZ, RZ, -R13 ;  /* 0x000000ffff0d2224 */ /* 0x000fc800078e0a0d */
[----:B------:R-:W-:-:S04]  /*8070*/  @P2 IMAD R12, R12, R13, R27 ;  /* 0x0000000d0c0c2224 */ /* 0x000fc800078e021b */
[----:B-1----:R-:W-:-:S07]  /*8080*/  @P2 IMAD R19, R12, R22, R19 ;  /* 0x000000160c132224 */ /* 0x002fce00078e0213 */
.L_x_3798:
        /* <DEDUP_REMOVED lines=282> */
.L_x_3799:
        /* <DEDUP_REMOVED lines=282> */
.L_x_3800:
[----:B------:R-:W-:-:S04]  /*a3d0*/  IADD3 R16, P1, P2, R24, R16, R5 ;  /* 0x0000001018107210 */ /* 0x000fc80007a3e005 */
[----:B------:R-:W-:-:S05]  /*a3e0*/  IADD3.X R17, RZ, R17, R6, P1, P2 ;  /* 0x00000011ff117210 */ /* 0x000fca0000fe4406 */
[----:B------:R-:W2:Y:S02]  /*a3f0*/  LDG.E.U8 R16, desc[UR36][R16.64] ;  /* 0x0000002410107981 */ /* 0x000ea4000c1e1100 */
[----:B--2---:R-:W-:-:S04]  /*a400*/  ISETP.NE.AND P1, PT, R16, RZ, PT ;  /* 0x000000ff1000720c */ /* 0x004fc80003f25270 */
[----:B------:R-:W-:-:S09]  /*a410*/  SEL R18, RZ, 0x1, !P1 ;  /* 0x00000001ff127807 */ /* 0x000fd20004800000 */
.L_x_3796:
[----:B------:R-:W-:Y:S05]  /*a420*/  BSYNC B1 ;  /* 0x0000000000017941 */ /* 0x000fea0003800000 */
.L_x_3795:
[----:B------:R-:W-:Y:S04]  /*a430*/  BSSY B1, `(.L_x_3801) ;  /* 0x000001b000017945 */ /* 0x000fe80003800000 */
[----:B------:R-:W-:Y:S05]  /*a440*/  @P0 BRA `(.L_x_3802) ;  /* 0x0000000000640947 */ /* 0x000fea0003800000 */
[----:B------:R-:W-:Y:S01]  /*a450*/  LOP3.LUT P0, RZ, R0, 0xff, RZ, 0xc0, !PT ;  /* 0x000000ff00ff7812 */ /* 0x000fe2000780c0ff */
[----:B------:R-:W-:Y:S01]  /*a460*/  IMAD.IADD R5, R8, 0x1, R7 ;  /* 0x0000000108057824 */ /* 0x000fe200078e0207 */
[----:B------:R-:W-:-:S04]  /*a470*/  LOP3.LUT P1, RZ, R23, 0xff, RZ, 0xc0, !PT ;  /* 0x000000ff17ff7812 */ /* 0x000fc8000782c0ff */
[----:B------:R-:W-:Y:S02]  /*a480*/  PLOP3.LUT P0, PT, P0, P1, PT, 0x80, 0x0 ;  /* 0x000000000000781c */ /* 0x000fe40000703070 */
[----:B------:R-:W-:Y:S02]  /*a490*/  ISETP.GE.U32.AND P1, PT, R5, R4, PT ;  /* 0x000000040500720c */ /* 0x000fe40003f26070 */
[----:B------:R-:W-:-:S11]  /*a4a0*/  SEL R0, RZ, 0x1, !P0 ;  /* 0x00000001ff007807 */ /* 0x000fd60004000000 */
[----:B------:R-:W-:Y:S05]  /*a4b0*/  @P1 BRA `(.L_x_3802) ;  /* 0x0000000000481947 */ /* 0x000fea0003800000 */
[----:B------:R-:W-:Y:S02]  /*a4c0*/  LOP3.LUT P0, RZ, R9, 0xff, RZ, 0xc0, !PT ;  /* 0x000000ff09ff7812 */ /* 0x000fe4000780c0ff */
[----:B------:R-:W-:Y:S02]  /*a4d0*/  LOP3.LUT P1, RZ, R22, 0xff, RZ, 0xc0, !PT ;  /* 0x000000ff16ff7812 */ /* 0x000fe4000782c0ff */
[----:B------:R-:W-:Y:S02]  /*a4e0*/  IADD3 R5, R5, R7, RZ ;  /* 0x0000000705057210 */ /* 0x000fe40007ffe0ff */
[----:B------:R-:W-:Y:S02]  /*a4f0*/  PLOP3.LUT P0, PT, P0, P1, PT, 0x80, 0x0 ;  /* 0x000000000000781c */ /* 0x000fe40000703070 */
[----:B------:R-:W-:Y:S02]  /*a500*/  ISETP.GE.U32.AND P1, PT, R5, R4, PT ;  /* 0x000000040500720c */ /* 0x000fe40003f26070 */
[----:B------:R-:W-:-:S11]  /*a510*/  SEL R9, RZ, 0x1, !P0 ;  /* 0x00000001ff097807 */ /* 0x000fd60004000000 */
[----:B------:R-:W-:Y:S05]  /*a520*/  @P1 BRA `(.L_x_3802) ;  /* 0x00000000002c1947 */ /* 0x000fea0003800000 */
[----:B------:R-:W-:Y:S01]  /*a530*/  IMAD.IADD R7, R5, 0x1, R7 ;  /* 0x0000000105077824 */ /* 0x000fe200078e0207 */
[----:B------:R-:W-:Y:S02]  /*a540*/  LOP3.LUT P0, RZ, R10, 0xff, RZ, 0xc0, !PT ;  /* 0x000000ff0aff7812 */ /* 0x000fe4000780c0ff */
[----:B------:R-:W-:Y:S02]  /*a550*/  LOP3.LUT P1, RZ, R21, 0xff, RZ, 0xc0, !PT ;  /* 0x000000ff15ff7812 */ /* 0x000fe4000782c0ff */
[----:B------:R-:W-:Y:S02]  /*a560*/  ISETP.GE.U32.AND P4, PT, R7, R4, PT ;  /* 0x000000040700720c */ /* 0x000fe40003f86070 */
[----:B------:R-:W-:-:S04]  /*a570*/  PLOP3.LUT P0, PT, P0, P1, PT, 0x80, 0x0 ;  /* 0x000000000000781c */ /* 0x000fc80000703070 */
[----:B------:R-:W-:-:S07]  /*a580*/  SEL R10, RZ, 0x1, !P0 ;  /* 0x00000001ff0a7807 */ /* 0x000fce0004000000 */
[----:B------:R-:W-:Y:S02]  /*a590*/  @!P4 LOP3.LUT P3, RZ, R18, 0xff, RZ, 0xc0, !PT ;  /* 0x000000ff12ffc812 */ /* 0x000fe4000786c0ff */
[----:B------:R-:W-:-:S04]  /*a5a0*/  @!P4 LOP3.LUT P2, RZ, R11, 0xff, RZ, 0xc0, !PT ;  /* 0x000000ff0bffc812 */ /* 0x000fc8000784c0ff */
[----:B------:R-:W-:-:S04]  /*a5b0*/  @!P4 PLOP3.LUT P2, PT, P2, P3, PT, 0x80, 0x0 ;  /* 0x000000000000c81c */ /* 0x000fc80001747070 */
[----:B------:R-:W-:-:S04]  /*a5c0*/  @!P4 SEL R4, RZ, 0x1, !P2 ;  /* 0x00000001ff04c807 */ /* 0x000fc80005000000 */
[----:B------:R-:W-:-:S07]  /*a5d0*/  @!P4 PRMT R11, R4, 0x7610, R11 ;  /* 0x00007610040bc816 */ /* 0x000fce000000000b */
.L_x_3802:
[----:B------:R-:W-:Y:S05]  /*a5e0*/  BSYNC B1 ;  /* 0x0000000000017941 */ /* 0x000fea0003800000 */
.L_x_3801:
        /* <DEDUP_REMOVED lines=8> */
.L_x_3786:
        /* <DEDUP_REMOVED lines=10> */
.L_x_3806:
[-C--:B------:R-:W-:Y:S01]  /*a710*/  IADD3 R12, R7, R8.reuse, RZ ;  /* 0x00000008070c7210 */ /* 0x080fe20007ffe0ff */
[----:B------:R-:W-:Y:S01]  /*a720*/  IMAD R10, R23, R8, RZ ;  /* 0x00000008170a7224 */ /* 0x000fe200078e02ff */
[----:B------:R-:W-:-:S03]  /*a730*/  ULDC.64 UR4, c[0x0][0x5e0] ;  /* 0x0001780000047ab9 */ /* 0x000fc60000000a00 */
[----:B------:R-:W-:Y:S01]  /*a740*/  IMAD.IADD R16, R12, 0x1, R7 ;  /* 0x000000010c107824 */ /* 0x000fe200078e0207 */
[----:B------:R-:W-:Y:S01]  /*a750*/  IADD3 R10, P0, P1, R10, UR4, R5 ;  /* 0x000000040a0a7c10 */ /* 0x000fe2000f91e005 */
[----:B------:R-:W-:-:S03]  /*a760*/  IMAD R12, R12, R23, RZ ;  /* 0x000000170c0c7224 */ /* 0x000fc600078e02ff */
[C---:B------:R-:W-:Y:S01]  /*a770*/  IADD3 R8, R16.reuse, R7, RZ ;  /* 0x0000000710087210 */ /* 0x040fe20007ffe0ff */
[-C--:B------:R-:W-:Y:S01]  /*a780*/  IMAD R16, R16, R23.reuse, RZ ;  /* 0x0000001710107224 */ /* 0x080fe200078e02ff */
[--C-:B------:R-:W-:Y:S02]  /*a790*/  IADD3 R12, P2, P3, R12, UR4, R5.reuse ;  /* 0x000000040c0c7c10 */ /* 0x100fe4000fb5e005 */
[--C-:B------:R-:W-:Y:S01]  /*a7a0*/  IADD3.X R11, RZ, UR5, R6.reuse, P0, P1 ;  /* 0x00000005ff0b7c10 */ /* 0x100fe200087e2406 */
[----:B------:R-:W-:Y:S01]  /*a7b0*/  IMAD R18, R8, R23, RZ ;  /* 0x0000001708127224 */ /* 0x000fe200078e02ff */
[----:B------:R-:W-:Y:S02]  /*a7c0*/  IADD3.X R13, RZ, UR5, R6, P2, P3 ;  /* 0x00000005ff0d7c10 */ /* 0x000fe400097e6406 */
[--C-:B------:R-:W-:Y:S01]  /*a7d0*/  IADD3 R16, P0, P1, R16, UR4, R5.reuse ;  /* 0x0000000410107c10 */ /* 0x100fe2000f91e005 */
[----:B------:R-:W2:Y:S01]  /*a7e0*/  LDG.E.U8 R10, desc[UR36][R10.64] ;  /* 0x000000240a0a7981 */ /* 0x000ea2000c1e1100 */
[----:B------:R-:W-:-:S02]  /*a7f0*/  IADD3 R18, P2, P3, R18, UR4, R5 ;  /* 0x0000000412127c10 */ /* 0x000fc4000fb5e005 */
        /* <DEDUP_REMOVED lines=8> */
[----:B------:R-:W-:Y:S02]  /*a880*/  LOP3.LUT P3, RZ, R0, 0xff, RZ, 0xc0, !PT ;  /* 0x000000ff00ff7812 */ /* 0x000fe4000786c0ff */
[----:B------:R-:W-:Y:S02]  /*a890*/  LOP3.LUT P2, RZ, R9, 0xff, RZ, 0xc0, !PT ;  /* 0x000000ff09ff7812 */ /* 0x000fe4000784c0ff */
[----:B------:R-:W-:Y:S02]  /*a8a0*/  LOP3.LUT P0, RZ, R20, 0xff, RZ, 0xc0, !PT ;  /* 0x000000ff14ff7812 */ /* 0x000fe4000780c0ff */
[----:B------:R-:W-:Y:S02]  /*a8b0*/  LOP3.LUT P1, RZ, R21, 0xff, RZ, 0xc0, !PT ;  /* 0x000000ff15ff7812 */ /* 0x000fe4000782c0ff */
[----:B--2---:R-:W-:-:S02]  /*a8c0*/  ISETP.NE.AND P3, PT, R10, RZ, P3 ;  /* 0x000000ff0a00720c */ /* 0x004fc40001f65270 */
[----:B---3--:R-:W-:Y:S02]  /*a8d0*/  ISETP.NE.AND P2, PT, R12, RZ, P2 ;  /* 0x000000ff0c00720c */ /* 0x008fe40001745270 */
[----:B----4-:R-:W-:Y:S02]  /*a8e0*/  ISETP.NE.AND P0, PT, R16, RZ, P0 ;  /* 0x000000ff1000720c */ /* 0x010fe40000705270 */
[----:B-----5:R-:W-:Y:S02]  /*a8f0*/  ISETP.NE.AND P1, PT, R18, RZ, P1 ;  /* 0x000000ff1200720c */ /* 0x020fe40000f25270 */
        /* <DEDUP_REMOVED lines=10> */
.L_x_3805:
[----:B------:R-:W-:Y:S02]  /*a9a0*/  SEL R18, RZ, 0x1, !P5 ;  /* 0x00000001ff127807 */ /* 0x000fe40006800000 */
[----:B------:R-:W-:Y:S02]  /*a9b0*/  SEL R16, RZ, 0x1, !P4 ;  /* 0x00000001ff107807 */ /* 0x000fe40006000000 */
[----:B------:R-:W-:Y:S02]  /*a9c0*/  SEL R19, RZ, 0x1, !P3 ;  /* 0x00000001ff137807 */ /* 0x000fe40005800000 */
[----:B------:R-:W-:-:S07]  /*a9d0*/  SEL R17, RZ, 0x1, !P2 ;  /* 0x00000001ff117807 */ /* 0x000fce0005000000 */
.L_x_3804:
[----:B------:R-:W-:Y:S05]  /*a9e0*/  BSYNC B1 ;  /* 0x0000000000017941 */ /* 0x000fea0003800000 */
.L_x_3803:
        /* <DEDUP_REMOVED lines=37> */
.L_x_3808:
[----:B------:R-:W-:Y:S05]  /*ac40*/  BSYNC B1 ;  /* 0x0000000000017941 */ /* 0x000fea0003800000 */
.L_x_3807:
        /* <DEDUP_REMOVED lines=27> */
.L_x_3810:
[----:B------:R-:W-:Y:S05]  /*ae00*/  BSYNC B1 ;  /* 0x0000000000017941 */ /* 0x000fea0003800000 */
.L_x_3809:
        /* <DEDUP_REMOVED lines=8> */
.L_x_3785:
        /* <DEDUP_REMOVED lines=15> */
.L_x_3814:
        /* <DEDUP_REMOVED lines=25> */
[----:B------:R-:W-:Y:S02]  /*b110*/  SEL R7, RZ, 0x1, !P3 ;  /* 0x00000001ff077807 */ /* 0x000fe40005800000 */
[----:B----4-:R-:W-:Y:S02]  /*b120*/  ISETP.NE.AND P0, PT, R12, RZ, P0 ;  /* 0x000000ff0c00720c */ /* 0x010fe40000705270 */
[----:B-----5:R-:W-:Y:S02]  /*b130*/  ISETP.NE.AND P1, PT, R16, RZ, P1 ;  /* 0x000000ff1000720c */ /* 0x020fe40000f25270 */
        /* <DEDUP_REMOVED lines=9> */
.L_x_3813:
[----:B------:R-:W-:Y:S02]  /*b1d0*/  SEL R13, RZ, 0x1, !P5 ;  /* 0x00000001ff0d7807 */ /* 0x000fe40006800000 */
[----:B------:R-:W-:Y:S02]  /*b1e0*/  SEL R16, RZ, 0x1, !P4 ;  /* 0x00000001ff107807 */ /* 0x000fe40006000000 */
[----:B------:R-:W-:Y:S02]  /*b1f0*/  SEL R17, RZ, 0x1, !P3 ;  /* 0x00000001ff117807 */ /* 0x000fe40005800000 */
[----:B------:R-:W-:-:S07]  /*b200*/  SEL R12, RZ, 0x1, !P2 ;  /* 0x00000001ff0c7807 */ /* 0x000fce0005000000 */
.L_x_3812:
[----:B------:R-:W-:Y:S05]  /*b210*/  BSYNC B1 ;  /* 0x0000000000017941 */ /* 0x000fea0003800000 */
.L_x_3811:
        /* <DEDUP_REMOVED lines=33> */
.L_x_3816:
[----:B------:R-:W-:Y:S05]  /*b430*/  BSYNC B1 ;  /* 0x0000000000017941 */ /* 0x000fea0003800000 */
.L_x_3815:
        /* <DEDUP_REMOVED lines=27> */
.L_x_3818:
[----:B------:R-:W-:Y:S05]  /*b5f0*/  BSYNC B1 ;  /* 0x0000000000017941 */ /* 0x000fea0003800000 */
.L_x_3817:
[----:B------:R-:W-:Y:S02]  /*b600*/  LOP3.LUT P0, RZ, R18, 0xff, RZ, 0xc0, !PT ;  /* 0x000000ff12ff7812 */ /* 0x000fe4000780c0ff */
[----:B------:R-:W-:Y:S02]  /*b610*/  LOP3.LUT P1, RZ, R7, 0xff, RZ, 0xc0, !PT ;  /* 0x000000ff07ff7812 */ /* 0x000fe4000782c0ff */
[----:B------:R-:W-:Y:S02]  /*b620*/  LOP3.LUT P2, RZ, R19, 0xff, RZ, 0xc0, !PT ;  /* 0x000000ff13ff7812 */ /* 0x000fe4000784c0ff */
[----:B------:R-:W-:Y:S02]  /*b630*/  LOP3.LUT P3, RZ, R20, 0xff, RZ, 0xc0, !PT ;  /* 0x000000ff14ff7812 */ /* 0x000fe4000786c0ff */
[----:B------:R-:W-:-:S04]  /*b640*/  PLOP3.LUT P0, PT, P2, P1, P0, 0x80, 0x0 ;  /* 0x000000000000781c */ /* 0x000fc80001703000 */
[----:B------:R-:W-:-:S04]  /*b650*/  PLOP3.LUT P0, PT, P0, P3, PT, 0x80, 0x0 ;  /* 0x000000000000781c */ /* 0x000fc80000707070 */
[----:B------:R-:W-:-:S09]  /*b660*/  SEL R17, RZ, 0x1, !P0 ;  /* 0x00000001ff117807 */ /* 0x000fd20004000000 */
.L_x_3770:
[----:B------:R-:W-:Y:S05]  /*b670*/  BSYNC B0 ;  /* 0x0000000000007941 */ /* 0x000fea0003800000 */
.L_x_3769:
        /* <DEDUP_REMOVED lines=15> */
.L_x_3820:
[----:B------:R-:W-:Y:S01]  /*b770*/  IMAD.IADD R5, R3, 0x1, R4 ;  /* 0x0000000103057824 */ /* 0x000fe200078e0204 */
[----:B------:R-:W-:Y:S04]  /*b780*/  BAR.SYNC.DEFER_BLOCKING 0x0 ;  /* 0x0000000000007b1d */ /* 0x000fe80000010000 */
[----:B------:R-:W-:-:S04]  /*b790*/  ISETP.GE.U32.AND P0, PT, R5, UR7, PT ;  /* 0x0000000705007c0c */ /* 0x000fc8000bf06070 */
[----:B------:R-:W-:-:S13]  /*b7a0*/  ISETP.GE.U32.OR P0, PT, R3, R4, P0 ;  /* 0x000000040300720c */ /* 0x000fda0000706470 */
[----:B------:R-:W-:Y:S01]  /*b7b0*/  @!P0 IMAD R5, R5, UR6, R2 ;  /* 0x0000000605058c24 */ /* 0x000fe2000f8e0202 */
[----:B------:R-:W-:-:S05]  /*b7c0*/  @!P0 LOP3.LUT P1, RZ, R17, 0xff, RZ, 0xc0, !PT ;  /* 0x000000ff11ff8812 */ /* 0x000fca000782c0ff */
[----:B------:R-:W1:Y:S02]  /*b7d0*/  @!P0 LDS.U8 R5, [R5+UR4] ;  /* 0x0000000405058984 */ /* 0x000e640008000000 */
[----:B-1----:R-:W-:-:S04]  /*b7e0*/  @!P0 ISETP.NE.AND P1, PT, R5, RZ, P1 ;  /* 0x000000ff0500820c */ /* 0x002fc80000f25270 */
[----:B------:R-:W-:Y:S02]  /*b7f0*/  @!P0 SEL R7, RZ, 0x1, !P1 ;  /* 0x00000001ff078807 */ /* 0x000fe40004800000 */
[----:B------:R-:W-:Y:S02]  /*b800*/  ISETP.GT.AND P1, PT, R4, 0x1, PT ;  /* 0x000000010400780c */ /* 0x000fe40003f24270 */
[----:B------:R-:W-:Y:S01]  /*b810*/  SHF.R.S32.HI R4, RZ, 0x1, R4 ;  /* 0x00000001ff047819 */ /* 0x000fe20000011404 */
[----:B------:R1:W-:Y:S01]  /*b820*/  @!P0 STS.U8 [R0+UR4], R7 ;  /* 0x0000000700008988 */ /* 0x0003e20008000004 */
[----:B------:R-:W-:-:S09]  /*b830*/  @!P0 PRMT R17, R7, 0x7610, R17 ;  /* 0x0000761007118816 */ /* 0x000fd20000000011 */
[----:B-1----:R-:W-:Y:S05]  /*b840*/  @P1 BRA `(.L_x_3820) ;  /* 0xfffffffc00c81947 */ /* 0x002fea000383ffff */
.L_x_3819:
        /* <DEDUP_REMOVED lines=19> */
.L_x_3823:
[----:B------:R-:W-:Y:S01]  /*b980*/  IMAD.IADD R0, R2, 0x1, R6 ;  /* 0x0000000102007824 */ /* 0x000fe200078e0206 */
[----:B------:R-:W-:Y:S04]  /*b990*/  BAR.SYNC.DEFER_BLOCKING 0x0 ;  /* 0x0000000000007b1d */ /* 0x000fe80000010000 */
[----:B------:R-:W-:-:S04]  /*b9a0*/  ISETP.GE.U32.AND P0, PT, R0, R9, PT ;  /* 0x000000090000720c */ /* 0x000fc80003f06070 */
[----:B------:R-:W-:-:S13]  /*b9b0*/  ISETP.GE.U32.OR P0, PT, R2, R6, P0 ;  /* 0x000000060200720c */ /* 0x000fda0000706470 */
[----:B------:R-:W-:Y:S02]  /*b9c0*/  @!P0 IADD3 R0, R5, R6, RZ ;  /* 0x0000000605008210 */ /* 0x000fe40007ffe0ff */
[----:B------:R-:W-:Y:S02]  /*b9d0*/  @!P0 LOP3.LUT P1, RZ, R17, 0xff, RZ, 0xc0, !PT ;  /* 0x000000ff11ff8812 */ /* 0x000fe4000782c0ff */
[----:B------:R-:W-:Y:S02]  /*b9e0*/  SHF.R.S32.HI R6, RZ, 0x1, R6 ;  /* 0x00000001ff067819 */ /* 0x000fe40000011406 */
[----:B------:R-:W2:Y:S02]  /*b9f0*/  @!P0 LDS.U8 R0, [R0] ;  /* 0x0000000000008984 */ /* 0x000ea40000000000 */
[----:B--2---:R-:W-:-:S04]  /*ba00*/  @!P0 ISETP.NE.AND P1, PT, R0, RZ, P1 ;  /* 0x000000ff0000820c */ /* 0x004fc80000f25270 */
[----:B------:R-:W-:Y:S02]  /*ba10*/  @!P0 SEL R7, RZ, 0x1, !P1 ;  /* 0x00000001ff078807 */ /* 0x000fe40004800000 */
[----:B------:R-:W-:Y:S02]  /*ba20*/  ISETP.GE.AND P1, PT, R6, 0x20, PT ;  /* 0x000000200600780c */ /* 0x000fe40003f26270 */
[----:B-1----:R-:W-:Y:S01]  /*ba30*/  @!P0 PRMT R17, R7, 0x7610, R17 ;  /* 0x0000761007118816 */ /* 0x002fe20000000011 */
[----:B------:R2:W-:Y:S10]  /*ba40*/  @!P0 STS.U8 [R4+UR4], R7 ;  /* 0x0000000704008988 */ /* 0x0005f40008000004 */
[----:B--2---:R-:W-:Y:S05]  /*ba50*/  @P1 BRA `(.L_x_3823) ;  /* 0xfffffffc00c81947 */ /* 0x004fea000383ffff */
[----:B------:R-:W-:-:S07]  /*ba60*/  IMAD.MOV.U32 R0, RZ, RZ, 0x20 ;  /* 0x00000020ff007424 */ /* 0x000fce00078e00ff */
.L_x_3822:
[----:B------:R-:W-:Y:S01]  /*ba70*/  BAR.SYNC.DEFER_BLOCKING 0x0 ;  /* 0x0000000000007b1d */ /* 0x000fe20000010000 */
[----:B------:R-:W-:-:S13]  /*ba80*/  ISETP.GE.AND P0, PT, R0, 0x2, PT ;  /* 0x000000020000780c */ /* 0x000fda0003f06270 */
[----:B------:R-:W-:Y:S05]  /*ba90*/  @!P0 BRA `(.L_x_3821) ;  /* 0x0000000000288947 */ /* 0x000fea0003800000 */
[----:B------:R-:W-:-:S11]  /*baa0*/  HFMA2.MMA R5, -RZ, RZ, 0, 5.9604644775390625e-08 ;  /* 0x00000001ff057435 */ /* 0x000fd600000001ff */
.L_x_3824:
[C---:B-1----:R-:W-:Y:S02]  /*bab0*/  LOP3.LUT R4, R17.reuse, 0xffff, RZ, 0xc0, !PT ;  /* 0x0000ffff11047812 */ /* 0x042fe400078ec0ff */
[----:B------:R-:W-:Y:S02]  /*bac0*/  LOP3.LUT P0, RZ, R17, 0xff, RZ, 0xc0, !PT ;  /* 0x000000ff11ff7812 */ /* 0x000fe4000780c0ff */
[----:B------:R-:W-:-:S06]  /*bad0*/  PRMT R4, R4, 0x8880, RZ ;  /* 0x0000888004047816 */ /* 0x000fcc00000000ff */
[----:B------:R1:W2:Y:S02]  /*bae0*/  SHFL.DOWN PT, R4, R4, R5, 0x1f ;  /* 0x08001f0504047589 */ /* 0x0002a400000e0000 */
[----:B-1----:R-:W-:-:S05]  /*baf0*/  IMAD.SHL.U32 R5, R5, 0x2, RZ ;  /* 0x0000000205057824 */ /* 0x002fca00078e00ff */
[----:B------:R-:W-:Y:S02]  /*bb00*/  ISETP.GE.AND P1, PT, R5, R0, PT ;  /* 0x000000000500720c */ /* 0x000fe40003f26270 */
[----:B--2---:R-:W-:-:S04]  /*bb10*/  ISETP.NE.AND P0, PT, R4, RZ, P0 ;  /* 0x000000ff0400720c */ /* 0x004fc80000705270 */
[----:B------:R-:W-:-:S07]  /*bb20*/  SEL R17, RZ, 0x1, !P0 ;  /* 0x00000001ff117807 */ /* 0x000fce0004000000 */
[----:B------:R-:W-:Y:S05]  /*bb30*/  @!P1 BRA `(.L_x_3824) ;  /* 0xfffffffc00dc9947 */ /* 0x000fea000383ffff */
.L_x_3821:
        /* <DEDUP_REMOVED lines=277> */
.L_x_3825:
[----:B------:R-:W-:Y:S01]  /*cc90*/  ULDC.64 UR4, c[0x0][0x5f8] ;  /* 0x00017e0000047ab9 */ /* 0x000fe20000000a00 */
[----:B------:R-:W-:Y:S01]  /*cca0*/  ULDC UR6, c[0x0][0x234] ;  /* 0x00008d0000067ab9 */ /* 0x000fe20000000800 */
[----:B------:R-:W-:Y:S02]  /*ccb0*/  ISETP.NE.U32.AND P0, PT, RZ, UR4, PT ;  /* 0x00000004ff007c0c */ /* 0x000fe4000bf05070 */
[----:B-1----:R-:W-:Y:S02]  /*ccc0*/  CS2R R4, SRZ ;  /* 0x0000000000047805 */ /* 0x002fe4000001ff00 */
[----:B------:R-:W-:Y:S01]  /*ccd0*/  ISETP.NE.AND P3, PT, RZ, UR6, PT ;  /* 0x00000006ff007c0c */ /* 0x000fe2000bf65270 */
[----:B0-----:R-:W-:Y:S01]  /*cce0*/  IMAD.MOV.U32 R12, RZ, RZ, RZ ;  /* 0x000000ffff0c7224 */ /* 0x001fe200078e00ff */
        /* <DEDUP_REMOVED lines=286> */
.L_x_3827:
        /* <DEDUP_REMOVED lines=15> */
.L_x_3829:
[----:B0-----:R-:W-:Y:S05]  /*dfc0*/  BSYNC B0 ;  /* 0x0000000000007941 */ /* 0x001fea0003800000 */
.L_x_3828:
        /* <DEDUP_REMOVED lines=15> */
.L_x_3831:
[----:B------:R-:W-:Y:S05]  /*e0c0*/  BSYNC B0 ;  /* 0x0000000000007941 */ /* 0x000fea0003800000 */
.L_x_3830:
        /* <DEDUP_REMOVED lines=35> */
.L_x_3833:
[----:B------:R-:W-:Y:S05]  /*e300*/  BSYNC B0 ;  /* 0x0000000000007941 */ /* 0x000fea0003800000 */
.L_x_3832:
        /* <DEDUP_REMOVED lines=31> */
.L_x_3838:
[----:B------:R-:W-:-:S04]  /*e500*/  IADD3 R6, R9, R8, RZ ;  /* 0x0000000809067210 */ /* 0x000fc80007ffe0ff */
[----:B------:R-:W-:-:S05]  /*e510*/  IADD3 R6, P0, R6, UR10, RZ ;  /* 0x0000000a06067c10 */ /* 0x000fca000ff1e0ff */
[----:B------:R-:W-:-:S05]  /*e520*/  IMAD.X R7, RZ, RZ, UR11, P0 ;  /* 0x0000000bff077e24 */ /* 0x000fca00080e06ff */
[----:B------:R-:W2:Y:S01]  /*e530*/  LDG.E.U8 R6, desc[UR36][R6.64] ;  /* 0x0000002406067981 */ /* 0x000ea2000c1e1100 */
[----:B------:R-:W-:Y:S02]  /*e540*/  IADD3 R8, R11, R8, RZ ;  /* 0x000000080b087210 */ /* 0x000fe40007ffe0ff */
[----:B------:R-:W-:Y:S02]  /*e550*/  LOP3.LUT P0, RZ, R17, 0xff, RZ, 0xc0, !PT ;  /* 0x000000ff11ff7812 */ /* 0x000fe4000780c0ff */
[----:B------:R-:W-:Y:S02]  /*e560*/  ISETP.GE.U32.AND P1, PT, R8, UR6, PT ;  /* 0x0000000608007c0c */ /* 0x000fe4000bf26070 */
[----:B--2---:R-:W-:-:S04]  /*e570*/  ISETP.NE.AND P0, PT, R6, RZ, P0 ;  /* 0x000000ff0600720c */ /* 0x004fc80000705270 */
[----:B------:R-:W-:-:S07]  /*e580*/  SEL R17, RZ, 0x1, !P0 ;  /* 0x00000001ff117807 */ /* 0x000fce0004000000 */
[----:B------:R-:W-:Y:S05]  /*e590*/  @!P1 BRA `(.L_x_3838) ;  /* 0xfffffffc00d89947 */ /* 0x000fea000383ffff */
[----:B------:R-:W-:Y:S05]  /*e5a0*/  BSYNC B1 ;  /* 0x0000000000017941 */ /* 0x000fea0003800000 */
.L_x_3837:
[----:B------:R-:W-:Y:S05]  /*e5b0*/  BRA `(.L_x_3836) ;  /* 0x0000000000507947 */ /* 0x000fea0003800000 */
.L_x_3835:
        /* <DEDUP_REMOVED lines=9> */
.L_x_3839:
[----:B------:R-:W-:-:S05]  /*e650*/  IADD3 R7, R0, R9, RZ ;  /* 0x0000000900077210 */ /* 0x000fca0007ffe0ff */
[----:B0-----:R-:W-:-:S05]  /*e660*/  IMAD R7, R7, R8, R2 ;  /* 0x0000000807077224 */ /* 0x001fca00078e0202 */
[----:B------:R-:W-:-:S05]  /*e670*/  IADD3 R6, P0, R7, UR10, RZ ;  /* 0x0000000a07067c10 */ /* 0x000fca000ff1e0ff */
[----:B------:R-:W-:-:S05]  /*e680*/  IMAD.X R7, RZ, RZ, UR11, P0 ;  /* 0x0000000bff077e24 */ /* 0x000fca00080e06ff */
[----:B------:R-:W2:Y:S01]  /*e690*/  LDG.E.U8 R6, desc[UR36][R6.64] ;  /* 0x0000002406067981 */ /* 0x000ea2000c1e1100 */
[----:B------:R-:W-:Y:S02]  /*e6a0*/  LOP3.LUT P0, RZ, R17, 0xff, RZ, 0xc0, !PT ;  /* 0x000000ff11ff7812 */ /* 0x000fe4000780c0ff */
[----:B-1----:R-:W-:Y:S02]  /*e6b0*/  IADD3 R9, R10, R9, RZ ;  /* 0x000000090a097210 */ /* 0x002fe40007ffe0ff */
[----:B--2---:R-:W-:-:S04]  /*e6c0*/  ISETP.NE.AND P0, PT, R6, RZ, P0 ;  /* 0x000000ff0600720c */ /* 0x004fc80000705270 */
[----:B------:R-:W-:Y:S02]  /*e6d0*/  SEL R17, RZ, 0x1, !P0 ;  /* 0x00000001ff117807 */ /* 0x000fe40004000000 */
[----:B------:R-:W-:-:S13]  /*e6e0*/  ISETP.GE.U32.AND P0, PT, R9, UR5, PT ;  /* 0x0000000509007c0c */ /* 0x000fda000bf06070 */
[----:B------:R-:W-:Y:S05]  /*e6f0*/  @!P0 BRA `(.L_x_3839) ;  /* 0xfffffffc00d48947 */ /* 0x000fea000383ffff */
.L_x_3836:
[----:B------:R-:W-:Y:S05]  /*e700*/  BSYNC B0 ;  /* 0x0000000000007941 */ /* 0x000fea0003800000 */
.L_x_3834:
        /* <DEDUP_REMOVED lines=12> */
.L_x_3841:
[----:B------:R-:W-:Y:S01]  /*e7d0*/  IADD3 R7, R3, R6, RZ ;  /* 0x0000000603077210 */ /* 0x000fe20007ffe0ff */
[----:B------:R-:W-:Y:S03]  /*e7e0*/  BAR.SYNC.DEFER_BLOCKING 0x0 ;  /* 0x0000000000007b1d */ /* 0x000fe60000010000 */
[----:B------:R-:W-:-:S04]  /*e7f0*/  ISETP.GE.U32.AND P0, PT, R7, UR5, PT ;  /* 0x0000000507007c0c */ /* 0x000fc8000bf06070 */
[----:B------:R-:W-:-:S13]  /*e800*/  ISETP.GE.U32.OR P0, PT, R3, R6, P0 ;  /* 0x000000060300720c */ /* 0x000fda0000706470 */
[----:B------:R-:W-:Y:S01]  /*e810*/  @!P0 IMAD R7, R7, R11, R2 ;  /* 0x0000000b07078224 */ /* 0x000fe200078e0202 */
[----:B------:R-:W-:-:S05]  /*e820*/  @!P0 LOP3.LUT P1, RZ, R17, 0xff, RZ, 0xc0, !PT ;  /* 0x000000ff11ff8812 */ /* 0x000fca000782c0ff */
[----:B------:R-:W1:Y:S02]  /*e830*/  @!P0 LDS.U8 R7, [R7+UR7] ;  /* 0x0000000707078984 */ /* 0x000e640008000000 */
[----:B-1----:R-:W-:-:S04]  /*e840*/  @!P0 ISETP.NE.AND P1, PT, R7, RZ, P1 ;  /* 0x000000ff0700820c */ /* 0x002fc80000f25270 */
[----:B------:R-:W-:Y:S02]  /*e850*/  @!P0 SEL R9, RZ, 0x1, !P1 ;  /* 0x00000001ff098807 */ /* 0x000fe40004800000 */
[----:B------:R-:W-:Y:S02]  /*e860*/  ISETP.GT.AND P1, PT, R6, 0x1, PT ;  /* 0x000000010600780c */ /* 0x000fe40003f24270 */
[----:B------:R-:W-:Y:S01]  /*e870*/  SHF.R.S32.HI R6, RZ, 0x1, R6 ;  /* 0x00000001ff067819 */ /* 0x000fe20000011406 */
[----:B------:R1:W-:Y:S01]  /*e880*/  @!P0 STS.U8 [R0+UR7], R9 ;  /* 0x0000000900008988 */ /* 0x0003e20008000007 */
[----:B0-----:R-:W-:-:S09]  /*e890*/  @!P0 PRMT R17, R9, 0x7610, R17 ;  /* 0x0000761009118816 */ /* 0x001fd20000000011 */
[----:B-1----:R-:W-:Y:S05]  /*e8a0*/  @P1 BRA `(.L_x_3841) ;  /* 0xfffffffc00c81947 */ /* 0x002fea000383ffff */
.L_x_3840:
        /* <DEDUP_REMOVED lines=11> */
.L_x_3844:
[----:B------:R-:W-:Y:S01]  /*e960*/  IADD3 R6, R2, R7, RZ ;  /* 0x0000000702067210 */ /* 0x000fe20007ffe0ff */
[----:B------:R-:W-:Y:S03]  /*e970*/  BAR.SYNC.DEFER_BLOCKING 0x0 ;  /* 0x0000000000007b1d */ /* 0x000fe60000010000 */
[----:B------:R-:W-:-:S04]  /*e980*/  ISETP.GE.U32.AND P0, PT, R6, R11, PT ;  /* 0x0000000b0600720c */ /* 0x000fc80003f06070 */
[----:B------:R-:W-:-:S13]  /*e990*/  ISETP.GE.U32.OR P0, PT, R2, R7, P0 ;  /* 0x000000070200720c */ /* 0x000fda0000706470 */
[--C-:B------:R-:W-:Y:S01]  /*e9a0*/  @!P0 IMAD.IADD R6, R3, 0x1, R7.reuse ;  /* 0x0000000103068824 */ /* 0x100fe200078e0207 */
[----:B------:R-:W-:Y:S02]  /*e9b0*/  @!P0 LOP3.LUT P1, RZ, R17, 0xff, RZ, 0xc0, !PT ;  /* 0x000000ff11ff8812 */ /* 0x000fe4000782c0ff */
[----:B------:R-:W-:-:S03]  /*e9c0*/  SHF.R.S32.HI R7, RZ, 0x1, R7 ;  /* 0x00000001ff077819 */ /* 0x000fc60000011407 */
[----:B------:R-:W1:Y:S02]  /*e9d0*/  @!P0 LDS.U8 R6, [R6] ;  /* 0x0000000006068984 */ /* 0x000e640000000000 */
[----:B-1----:R-:W-:-:S04]  /*e9e0*/  @!P0 ISETP.NE.AND P1, PT, R6, RZ, P1 ;  /* 0x000000ff0600820c */ /* 0x002fc80000f25270 */
[----:B------:R-:W-:Y:S02]  /*e9f0*/  @!P0 SEL R9, RZ, 0x1, !P1 ;  /* 0x00000001ff098807 */ /* 0x000fe40004800000 */
[----:B------:R-:W-:Y:S02]  /*ea00*/  ISETP.GE.AND P1, PT, R7, 0x20, PT ;  /* 0x000000200700780c */ /* 0x000fe40003f26270 */
[----:B0-----:R-:W-:Y:S01]  /*ea10*/  @!P0 PRMT R17, R9, 0x7610, R17 ;  /* 0x0000761009118816 */ /* 0x001fe20000000011 */
[----:B------:R1:W-:Y:S10]  /*ea20*/  @!P0 STS.U8 [R0+UR7], R9 ;  /* 0x0000000900008988 */ /* 0x0003f40008000007 */
[----:B-1----:R-:W-:Y:S05]  /*ea30*/  @P1 BRA `(.L_x_3844) ;  /* 0xfffffffc00c81947 */ /* 0x002fea000383ffff */
[----:B------:R-:W-:-:S11]  /*ea40*/  HFMA2.MMA R6, -RZ, RZ, 0, 1.9073486328125e-06 ;  /* 0x00000020ff067435 */ /* 0x000fd600000001ff */
.L_x_3843:
[----:B------:R-:W-:Y:S01]  /*ea50*/  BAR.SYNC.DEFER_BLOCKING 0x0 ;  /* 0x0000000000007b1d */ /* 0x000fe20000010000 */
[----:B------:R-:W-:-:S13]  /*ea60*/  ISETP.GE.AND P0, PT, R6, 0x2, PT ;  /* 0x000000020600780c */ /* 0x000fda0003f06270 */
[----:B------:R-:W-:Y:S05]  /*ea70*/  @!P0 BRA `(.L_x_3842) ;  /* 0x0000000000288947 */ /* 0x000fea0003800000 */
[----:B------:R-:W-:-:S07]  /*ea80*/  IMAD.MOV.U32 R3, RZ, RZ, 0x1 ;  /* 0x00000001ff037424 */ /* 0x000fce00078e00ff */
.L_x_3845:
[C---:B0-----:R-:W-:Y:S02]  /*ea90*/  LOP3.LUT R0, R17.reuse, 0xffff, RZ, 0xc0, !PT ;  /* 0x0000ffff11007812 */ /* 0x041fe400078ec0ff */
[----:B------:R-:W-:Y:S02]  /*eaa0*/  LOP3.LUT P0, RZ, R17, 0xff, RZ, 0xc0, !PT ;  /* 0x000000ff11ff7812 */ /* 0x000fe4000780c0ff */
[----:B------:R-:W-:-:S06]  /*eab0*/  PRMT R0, R0, 0x8880, RZ ;  /* 0x0000888000007816 */ /* 0x000fcc00000000ff */
[----:B------:R0:W1:Y:S02]  /*eac0*/  SHFL.DOWN PT, R0, R0, R3, 0x1f ;  /* 0x08001f0300007589 */ /* 0x00006400000e0000 */
[----:B0-----:R-:W-:-:S04]  /*ead0*/  SHF.L.U32 R3, R3, 0x1, RZ ;  /* 0x0000000103037819 */ /* 0x001fc800000006ff */
[----:B------:R-:W-:Y:S02]  /*eae0*/  ISETP.GE.AND P1, PT, R3, R6, PT ;  /* 0x000000060300720c */ /* 0x000fe40003f26270 */
[----:B-1----:R-:W-:-:S04]  /*eaf0*/  ISETP.NE.AND P0, PT, R0, RZ, P0 ;  /* 0x000000ff0000720c */ /* 0x002fc80000705270 */
[----:B------:R-:W-:-:S07]  /*eb00*/  SEL R17, RZ, 0x1, !P0 ;  /* 0x00000001ff117807 */ /* 0x000fce0004000000 */
[----:B------:R-:W-:Y:S05]  /*eb10*/  @!P1 BRA `(.L_x_3845) ;  /* 0xfffffffc00dc9947 */ /* 0x000fea000383ffff */
.L_x_3842:
        /* <DEDUP_REMOVED lines=9> */
[----:B0-----:R-:W2:Y:S01]  /*ebb0*/  LDG.E.U8 R0, desc[UR36][R4.64] ;  /* 0x0000002404007981 */ /* 0x001ea2000c1e1100 */
[----:B------:R-:W-:-:S04]  /*ebc0*/  LOP3.LUT P0, RZ, R17, 0xff, RZ, 0xc0, !PT ;  /* 0x000000ff11ff7812 */ /* 0x000fc8000780c0ff */
[----:B--2---:R-:W-:-:S04]  /*ebd0*/  ISETP.NE.AND P0, PT, R0, RZ, P0 ;  /* 0x000000ff0000720c */ /* 0x004fc80000705270 */
[----:B------:R-:W-:-:S09]  /*ebe0*/  SEL R17, RZ, 0x1, !P0 ;  /* 0x00000001ff117807 */ /* 0x000fd20004000000 */
.L_x_3847:
        /* <DEDUP_REMOVED lines=20> */
.L_x_3849:
[----:B------:R-:W-:Y:S01]  /*ed30*/  ULDC.64 UR4, c[0x0][0x5e8] ;  /* 0x00017a0000047ab9 */ /* 0x000fe20000000a00 */
[----:B------:R-:W-:Y:S02]  /*ed40*/  LOP3.LUT P0, RZ, R17, 0xff, RZ, 0xc0, !PT ;  /* 0x000000ff11ff7812 */ /* 0x000fe4000780c0ff */
[----:B------:R-:W-:Y:S02]  /*ed50*/  IADD3 R16, P1, R16, UR4, RZ ;  /* 0x0000000410107c10 */ /* 0x000fe4000ff3e0ff */
[----:B------:R-:W-:Y:S02]  /*ed60*/  SEL R3, RZ, 0x1, !P0 ;  /* 0x00000001ff037807 */ /* 0x000fe40004000000 */
[----:B------:R-:W-:-:S05]  /*ed70*/  IADD3.X R17, RZ, UR5, RZ, P1, !PT ;  /* 0x00000005ff117c10 */ /* 0x000fca0008ffe4ff */
[----:B------:R-:W-:Y:S01]  /*ed80*/  STG.E.U8 desc[UR36][R16.64], R3 ;  /* 0x0000000310007986 */ /* 0x000fe2000c101124 */
[----:B------:R-:W-:Y:S05]  /*ed90*/  EXIT ;  /* 0x000000000000794d */ /* 0x000fea0003800000 */
.L_x_3848:
[----:B------:R-:W-:Y:S01]  /*eda0*/  STG.E.U8 desc[UR36][R4.64], R17 ;  /* 0x0000001104007986 */ /* 0x000fe2000c101124 */
[----:B------:R-:W-:Y:S05]  /*edb0*/  EXIT ;  /* 0x000000000000794d */ /* 0x000fea0003800000 */
.L_x_3846:
[----:B------:R-:W-:Y:S01]  /*edc0*/  ISETP.NE.AND P1, PT, RZ, UR38, PT ;  /* 0x00000026ff007c0c */ /* 0x000fe2000bf25270 */
[----:B------:R-:W-:Y:S01]  /*edd0*/  ULDC.64 UR4, c[0x0][0x5e8] ;  /* 0x00017a0000047ab9 */ /* 0x000fe20000000a00 */
[----:B------:R-:W-:Y:S01]  /*ede0*/  ULDC.U8 UR6, c[0x0][0x619] ;  /* 0x0001864000067ab9 */ /* 0x000fe20000000000 */
[----:B------:R-:W-:Y:S02]  /*edf0*/  IADD3 R2, P0, R16, UR4, RZ ;  /* 0x0000000410027c10 */ /* 0x000fe4000ff1e0ff */
[----:B------:R-:W-:-:S03]  /*ee00*/  ISETP.NE.AND P2, PT, RZ, UR6, PT ;  /* 0x00000006ff007c0c */ /* 0x000fc6000bf45270 */
[----:B------:R-:W-:-:S05]  /*ee10*/  IMAD.X R3, RZ, RZ, UR5, P0 ;  /* 0x00000005ff037e24 */ /* 0x000fca00080e06ff */
[----:B------:R-:W-:Y:S05]  /*ee20*/  @!P1 BRA `(.L_x_3850) ;  /* 0x0000000000109947 */ /* 0x000fea0003800000 */
[----:B0-----:R-:W2:Y:S01]  /*ee30*/  LDG.E.U8 R0, desc[UR36][R2.64] ;  /* 0x0000002402007981 */ /* 0x001ea2000c1e1100 */
[----:B------:R-:W-:-:S04]  /*ee40*/  LOP3.LUT P0, RZ, R17, 0xff, RZ, 0xc0, !PT ;  /* 0x000000ff11ff7812 */ /* 0x000fc8000780c0ff */
[----:B--2---:R-:W-:-:S04]  /*ee50*/  ISETP.NE.AND P0, PT, R0, RZ, P0 ;  /* 0x000000ff0000720c */ /* 0x004fc80000705270 */
[----:B------:R-:W-:-:S09]  /*ee60*/  SEL R17, RZ, 0x1, !P0 ;  /* 0x00000001ff117807 */ /* 0x000fd20004000000 */
.L_x_3850:
        /* <DEDUP_REMOVED lines=20> */
.L_x_3852:
[----:B------:R-:W-:Y:S01]  /*efb0*/  ULDC.64 UR4, c[0x0][0x5e8] ;  /* 0x00017a0000047ab9 */ /* 0x000fe20000000a00 */
[----:B------:R-:W-:Y:S02]  /*efc0*/  LOP3.LUT P0, RZ, R17, 0xff, RZ, 0xc0, !PT ;  /* 0x000000ff11ff7812 */ /* 0x000fe4000780c0ff */
[----:B------:R-:W-:Y:S02]  /*efd0*/  IADD3 R16, P1, R16, UR4, RZ ;  /* 0x0000000410107c10 */ /* 0x000fe4000ff3e0ff */
[----:B------:R-:W-:-:S03]  /*efe0*/  SEL R3, RZ, 0x1, !P0 ;  /* 0x00000001ff037807 */ /* 0x000fc60004000000 */
[----:B------:R-:W-:-:S05]  /*eff0*/  IMAD.X R17, RZ, RZ, UR5, P1 ;  /* 0x00000005ff117e24 */ /* 0x000fca00088e06ff */
[----:B------:R-:W-:Y:S01]  /*f000*/  STG.E.U8 desc[UR36][R16.64], R3 ;  /* 0x0000000310007986 */ /* 0x000fe2000c101124 */
[----:B------:R-:W-:Y:S05]  /*f010*/  EXIT ;  /* 0x000000000000794d */ /* 0x000fea0003800000 */
.L_x_3851:
[----:B------:R-:W-:-:S04]  /*f020*/  LOP3.LUT P0, RZ, R17, 0xff, RZ, 0xc0, !PT ;  /* 0x000000ff11ff7812 */ /* 0x000fc8000780c0ff */
[----:B------:R-:W-:-:S05]  /*f030*/  SEL R5, RZ, 0x1, !P0 ;  /* 0x00000001ff057807 */ /* 0x000fca0004000000 */
[----:B------:R-:W-:Y:S01]  /*f040*/  STG.E.U8 desc[UR36][R2.64], R5 ;  /* 0x0000000502007986 */ /* 0x000fe2000c101124 */
[----:B------:R-:W-:Y:S05]  /*f050*/  EXIT ;  /* 0x000000000000794d */ /* 0x000fea0003800000 */
.L_x_3826:
        /* <DEDUP_REMOVED lines=20> */
[----:B------:R-:W-:-:S04]  /*f1a0*/  LOP3.LUT P0, RZ, R17, 0xff, RZ, 0xc0, !PT ;  /* 0x000000ff11ff7812 */ /* 0x000fc8000780c0ff */
[----:B--2---:R-:W-:-:S04]  /*f1b0*/  ISETP.NE.AND P0, PT, R0, RZ, P0 ;  /* 0x000000ff0000720c */ /* 0x004fc80000705270 */
[----:B------:R-:W-:-:S09]  /*f1c0*/  SEL R17, RZ, 0x1, !P0 ;  /* 0x00000001ff117807 */ /* 0x000fd20004000000 */
.L_x_3854:
        /* <DEDUP_REMOVED lines=20> */
.L_x_3856:
[----:B------:R-:W-:Y:S01]  /*f310*/  ULDC.64 UR4, c[0x0][0x5e8] ;  /* 0x00017a0000047ab9 */ /* 0x000fe20000000a00 */
[----:B------:R-:W-:Y:S02]  /*f320*/  LOP3.LUT P0, RZ, R17, 0xff, RZ, 0xc0, !PT ;  /* 0x000000ff11ff7812 */ /* 0x000fe4000780c0ff */
[----:B------:R-:W-:Y:S02]  /*f330*/  IADD3 R16, P1, R16, UR4, RZ ;  /* 0x0000000410107c10 */ /* 0x000fe4000ff3e0ff */
[----:B------:R-:W-:-:S03]  /*f340*/  SEL R3, RZ, 0x1, !P0 ;  /* 0x00000001ff037807 */ /* 0x000fc60004000000 */
[----:B------:R-:W-:-:S05]  /*f350*/  IMAD.X R17, RZ, RZ, UR5, P1 ;  /* 0x00000005ff117e24 */ /* 0x000fca00088e06ff */
[----:B------:R-:W-:Y:S01]  /*f360*/  STG.E.U8 desc[UR36][R16.64], R3 ;  /* 0x0000000310007986 */ /* 0x000fe2000c101124 */
[----:B------:R-:W-:Y:S05]  /*f370*/  EXIT ;  /* 0x000000000000794d */ /* 0x000fea0003800000 */
.L_x_3855:
[----:B------:R-:W-:Y:S01]  /*f380*/  STG.E.U8 desc[UR36][R4.64], R17 ;  /* 0x0000001104007986 */ /* 0x000fe2000c101124 */
[----:B------:R-:W-:Y:S05]  /*f390*/  EXIT ;  /* 0x000000000000794d */ /* 0x000fea0003800000 */
.L_x_3853:
        /* <DEDUP_REMOVED lines=8> */
[----:B------:R-:W-:-:S04]  /*f420*/  LOP3.LUT P0, RZ, R17, 0xff, RZ, 0xc0, !PT ;  /* 0x000000ff11ff7812 */ /* 0x000fc8000780c0ff */
[----:B--2---:R-:W-:-:S04]  /*f430*/  ISETP.NE.AND P0, PT, R0, RZ, P0 ;  /* 0x000000ff0000720c */ /* 0x004fc80000705270 */
[----:B------:R-:W-:-:S09]  /*f440*/  SEL R17, RZ, 0x1, !P0 ;  /* 0x00000001ff117807 */ /* 0x000fd20004000000 */
.L_x_3857:
        /* <DEDUP_REMOVED lines=22> */
.L_x_3859:
[----:B------:R-:W-:Y:S02]  /*f5b0*/  ULDC.64 UR4, c[0x0][0x5e8] ;  /* 0x00017a0000047ab9 */ /* 0x000fe40000000a00 */
[----:B------:R-:W-:-:S04]  /*f5c0*/  IADD3 R16, P0, R16, UR4, RZ ;  /* 0x0000000410107c10 */ /* 0x000fc8000ff1e0ff */
[----:B------:R-:W-:-:S05]  /*f5d0*/  IADD3.X R17, RZ, UR5, RZ, P0, !PT ;  /* 0x00000005ff117c10 */ /* 0x000fca00087fe4ff */
[----:B------:R-:W-:Y:S01]  /*f5e0*/  STG.E.U8 desc[UR36][R16.64], R19 ;  /* 0x0000001310007986 */ /* 0x000fe2000c101124 */
[----:B------:R-:W-:Y:S05]  /*f5f0*/  EXIT ;  /* 0x000000000000794d */ /* 0x000fea0003800000 */
.L_x_3858:
[----:B------:R-:W-:Y:S01]  /*f600*/  STG.E.U8 desc[UR36][R2.64], R19 ;  /* 0x0000001302007986 */ /* 0x000fe2000c101124 */
[----:B------:R-:W-:Y:S05]  /*f610*/  EXIT ;  /* 0x000000000000794d */ /* 0x000fea0003800000 */
.L_x_3860:
        /* <DEDUP_REMOVED lines=14> */
.L_x_7572:


//--------------------- .text._ZN2at6native13reduce_kernelILi256ELi2ENS0_8ReduceOpIbNS0_14func_wrapper_tIbZZZNS0_15and_kernel_cudaERNS_14TensorIteratorEENKUlvE_clEvENKUlvE10_clEvEUlbbE_EEjbLi4ELi4EEEEEvT1_ --------------------------
	.section	.text._ZN2at6native13reduce_kernelILi256ELi2ENS0_8ReduceOpIbNS0_14func_wrapper_tIbZZZNS0_15and_kernel_cudaERNS_14TensorIteratorEENKUlvE_clEvENKUlvE10_clEvEUlbbE_EEjbLi4ELi4EEEEEvT1_,"ax",@progbits
	.align	128
        .global         _ZN2at6native13reduce_kernelILi256ELi2ENS0_8ReduceOpIbNS0_14func_wrapper_tIbZZZNS0_15and_kernel_cudaERNS_14TensorIteratorEENKUlvE_clEvENKUlvE10_clEvEUlbbE_EEjbLi4ELi4EEEEEvT1_
        .type           _ZN2at6native13reduce_kernelILi256ELi2ENS0_8ReduceOpIbNS0_14func_wrapper_tIbZZZNS0_15and_kernel_cudaERNS_14TensorIteratorEENKUlvE_clEvENKUlvE10_clEvEUlbbE_EEjbLi4ELi4EEEEEvT1_,@function
        .size           _ZN2at6native13reduce_kernelILi256ELi2ENS0_8ReduceOpIbNS0_14func_wrapper_tIbZZZNS0_15and_kernel_cudaERNS_14TensorIteratorEENKUlvE_clEvENKUlvE10_clEvEUlbbE_EEjbLi4ELi4EEEEEvT1_,(.L_x_7573 - _ZN2at6native13reduce_kernelILi256ELi2ENS0_8ReduceOpIbNS0_14func_wrapper_tIbZZZNS0_15and_kernel_cudaERNS_14TensorIteratorEENKUlvE_clEvENKUlvE10_clEvEUlbbE_EEjbLi4ELi4EEEEEvT1_)
        .other          _ZN2at6native13reduce_kernelILi256ELi2ENS0_8ReduceOpIbNS0_14func_wrapper_tIbZZZNS0_15and_kernel_cudaERNS_14TensorIteratorEENKUlvE_clEvENKUlvE10_clEvEUlbbE_EEjbLi4ELi4EEEEEvT1_,@"STO_CUDA_ENTRY STV_DEFAULT"
_ZN2at6native13reduce_kernelILi256ELi2ENS0_8ReduceOpIbNS0_14func_wrapper_tIbZZZNS0_15and_kernel_cudaERNS_14TensorIteratorEENKUlvE_clEvENKUlvE10_clEvEUlbbE_EEjbLi4ELi4EEEEEvT1_:
.text._ZN2at6native13reduce_kernelILi256ELi2ENS0_8ReduceOpIbNS0_14func_wrapper_tIbZZZNS0_15and_kernel_cudaERNS_14TensorIteratorEENKUlvE_clEvENKUlvE10_clEvEUlbbE_EEjbLi4ELi4EEEEEvT1_:
        /* <DEDUP_REMOVED lines=287> */
.L_x_3861:
        /* <DEDUP_REMOVED lines=43> */
.L_x_3865:
        /* <DEDUP_REMOVED lines=27> */
.L_x_3871:
[----:B------:R-:W-:Y:S05]  /*1650*/  BSYNC B2 ;  /* 0x0000000000027941 */ /* 0x000fea0003800000 */
.L_x_3870:
        /* <DEDUP_REMOVED lines=8> */
[----:B------:R-:W2:Y:S01]  /*16e0*/  LDG.E.U8 R4, desc[UR58][R4.64] ;  /* 0x0000003a04047981 */ /* 0x000ea2000c1e1100 */
[----:B------:R-:W-:Y:S02]  /*16f0*/  PRMT R0, R0, 0x9910, RZ ;  /* 0x0000991000007816 */ /* 0x000fe400000000ff */
[----:B--2---:R-:W-:-:S04]  /*1700*/  ISETP.NE.AND P0, PT, R4, RZ, PT ;  /* 0x000000ff0400720c */ /* 0x004fc80003f05270 */
[----:B------:R-:W-:-:S04]  /*1710*/  ISETP.NE.AND P0, PT, R0, RZ, P0 ;  /* 0x000000ff0000720c */ /* 0x000fc80000705270 */
[----:B------:R-:W-:-:S09]  /*1720*/  SEL R0, RZ, 0x1, !P0 ;  /* 0x00000001ff007807 */ /* 0x000fd20004000000 */
.L_x_3869:
[----:B------:R-:W-:Y:S05]  /*1730*/  BSYNC B1 ;  /* 0x0000000000017941 */ /* 0x000fea0003800000 */
.L_x_3868:
[----:B------:R-:W0:Y:S01]  /*1740*/  LDC R4, c[0x0][0x218] ;  /* 0x00008600ff047b82 */ /* 0x000e220000000800 */
[----:B------:R-:W-:Y:S01]  /*1750*/  IADD3 R18, P0, P1, R25, R8, R18 ;  /* 0x0000000819127210 */ /* 0x000fe2000791e012 */
[----:B------:R-:W-:-:S03]  /*1760*/  ULDC UR4, c[0x0][0x5e4] ;  /* 0x0001790000047ab9 */ /* 0x000fc60000000800 */
[----:B------:R-:W-:Y:S02]  /*1770*/  IADD3 R18, P2, R18, 0x4, RZ ;  /* 0x0000000412127810 */ /* 0x000fe40007f5e0ff */
[----:B------:R-:W-:-:S05]  /*1780*/  IADD3.X R19, RZ, UR4, R19, P0, P1 ;  /* 0x00000004ff137c10 */ /* 0x000fca00087e2413 */
[----:B------:R-:W-:Y:S01]  /*1790*/  IMAD.X R19, RZ, RZ, R19, P2 ;  /* 0x000000ffff137224 */ /* 0x000fe200010e0613 */
[----:B0-----:R-:W-:-:S07]  /*17a0*/  IADD3 R3, R7, -0x4, R4 ;  /* 0xfffffffc07037810 */ /* 0x001fce0007ffe004 */
.L_x_3867:
[----:B------:R-:W-:Y:S05]  /*17b0*/  BSYNC B0 ;  /* 0x0000000000007941 */ /* 0x000fea0003800000 */
.L_x_3866:
        /* <DEDUP_REMOVED lines=16> */
.L_x_3874:
        /* <DEDUP_REMOVED lines=23> */
.L_x_3873:
[----:B------:R-:W-:Y:S05]  /*1a30*/  BSYNC B0 ;  /* 0x0000000000007941 */ /* 0x000fea0003800000 */
.L_x_3872:
        /* <DEDUP_REMOVED lines=8> */
.L_x_3876:
[----:B------:R-:W-:Y:S05]  /*1ac0*/  BSYNC B0 ;  /* 0x0000000000007941 */ /* 0x000fea0003800000 */
.L_x_3875:
        /* <DEDUP_REMOVED lines=14> */
.L_x_3878:
[----:B------:R-:W-:Y:S05]  /*1bb0*/  BSYNC B0 ;  /* 0x0000000000007941 */ /* 0x000fea0003800000 */
.L_x_3877:
[----:B------:R-:W-:Y:S02]  /*1bc0*/  LOP3.LUT P0, RZ, R10, 0xff, RZ, 0xc0, !PT ;  /* 0x000000ff0aff7812 */ /* 0x000fe4000780c0ff */
[----:B------:R-:W-:Y:S02]  /*1bd0*/  LOP3.LUT P3, RZ, R0, 0xff, RZ, 0xc0, !PT ;  /* 0x000000ff00ff7812 */ /* 0x000fe4000786c0ff */
[----:B------:R-:W-:Y:S02]  /*1be0*/  LOP3.LUT P1, RZ, R8, 0xff, RZ, 0xc0, !PT ;  /* 0x000000ff08ff7812 */ /* 0x000fe4000782c0ff */
[----:B------:R-:W-:Y:S02]  /*1bf0*/  LOP3.LUT P2, RZ, R4, 0xff, RZ, 0xc0, !PT ;  /* 0x000000ff04ff7812 */ /* 0x000fe4000784c0ff */
[----:B------:R-:W-:Y:S02]  /*1c00*/  PLOP3.LUT P0, PT, P1, P3, P0, 0x80, 0x0 ;  /* 0x000000000000781c */ /* 0x000fe40000f07000 */
[----:B------:R-:W-:-:S02]  /*1c10*/  PRMT R18, RZ, 0x7610, R18 ;  /* 0x00007610ff127816 */ /* 0x000fc40000000012 */
[----:B------:R-:W-:-:S04]  /*1c20*/  PLOP3.LUT P0, PT, P0, P2, PT, 0x80, 0x0 ;  /* 0x000000000000781c */ /* 0x000fc80000705070 */
[----:B------:R-:W-:Y:S01]  /*1c30*/  SEL R25, RZ, 0x1, !P0 ;  /* 0x00000001ff197807 */ /* 0x000fe20004000000 */
[----:B------:R-:W-:Y:S08]  /*1c40*/  BRA `(.L_x_3863) ;  /* 0x000000ac008c7947 */ /* 0x000ff00003800000 */
.L_x_3864:
        /* <DEDUP_REMOVED lines=32> */
.L_x_3888:
        /* <DEDUP_REMOVED lines=285> */
.L_x_3884:
        /* <DEDUP_REMOVED lines=253> */
.L_x_3885:
        /* <DEDUP_REMOVED lines=253> */
.L_x_3886:
[----:B------:R-:W-:-:S04]  /*4fc0*/  LOP3.LUT R21, R28, 0xfffffffe, RZ, 0xc0, !PT ;  /* 0xfffffffe1c157812 */ /* 0x000fc800078ec0ff */
[----:B------:R-:W-:-:S05]  /*4fd0*/  IADD3 R20, P1, R21, R18, RZ ;  /* 0x0000001215147210 */ /* 0x000fca0007f3e0ff */
[----:B------:R-:W-:-:S05]  /*4fe0*/  IMAD.X R21, RZ, RZ, R19, P1 ;  /* 0x000000ffff157224 */ /* 0x000fca00008e0613 */
[----:B------:R-:W2:Y:S01]  /*4ff0*/  LDG.E.U16 R20, desc[UR58][R20.64] ;  /* 0x0000003a14147981 */ /* 0x000ea2000c1e1500 */
[----:B------:R-:W-:Y:S01]  /*5000*/  IMAD.IADD R27, R27, 0x1, R3 ;  /* 0x000000011b1b7824 */ /* 0x000fe200078e0203 */
[C---:B--2---:R-:W-:Y:S02]  /*5010*/  PRMT R28, R20.reuse, 0x7770, RZ ;  /* 0x00007770141c7816 */ /* 0x044fe400000000ff */
[----:B------:R-:W-:Y:S01]  /*5020*/  PRMT R29, R20, 0x7771, RZ ;  /* 0x00007771141d7816 */ /* 0x000fe200000000ff */
        /* <DEDUP_REMOVED lines=243> */
.L_x_3887:
        /* <DEDUP_REMOVED lines=8> */
[----:B------:R-:W-:Y:S02]  /*5fe0*/  ISETP.NE.AND P2, PT, R29, RZ, P2 ;  /* 0x000000ff1d00720c */ /* 0x000fe40001745270 */
[----:B------:R-:W-:Y:S02]  /*5ff0*/  ISETP.NE.AND P3, PT, R28, RZ, P3 ;  /* 0x000000ff1c00720c */ /* 0x000fe40001f65270 */
[----:B------:R-:W-:-:S02]  /*6000*/  ISETP.NE.AND P6, PT, R4, RZ, P6 ;  /* 0x000000ff0400720c */ /* 0x000fc400037c5270 */
[----:B------:R-:W-:Y:S02]  /*6010*/  LOP3.LUT P4, RZ, R11, 0xff, RZ, 0xc0, !PT ;  /* 0x000000ff0bff7812 */ /* 0x000fe4000788c0ff */
[----:B------:R-:W-:Y:S02]  /*6020*/  LOP3.LUT P5, RZ, R10, 0xff, RZ, 0xc0, !PT ;  /* 0x000000ff0aff7812 */ /* 0x000fe400078ac0ff */
[----:B------:R-:W-:Y:S02]  /*6030*/  SEL R7, RZ, 0x1, !P2 ;  /* 0x00000001ff077807 */ /* 0x000fe40005000000 */
[----:B------:R-:W-:Y:S02]  /*6040*/  SEL R8, RZ, 0x1, !P3 ;  /* 0x00000001ff087807 */ /* 0x000fe40005800000 */
[----:B------:R-:W-:Y:S02]  /*6050*/  SEL R9, RZ, 0x1, !P6 ;  /* 0x00000001ff097807 */ /* 0x000fe40007000000 */
[----:B------:R-:W-:-:S02]  /*6060*/  LOP3.LUT P2, RZ, R6, 0xff, RZ, 0xc0, !PT ;  /* 0x000000ff06ff7812 */ /* 0x000fc4000784c0ff */
[----:B------:R-:W-:Y:S02]  /*6070*/  LOP3.LUT P3, RZ, R5, 0xff, RZ, 0xc0, !PT ;  /* 0x000000ff05ff7812 */ /* 0x000fe4000786c0ff */
[----:B------:R-:W-:Y:S02]  /*6080*/  ISETP.NE.AND P6, PT, R29, RZ, PT ;  /* 0x000000ff1d00720c */ /* 0x000fe40003fc5270 */
[----:B------:R-:W-:Y:S02]  /*6090*/  ISETP.NE.AND P4, PT, R0, RZ, P4 ;  /* 0x000000ff0000720c */ /* 0x000fe40002785270 */
[----:B------:R-:W-:Y:S02]  /*60a0*/  ISETP.NE.AND P5, PT, R22, RZ, P5 ;  /* 0x000000ff1600720c */ /* 0x000fe40002fa5270 */
[----:B------:R-:W-:Y:S02]  /*60b0*/  SEL R11, RZ, 0x1, !P4 ;  /* 0x00000001ff0b7807 */ /* 0x000fe40006000000 */
[----:B------:R-:W-:-:S02]  /*60c0*/  LOP3.LUT P1, RZ, R12, 0xff, RZ, 0xc0, !PT ;  /* 0x000000ff0cff7812 */ /* 0x000fc4000782c0ff */
[----:B------:R-:W-:Y:S01]  /*60d0*/  ISETP.NE.AND P4, PT, R4, RZ, PT ;  /* 0x000000ff0400720c */ /* 0x000fe20003f85270 */
[----:B------:R-:W-:Y:S01]  /*60e0*/  IMAD.IADD R4, R27, 0x1, R3 ;  /* 0x000000011b047824 */ /* 0x000fe200078e0203 */
[----:B------:R-:W-:Y:S02]  /*60f0*/  SEL R10, RZ, 0x1, !P5 ;  /* 0x00000001ff0a7807 */ /* 0x000fe40006800000 */
[----:B------:R-:W-:Y:S02]  /*6100*/  ISETP.NE.AND P5, PT, R28, RZ, PT ;  /* 0x000000ff1c00720c */ /* 0x000fe40003fa5270 */
[----:B------:R-:W-:Y:S02]  /*6110*/  LOP3.LUT R14, R14, 0xfffffffb, RZ, 0xc0, !PT ;  /* 0xfffffffb0e0e7812 */ /* 0x000fe400078ec0ff */
[----:B------:R-:W-:Y:S02]  /*6120*/  ISETP.NE.AND P1, PT, R15, RZ, P1 ;  /* 0x000000ff0f00720c */ /* 0x000fe40000f25270 */
[----:B------:R-:W-:-:S02]  /*6130*/  @P6 LOP3.LUT R14, R14, 0x4, RZ, 0xfc, !PT ;  /* 0x000000040e0e6812 */ /* 0x000fc400078efcff */
[----:B------:R-:W-:Y:S02]  /*6140*/  SEL R12, RZ, 0x1, !P1 ;  /* 0x00000001ff0c7807 */ /* 0x000fe40004800000 */
[----:B------:R-:W-:Y:S02]  /*6150*/  LOP3.LUT R14, R14, 0xfffffffd, RZ, 0xc0, !PT ;  /* 0xfffffffd0e0e7812 */ /* 0x000fe400078ec0ff */
[----:B------:R-:W-:Y:S02]  /*6160*/  ISETP.NE.AND P1, PT, R22, RZ, PT ;  /* 0x000000ff1600720c */ /* 0x000fe40003f25270 */
[----:B------:R-:W-:-:S04]  /*6170*/  @P5 LOP3.LUT R14, R14, 0x2, RZ, 0xfc, !PT ;  /* 0x000000020e0e5812 */ /* 0x000fc800078efcff */
[----:B------:R-:W-:-:S04]  /*6180*/  LOP3.LUT R14, R14, 0xfffffffe, RZ, 0xc0, !PT ;  /* 0xfffffffe0e0e7812 */ /* 0x000fc800078ec0ff */
[----:B------:R-:W-:Y:S02]  /*6190*/  @P4 LOP3.LUT R14, R14, 0x1, RZ, 0xfc, !PT ;  /* 0x000000010e0e4812 */ /* 0x000fe400078efcff */
[C---:B--2---:R-:W-:Y:S02]  /*61a0*/  PRMT R21, R20.reuse, 0x7770, RZ ;  /* 0x0000777014157816 */ /* 0x044fe400000000ff */
[----:B------:R-:W-:Y:S02]  /*61b0*/  PRMT R20, R20, 0x7771, RZ ;  /* 0x0000777114147816 */ /* 0x000fe400000000ff */
[----:B------:R-:W-:Y:S02]  /*61c0*/  ISETP.NE.AND P2, PT, R21, RZ, P2 ;  /* 0x000000ff1500720c */ /* 0x000fe40001745270 */
[----:B------:R-:W-:Y:S02]  /*61d0*/  ISETP.NE.AND P3, PT, R20, RZ, P3 ;  /* 0x000000ff1400720c */ /* 0x000fe40001f65270 */
[----:B------:R-:W-:-:S02]  /*61e0*/  SEL R6, RZ, 0x1, !P2 ;  /* 0x00000001ff067807 */ /* 0x000fc40005000000 */
[----:B------:R-:W-:Y:S02]  /*61f0*/  SEL R5, RZ, 0x1, !P3 ;  /* 0x00000001ff057807 */ /* 0x000fe40005800000 */
[----:B------:R-:W-:Y:S01]  /*6200*/  ISETP.NE.AND P2, PT, R0, RZ, PT ;  /* 0x000000ff0000720c */ /* 0x000fe20003f45270 */
[----:B------:R-:W-:Y:S01]  /*6210*/  IMAD.U32 R0, RZ, RZ, UR4 ;  /* 0x00000004ff007e24 */ /* 0x000fe2000f8e00ff */
[----:B------:R-:W-:Y:S01]  /*6220*/  ISETP.NE.AND P3, PT, R15, RZ, PT ;  /* 0x000000ff0f00720c */ /* 0x000fe20003f65270 */
[----:B------:R-:W-:Y:S01]  /*6230*/  IMAD R15, R3, 0x3, R4 ;  /* 0x00000003030f7824 */ /* 0x000fe200078e0204 */
[----:B------:R-:W-:Y:S02]  /*6240*/  ISETP.NE.AND P4, PT, R21, RZ, PT ;  /* 0x000000ff1500720c */ /* 0x000fe40003f85270 */
[----:B------:R-:W-:Y:S02]  /*6250*/  ISETP.NE.AND P5, PT, R20, RZ, PT ;  /* 0x000000ff1400720c */ /* 0x000fe40003fa5270 */
[----:B------:R-:W-:-:S13]  /*6260*/  ISETP.GE.U32.AND P6, PT, R15, R0, PT ;  /* 0x000000000f00720c */ /* 0x000fda0003fc6070 */
[----:B------:R-:W-:Y:S05]  /*6270*/  @!P6 BRA `(.L_x_3888) ;  /* 0xffffffb800f4e947 */ /* 0x000fea000383ffff */
[----:B------:R-:W-:Y:S05]  /*6280*/  BSYNC B1 ;  /* 0x0000000000017941 */ /* 0x000fea0003800000 */
.L_x_3883:
[----:B------:R-:W-:Y:S02]  /*6290*/  SEL R28, RZ, 0x1, !P3 ;  /* 0x00000001ff1c7807 */ /* 0x000fe40005800000 */
[C---:B------:R-:W-:Y:S02]  /*62a0*/  LOP3.LUT P0, RZ, R14.reuse, 0x2, RZ, 0xc0, !PT ;  /* 0x000000020eff7812 */ /* 0x040fe4000780c0ff */
[C---:B------:R-:W-:Y:S02]  /*62b0*/  LOP3.LUT P6, RZ, R14.reuse, 0x4, RZ, 0xc0, !PT ;  /* 0x000000040eff7812 */ /* 0x040fe400078cc0ff */
[----:B------:R-:W-:Y:S02]  /*62c0*/  LOP3.LUT P3, RZ, R14, 0x1, RZ, 0xc0, !PT ;  /* 0x000000010eff7812 */ /* 0x000fe4000786c0ff */
[----:B------:R-:W-:Y:S02]  /*62d0*/  SEL R27, RZ, 0x1, !P2 ;  /* 0x00000001ff1b7807 */ /* 0x000fe40005000000 */
[----:B------:R-:W-:-:S02]  /*62e0*/  SEL R26, RZ, 0x1, !P1 ;  /* 0x00000001ff1a7807 */ /* 0x000fc40004800000 */
[----:B------:R-:W-:Y:S02]  /*62f0*/  SEL R25, RZ, 0x1, !P3 ;  /* 0x00000001ff197807 */ /* 0x000fe40005800000 */
[----:B------:R-:W-:Y:S02]  /*6300*/  SEL R22, RZ, 0x1, !P0 ;  /* 0x00000001ff167807 */ /* 0x000fe40004000000 */
[----:B0-----:R-:W-:Y:S02]  /*6310*/  SEL R13, RZ, 0x1, !P6 ;  /* 0x00000001ff0d7807 */ /* 0x001fe40007000000 */
[----:B------:R-:W-:Y:S02]  /*6320*/  SEL R29, RZ, 0x1, !P4 ;  /* 0x00000001ff1d7807 */ /* 0x000fe40006000000 */
[----:B------:R-:W-:-:S07]  /*6330*/  SEL R30, RZ, 0x1, !P5 ;  /* 0x00000001ff1e7807 */ /* 0x000fce0006800000 */
.L_x_3882:
[----:B------:R-:W-:Y:S05]  /*6340*/  BSYNC B0 ;  /* 0x0000000000007941 */ /* 0x000fea0003800000 */
.L_x_3881:
        /* <DEDUP_REMOVED lines=280> */
.L_x_3891:
        /* <DEDUP_REMOVED lines=287> */
.L_x_3892:
        /* <DEDUP_REMOVED lines=287> */
.L_x_3893:
        /* <DEDUP_REMOVED lines=287> */
.L_x_3894:
        /* <DEDUP_REMOVED lines=10> */
.L_x_3890:
[----:B------:R-:W-:Y:S05]  /*ab40*/  BSYNC B0 ;  /* 0x0000000000007941 */ /* 0x000fea0003800000 */
.L_x_3889:
[----:B------:R-:W-:Y:S04]  /*ab50*/  BSSY B0, `(.L_x_3895) ;  /* 0x000002c000007945 */ /* 0x000fe80003800000 */
[----:B------:R-:W-:Y:S05]  /*ab60*/  @P0 BRA `(.L_x_3896) ;  /* 0x0000000000a80947 */ /* 0x000fea0003800000 */
[----:B------:R-:W-:Y:S01]  /*ab70*/  LOP3.LUT P0, RZ, R12, 0xff, RZ, 0xc0, !PT ;  /* 0x000000ff0cff7812 */ /* 0x000fe2000780c0ff */
[----:B------:R-:W-:Y:S01]  /*ab80*/  IMAD.IADD R4, R4, 0x1, R3 ;  /* 0x0000000104047824 */ /* 0x000fe200078e0203 */
[----:B------:R-:W-:Y:S02]  /*ab90*/  LOP3.LUT P1, RZ, R28, 0xff, RZ, 0xc0, !PT ;  /* 0x000000ff1cff7812 */ /* 0x000fe4000782c0ff */
[----:B------:R-:W-:Y:S02]  /*aba0*/  LOP3.LUT P2, RZ, R27, 0xff, RZ, 0xc0, !PT ;  /* 0x000000ff1bff7812 */ /* 0x000fe4000784c0ff */
        /* <DEDUP_REMOVED lines=8> */
[----:B------:R-:W-:Y:S02]  /*ac30*/  LOP3.LUT P1, RZ, R26, 0xff, RZ, 0xc0, !PT ;  /* 0x000000ff1aff7812 */ /* 0x000fe4000782c0ff */
[----:B------:R-:W-:Y:S02]  /*ac40*/  IADD3 R4, R4, R3, RZ ;  /* 0x0000000304047210 */ /* 0x000fe40007ffe0ff */
[----:B------:R-:W-:Y:S02]  /*ac50*/  PLOP3.LUT P0, PT, P0, P1, PT, 0x80, 0x0 ;  /* 0x000000000000781c */ /* 0x000fe40000703070 */
[----:B------:R-:W-:Y:S02]  /*ac60*/  ISETP.GE.U32.AND P1, PT, R4, R0, PT ;  /* 0x000000000400720c */ /* 0x000fe40003f26070 */
[----:B------:R-:W-:-:S02]  /*ac70*/  LOP3.LUT P2, RZ, R25, 0xff, RZ, 0xc0, !PT ;  /* 0x000000ff19ff7812 */ /* 0x000fc4000784c0ff */
[----:B------:R-:W-:Y:S02]  /*ac80*/  LOP3.LUT P3, RZ, R9, 0xff, RZ, 0xc0, !PT ;  /* 0x000000ff09ff7812 */ /* 0x000fe4000786c0ff */
[----:B------:R-:W-:Y:S02]  /*ac90*/  SEL R10, RZ, 0x1, !P0 ;  /* 0x00000001ff0a7807 */ /* 0x000fe40004000000 */
[----:B------:R-:W-:-:S04]  /*aca0*/  PLOP3.LUT P2, PT, P3, P2, PT, 0x80, 0x0 ;  /* 0x000000000000781c */ /* 0x000fc80001f45070 */
[----:B------:R-:W-:Y:S01]  /*acb0*/  SEL R9, RZ, 0x1, !P2 ;  /* 0x00000001ff097807 */ /* 0x000fe20005000000 */
[----:B------:R-:W-:Y:S08]  /*acc0*/  @P1 BRA `(.L_x_3896) ;  /* 0x0000000000501947 */ /* 0x000ff00003800000 */
[----:B------:R-:W-:Y:S01]  /*acd0*/  IMAD.IADD R3, R4, 0x1, R3 ;  /* 0x0000000104037824 */ /* 0x000fe200078e0203 */
[----:B------:R-:W-:Y:S02]  /*ace0*/  LOP3.LUT P0, RZ, R8, 0xff, RZ, 0xc0, !PT ;  /* 0x000000ff08ff7812 */ /* 0x000fe4000780c0ff */
[----:B------:R-:W-:Y:S02]  /*acf0*/  LOP3.LUT P3, RZ, R22, 0xff, RZ, 0xc0, !PT ;  /* 0x000000ff16ff7812 */ /* 0x000fe4000786c0ff */
[----:B------:R-:W-:Y:S02]  /*ad00*/  ISETP.GE.U32.AND P6, PT, R3, R0, PT ;  /* 0x000000000300720c */ /* 0x000fe40003fc6070 */
[----:B------:R-:W-:Y:S02]  /*ad10*/  PLOP3.LUT P0, PT, P0, P3, PT, 0x80, 0x0 ;  /* 0x000000000000781c */ /* 0x000fe40000707070 */
[----:B------:R-:W-:Y:S02]  /*ad20*/  LOP3.LUT P1, RZ, R13, 0xff, RZ, 0xc0, !PT ;  /* 0x000000ff0dff7812 */ /* 0x000fe4000782c0ff */
[----:B------:R-:W-:-:S07]  /*ad30*/  SEL R8, RZ, 0x1, !P0 ;  /* 0x00000001ff087807 */ /* 0x000fce0004000000 */
[----:B------:R-:W-:Y:S02]  /*ad40*/  @!P6 LOP3.LUT P4, RZ, R29, 0xff, RZ, 0xc0, !PT ;  /* 0x000000ff1dffe812 */ /* 0x000fe4000788c0ff */
[----:B------:R-:W-:Y:S02]  /*ad50*/  @!P6 LOP3.LUT P5, RZ, R6, 0xff, RZ, 0xc0, !PT ;  /* 0x000000ff06ffe812 */ /* 0x000fe400078ac0ff */
[----:B------:R-:W-:Y:S02]  /*ad60*/  @!P6 LOP3.LUT P2, RZ, R30, 0xff, RZ, 0xc0, !PT ;  /* 0x000000ff1effe812 */ /* 0x000fe4000784c0ff */
        /* <DEDUP_REMOVED lines=10> */
.L_x_3896:
[----:B------:R-:W-:Y:S05]  /*ae10*/  BSYNC B0 ;  /* 0x0000000000007941 */ /* 0x000fea0003800000 */
.L_x_3895:
[----:B------:R-:W-:Y:S02]  /*ae20*/  LOP3.LUT P4, RZ, R9, 0xff, RZ, 0xc0, !PT ;  /* 0x000000ff09ff7812 */ /* 0x000fe4000788c0ff */
[----:B------:R-:W-:Y:S02]  /*ae30*/  LOP3.LUT P5, RZ, R11, 0xff, RZ, 0xc0, !PT ;  /* 0x000000ff0bff7812 */ /* 0x000fe400078ac0ff */
[----:B------:R-:W-:Y:S02]  /*ae40*/  LOP3.LUT P6, RZ, R7, 0xff, RZ, 0xc0, !PT ;  /* 0x000000ff07ff7812 */ /* 0x000fe400078cc0ff */
[----:B------:R-:W-:Y:S02]  /*ae50*/  LOP3.LUT P1, RZ, R10, 0xff, RZ, 0xc0, !PT ;  /* 0x000000ff0aff7812 */ /* 0x000fe4000782c0ff */
[----:B------:R-:W-:Y:S02]  /*ae60*/  LOP3.LUT P3, RZ, R12, 0xff, RZ, 0xc0, !PT ;  /* 0x000000ff0cff7812 */ /* 0x000fe4000786c0ff */
[----:B------:R-:W-:-:S02]  /*ae70*/  LOP3.LUT P2, RZ, R8, 0xff, RZ, 0xc0, !PT ;  /* 0x000000ff08ff7812 */ /* 0x000fc4000784c0ff */
[----:B------:R-:W-:Y:S02]  /*ae80*/  PLOP3.LUT P4, PT, P6, P5, P4, 0x80, 0x0 ;  /* 0x000000000000781c */ /* 0x000fe4000378b040 */
[----:B------:R-:W-:Y:S02]  /*ae90*/  LOP3.LUT P0, RZ, R6, 0xff, RZ, 0xc0, !PT ;  /* 0x000000ff06ff7812 */ /* 0x000fe4000780c0ff */
[----:B------:R-:W-:Y:S02]  /*aea0*/  LOP3.LUT P5, RZ, R5, 0xff, RZ, 0xc0, !PT ;  /* 0x000000ff05ff7812 */ /* 0x000fe400078ac0ff */
[----:B------:R-:W-:Y:S02]  /*aeb0*/  PLOP3.LUT P1, PT, P2, P3, P1, 0x80, 0x0 ;  /* 0x000000000000781c */ /* 0x000fe40001727010 */
[----:B------:R-:W-:Y:S02]  /*aec0*/  PLOP3.LUT P4, PT, P4, P5, PT, 0x80, 0x0 ;  /* 0x000000000000781c */ /* 0x000fe4000278b070 */
[----:B------:R-:W-:-:S02]  /*aed0*/  PLOP3.LUT P0, PT, P1, P0, PT, 0x80, 0x0 ;  /* 0x000000000000781c */ /* 0x000fc40000f01070 */
[----:B------:R-:W-:Y:S02]  /*aee0*/  SEL R18, RZ, 0x1, !P4 ;  /* 0x00000001ff127807 */ /* 0x000fe40006000000 */
[----:B------:R-:W-:Y:S01]  /*aef0*/  SEL R25, RZ, 0x1, !P0 ;  /* 0x00000001ff197807 */ /* 0x000fe20004000000 */
[----:B------:R-:W-:Y:S08]  /*af00*/  BRA `(.L_x_3863) ;  /* 0x0000001800dc7947 */ /* 0x000ff00003800000 */
.L_x_3880:
        /* <DEDUP_REMOVED lines=18> */
.L_x_3900:
[----:B------:R-:W-:Y:S02]  /*b030*/  IMAD R6, R27, R4, RZ ;  /* 0x000000041b067224 */ /* 0x000fe400078e02ff */
[----:B------:R-:W-:-:S03]  /*b040*/  IMAD.IADD R4, R3, 0x1, R4 ;  /* 0x0000000103047824 */ /* 0x000fc600078e0204 */
[----:B------:R-:W-:Y:S01]  /*b050*/  LOP3.LUT R11, R6, 0xfffffffe, RZ, 0xc0, !PT ;  /* 0xfffffffe060b7812 */ /* 0x000fe200078ec0ff */
[CC--:B------:R-:W-:Y:S02]  /*b060*/  IMAD R6, R4.reuse, R27.reuse, RZ ;  /* 0x0000001b04067224 */ /* 0x0c0fe400078e02ff */
[--C-:B------:R-:W-:Y:S01]  /*b070*/  IMAD.IADD R4, R4, 0x1, R3.reuse ;  /* 0x0000000104047824 */ /* 0x100fe200078e0203 */
[-C--:B------:R-:W-:Y:S02]  /*b080*/  IADD3 R10, P0, R11, R18.reuse, RZ ;  /* 0x000000120b0a7210 */ /* 0x080fe40007f1e0ff */
[----:B------:R-:W-:Y:S01]  /*b090*/  LOP3.LUT R7, R6, 0xfffffffe, RZ, 0xc0, !PT ;  /* 0xfffffffe06077812 */ /* 0x000fe200078ec0ff */
[C---:B------:R-:W-:Y:S01]  /*b0a0*/  IMAD R8, R4.reuse, R27, RZ ;  /* 0x0000001b04087224 */ /* 0x040fe200078e02ff */
[----:B------:R-:W-:Y:S02]  /*b0b0*/  IADD3.X R11, RZ, R19, RZ, P0, !PT ;  /* 0x00000013ff0b7210 */ /* 0x000fe400007fe4ff */
[----:B------:R-:W-:Y:S01]  /*b0c0*/  IADD3 R6, P0, R7, R18, RZ ;  /* 0x0000001207067210 */ /* 0x000fe20007f1e0ff */
[----:B------:R-:W-:-:S02]  /*b0d0*/  IMAD.IADD R4, R4, 0x1, R3 ;  /* 0x0000000104047824 */ /* 0x000fc400078e0203 */
[----:B------:R-:W2:Y:S01]  /*b0e0*/  LDG.E.U16 R10, desc[UR58][R10.64] ;  /* 0x0000003a0a0a7981 */ /* 0x000ea2000c1e1500 */
[----:B------:R-:W-:Y:S01]  /*b0f0*/  LOP3.LUT R9, R8, 0xfffffffe, RZ, 0xc0, !PT ;  /* 0xfffffffe08097812 */ /* 0x000fe200078ec0ff */
[--C-:B------:R-:W-:Y:S02]  /*b100*/  IMAD.X R7, RZ, RZ, R19.reuse, P0 ;  /* 0x000000ffff077224 */ /* 0x100fe400000e0613 */
[----:B------:R-:W-:Y:S01]  /*b110*/  IMAD R12, R4, R27, RZ ;  /* 0x0000001b040c7224 */ /* 0x000fe200078e02ff */
[----:B------:R-:W-:Y:S02]  /*b120*/  IADD3 R8, P0, R9, R18, RZ ;  /* 0x0000001209087210 */ /* 0x000fe40007f1e0ff */
[----:B------:R-:W3:Y:S02]  /*b130*/  LDG.E.U16 R28, desc[UR58][R6.64] ;  /* 0x0000003a061c7981 */ /* 0x000ee4000c1e1500 */
[----:B------:R-:W-:Y:S01]  /*b140*/  LOP3.LUT R13, R12, 0xfffffffe, RZ, 0xc0, !PT ;  /* 0xfffffffe0c0d7812 */ /* 0x000fe200078ec0ff */
[----:B------:R-:W-:-:S03]  /*b150*/  IMAD.X R9, RZ, RZ, R19, P0 ;  /* 0x000000ffff097224 */ /* 0x000fc600000e0613 */
[----:B------:R-:W-:Y:S02]  /*b160*/  IADD3 R12, P0, R13, R18, RZ ;  /* 0x000000120d0c7210 */ /* 0x000fe40007f1e0ff */
[----:B------:R0:W4:Y:S02]  /*b170*/  LDG.E.U16 R8, desc[UR58][R8.64] ;  /* 0x0000003a08087981 */ /* 0x000124000c1e1500 */
[----:B------:R-:W-:-:S05]  /*b180*/  IADD3.X R13, RZ, R19, RZ, P0, !PT ;  /* 0x00000013ff0d7210 */ /* 0x000fca00007fe4ff */
[----:B------:R-:W5:Y:S01]  /*b190*/  LDG.E.U16 R12, desc[UR58][R12.64] ;  /* 0x0000003a0c0c7981 */ /* 0x000f62000c1e1500 */
[----:B------:R-:W-:Y:S01]  /*b1a0*/  LOP3.LUT P3, RZ, R20, 0xff, RZ, 0xc0, !PT ;  /* 0x000000ff14ff7812 */ /* 0x000fe2000786c0ff */
[----:B------:R-:W-:Y:S01]  /*b1b0*/  IMAD.IADD R4, R4, 0x1, R3 ;  /* 0x0000000104047824 */ /* 0x000fe200078e0203 */
[----:B------:R-:W-:Y:S02]  /*b1c0*/  LOP3.LUT P5, RZ, R26, 0xff, RZ, 0xc0, !PT ;  /* 0x000000ff1aff7812 */ /* 0x000fe400078ac0ff */
[----:B------:R-:W-:Y:S01]  /*b1d0*/  LOP3.LUT P6, RZ, R15, 0xff, RZ, 0xc0, !PT ;  /* 0x000000ff0fff7812 */ /* 0x000fe200078cc0ff */
[----:B0-----:R-:W-:Y:S01]  /*b1e0*/  IMAD R9, R3, 0x3, R4 ;  /* 0x0000000303097824 */ /* 0x001fe200078e0204 */
[----:B------:R-:W-:Y:S02]  /*b1f0*/  LOP3.LUT P4, RZ, R25, 0xff, RZ, 0xc0, !PT ;  /* 0x000000ff19ff7812 */ /* 0x000fe4000788c0ff */
[----:B------:R-:W-:Y:S02]  /*b200*/  LOP3.LUT R14, R14, 0xfffffffd, RZ, 0xc0, !PT ;  /* 0xfffffffd0e0e7812 */ /* 0x000fe400078ec0ff */
[----:B------:R-:W-:-:S02]  /*b210*/  LOP3.LUT P1, RZ, R22, 0xff, RZ, 0xc0, !PT ;  /* 0x000000ff16ff7812 */ /* 0x000fc4000782c0ff */
[----:B------:R-:W-:Y:S02]  /*b220*/  LOP3.LUT P0, RZ, R24, 0xff, RZ, 0xc0, !PT ;  /* 0x000000ff18ff7812 */ /* 0x000fe4000780c0ff */
[----:B------:R-:W-:Y:S02]  /*b230*/  LOP3.LUT P2, RZ, R21, 0xff, RZ, 0xc0, !PT ;  /* 0x000000ff15ff7812 */ /* 0x000fe4000784c0ff */
[C---:B--2---:R-:W-:Y:S02]  /*b240*/  PRMT R6, R10.reuse, 0x7770, RZ ;  /* 0x000077700a067816 */ /* 0x044fe400000000ff */
[----:B------:R-:W-:Y:S02]  /*b250*/  PRMT R7, R10, 0x7771, RZ ;  /* 0x000077710a077816 */ /* 0x000fe400000000ff */
[----:B------:R-:W-:Y:S02]  /*b260*/  ISETP.NE.AND P3, PT, R6, RZ, P3 ;  /* 0x000000ff0600720c */ /* 0x000fe40001f65270 */
[----:B------:R-:W-:-:S02]  /*b270*/  ISETP.NE.AND P6, PT, R7, RZ, P6 ;  /* 0x000000ff0700720c */ /* 0x000fc400037c5270 */
[----:B---3--:R-:W-:Y:S02]  /*b280*/  PRMT R10, R28, 0x7770, RZ ;  /* 0x000077701c0a7816 */ /* 0x008fe400000000ff */
[----:B------:R-:W-:Y:S02]  /*b290*/  SEL R20, RZ, 0x1, !P3 ;  /* 0x00000001ff147807 */ /* 0x000fe40005800000 */
[----:B------:R-:W-:Y:S02]  /*b2a0*/  ISETP.NE.AND P5, PT, R10, RZ, P5 ;  /* 0x000000ff0a00720c */ /* 0x000fe40002fa5270 */
[----:B------:R-:W-:Y:S02]  /*b2b0*/  LOP3.LUT P3, RZ, R5, 0xff, RZ, 0xc0, !PT ;  /* 0x000000ff05ff7812 */ /* 0x000fe4000786c0ff */
[----:B------:R-:W-:Y:S02]  /*b2c0*/  PRMT R5, R28, 0x7771, RZ ;  /* 0x000077711c057816 */ /* 0x000fe400000000ff */
[----:B------:R-:W-:-:S02]  /*b2d0*/  SEL R26, RZ, 0x1, !P5 ;  /* 0x00000001ff1a7807 */ /* 0x000fc40006800000 */
[----:B------:R-:W-:Y:S02]  /*b2e0*/  ISETP.NE.AND P5, PT, R6, RZ, PT ;  /* 0x000000ff0600720c */ /* 0x000fe40003fa5270 */
[----:B------:R-:W-:Y:S02]  /*b2f0*/  ISETP.NE.AND P4, PT, R5, RZ, P4 ;  /* 0x000000ff0500720c */ /* 0x000fe40002785270 */
[----:B------:R-:W-:Y:S02]  /*b300*/  SEL R15, RZ, 0x1, !P6 ;  /* 0x00000001ff0f7807 */ /* 0x000fe40007000000 */
[----:B------:R-:W-:Y:S02]  /*b310*/  ISETP.GE.U32.AND P6, PT, R9, R0, PT ;  /* 0x000000000900720c */ /* 0x000fe40003fc6070 */
[----:B------:R-:W-:Y:S02]  /*b320*/  SEL R25, RZ, 0x1, !P4 ;  /* 0x00000001ff197807 */ /* 0x000fe40006000000 */
[----:B------:R-:W-:-:S02]  /*b330*/  ISETP.NE.AND P4, PT, R7, RZ, PT ;  /* 0x000000ff0700720c */ /* 0x000fc40003f85270 */
[C---:B----4-:R-:W-:Y:S02]  /*b340*/  PRMT R11, R8.reuse, 0x7770, RZ ;  /* 0x00007770080b7816 */ /* 0x050fe400000000ff */
[----:B------:R-:W-:Y:S02]  /*b350*/  PRMT R8, R8, 0x7771, RZ ;  /* 0x0000777108087816 */ /* 0x000fe400000000ff */
[----:B------:R-:W-:Y:S02]  /*b360*/  @P5 LOP3.LUT R14, R14, 0x2, RZ, 0xfc, !PT ;  /* 0x000000020e0e5812 */ /* 0x000fe400078efcff */
[C---:B-----5:R-:W-:Y:S02]  /*b370*/  PRMT R13, R12.reuse, 0x7770, RZ ;  /* 0x000077700c0d7816 */ /* 0x060fe400000000ff */
[----:B------:R-:W-:Y:S02]  /*b380*/  PRMT R9, R12, 0x7771, RZ ;  /* 0x000077710c097816 */ /* 0x000fe400000000ff */
[----:B------:R-:W-:-:S02]  /*b390*/  ISETP.NE.AND P1, PT, R8, RZ, P1 ;  /* 0x000000ff0800720c */ /* 0x000fc40000f25270 */
[----:B------:R-:W-:Y:S02]  /*b3a0*/  ISETP.NE.AND P0, PT, R11, RZ, P0 ;  /* 0x000000ff0b00720c */ /* 0x000fe40000705270 */
[----:B------:R-:W-:Y:S02]  /*b3b0*/  LOP3.LUT R14, R14, 0xfffffffe, RZ, 0xc0, !PT ;  /* 0xfffffffe0e0e7812 */ /* 0x000fe400078ec0ff */
[----:B------:R-:W-:Y:S02]  /*b3c0*/  ISETP.NE.AND P2, PT, R13, RZ, P2 ;  /* 0x000000ff0d00720c */ /* 0x000fe40001745270 */
[----:B------:R-:W-:Y:S02]  /*b3d0*/  ISETP.NE.AND P3, PT, R9, RZ, P3 ;  /* 0x000000ff0900720c */ /* 0x000fe40001f65270 */
[----:B------:R-:W-:Y:S02]  /*b3e0*/  SEL R22, RZ, 0x1, !P1 ;  /* 0x00000001ff167807 */ /* 0x000fe40004800000 */
[----:B------:R-:W-:-:S02]  /*b3f0*/  ISETP.NE.AND P1, PT, R5, RZ, PT ;  /* 0x000000ff0500720c */ /* 0x000fc40003f25270 */
        /* <DEDUP_REMOVED lines=8> */
[----:B------:R-:W-:Y:S01]  /*b480*/  ISETP.NE.AND P5, PT, R9, RZ, PT ;  /* 0x000000ff0900720c */ /* 0x000fe20003fa5270 */
[----:B------:R-:W-:-:S12]  /*b490*/  @!P6 BRA `(.L_x_3900) ;  /* 0xfffffff800e4e947 */ /* 0x000fd8000383ffff */
[----:B------:R-:W-:Y:S05]  /*b4a0*/  BSYNC B1 ;  /* 0x0000000000017941 */ /* 0x000fea0003800000 */
.L_x_3899:
[----:B------:R-:W-:Y:S02]  /*b4b0*/  P2R R9, PR, RZ, 0x20 ;  /* 0x00000020ff097803 */ /* 0x000fe40000000000 */
[----:B------:R-:W-:Y:S02]  /*b4c0*/  ISETP.NE.AND P5, PT, R6, RZ, PT ;  /* 0x000000ff0600720c */ /* 0x000fe40003fa5270 */
[----:B------:R-:W-:Y:S02]  /*b4d0*/  ISETP.NE.AND P6, PT, R7, RZ, PT ;  /* 0x000000ff0700720c */ /* 0x000fe40003fc5270 */
[----:B------:R-:W-:Y:S02]  /*b4e0*/  SEL R8, RZ, 0x1, !P5 ;  /* 0x00000001ff087807 */ /* 0x000fe40006800000 */
[----:B------:R-:W-:Y:S02]  /*b4f0*/  ISETP.NE.AND P5, PT, R9, RZ, PT ;  /* 0x000000ff0900720c */ /* 0x000fe40003fa5270 */
[----:B------:R-:W-:-:S02]  /*b500*/  SEL R9, RZ, 0x1, !P6 ;  /* 0x00000001ff097807 */ /* 0x000fc40007000000 */
[----:B------:R-:W-:Y:S02]  /*b510*/  SEL R10, RZ, 0x1, !P0 ;  /* 0x00000001ff0a7807 */ /* 0x000fe40004000000 */
[----:B------:R-:W-:Y:S02]  /*b520*/  SEL R11, RZ, 0x1, !P1 ;  /* 0x00000001ff0b7807 */ /* 0x000fe40004800000 */
[----:B------:R-:W-:Y:S02]  /*b530*/  SEL R14, RZ, 0x1, !P2 ;  /* 0x00000001ff0e7807 */ /* 0x000fe40005000000 */
[----:B------:R-:W-:Y:S02]  /*b540*/  SEL R28, RZ, 0x1, !P3 ;  /* 0x00000001ff1c7807 */ /* 0x000fe40005800000 */
[----:B------:R-:W-:Y:S02]  /*b550*/  SEL R12, RZ, 0x1, !P4 ;  /* 0x00000001ff0c7807 */ /* 0x000fe40006000000 */
[----:B------:R-:W-:-:S07]  /*b560*/  SEL R13, RZ, 0x1, !P5 ;  /* 0x00000001ff0d7807 */ /* 0x000fce0006800000 */
.L_x_3898:
[----:B------:R-:W-:Y:S05]  /*b570*/  BSYNC B0 ;  /* 0x0000000000007941 */ /* 0x000fea0003800000 */
.L_x_3897:
        /* <DEDUP_REMOVED lines=57> */
.L_x_3902:
[----:B------:R-:W-:Y:S05]  /*b910*/  BSYNC B0 ;  /* 0x0000000000007941 */ /* 0x000fea0003800000 */
.L_x_3901:
        /* <DEDUP_REMOVED lines=44> */
.L_x_3904:
[----:B------:R-:W-:Y:S05]  /*bbe0*/  BSYNC B0 ;  /* 0x0000000000007941 */ /* 0x000fea0003800000 */
.L_x_3903:
        /* <DEDUP_REMOVED lines=15> */
.L_x_3879:
[----:B------:R-:W0:Y:S01]  /*bce0*/  LDC R11, c[0x0][0x220] ;  /* 0x00008800ff0b7b82 */ /* 0x000e220000000800 */
[----:B------:R-:W-:Y:S01]  /*bcf0*/  ULDC.U8 UR4, c[0x0][0x211] ;  /* 0x0000844000047ab9 */ /* 0x000fe20000000000 */
[----:B------:R-:W-:Y:S01]  /*bd00*/  BSSY B0, `(.L_x_3905) ;  /* 0x0000066000007945 */ /* 0x000fe20003800000 */
[----:B------:R-:W-:Y:S01]  /*bd10*/  MOV R12, UR4 ;  /* 0x00000004000c7c02 */ /* 0x000fe20008000f00 */
[----:B------:R-:W-:Y:S02]  /*bd20*/  IMAD.U32 R13, RZ, RZ, UR4 ;  /* 0x00000004ff0d7e24 */ /* 0x000fe4000f8e00ff */
[----:B------:R-:W-:Y:S02]  /*bd30*/  IMAD.U32 R15, RZ, RZ, UR4 ;  /* 0x00000004ff0f7e24 */ /* 0x000fe4000f8e00ff */
[----:B------:R-:W-:Y:S02]  /*bd40*/  IMAD.U32 R20, RZ, RZ, UR4 ;  /* 0x00000004ff147e24 */ /* 0x000fe4000f8e00ff */
[----:B------:R-:W-:-:S02]  /*bd50*/  IMAD.U32 R8, RZ, RZ, UR4 ;  /* 0x00000004ff087e24 */ /* 0x000fc4000f8e00ff */
[----:B------:R-:W-:Y:S02]  /*bd60*/  IMAD.U32 R9, RZ, RZ, UR4 ;  /* 0x00000004ff097e24 */ /* 0x000fe4000f8e00ff */
[----:B------:R-:W-:Y:S02]  /*bd70*/  IMAD.U32 R10, RZ, RZ, UR4 ;  /* 0x00000004ff0a7e24 */ /* 0x000fe4000f8e00ff */
        /* <DEDUP_REMOVED lines=12> */
.L_x_3908:
[C---:B------:R-:W-:Y:S02]  /*be40*/  LOP3.LUT R25, R22.reuse, 0xfffffffe, RZ, 0xc0, !PT ;  /* 0xfffffffe16197812 */ /* 0x040fe400078ec0ff */
[----:B------:R-:W-:Y:S02]  /*be50*/  IADD3 R22, R22, R11, RZ ;  /* 0x0000000b16167210 */ /* 0x000fe40007ffe0ff */
[-C--:B------:R-:W-:Y:S02]  /*be60*/  IADD3 R24, P0, R25, R18.reuse, RZ ;  /* 0x0000001219187210 */ /* 0x080fe40007f1e0ff */
[C---:B------:R-:W-:Y:S01]  /*be70*/  LOP3.LUT R5, R22.reuse, 0xfffffffe, RZ, 0xc0, !PT ;  /* 0xfffffffe16057812 */ /* 0x040fe200078ec0ff */
[----:B------:R-:W-:Y:S02]  /*be80*/  IMAD.IADD R22, R22, 0x1, R11 ;  /* 0x0000000116167824 */ /* 0x000fe400078e020b */
[----:B------:R-:W-:Y:S01]  /*be90*/  IMAD.X R25, RZ, RZ, R19, P0 ;  /* 0x000000ffff197224 */ /* 0x000fe200000e0613 */
[----:B------:R-:W-:-:S02]  /*bea0*/  IADD3 R4, P0, R5, R18, RZ ;  /* 0x0000001205047210 */ /* 0x000fc40007f1e0ff */
[C---:B------:R-:W-:Y:S02]  /*beb0*/  LOP3.LUT R7, R22.reuse, 0xfffffffe, RZ, 0xc0, !PT ;  /* 0xfffffffe16077812 */ /* 0x040fe400078ec0ff */
[----:B------:R-:W2:Y:S01]  /*bec0*/  LDG.E.U16 R24, desc[UR58][R24.64] ;  /* 0x0000003a18187981 */ /* 0x000ea2000c1e1500 */
[--C-:B------:R-:W-:Y:S01]  /*bed0*/  IMAD.X R5, RZ, RZ, R19.reuse, P0 ;  /* 0x000000ffff057224 */ /* 0x100fe200000e0613 */
[----:B------:R-:W-:Y:S02]  /*bee0*/  IADD3 R22, R22, R11, RZ ;  /* 0x0000000b16167210 */ /* 0x000fe40007ffe0ff */
[----:B------:R-:W-:Y:S02]  /*bef0*/  IADD3 R6, P0, R7, R18, RZ ;  /* 0x0000001207067210 */ /* 0x000fe40007f1e0ff */
[----:B------:R-:W3:Y:S01]  /*bf00*/  LDG.E.U16 R21, desc[UR58][R4.64] ;  /* 0x0000003a04157981 */ /* 0x000ee2000c1e1500 */
[----:B------:R-:W-:Y:S02]  /*bf10*/  LOP3.LUT R27, R22, 0xfffffffe, RZ, 0xc0, !PT ;  /* 0xfffffffe161b7812 */ /* 0x000fe400078ec0ff */
[----:B------:R-:W-:-:S02]  /*bf20*/  IMAD.X R7, RZ, RZ, R19, P0 ;  /* 0x000000ffff077224 */ /* 0x000fc400000e0613 */
[----:B------:R-:W-:-:S03]  /*bf30*/  IADD3 R26, P0, R27, R18, RZ ;  /* 0x000000121b1a7210 */ /* 0x000fc60007f1e0ff */
[----:B------:R0:W4:Y:S02]  /*bf40*/  LDG.E.U16 R6, desc[UR58][R6.64] ;  /* 0x0000003a06067981 */ /* 0x000124000c1e1500 */
[----:B------:R-:W-:-:S05]  /*bf50*/  IMAD.X R27, RZ, RZ, R19, P0 ;  /* 0x000000ffff1b7224 */ /* 0x000fca00000e0613 */
[----:B------:R-:W5:Y:S01]  /*bf60*/  LDG.E.U16 R26, desc[UR58][R26.64] ;  /* 0x0000003a1a1a7981 */ /* 0x000f62000c1e1500 */
[----:B------:R-:W-:Y:S01]  /*bf70*/  LOP3.LUT P2, RZ, R13, 0xff, RZ, 0xc0, !PT ;  /* 0x000000ff0dff7812 */ /* 0x000fe2000784c0ff */
[----:B------:R-:W-:Y:S01]  /*bf80*/  IMAD.IADD R22, R22, 0x1, R11 ;  /* 0x0000000116167824 */ /* 0x000fe200078e020b */
[----:B------:R-:W-:Y:S02]  /*bf90*/  LOP3.LUT P5, RZ, R8, 0xff, RZ, 0xc0, !PT ;  /* 0x000000ff08ff7812 */ /* 0x000fe400078ac0ff */
[----:B------:R-:W-:Y:S01]  /*bfa0*/  LOP3.LUT P3, RZ, R10, 0xff, RZ, 0xc0, !PT ;  /* 0x000000ff0aff7812 */ /* 0x000fe2000786c0ff */
[----:B0-----:R-:W-:Y:S01]  /*bfb0*/  IMAD R7, R11, 0x3, R22 ;  /* 0x000000030b077824 */ /* 0x001fe200078e0216 */
[----:B------:R-:W-:Y:S02]  /*bfc0*/  LOP3.LUT P6, RZ, R9, 0xff, RZ, 0xc0, !PT ;  /* 0x000000ff09ff7812 */ /* 0x000fe400078cc0ff */
[----:B------:R-:W-:Y:S02]  /*bfd0*/  LOP3.LUT P4, RZ, R3, 0xff, RZ, 0xc0, !PT ;  /* 0x000000ff03ff7812 */ /* 0x000fe4000788c0ff */
[----:B------:R-:W-:-:S02]  /*bfe0*/  LOP3.LUT P0, RZ, R20, 0xff, RZ, 0xc0, !PT ;  /* 0x000000ff14ff7812 */ /* 0x000fc4000780c0ff */
[----:B------:R-:W-:Y:S02]  /*bff0*/  LOP3.LUT R14, R14, 0xfffffffd, RZ, 0xc0, !PT ;  /* 0xfffffffd0e0e7812 */ /* 0x000fe400078ec0ff */
[----:B------:R-:W-:Y:S02]  /*c000*/  LOP3.LUT P1, RZ, R15, 0xff, RZ, 0xc0, !PT ;  /* 0x000000ff0fff7812 */ /* 0x000fe4000782c0ff */
[C---:B--2---:R-:W-:Y:S02]  /*c010*/  PRMT R4, R24.reuse, 0x7770, RZ ;  /* 0x0000777018047816 */ /* 0x044fe400000000ff */
[----:B------:R-:W-:Y:S02]  /*c020*/  PRMT R5, R24, 0x7771, RZ ;  /* 0x0000777118057816 */ /* 0x000fe400000000ff */
[----:B------:R-:W-:Y:S02]  /*c030*/  ISETP.NE.AND P3, PT, R4, RZ, P3 ;  /* 0x000000ff0400720c */ /* 0x000fe40001f65270 */
[----:B---3--:R-:W-:-:S02]  /*c040*/  PRMT R13, R21, 0x7770, RZ ;  /* 0x00007770150d7816 */ /* 0x008fc400000000ff */
[----:B------:R-:W-:Y:S02]  /*c050*/  PRMT R3, R21, 0x7771, RZ ;  /* 0x0000777115037816 */ /* 0x000fe400000000ff */
[----:B------:R-:W-:Y:S02]  /*c060*/  ISETP.NE.AND P5, PT, R13, RZ, P5 ;  /* 0x000000ff0d00720c */ /* 0x000fe40002fa5270 */
[----:B------:R-:W-:Y:S02]  /*c070*/  ISETP.NE.AND P6, PT, R5, RZ, P6 ;  /* 0x000000ff0500720c */ /* 0x000fe400037c5270 */
[----:B------:R-:W-:Y:S02]  /*c080*/  SEL R8, RZ, 0x1, !P5 ;  /* 0x00000001ff087807 */ /* 0x000fe40006800000 */
[----:B------:R-:W-:Y:S02]  /*c090*/  ISETP.NE.AND P5, PT, R4, RZ, PT ;  /* 0x000000ff0400720c */ /* 0x000fe40003fa5270 */
[----:B------:R-:W-:-:S02]  /*c0a0*/  ISETP.NE.AND P4, PT, R3, RZ, P4 ;  /* 0x000000ff0300720c */ /* 0x000fc40002785270 */
[----:B------:R-:W-:Y:S02]  /*c0b0*/  SEL R10, RZ, 0x1, !P3 ;  /* 0x00000001ff0a7807 */ /* 0x000fe40005800000 */
[----:B------:R-:W-:Y:S02]  /*c0c0*/  LOP3.LUT P3, RZ, R12, 0xff, RZ, 0xc0, !PT ;  /* 0x000000ff0cff7812 */ /* 0x000fe4000786c0ff */
[----:B------:R-:W-:Y:S02]  /*c0d0*/  SEL R9, RZ, 0x1, !P6 ;  /* 0x00000001ff097807 */ /* 0x000fe40007000000 */
[----:B----4-:R-:W-:Y:S02]  /*c0e0*/  PRMT R21, R6, 0x7770, RZ ;  /* 0x0000777006157816 */ /* 0x010fe400000000ff */
[----:B------:R-:W-:Y:S02]  /*c0f0*/  ISETP.GE.U32.AND P6, PT, R7, R0, PT ;  /* 0x000000000700720c */ /* 0x000fe40003fc6070 */
[----:B------:R-:W-:-:S02]  /*c100*/  SEL R12, RZ, 0x1, !P4 ;  /* 0x00000001ff0c7807 */ /* 0x000fc40006000000 */
[----:B------:R-:W-:Y:S02]  /*c110*/  ISETP.NE.AND P4, PT, R5, RZ, PT ;  /* 0x000000ff0500720c */ /* 0x000fe40003f85270 */
[C---:B-----5:R-:W-:Y:S02]  /*c120*/  PRMT R24, R26.reuse, 0x7770, RZ ;  /* 0x000077701a187816 */ /* 0x060fe400000000ff */
[----:B------:R-:W-:Y:S02]  /*c130*/  ISETP.NE.AND P0, PT, R21, RZ, P0 ;  /* 0x000000ff1500720c */ /* 0x000fe40000705270 */
[----:B------:R-:W-:Y:S02]  /*c140*/  PRMT R7, R26, 0x7771, RZ ;  /* 0x000077711a077816 */ /* 0x000fe400000000ff */
[----:B------:R-:W-:Y:S02]  /*c150*/  PRMT R6, R6, 0x7771, RZ ;  /* 0x0000777106067816 */ /* 0x000fe400000000ff */
[----:B------:R-:W-:-:S02]  /*c160*/  ISETP.NE.AND P2, PT, R24, RZ, P2 ;  /* 0x000000ff1800720c */ /* 0x000fc40001745270 */
[----:B------:R-:W-:Y:S02]  /*c170*/  @P5 LOP3.LUT R14, R14, 0x2, RZ, 0xfc, !PT ;  /* 0x000000020e0e5812 */ /* 0x000fe400078efcff */
[----:B------:R-:W-:Y:S02]  /*c180*/  SEL R20, RZ, 0x1, !P0 ;  /* 0x00000001ff147807 */ /* 0x000fe40004000000 */
[----:B------:R-:W-:Y:S02]  /*c190*/  ISETP.NE.AND P3, PT, R7, RZ, P3 ;  /* 0x000000ff0700720c */ /* 0x000fe40001f65270 */
[----:B------:R-:W-:Y:S02]  /*c1a0*/  ISETP.NE.AND P1, PT, R6, RZ, P1 ;  /* 0x000000ff0600720c */ /* 0x000fe40000f25270 */
[----:B------:R-:W-:Y:S02]  /*c1b0*/  ISETP.NE.AND P0, PT, R13, RZ, PT ;  /* 0x000000ff0d00720c */ /* 0x000fe40003f05270 */
[----:B------:R-:W-:-:S02]  /*c1c0*/  SEL R13, RZ, 0x1, !P2 ;  /* 0x00000001ff0d7807 */ /* 0x000fc40005000000 */
[----:B------:R-:W-:Y:S02]  /*c1d0*/  LOP3.LUT R14, R14, 0xfffffffe, RZ, 0xc0, !PT ;  /* 0xfffffffe0e0e7812 */ /* 0x000fe400078ec0ff */
[----:B------:R-:W-:Y:S02]  /*c1e0*/  ISETP.NE.AND P2, PT, R21, RZ, PT ;  /* 0x000000ff1500720c */ /* 0x000fe40003f45270 */
[----:B------:R-:W-:Y:S02]  /*c1f0*/  SEL R21, RZ, 0x1, !P3 ;  /* 0x00000001ff157807 */ /* 0x000fe40005800000 */
[----:B------:R-:W-:Y:S02]  /*c200*/  SEL R15, RZ, 0x1, !P1 ;  /* 0x00000001ff0f7807 */ /* 0x000fe40004800000 */
[----:B------:R-:W-:Y:S02]  /*c210*/  ISETP.NE.AND P1, PT, R3, RZ, PT ;  /* 0x000000ff0300720c */ /* 0x000fe40003f25270 */
[----:B------:R-:W-:-:S02]  /*c220*/  @P4 LOP3.LUT R14, R14, 0x1, RZ, 0xfc, !PT ;  /* 0x000000010e0e4812 */ /* 0x000fc400078efcff */
[----:B------:R-:W-:Y:S02]  /*c230*/  PRMT R3, R12, 0x7610, R3 ;  /* 0x000076100c037816 */ /* 0x000fe40000000003 */
[----:B------:R-:W-:Y:S02]  /*c240*/  ISETP.NE.AND P3, PT, R6, RZ, PT ;  /* 0x000000ff0600720c */ /* 0x000fe40003f65270 */
[----:B------:R-:W-:Y:S02]  /*c250*/  PRMT R12, R21, 0x7610, R12 ;  /* 0x00007610150c7816 */ /* 0x000fe4000000000c */
[----:B------:R-:W-:Y:S02]  /*c260*/  ISETP.NE.AND P4, PT, R24, RZ, PT ;  /* 0x000000ff1800720c */ /* 0x000fe40003f85270 */
[----:B------:R-:W-:Y:S01]  /*c270*/  ISETP.NE.AND P5, PT, R7, RZ, PT ;  /* 0x000000ff0700720c */ /* 0x000fe20003fa5270 */
[----:B------:R-:W-:-:S12]  /*c280*/  @!P6 BRA `(.L_x_3908) ;  /* 0xfffffff800ece947 */ /* 0x000fd8000383ffff */
[----:B------:R-:W-:Y:S05]  /*c290*/  BSYNC B1 ;  /* 0x0000000000017941 */ /* 0x000fea0003800000 */
.L_x_3907:
        /* <DEDUP_REMOVED lines=12> */
.L_x_3906:
[----:B------:R-:W-:Y:S05]  /*c360*/  BSYNC B0 ;  /* 0x0000000000007941 */ /* 0x000fea0003800000 */
.L_x_3905:
        /* <DEDUP_REMOVED lines=53> */
.L_x_3910:
[----:B------:R-:W-:Y:S05]  /*c6c0*/  BSYNC B0 ;  /* 0x0000000000007941 */ /* 0x000fea0003800000 */
.L_x_3909:
        /* <DEDUP_REMOVED lines=44> */
.L_x_3912:
[----:B------:R-:W-:Y:S05]  /*c990*/  BSYNC B0 ;  /* 0x0000000000007941 */ /* 0x000fea0003800000 */
.L_x_3911:
        /* <DEDUP_REMOVED lines=13> */
[----:B------:R-:W-:-:S09]  /*ca70*/  SEL R25, RZ, 0x1, !P0 ;  /* 0x00000001ff197807 */ /* 0x000fd20004000000 */
.L_x_3863:
[----:B------:R-:W-:Y:S05]  /*ca80*/  BSYNC B6 ;  /* 0x0000000000067941 */ /* 0x000fea0003800000 */
.L_x_3862:
        /* <DEDUP_REMOVED lines=16> */
.L_x_3916:
        /* <DEDUP_REMOVED lines=10> */
[----:B------:R-:W-:Y:S02]  /*cc30*/  LOP3.LUT P0, RZ, R25, 0xff, RZ, 0xc0, !PT ;  /* 0x000000ff19ff7812 */ /* 0x000fe4000780c0ff */
[----:B------:R-:W-:Y:S01]  /*cc40*/  LOP3.LUT P1, RZ, R18, 0xff, RZ, 0xc0, !PT ;  /* 0x000000ff12ff7812 */ /* 0x000fe2000782c0ff */
[----:B------:R-:W-:-:S06]  /*cc50*/  IMAD R4, R4, 0x2, R3 ;  /* 0x0000000204047824 */ /* 0x000fcc00078e0203 */
[----:B------:R-:W0:Y:S02]  /*cc60*/  LDS.U16 R4, [R4] ;  /* 0x0000000004047984 */ /* 0x000e240000000400 */
[C---:B0-----:R-:W-:Y:S02]  /*cc70*/  PRMT R5, R4.reuse, 0x7770, RZ ;  /* 0x0000777004057816 */ /* 0x041fe400000000ff */
[----:B------:R-:W-:Y:S02]  /*cc80*/  PRMT R6, R4, 0x7771, RZ ;  /* 0x0000777104067816 */ /* 0x000fe400000000ff */
[----:B------:R-:W-:Y:S02]  /*cc90*/  ISETP.NE.AND P0, PT, R5, RZ, P0 ;  /* 0x000000ff0500720c */ /* 0x000fe40000705270 */
[----:B------:R-:W-:Y:S02]  /*cca0*/  ISETP.NE.AND P1, PT, R6, RZ, P1 ;  /* 0x000000ff0600720c */ /* 0x000fe40000f25270 */
[----:B------:R-:W-:-:S02]  /*ccb0*/  SEL R25, RZ, 0x1, !P0 ;  /* 0x00000001ff197807 */ /* 0x000fc40004000000 */
[----:B------:R-:W-:-:S04]  /*ccc0*/  SEL R18, RZ, 0x1, !P1 ;  /* 0x00000001ff127807 */ /* 0x000fc80004800000 */
[----:B------:R-:W-:-:S05]  /*ccd0*/  PRMT R5, R18, 0x7604, R25 ;  /* 0x0000760412057816 */ /* 0x000fca0000000019 */
[----:B------:R0:W-:Y:S02]  /*cce0*/  STS.U16 [R0], R5 ;  /* 0x0000000500007388 */ /* 0x0001e40000000400 */
.L_x_3915:
[----:B------:R-:W-:Y:S05]  /*ccf0*/  BSYNC B0 ;  /* 0x0000000000007941 */ /* 0x000fea0003800000 */
.L_x_3914:
[----:B------:R-:W-:Y:S01]  /*cd00*/  IMAD.MOV.U32 R4, RZ, RZ, R7 ;  /* 0x000000ffff047224 */ /* 0x000fe200078e0007 */
[----:B------:R-:W-:Y:S06]  /*cd10*/  @P2 BRA `(.L_x_3916) ;  /* 0xfffffffc009c2947 */ /* 0x000fec000383ffff */
.L_x_3913:
        /* <DEDUP_REMOVED lines=20> */
.L_x_3921:
[----:B------:R-:W-:Y:S01]  /*ce60*/  IMAD.IADD R0, R2, 0x1, R4 ;  /* 0x0000000102007824 */ /* 0x000fe200078e0204 */
[----:B------:R-:W-:Y:S05]  /*ce70*/  WARPSYNC.ALL ;  /* 0x0000000000007948 */ /* 0x000fea0003800000 */
[----:B------:R-:W-:Y:S01]  /*ce80*/  BAR.SYNC.DEFER_BLOCKING 0x0 ;  /* 0x0000000000007b1d */ /* 0x000fe20000010000 */
[----:B------:R-:W-:-:S04]  /*ce90*/  ISETP.GE.U32.AND P0, PT, R0, R7, PT ;  /* 0x000000070000720c */ /* 0x000fc80003f06070 */
[----:B------:R-:W-:Y:S01]  /*cea0*/  ISETP.GE.U32.OR P0, PT, R2, R4, P0 ;  /* 0x000000040200720c */ /* 0x000fe20000706470 */
[----:B------:R-:W-:-:S12]  /*ceb0*/  BSSY B0, `(.L_x_3919) ;  /* 0x000000e000007945 */ /* 0x000fd80003800000 */
[----:B0-----:R-:W-:Y:S05]  /*cec0*/  @P0 BRA `(.L_x_3920) ;  /* 0x0000000000300947 */ /* 0x001fea0003800000 */
[----:B------:R-:W-:Y:S01]  /*ced0*/  IMAD R0, R4, 0x2, R3 ;  /* 0x0000000204007824 */ /* 0x000fe200078e0203 */
[----:B------:R-:W-:Y:S02]  /*cee0*/  LOP3.LUT P0, RZ, R25, 0xff, RZ, 0xc0, !PT ;  /* 0x000000ff19ff7812 */ /* 0x000fe4000780c0ff */
[----:B------:R-:W-:-:S03]  /*cef0*/  LOP3.LUT P1, RZ, R18, 0xff, RZ, 0xc0, !PT ;  /* 0x000000ff12ff7812 */ /* 0x000fc6000782c0ff */
        /* <DEDUP_REMOVED lines=9> */
.L_x_3920:
[----:B------:R-:W-:Y:S05]  /*cf90*/  BSYNC B0 ;  /* 0x0000000000007941 */ /* 0x000fea0003800000 */
.L_x_3919:
[----:B------:R-:W-:-:S04]  /*cfa0*/  SHF.R.S32.HI R4, RZ, 0x1, R4 ;  /* 0x00000001ff047819 */ /* 0x000fc80000011404 */
[----:B------:R-:W-:-:S13]  /*cfb0*/  ISETP.GE.AND P0, PT, R4, 0x20, PT ;  /* 0x000000200400780c */ /* 0x000fda0003f06270 */
[----:B------:R-:W-:Y:S05]  /*cfc0*/  @P0 BRA `(.L_x_3921) ;  /* 0xfffffffc00a40947 */ /* 0x000fea000383ffff */
[----:B------:R-:W-:-:S07]  /*cfd0*/  IMAD.MOV.U32 R0, RZ, RZ, 0x20 ;  /* 0x00000020ff007424 */ /* 0x000fce00078e00ff */
.L_x_3918:
[----:B------:R-:W-:Y:S01]  /*cfe0*/  ISETP.GE.AND P0, PT, R0, 0x2, PT ;  /* 0x000000020000780c */ /* 0x000fe20003f06270 */
[----:B------:R-:W-:Y:S05]  /*cff0*/  WARPSYNC.ALL ;  /* 0x0000000000007948 */ /* 0x000fea0003800000 */
[----:B------:R-:W-:Y:S07]  /*d000*/  BAR.SYNC.DEFER_BLOCKING 0x0 ;  /* 0x0000000000007b1d */ /* 0x000fee0000010000 */
[----:B------:R-:W-:Y:S05]  /*d010*/  @!P0 BRA `(.L_x_3917) ;  /* 0x0000000000408947 */ /* 0x000fea0003800000 */
[----:B0-----:R-:W-:-:S07]  /*d020*/  MOV R3, 0x1 ;  /* 0x0000000100037802 */ /* 0x001fce0000000f00 */
.L_x_3922:
[----:B------:R-:W-:Y:S02]  /*d030*/  LOP3.LUT R4, R25, 0xffff, RZ, 0xc0, !PT ;  /* 0x0000ffff19047812 */ /* 0x000fe400078ec0ff */
[----:B------:R-:W-:Y:S02]  /*d040*/  LOP3.LUT R5, R18, 0xffff, RZ, 0xc0, !PT ;  /* 0x0000ffff12057812 */ /* 0x000fe400078ec0ff */
[----:B------:R-:W-:Y:S02]  /*d050*/  PRMT R4, R4, 0x8880, RZ ;  /* 0x0000888004047816 */ /* 0x000fe400000000ff */
[----:B------:R-:W-:Y:S02]  /*d060*/  PRMT R6, R5, 0x8880, RZ ;  /* 0x0000888005067816 */ /* 0x000fe400000000ff */
[----:B------:R-:W-:Y:S02]  /*d070*/  LOP3.LUT P0, RZ, R25, 0xff, RZ, 0xc0, !PT ;  /* 0x000000ff19ff7812 */ /* 0x000fe4000780c0ff */
[----:B------:R-:W0:Y:S01]  /*d080*/  SHFL.DOWN PT, R4, R4, R3, 0x1f ;  /* 0x08001f0304047589 */ /* 0x000e2200000e0000 */
[----:B------:R-:W-:-:S03]  /*d090*/  LOP3.LUT P1, RZ, R18, 0xff, RZ, 0xc0, !PT ;  /* 0x000000ff12ff7812 */ /* 0x000fc6000782c0ff */
[----:B------:R1:W2:Y:S02]  /*d0a0*/  SHFL.DOWN PT, R6, R6, R3, 0x1f ;  /* 0x08001f0306067589 */ /* 0x0002a400000e0000 */
[----:B-1----:R-:W-:-:S05]  /*d0b0*/  IMAD.SHL.U32 R3, R3, 0x2, RZ ;  /* 0x0000000203037824 */ /* 0x002fca00078e00ff */
[----:B------:R-:W-:Y:S02]  /*d0c0*/  ISETP.GE.AND P2, PT, R3, R0, PT ;  /* 0x000000000300720c */ /* 0x000fe40003f46270 */
[----:B0-----:R-:W-:Y:S02]  /*d0d0*/  ISETP.NE.AND P0, PT, R4, RZ, P0 ;  /* 0x000000ff0400720c */ /* 0x001fe40000705270 */
[----:B--2---:R-:W-:Y:S02]  /*d0e0*/  ISETP.NE.AND P1, PT, R6, RZ, P1 ;  /* 0x000000ff0600720c */ /* 0x004fe40000f25270 */
[----:B------:R-:W-:Y:S02]  /*d0f0*/  SEL R25, RZ, 0x1, !P0 ;  /* 0x00000001ff197807 */ /* 0x000fe40004000000 */
[----:B------:R-:W-:-:S05]  /*d100*/  SEL R18, RZ, 0x1, !P1 ;  /* 0x00000001ff127807 */ /* 0x000fca0004800000 */
[----:B------:R-:W-:Y:S05]  /*d110*/  @!P2 BRA `(.L_x_3922) ;  /* 0xfffffffc00c4a947 */ /* 0x000fea000383ffff */
.L_x_3917:
        /* <DEDUP_REMOVED lines=278> */
.L_x_3923:
        /* <DEDUP_REMOVED lines=275> */
.L_x_3924:
        /* <DEDUP_REMOVED lines=294> */
.L_x_3926:
        /* <DEDUP_REMOVED lines=275> */
.L_x_3927:
        /* <DEDUP_REMOVED lines=14> */
.L_x_3929:
[----:B------:R-:W-:Y:S05]  /*11820*/  BSYNC B0 ;  /* 0x0000000000007941 */ /* 0x000fea0003800000 */
.L_x_3928:
        /* <DEDUP_REMOVED lines=15> */
.L_x_3931:
[----:B------:R-:W-:Y:S05]  /*11920*/  BSYNC B0 ;  /* 0x0000000000007941 */ /* 0x000fea0003800000 */
.L_x_3930:
        /* <DEDUP_REMOVED lines=35> */
.L_x_3933:
[----:B------:R-:W-:Y:S05]  /*11b60*/  BSYNC B0 ;  /* 0x0000000000007941 */ /* 0x000fea0003800000 */
.L_x_3932:
        /* <DEDUP_REMOVED lines=35> */
.L_x_3938:
[----:B------:R-:W-:-:S04]  /*11da0*/  IMAD.IADD R9, R11, 0x1, R10 ;  /* 0x000000010b097824 */ /* 0x000fc800078e020a */
[----:B-1----:R-:W-:-:S05]  /*11db0*/  IMAD.WIDE.U32 R8, R9, 0x2, R6 ;  /* 0x0000000209087825 */ /* 0x002fca00078e0006 */
[----:B------:R-:W2:Y:S04]  /*11dc0*/  LDG.E.U8 R12, desc[UR58][R8.64] ;  /* 0x0000003a080c7981 */ /* 0x000ea8000c1e1100 */
[----:B------:R-:W3:Y:S01]  /*11dd0*/  LDG.E.U8 R0, desc[UR58][R8.64+0x1] ;  /* 0x0000013a08007981 */ /* 0x000ee2000c1e1100 */
[----:B------:R-:W-:Y:S02]  /*11de0*/  IADD3 R10, R13, R10, RZ ;  /* 0x0000000a0d0a7210 */ /* 0x000fe40007ffe0ff */
[----:B------:R-:W-:Y:S02]  /*11df0*/  LOP3.LUT P0, RZ, R18, 0xff, RZ, 0xc0, !PT ;  /* 0x000000ff12ff7812 */ /* 0x000fe4000780c0ff */
[----:B------:R-:W-:Y:S02]  /*11e00*/  ISETP.GE.U32.AND P3, PT, R10, UR8, PT ;  /* 0x000000080a007c0c */ /* 0x000fe4000bf66070 */
[----:B------:R-:W-:-:S02]  /*11e10*/  LOP3.LUT P1, RZ, R17, 0xff, RZ, 0xc0, !PT ;  /* 0x000000ff11ff7812 */ /* 0x000fc4000782c0ff */
[----:B--2---:R-:W-:Y:S02]  /*11e20*/  ISETP.NE.AND P0, PT, R12, RZ, P0 ;  /* 0x000000ff0c00720c */ /* 0x004fe40000705270 */
[----:B---3--:R-:W-:Y:S02]  /*11e30*/  ISETP.NE.AND P1, PT, R0, RZ, P1 ;  /* 0x000000ff0000720c */ /* 0x008fe40000f25270 */
[----:B------:R-:W-:Y:S02]  /*11e40*/  SEL R18, RZ, 0x1, !P0 ;  /* 0x00000001ff127807 */ /* 0x000fe40004000000 */
[----:B------:R-:W-:-:S03]  /*11e50*/  SEL R17, RZ, 0x1, !P1 ;  /* 0x00000001ff117807 */ /* 0x000fc60004800000 */
[----:B------:R-:W-:Y:S06]  /*11e60*/  @!P3 BRA `(.L_x_3938) ;  /* 0xfffffffc00ccb947 */ /* 0x000fec000383ffff */
[----:B------:R-:W-:Y:S05]  /*11e70*/  BSYNC B1 ;  /* 0x0000000000017941 */ /* 0x000fea0003800000 */
.L_x_3937:
[----:B------:R-:W-:Y:S05]  /*11e80*/  BRA `(.L_x_3936) ;  /* 0x0000000000647947 */ /* 0x000fea0003800000 */
.L_x_3935:
        /* <DEDUP_REMOVED lines=11> */
.L_x_3939:
[----:B------:R-:W-:-:S04]  /*11f40*/  IMAD.IADD R9, R0, 0x1, R11 ;  /* 0x0000000100097824 */ /* 0x000fc800078e020b */
[----:B0-----:R-:W-:-:S04]  /*11f50*/  IMAD R9, R9, R12, R2 ;  /* 0x0000000c09097224 */ /* 0x001fc800078e0202 */
[----:B-1----:R-:W-:-:S05]  /*11f60*/  IMAD.WIDE.U32 R8, R9, 0x2, R6 ;  /* 0x0000000209087825 */ /* 0x002fca00078e0006 */
[----:B------:R-:W3:Y:S04]  /*11f70*/  LDG.E.U8 R13, desc[UR58][R8.64] ;  /* 0x0000003a080d7981 */ /* 0x000ee8000c1e1100 */
[----:B------:R-:W4:Y:S01]  /*11f80*/  LDG.E.U8 R10, desc[UR58][R8.64+0x1] ;  /* 0x0000013a080a7981 */ /* 0x000f22000c1e1100 */
[----:B--2---:R-:W-:Y:S02]  /*11f90*/  IADD3 R11, R14, R11, RZ ;  /* 0x0000000b0e0b7210 */ /* 0x004fe40007ffe0ff */
[----:B------:R-:W-:Y:S02]  /*11fa0*/  LOP3.LUT P0, RZ, R18, 0xff, RZ, 0xc0, !PT ;  /* 0x000000ff12ff7812 */ /* 0x000fe4000780c0ff */
[----:B------:R-:W-:Y:S02]  /*11fb0*/  ISETP.GE.U32.AND P3, PT, R11, UR7, PT ;  /* 0x000000070b007c0c */ /* 0x000fe4000bf66070 */
[----:B------:R-:W-:-:S02]  /*11fc0*/  LOP3.LUT P1, RZ, R17, 0xff, RZ, 0xc0, !PT ;  /* 0x000000ff11ff7812 */ /* 0x000fc4000782c0ff */
[----:B---3--:R-:W-:Y:S02]  /*11fd0*/  ISETP.NE.AND P0, PT, R13, RZ, P0 ;  /* 0x000000ff0d00720c */ /* 0x008fe40000705270 */
[----:B----4-:R-:W-:Y:S02]  /*11fe0*/  ISETP.NE.AND P1, PT, R10, RZ, P1 ;  /* 0x000000ff0a00720c */ /* 0x010fe40000f25270 */
[----:B------:R-:W-:Y:S02]  /*11ff0*/  SEL R18, RZ, 0x1, !P0 ;  /* 0x00000001ff127807 */ /* 0x000fe40004000000 */
[----:B------:R-:W-:-:S03]  /*12000*/  SEL R17, RZ, 0x1, !P1 ;  /* 0x00000001ff117807 */ /* 0x000fc60004800000 */
[----:B------:R-:W-:Y:S06]  /*12010*/  @!P3 BRA `(.L_x_3939) ;  /* 0xfffffffc00c8b947 */ /* 0x000fec000383ffff */
.L_x_3936:
[----:B------:R-:W-:Y:S05]  /*12020*/  BSYNC B0 ;  /* 0x0000000000007941 */ /* 0x000fea0003800000 */
.L_x_3934:
        /* <DEDUP_REMOVED lines=12> */
.L_x_3943:
        /* <DEDUP_REMOVED lines=8> */
[----:B------:R-:W-:Y:S01]  /*12170*/  IMAD R6, R8, R7, R2 ;  /* 0x0000000708067224 */ /* 0x000fe200078e0202 */
[----:B------:R-:W-:Y:S02]  /*12180*/  LOP3.LUT P0, RZ, R18, 0xff, RZ, 0xc0, !PT ;  /* 0x000000ff12ff7812 */ /* 0x000fe4000780c0ff */
[----:B------:R-:W-:Y:S02]  /*12190*/  LOP3.LUT P1, RZ, R17, 0xff, RZ, 0xc0, !PT ;  /* 0x000000ff11ff7812 */ /* 0x000fe4000782c0ff */
[----:B------:R-:W-:-:S06]  /*121a0*/  LEA R6, R6, UR4, 0x1 ;  /* 0x0000000406067c11 */ /* 0x000fcc000f8e08ff */
[----:B------:R-:W1:Y:S02]  /*121b0*/  LDS.U16 R6, [R6] ;  /* 0x0000000006067984 */ /* 0x000e640000000400 */
[C---:B-1----:R-:W-:Y:S02]  /*121c0*/  PRMT R8, R6.reuse, 0x7770, RZ ;  /* 0x0000777006087816 */ /* 0x042fe400000000ff */
[----:B0-----:R-:W-:Y:S02]  /*121d0*/  PRMT R9, R6, 0x7771, RZ ;  /* 0x0000777106097816 */ /* 0x001fe400000000ff */
[----:B------:R-:W-:Y:S02]  /*121e0*/  ISETP.NE.AND P0, PT, R8, RZ, P0 ;  /* 0x000000ff0800720c */ /* 0x000fe40000705270 */
[----:B------:R-:W-:Y:S02]  /*121f0*/  ISETP.NE.AND P1, PT, R9, RZ, P1 ;  /* 0x000000ff0900720c */ /* 0x000fe40000f25270 */
[----:B------:R-:W-:-:S02]  /*12200*/  SEL R18, RZ, 0x1, !P0 ;  /* 0x00000001ff127807 */ /* 0x000fc40004000000 */
[----:B------:R-:W-:-:S04]  /*12210*/  SEL R17, RZ, 0x1, !P1 ;  /* 0x00000001ff117807 */ /* 0x000fc80004800000 */
[----:B------:R-:W-:-:S05]  /*12220*/  PRMT R9, R17, 0x7604, R18 ;  /* 0x0000760411097816 */ /* 0x000fca0000000012 */
[----:B------:R1:W-:Y:S02]  /*12230*/  STS.U16 [R0], R9 ;  /* 0x0000000900007388 */ /* 0x0003e40000000400 */
.L_x_3942:
[----:B------:R-:W-:Y:S05]  /*12240*/  BSYNC B0 ;  /* 0x0000000000007941 */ /* 0x000fea0003800000 */
.L_x_3941:
[----:B------:R-:W-:Y:S01]  /*12250*/  MOV R6, R10 ;  /* 0x0000000a00067202 */ /* 0x000fe20000000f00 */
[----:B------:R-:W-:Y:S06]  /*12260*/  @P3 BRA `(.L_x_3943) ;  /* 0xfffffffc00a03947 */ /* 0x000fec000383ffff */
.L_x_3940:
        /* <DEDUP_REMOVED lines=13> */
.L_x_3948:
[----:B------:R-:W-:Y:S01]  /*12340*/  IADD3 R6, R2, R8, RZ ;  /* 0x0000000802067210 */ /* 0x000fe20007ffe0ff */
[----:B------:R-:W-:Y:S03]  /*12350*/  BAR.SYNC.DEFER_BLOCKING 0x0 ;  /* 0x0000000000007b1d */ /* 0x000fe60000010000 */
[----:B------:R-:W-:-:S03]  /*12360*/  ISETP.GE.U32.AND P0, PT, R6, R7, PT ;  /* 0x000000070600720c */ /* 0x000fc60003f06070 */
[----:B------:R-:W-:Y:S01]  /*12370*/  BSSY B0, `(.L_x_3946) ;  /* 0x000000f000007945 */ /* 0x000fe20003800000 */
[----:B------:R-:W-:-:S13]  /*12380*/  ISETP.GE.U32.OR P0, PT, R2, R8, P0 ;  /* 0x000000080200720c */ /* 0x000fda0000706470 */
        /* <DEDUP_REMOVED lines=13> */
.L_x_3947:
[----:B------:R-:W-:Y:S05]  /*12460*/  BSYNC B0 ;  /* 0x0000000000007941 */ /* 0x000fea0003800000 */
.L_x_3946:
[----:B------:R-:W-:-:S04]  /*12470*/  SHF.R.S32.HI R8, RZ, 0x1, R8 ;  /* 0x00000001ff087819 */ /* 0x000fc80000011408 */
[----:B------:R-:W-:-:S13]  /*12480*/  ISETP.GE.AND P0, PT, R8, 0x20, PT ;  /* 0x000000200800780c */ /* 0x000fda0003f06270 */
[----:B------:R-:W-:Y:S05]  /*12490*/  @P0 BRA `(.L_x_3948) ;  /* 0xfffffffc00a80947 */ /* 0x000fea000383ffff */
[----:B------:R-:W-:-:S07]  /*124a0*/  IMAD.MOV.U32 R6, RZ, RZ, 0x20 ;  /* 0x00000020ff067424 */ /* 0x000fce00078e00ff */
.L_x_3945:
[----:B------:R-:W-:Y:S01]  /*124b0*/  BAR.SYNC.DEFER_BLOCKING 0x0 ;  /* 0x0000000000007b1d */ /* 0x000fe20000010000 */
[----:B------:R-:W-:-:S13]  /*124c0*/  ISETP.GE.AND P0, PT, R6, 0x2, PT ;  /* 0x000000020600780c */ /* 0x000fda0003f06270 */
[----:B------:R-:W-:Y:S05]  /*124d0*/  @!P0 BRA `(.L_x_3944) ;  /* 0x0000000000408947 */ /* 0x000fea0003800000 */
[----:B------:R-:W-:-:S11]  /*124e0*/  HFMA2.MMA R7, -RZ, RZ, 0, 5.9604644775390625e-08 ;  /* 0x00000001ff077435 */ /* 0x000fd600000001ff */
.L_x_3949:
[----:B01----:R-:W-:Y:S02]  /*124f0*/  LOP3.LUT R0, R18, 0xffff, RZ, 0xc0, !PT ;  /* 0x0000ffff12007812 */ /* 0x003fe400078ec0ff */
[C---:B------:R-:W-:Y:S02]  /*12500*/  LOP3.LUT R2, R17.reuse, 0xffff, RZ, 0xc0, !PT ;  /* 0x0000ffff11027812 */ /* 0x040fe400078ec0ff */
        /* <DEDUP_REMOVED lines=13> */
.L_x_3944:
        /* <DEDUP_REMOVED lines=11> */
[----:B------:R-:W-:Y:S02]  /*12690*/  LOP3.LUT P0, RZ, R18, 0xff, RZ, 0xc0, !PT ;  /* 0x000000ff12ff7812 */ /* 0x000fe4000780c0ff */
[----:B------:R-:W-:Y:S02]  /*126a0*/  LOP3.LUT P1, RZ, R17, 0xff, RZ, 0xc0, !PT ;  /* 0x000000ff11ff7812 */ /* 0x000fe4000782c0ff */
[----:B--2---:R-:W-:Y:S02]  /*126b0*/  ISETP.NE.AND P0, PT, R2, RZ, P0 ;  /* 0x000000ff0200720c */ /* 0x004fe40000705270 */
[----:B---3--:R-:W-:-:S02]  /*126c0*/  ISETP.NE.AND P1, PT, R0, RZ, P1 ;  /* 0x000000ff0000720c */ /* 0x008fc40000f25270 */
[----:B------:R-:W-:Y:S02]  /*126d0*/  SEL R18, RZ, 0x1, !P0 ;  /* 0x00000001ff127807 */ /* 0x000fe40004000000 */
[----:B------:R-:W-:-:S09]  /*126e0*/  SEL R17, RZ, 0x1, !P1 ;  /* 0x00000001ff117807 */ /* 0x000fd20004800000 */
.L_x_3951:
        /* <DEDUP_REMOVED lines=21> */
.L_x_3953:
        /* <DEDUP_REMOVED lines=24> */
.L_x_3954:
[----:B------:R-:W-:Y:S01]  /*129c0*/  ULDC.64 UR4, c[0x0][0x5e8] ;  /* 0x00017a0000047ab9 */ /* 0x000fe20000000a00 */
[----:B------:R-:W-:Y:S02]  /*129d0*/  LOP3.LUT P0, RZ, R17, 0xff, RZ, 0xc0, !PT ;  /* 0x000000ff11ff7812 */ /* 0x000fe4000780c0ff */
[----:B------:R-:W-:Y:S02]  /*129e0*/  IADD3 R16, P1, R16, UR4, RZ ;  /* 0x0000000410107c10 */ /* 0x000fe4000ff3e0ff */
[----:B0-----:R-:W-:Y:S02]  /*129f0*/  SEL R3, RZ, 0x1, !P0 ;  /* 0x00000001ff037807 */ /* 0x001fe40004000000 */
[----:B------:R-:W-:-:S05]  /*12a00*/  IADD3.X R17, RZ, UR5, RZ, P1, !PT ;  /* 0x00000005ff117c10 */ /* 0x000fca0008ffe4ff */
[----:B------:R-:W-:Y:S01]  /*12a10*/  STG.E.U8 desc[UR58][R16.64], R3 ;  /* 0x0000000310007986 */ /* 0x000fe2000c10113a */
[----:B------:R-:W-:Y:S05]  /*12a20*/  EXIT ;  /* 0x000000000000794d */ /* 0x000fea0003800000 */
.L_x_3952:
[----:B------:R-:W-:Y:S04]  /*12a30*/  STG.E.U8 desc[UR58][R4.64], R18 ;  /* 0x0000001204007986 */ /* 0x000fe8000c10113a */
[----:B------:R-:W-:Y:S01]  /*12a40*/  STG.E.U8 desc[UR58][R4.64+0x1], R17 ;  /* 0x0000011104007986 */ /* 0x000fe2000c10113a */
[----:B------:R-:W-:Y:S05]  /*12a50*/  EXIT ;  /* 0x000000000000794d */ /* 0x000fea0003800000 */
.L_x_3950:
        /* <DEDUP_REMOVED lines=8> */
[----:B------:R-:W-:Y:S01]  /*12ae0*/  ULDC.U8 UR4, c[0x0][0x619] ;  /* 0x0001864000047ab9 */ /* 0x000fe20000000000 */
[----:B------:R-:W-:Y:S02]  /*12af0*/  @P2 LOP3.LUT P0, RZ, R18, 0xff, RZ, 0xc0, !PT ;  /* 0x000000ff12ff2812 */ /* 0x000fe4000780c0ff */
[----:B------:R-:W-:Y:S02]  /*12b00*/  ISETP.NE.AND P3, PT, RZ, UR4, PT ;  /* 0x00000004ff007c0c */ /* 0x000fe4000bf65270 */
[----:B------:R-:W-:-:S02]  /*12b10*/  @P2 LOP3.LUT P1, RZ, R17, 0xff, RZ, 0xc0, !PT ;  /* 0x000000ff11ff2812 */ /* 0x000fc4000782c0ff */
[----:B--2---:R-:W-:Y:S02]  /*12b20*/  @P2 ISETP.NE.AND P0, PT, R6, RZ, P0 ;  /* 0x000000ff0600220c */ /* 0x004fe40000705270 */
[----:B---3--:R-:W-:Y:S02]  /*12b30*/  @P2 ISETP.NE.AND P1, PT, R0, RZ, P1 ;  /* 0x000000ff0000220c */ /* 0x008fe40000f25270 */
        /* <DEDUP_REMOVED lines=25> */
.L_x_3956:
        /* <DEDUP_REMOVED lines=24> */
.L_x_3957:
[----:B------:R-:W-:Y:S01]  /*12e50*/  ULDC.64 UR4, c[0x0][0x5e8] ;  /* 0x00017a0000047ab9 */ /* 0x000fe20000000a00 */
[----:B------:R-:W-:Y:S02]  /*12e60*/  LOP3.LUT P0, RZ, R17, 0xff, RZ, 0xc0, !PT ;  /* 0x000000ff11ff7812 */ /* 0x000fe4000780c0ff */
[----:B------:R-:W-:Y:S02]  /*12e70*/  IADD3 R16, P1, R16, UR4, RZ ;  /* 0x0000000410107c10 */ /* 0x000fe4000ff3e0ff */
[----:B0-----:R-:W-:-:S03]  /*12e80*/  SEL R3, RZ, 0x1, !P0 ;  /* 0x00000001ff037807 */ /* 0x001fc60004000000 */
[----:B------:R-:W-:-:S05]  /*12e90*/  IMAD.X R17, RZ, RZ, UR5, P1 ;  /* 0x00000005ff117e24 */ /* 0x000fca00088e06ff */
[----:B------:R-:W-:Y:S01]  /*12ea0*/  STG.E.U8 desc[UR58][R16.64], R3 ;  /* 0x0000000310007986 */ /* 0x000fe2000c10113a */
[----:B------:R-:W-:Y:S05]  /*12eb0*/  EXIT ;  /* 0x000000000000794d */ /* 0x000fea0003800000 */
.L_x_3955:
[----:B------:R-:W-:Y:S02]  /*12ec0*/  LOP3.LUT P0, RZ, R18, 0xff, RZ, 0xc0, !PT ;  /* 0x000000ff12ff7812 */ /* 0x000fe4000780c0ff */
[----:B------:R-:W-:Y:S02]  /*12ed0*/  LOP3.LUT P1, RZ, R17, 0xff, RZ, 0xc0, !PT ;  /* 0x000000ff11ff7812 */ /* 0x000fe4000782c0ff */
[----:B------:R-:W-:Y:S02]  /*12ee0*/  SEL R7, RZ, 0x1, !P0 ;  /* 0x00000001ff077807 */ /* 0x000fe40004000000 */
[----:B------:R-:W-:-:S03]  /*12ef0*/  SEL R9, RZ, 0x1, !P1 ;  /* 0x00000001ff097807 */ /* 0x000fc60004800000 */
[----:B------:R-:W-:Y:S04]  /*12f00*/  STG.E.U8 desc[UR58][R2.64], R7 ;  /* 0x0000000702007986 */ /* 0x000fe8000c10113a */
[----:B------:R-:W-:Y:S01]  /*12f10*/  STG.E.U8 desc[UR58][R4.64], R9 ;  /* 0x0000000904007986 */ /* 0x000fe2000c10113a */
[----:B------:R-:W-:Y:S05]  /*12f20*/  EXIT ;  /* 0x000000000000794d */ /* 0x000fea0003800000 */
.L_x_3925:
        /* <DEDUP_REMOVED lines=21> */
[----:B------:R-:W-:Y:S02]  /*13080*/  LOP3.LUT P0, RZ, R25, 0xff, RZ, 0xc0, !PT ;  /* 0x000000ff19ff7812 */ /* 0x000fe4000780c0ff */
[----:B------:R-:W-:Y:S02]  /*13090*/  LOP3.LUT P1, RZ, R18, 0xff, RZ, 0xc0, !PT ;  /* 0x000000ff12ff7812 */ /* 0x000fe4000782c0ff */
[----:B--2---:R-:W-:Y:S02]  /*130a0*/  ISETP.NE.AND P0, PT, R2, RZ, P0 ;  /* 0x000000ff0200720c */ /* 0x004fe40000705270 */
[----:B---3--:R-:W-:-:S02]  /*130b0*/  ISETP.NE.AND P1, PT, R0, RZ, P1 ;  /* 0x000000ff0000720c */ /* 0x008fc40000f25270 */
[----:B------:R-:W-:Y:S02]  /*130c0*/  SEL R25, RZ, 0x1, !P0 ;  /* 0x00000001ff197807 */ /* 0x000fe40004000000 */
[----:B------:R-:W-:-:S09]  /*130d0*/  SEL R18, RZ, 0x1, !P1 ;  /* 0x00000001ff127807 */ /* 0x000fd20004800000 */
.L_x_3959:
        /* <DEDUP_REMOVED lines=21> */
.L_x_3961:
        /* <DEDUP_REMOVED lines=24> */
.L_x_3962:
[----:B------:R-:W-:Y:S01]  /*133b0*/  ULDC.64 UR4, c[0x0][0x5e8] ;  /* 0x00017a0000047ab9 */ /* 0x000fe20000000a00 */
[----:B------:R-:W-:Y:S02]  /*133c0*/  LOP3.LUT P0, RZ, R18, 0xff, RZ, 0xc0, !PT ;  /* 0x000000ff12ff7812 */ /* 0x000fe4000780c0ff */
[----:B------:R-:W-:Y:S02]  /*133d0*/  IADD3 R2, P1, R19, UR4, RZ ;  /* 0x0000000413027c10 */ /* 0x000fe4000ff3e0ff */
[----:B------:R-:W-:Y:S02]  /*133e0*/  SEL R5, RZ, 0x1, !P0 ;  /* 0x00000001ff057807 */ /* 0x000fe40004000000 */
[----:B0-----:R-:W-:-:S05]  /*133f0*/  IADD3.X R3, RZ, UR5, RZ, P1, !PT ;  /* 0x00000005ff037c10 */ /* 0x001fca0008ffe4ff */
[----:B------:R-:W-:Y:S01]  /*13400*/  STG.E.U8 desc[UR58][R2.64], R5 ;  /* 0x0000000502007986 */ /* 0x000fe2000c10113a */
[----:B------:R-:W-:Y:S05]  /*13410*/  EXIT ;  /* 0x000000000000794d */ /* 0x000fea0003800000 */
.L_x_3960:
[----:B------:R-:W-:Y:S04]  /*13420*/  STG.E.U8 desc[UR58][R4.64], R25 ;  /* 0x0000001904007986 */ /* 0x000fe8000c10113a */
[----:B------:R-:W-:Y:S01]  /*13430*/  STG.E.U8 desc[UR58][R4.64+0x1], R18 ;  /* 0x0000011204007986 */ /* 0x000fe2000c10113a */
[----:B------:R-:W-:Y:S05]  /*13440*/  EXIT ;  /* 0x000000000000794d */ /* 0x000fea0003800000 */
.L_x_3958:
        /* <DEDUP_REMOVED lines=39> */
.L_x_3964:
        /* <DEDUP_REMOVED lines=24> */
.L_x_3965:
[----:B------:R-:W-:Y:S01]  /*13840*/  ULDC.64 UR4, c[0x0][0x5e8] ;  /* 0x00017a0000047ab9 */ /* 0x000fe20000000a00 */
[----:B------:R-:W-:Y:S02]  /*13850*/  LOP3.LUT P0, RZ, R18, 0xff, RZ, 0xc0, !PT ;  /* 0x000000ff12ff7812 */ /* 0x000fe4000780c0ff */
[----:B------:R-:W-:Y:S02]  /*13860*/  IADD3 R2, P1, R19, UR4, RZ ;  /* 0x0000000413027c10 */ /* 0x000fe4000ff3e0ff */
[----:B------:R-:W-:-:S03]  /*13870*/  SEL R5, RZ, 0x1, !P0 ;  /* 0x00000001ff057807 */ /* 0x000fc60004000000 */
[----:B0-----:R-:W-:-:S05]  /*13880*/  IMAD.X R3, RZ, RZ, UR5, P1 ;  /* 0x00000005ff037e24 */ /* 0x001fca00088e06ff */
[----:B------:R-:W-:Y:S01]  /*13890*/  STG.E.U8 desc[UR58][R2.64], R5 ;  /* 0x0000000502007986 */ /* 0x000fe2000c10113a */
[----:B------:R-:W-:Y:S05]  /*138a0*/  EXIT ;  /* 0x000000000000794d */ /* 0x000fea0003800000 */
.L_x_3963:
[----:B------:R-:W-:Y:S02]  /*138b0*/  LOP3.LUT P0, RZ, R25, 0xff, RZ, 0xc0, !PT ;  /* 0x000000ff19ff7812 */ /* 0x000fe4000780c0ff */
[----:B------:R-:W-:Y:S02]  /*138c0*/  LOP3.LUT P1, RZ, R18, 0xff, RZ, 0xc0, !PT ;  /* 0x000000ff12ff7812 */ /* 0x000fe4000782c0ff */
[----:B------:R-:W-:Y:S02]  /*138d0*/  SEL R7, RZ, 0x1, !P0 ;  /* 0x00000001ff077807 */ /* 0x000fe40004000000 */
[----:B------:R-:W-:-:S03]  /*138e0*/  SEL R9, RZ, 0x1, !P1 ;  /* 0x00000001ff097807 */ /* 0x000fc60004800000 */
[----:B------:R-:W-:Y:S04]  /*138f0*/  STG.E.U8 desc[UR58][R2.64], R7 ;  /* 0x0000000702007986 */ /* 0x000fe8000c10113a */
[----:B------:R-:W-:Y:S01]  /*13900*/  STG.E.U8 desc[UR58][R4.64], R9 ;  /* 0x0000000904007986 */ /* 0x000fe2000c10113a */
[----:B------:R-:W-:Y:S05]  /*13910*/  EXIT ;  /* 0x000000000000794d */ /* 0x000fea0003800000 */
.L_x_3966:
        /* <DEDUP_REMOVED lines=14> */
.L_x_7573:


//--------------------- .text._ZN2at6native13reduce_kernelILi128ELi4ENS0_8ReduceOpIbNS0_14func_wrapper_tIbZZZNS0_15and_kernel_cudaERNS_14TensorIteratorEENKUlvE_clEvENKUlvE10_clEvEUlbbE_EEjbLi4ELi4EEEEEvT1_ --------------------------
	.section	.text._ZN2at6native13reduce_kernelILi128ELi4ENS0_8ReduceOpIbNS0_14func_wrapper_tIbZZZNS0_15and_kernel_cudaERNS_14TensorIteratorEENKUlvE_clEvENKUlvE10_clEvEUlbbE_EEjbLi4ELi4EEEEEvT1_,"ax",@progbits
	.align	128
        .global         _ZN2at6native13reduce_kernelILi128ELi4ENS0_8ReduceOpIbNS0_14func_wrapper_tIbZZZNS0_15and_kernel_cudaERNS_14TensorIteratorEENKUlvE_clEvENKUlvE10_clEvEUlbbE_EEjbLi4ELi4EEEEEvT1_
        .type           _ZN2at6native13reduce_kernelILi128ELi4ENS0_8ReduceOpIbNS0_14func_wrapper_tIbZZZNS0_15and_kernel_cudaERNS_14TensorIteratorEENKUlvE_clEvENKUlvE10_clEvEUlbbE_EEjbLi4ELi4EEEEEvT1_,@function
        .size           _ZN2at6native13reduce_kernelILi128ELi4ENS0_8ReduceOpIbNS0_14func_wrapper_tIbZZZNS0_15and_kernel_cudaERNS_14TensorIteratorEENKUlvE_clEvENKUlvE10_clEvEUlbbE_EEjbLi4ELi4EEEEEvT1_,(.L_x_7574 - _ZN2at6native13reduce_kernelILi128ELi4ENS0_8ReduceOpIbNS0_14func_wrapper_tIbZZZNS0_15and_kernel_cudaERNS_14TensorIteratorEENKUlvE_clEvENKUlvE10_clEvEUlbbE_EEjbLi4ELi4EEEEEvT1_)
        .other          _ZN2at6native13reduce_kernelILi128ELi4ENS0_8ReduceOpIbNS0_14func_wrapper_tIbZZZNS0_15and_kernel_cudaERNS_14TensorIteratorEENKUlvE_clEvENKUlvE10_clEvEUlbbE_EEjbLi4ELi4EEEEEvT1_,@"STO_CUDA_ENTRY STV_DEFAULT"
_ZN2at6native13reduce_kernelILi128ELi4ENS0_8ReduceOpIbNS0_14func_wrapper_tIbZZZNS0_15and_kernel_cudaERNS_14TensorIteratorEENKUlvE_clEvENKUlvE10_clEvEUlbbE_EEjbLi4ELi4EEEEEvT1_:
.text._ZN2at6native13reduce_kernelILi128ELi4ENS0_8ReduceOpIbNS0_14func_wrapper_tIbZZZNS0_15and_kernel_cudaERNS_14TensorIteratorEENKUlvE_clEvENKUlvE10_clEvEUlbbE_EEjbLi4ELi4EEEEEvT1_:
        /* <DEDUP_REMOVED lines=293> */
.L_x_3967:
        /* <DEDUP_REMOVED lines=29> */
.L_x_3971:
        /* <DEDUP_REMOVED lines=27> */
.L_x_3977:
[----:B------:R-:W-:Y:S05]  /*15d0*/  BSYNC B2 ;  /* 0x0000000000027941 */ /* 0x000fea0003800000 */
.L_x_3976:
        /* <DEDUP_REMOVED lines=13> */
.L_x_3975:
[----:B------:R-:W-:Y:S05]  /*16b0*/  BSYNC B1 ;  /* 0x0000000000017941 */ /* 0x000fea0003800000 */
.L_x_3974:
[----:B------:R-:W0:Y:S01]  /*16c0*/  LDC R4, c[0x0][0x218] ;  /* 0x00008600ff047b82 */ /* 0x000e220000000800 */
[----:B------:R-:W-:Y:S01]  /*16d0*/  IADD3 R16, P0, P1, R25, R6, R16 ;  /* 0x0000000619107210 */ /* 0x000fe2000791e010 */
[----:B------:R-:W-:-:S03]  /*16e0*/  ULDC UR4, c[0x0][0x5e4] ;  /* 0x0001790000047ab9 */ /* 0x000fc60000000800 */
[----:B------:R-:W-:Y:S02]  /*16f0*/  IADD3 R16, P2, R16, 0x4, RZ ;  /* 0x0000000410107810 */ /* 0x000fe40007f5e0ff */
[----:B------:R-:W-:-:S05]  /*1700*/  IADD3.X R19, RZ, UR4, R19, P0, P1 ;  /* 0x00000004ff137c10 */ /* 0x000fca00087e2413 */
[----:B------:R-:W-:Y:S01]  /*1710*/  IMAD.X R19, RZ, RZ, R19, P2 ;  /* 0x000000ffff137224 */ /* 0x000fe200010e0613 */
[----:B0-----:R-:W-:-:S07]  /*1720*/  IADD3 R3, R7, -0x4, R4 ;  /* 0xfffffffc07037810 */ /* 0x001fce0007ffe004 */
.L_x_3973:
[----:B------:R-:W-:Y:S05]  /*1730*/  BSYNC B0 ;  /* 0x0000000000007941 */ /* 0x000fea0003800000 */
.L_x_3972:
        /* <DEDUP_REMOVED lines=15> */
.L_x_3980:
[----:B------:R-:W-:Y:S01]  /*1830*/  IMAD.MOV.U32 R6, RZ, RZ, R16 ;  /* 0x000000ffff067224 */ /* 0x000fe200078e0010 */
[----:B------:R-:W-:Y:S01]  /*1840*/  ULDC UR4, c[0x0][0x220] ;  /* 0x0000880000047ab9 */ /* 0x000fe20000000800 */
[----:B------:R-:W-:Y:S02]  /*1850*/  IMAD.MOV.U32 R7, RZ, RZ, R19 ;  /* 0x000000ffff077224 */ /* 0x000fe400078e0013 */
[----:B------:R-:W-:-:S06]  /*1860*/  IMAD.WIDE.U32 R6, R9, 0x4, R6 ;  /* 0x0000000409067825 */ /* 0x000fcc00078e0006 */
        /* <DEDUP_REMOVED lines=21> */
.L_x_3979:
[----:B------:R-:W-:Y:S05]  /*19c0*/  BSYNC B0 ;  /* 0x0000000000007941 */ /* 0x000fea0003800000 */
.L_x_3978:
        /* <DEDUP_REMOVED lines=8> */
.L_x_3982:
[----:B------:R-:W-:Y:S05]  /*1a50*/  BSYNC B0 ;  /* 0x0000000000007941 */ /* 0x000fea0003800000 */
.L_x_3981:
        /* <DEDUP_REMOVED lines=14> */
.L_x_3984:
[----:B------:R-:W-:Y:S05]  /*1b40*/  BSYNC B0 ;  /* 0x0000000000007941 */ /* 0x000fea0003800000 */
.L_x_3983:
[----:B------:R-:W-:Y:S02]  /*1b50*/  LOP3.LUT P0, RZ, R11, 0xff, RZ, 0xc0, !PT ;  /* 0x000000ff0bff7812 */ /* 0x000fe4000780c0ff */
[----:B------:R-:W-:Y:S02]  /*1b60*/  LOP3.LUT P3, RZ, R0, 0xff, RZ, 0xc0, !PT ;  /* 0x000000ff00ff7812 */ /* 0x000fe4000786c0ff */
[----:B------:R-:W-:Y:S02]  /*1b70*/  LOP3.LUT P1, RZ, R10, 0xff, RZ, 0xc0, !PT ;  /* 0x000000ff0aff7812 */ /* 0x000fe4000782c0ff */
[----:B------:R-:W-:Y:S02]  /*1b80*/  LOP3.LUT P2, RZ, R8, 0xff, RZ, 0xc0, !PT ;  /* 0x000000ff08ff7812 */ /* 0x000fe4000784c0ff */
[----:B------:R-:W-:Y:S02]  /*1b90*/  PLOP3.LUT P0, PT, P1, P3, P0, 0x80, 0x0 ;  /* 0x000000000000781c */ /* 0x000fe40000f07000 */
[----:B------:R-:W-:-:S02]  /*1ba0*/  PRMT R25, RZ, 0x7610, R25 ;  /* 0x00007610ff197816 */ /* 0x000fc40000000019 */
[----:B------:R-:W-:Y:S02]  /*1bb0*/  PLOP3.LUT P0, PT, P0, P2, PT, 0x80, 0x0 ;  /* 0x000000000000781c */ /* 0x000fe40000705070 */
[----:B------:R-:W-:Y:S02]  /*1bc0*/  PRMT R19, RZ, 0x7610, R19 ;  /* 0x00007610ff137816 */ /* 0x000fe40000000013 */
[----:B------:R-:W-:Y:S02]  /*1bd0*/  SEL R26, RZ, 0x1, !P0 ;  /* 0x00000001ff1a7807 */ /* 0x000fe40004000000 */
[----:B------:R-:W-:Y:S01]  /*1be0*/  PRMT R16, RZ, 0x7610, R16 ;  /* 0x00007610ff107816 */ /* 0x000fe20000000010 */
[----:B------:R-:W-:Y:S06]  /*1bf0*/  BRA `(.L_x_3969) ;  /* 0x000000cc00987947 */ /* 0x000fec0003800000 */
.L_x_3970:
        /* <DEDUP_REMOVED lines=47> */
.L_x_3994:
        /* <DEDUP_REMOVED lines=285> */
.L_x_3990:
[----:B------:R-:W-:Y:S01]  /*30c0*/  LOP3.LUT R3, R3, 0xfffffffc, RZ, 0xc0, !PT ;  /* 0xfffffffc03037812 */ /* 0x000fe200078ec0ff */
[----:B------:R-:W-:-:S03]  /*30d0*/  ULDC UR36, c[0x0][0x220] ;  /* 0x0000880000247ab9 */ /* 0x000fc60000000800 */
[----:B------:R-:W-:-:S05]  /*30e0*/  IADD3 R30, P1, R3, R16, RZ ;  /* 0x00000010031e7210 */ /* 0x000fca0007f3e0ff */
[----:B------:R-:W-:-:S05]  /*30f0*/  IMAD.X R31, RZ, RZ, R19, P1 ;  /* 0x000000ffff1f7224 */ /* 0x000fca00008e0613 */
[----:B------:R-:W2:Y:S01]  /*3100*/  LDG.E R30, desc[UR58][R30.64] ;  /* 0x0000003a1e1e7981 */ /* 0x000ea2000c1e1900 */
[----:B------:R-:W-:-:S04]  /*3110*/  IMAD.U32 R3, RZ, RZ, UR36 ;  /* 0x00000024ff037e24 */ /* 0x000fc8000f8e00ff */
[----:B------:R-:W-:Y:S01]  /*3120*/  IMAD.IADD R4, R4, 0x1, R3 ;  /* 0x0000000104047824 */ /* 0x000fe200078e0203 */
[C---:B--2---:R-:W-:Y:S02]  /*3130*/  PRMT R32, R30.reuse, 0x7770, RZ ;  /* 0x000077701e207816 */ /* 0x044fe400000000ff */
[C---:B------:R-:W-:Y:S02]  /*3140*/  PRMT R33, R30.reuse, 0x7771, RZ ;  /* 0x000077711e217816 */ /* 0x040fe400000000ff */
[C---:B------:R-:W-:Y:S02]  /*3150*/  PRMT R27, R30.reuse, 0x7772, RZ ;  /* 0x000077721e1b7816 */ /* 0x040fe400000000ff */
        /* <DEDUP_REMOVED lines=245> */
.L_x_3991:
        /* <DEDUP_REMOVED lines=245> */
.L_x_3992:
        /* <DEDUP_REMOVED lines=248> */
[----:B------:R-:W-:Y:S01]  /*5f80*/  ULDC UR4, c[0x0][0x380] ;  /* 0x0000e00000047ab9 */ /* 0x000fe20000000800 */
[----:B------:R-:W-:-:S05]  /*5f90*/  IMAD.HI.U32 R30, R45, UR7, R30 ;  /* 0x000000072d1e7c27 */ /* 0x000fca000f8e001e */
[----:B------:R-:W-:Y:S01]  /*5fa0*/  SHF.R.U32.HI R30, RZ, UR4, R30 ;  /* 0x00000004ff1e7c19 */ /* 0x000fe2000801161e */
[----:B------:R-:W-:-:S04]  /*5fb0*/  ULDC UR4, c[0x0][0x3e4] ;  /* 0x0000f90000047ab9 */ /* 0x000fc80000000800 */
[----:B------:R-:W-:-:S04]  /*5fc0*/  IMAD.MOV R30, RZ, RZ, -R30 ;  /* 0x000000ffff1e7224 */ /* 0x000fc800078e0a1e */
[----:B------:R-:W-:-:S04]  /*5fd0*/  IMAD R31, R30, UR6, R45 ;  /* 0x000000061e1f7c24 */ /* 0x000fc8000f8e022d */
[----:B------:R-:W-:-:S07]  /*5fe0*/  IMAD R40, R31, UR4, R40 ;  /* 0x000000041f287c24 */ /* 0x000fce000f8e0228 */
.L_x_3993:
[----:B------:R-:W-:Y:S01]  /*5ff0*/  LOP3.LUT R31, R40, 0xfffffffc, RZ, 0xc0, !PT ;  /* 0xfffffffc281f7812 */ /* 0x000fe200078ec0ff */
[----:B------:R-:W-:-:S03]  /*6000*/  ULDC UR4, c[0x0][0x218] ;  /* 0x0000860000047ab9 */ /* 0x000fc60000000800 */
[----:B------:R-:W-:-:S04]  /*6010*/  IADD3 R30, P1, R31, R16, RZ ;  /* 0x000000101f1e7210 */ /* 0x000fc80007f3e0ff */
[----:B------:R-:W-:-:S05]  /*6020*/  IADD3.X R31, RZ, R19, RZ, P1, !PT ;  /* 0x00000013ff1f7210 */ /* 0x000fca0000ffe4ff */
[----:B------:R-:W2:Y:S01]  /*6030*/  LDG.E R40, desc[UR58][R30.64] ;  /* 0x0000003a1e287981 */ /* 0x000ea2000c1e1900 */
[----:B------:R-:W-:Y:S02]  /*6040*/  LOP3.LUT P4, RZ, R9, 0xff, RZ, 0xc0, !PT ;  /* 0x000000ff09ff7812 */ /* 0x000fe4000788c0ff */
[----:B------:R-:W-:Y:S02]  /*6050*/  LOP3.LUT P3, RZ, R10, 0xff, RZ, 0xc0, !PT ;  /* 0x000000ff0aff7812 */ /* 0x000fe4000786c0ff */
[----:B------:R-:W-:Y:S02]  /*6060*/  ISETP.NE.AND P4, PT, R41, RZ, P4 ;  /* 0x000000ff2900720c */ /* 0x000fe40002785270 */
[----:B------:R-:W-:Y:S02]  /*6070*/  LOP3.LUT P6, RZ, R24, 0xff, RZ, 0xc0, !PT ;  /* 0x000000ff18ff7812 */ /* 0x000fe400078cc0ff */
[----:B------:R-:W-:Y:S02]  /*6080*/  SEL R9, RZ, 0x1, !P4 ;  /* 0x00000001ff097807 */ /* 0x000fe40006000000 */
[----:B------:R-:W-:-:S02]  /*6090*/  LOP3.LUT P4, RZ, R12, 0xff, RZ, 0xc0, !PT ;  /* 0x000000ff0cff7812 */ /* 0x000fc4000788c0ff */
[----:B------:R-:W-:Y:S02]  /*60a0*/  ISETP.NE.AND P3, PT, R37, RZ, P3 ;  /* 0x000000ff2500720c */ /* 0x000fe40001f65270 */
[----:B------:R-:W-:Y:S02]  /*60b0*/  ISETP.NE.AND P4, PT, R4, RZ, P4 ;  /* 0x000000ff0400720c */ /* 0x000fe40002785270 */
[----:B------:R-:W-:Y:S02]  /*60c0*/  ISETP.NE.AND P6, PT, R33, RZ, P6 ;  /* 0x000000ff2100720c */ /* 0x000fe400037c5270 */
[----:B------:R-:W-:Y:S02]  /*60d0*/  LOP3.LUT P2, RZ, R11, 0xff, RZ, 0xc0, !PT ;  /* 0x000000ff0bff7812 */ /* 0x000fe4000784c0ff */
[----:B------:R-:W-:Y:S02]  /*60e0*/  SEL R10, RZ, 0x1, !P3 ;  /* 0x00000001ff0a7807 */ /* 0x000fe40005800000 */
[----:B------:R-:W-:-:S02]  /*60f0*/  LOP3.LUT P3, RZ, R13, 0xff, RZ, 0xc0, !PT ;  /* 0x000000ff0dff7812 */ /* 0x000fc4000786c0ff */
[----:B------:R-:W-:Y:S02]  /*6100*/  SEL R12, RZ, 0x1, !P4 ;  /* 0x00000001ff0c7807 */ /* 0x000fe40006000000 */
[----:B------:R-:W-:Y:S02]  /*6110*/  LOP3.LUT P4, RZ, R15, 0xff, RZ, 0xc0, !PT ;  /* 0x000000ff0fff7812 */ /* 0x000fe4000788c0ff */
[----:B------:R-:W-:Y:S02]  /*6120*/  LOP3.LUT P5, RZ, R25, 0xff, RZ, 0xc0, !PT ;  /* 0x000000ff19ff7812 */ /* 0x000fe400078ac0ff */
[----:B------:R-:W-:Y:S02]  /*6130*/  SEL R24, RZ, 0x1, !P6 ;  /* 0x00000001ff187807 */ /* 0x000fe40007000000 */
[----:B------:R-:W-:Y:S02]  /*6140*/  ISETP.NE.AND P2, PT, R38, RZ, P2 ;  /* 0x000000ff2600720c */ /* 0x000fe40001745270 */
[----:B------:R-:W-:-:S02]  /*6150*/  ISETP.NE.AND P6, PT, R41, RZ, PT ;  /* 0x000000ff2900720c */ /* 0x000fc40003fc5270 */
[----:B------:R-:W-:Y:S02]  /*6160*/  ISETP.NE.AND P3, PT, R36, RZ, P3 ;  /* 0x000000ff2400720c */ /* 0x000fe40001f65270 */
[----:B------:R-:W-:Y:S02]  /*6170*/  ISETP.NE.AND P4, PT, R34, RZ, P4 ;  /* 0x000000ff2200720c */ /* 0x000fe40002785270 */
[----:B------:R-:W-:Y:S02]  /*6180*/  ISETP.NE.AND P5, PT, R32, RZ, P5 ;  /* 0x000000ff2000720c */ /* 0x000fe40002fa5270 */
[----:B------:R-:W-:Y:S02]  /*6190*/  SEL R11, RZ, 0x1, !P2 ;  /* 0x00000001ff0b7807 */ /* 0x000fe40005000000 */
[----:B------:R-:W-:Y:S02]  /*61a0*/  LOP3.LUT P2, RZ, R14, 0xff, RZ, 0xc0, !PT ;  /* 0x000000ff0eff7812 */ /* 0x000fe4000784c0ff */
[----:B------:R-:W-:-:S02]  /*61b0*/  SEL R13, RZ, 0x1, !P3 ;  /* 0x00000001ff0d7807 */ /* 0x000fc40005800000 */
[----:B------:R-:W-:Y:S02]  /*61c0*/  LOP3.LUT P3, RZ, R18, 0xff, RZ, 0xc0, !PT ;  /* 0x000000ff12ff7812 */ /* 0x000fe4000786c0ff */
[----:B------:R-:W-:Y:S02]  /*61d0*/  SEL R15, RZ, 0x1, !P4 ;  /* 0x00000001ff0f7807 */ /* 0x000fe40006000000 */
[----:B------:R-:W-:Y:S02]  /*61e0*/  LOP3.LUT P4, RZ, R8, 0xff, RZ, 0xc0, !PT ;  /* 0x000000ff08ff7812 */ /* 0x000fe4000788c0ff */
[----:B------:R-:W-:Y:S02]  /*61f0*/  SEL R25, RZ, 0x1, !P5 ;  /* 0x00000001ff197807 */ /* 0x000fe40006800000 */
[----:B------:R-:W-:Y:S02]  /*6200*/  ISETP.NE.AND P5, PT, R37, RZ, PT ;  /* 0x000000ff2500720c */ /* 0x000fe40003fa5270 */
[----:B------:R-:W-:-:S02]  /*6210*/  ISETP.NE.AND P2, PT, R0, RZ, P2 ;  /* 0x000000ff0000720c */ /* 0x000fc40001745270 */
[----:B------:R-:W-:Y:S02]  /*6220*/  LOP3.LUT R26, R26, 0xfffffbff, RZ, 0xc0, !PT ;  /* 0xfffffbff1a1a7812 */ /* 0x000fe400078ec0ff */
[----:B------:R-:W-:Y:S02]  /*6230*/  ISETP.NE.AND P3, PT, R35, RZ, P3 ;  /* 0x000000ff2300720c */ /* 0x000fe40001f65270 */
[----:B------:R-:W-:Y:S02]  /*6240*/  SEL R14, RZ, 0x1, !P2 ;  /* 0x00000001ff0e7807 */ /* 0x000fe40005000000 */
[----:B------:R-:W-:Y:S02]  /*6250*/  @P6 LOP3.LUT R26, R26, 0x400, RZ, 0xfc, !PT ;  /* 0x000004001a1a6812 */ /* 0x000fe400078efcff */
[----:B------:R-:W-:Y:S02]  /*6260*/  LOP3.LUT P2, RZ, R20, 0xff, RZ, 0xc0, !PT ;  /* 0x000000ff14ff7812 */ /* 0x000fe4000784c0ff */
[----:B------:R-:W-:-:S02]  /*6270*/  SEL R18, RZ, 0x1, !P3 ;  /* 0x00000001ff127807 */ /* 0x000fc40005800000 */
[----:B------:R-:W-:Y:S02]  /*6280*/  LOP3.LUT P3, RZ, R7, 0xff, RZ, 0xc0, !PT ;  /* 0x000000ff07ff7812 */ /* 0x000fe4000786c0ff */
[----:B------:R-:W-:Y:S02]  /*6290*/  LOP3.LUT R26, R26, 0xfffffdff, RZ, 0xc0, !PT ;  /* 0xfffffdff1a1a7812 */ /* 0x000fe400078ec0ff */
[----:B------:R-:W-:Y:S02]  /*62a0*/  ISETP.NE.AND P2, PT, R29, RZ, P2 ;  /* 0x000000ff1d00720c */ /* 0x000fe40001745270 */
[----:B------:R-:W-:Y:S02]  /*62b0*/  @P5 LOP3.LUT R26, R26, 0x200, RZ, 0xfc, !PT ;  /* 0x000002001a1a5812 */ /* 0x000fe400078efcff */
[----:B------:R-:W-:Y:S02]  /*62c0*/  LOP3.LUT P1, RZ, R21, 0xff, RZ, 0xc0, !PT ;  /* 0x000000ff15ff7812 */ /* 0x000fe4000782c0ff */
[----:B------:R-:W-:-:S02]  /*62d0*/  SEL R20, RZ, 0x1, !P2 ;  /* 0x00000001ff147807 */ /* 0x000fc40005000000 */
[----:B------:R-:W-:Y:S02]  /*62e0*/  LOP3.LUT P2, RZ, R6, 0xff, RZ, 0xc0, !PT ;  /* 0x000000ff06ff7812 */ /* 0x000fe4000784c0ff */
[----:B------:R-:W-:Y:S02]  /*62f0*/  LOP3.LUT R26, R26, 0xfffffeff, RZ, 0xc0, !PT ;  /* 0xfffffeff1a1a7812 */ /* 0x000fe400078ec0ff */
[----:B------:R-:W-:-:S04]  /*6300*/  ISETP.NE.AND P1, PT, R27, RZ, P1 ;  /* 0x000000ff1b00720c */ /* 0x000fc80000f25270 */
[----:B------:R-:W-:Y:S02]  /*6310*/  SEL R21, RZ, 0x1, !P1 ;  /* 0x00000001ff157807 */ /* 0x000fe40004800000 */
[----:B------:R-:W-:Y:S02]  /*6320*/  LOP3.LUT P1, RZ, R5, 0xff, RZ, 0xc0, !PT ;  /* 0x000000ff05ff7812 */ /* 0x000fe4000782c0ff */
[C---:B--2---:R-:W-:Y:S02]  /*6330*/  PRMT R30, R40.reuse, 0x7770, RZ ;  /* 0x00007770281e7816 */ /* 0x044fe400000000ff */
[----:B------:R-:W-:Y:S02]  /*6340*/  PRMT R31, R40, 0x7771, RZ ;  /* 0x00007771281f7816 */ /* 0x000fe400000000ff */
[----:B------:R-:W-:Y:S02]  /*6350*/  ISETP.NE.AND P4, PT, R30, RZ, P4 ;  /* 0x000000ff1e00720c */ /* 0x000fe40002785270 */
[----:B------:R-:W-:-:S02]  /*6360*/  ISETP.NE.AND P3, PT, R31, RZ, P3 ;  /* 0x000000ff1f00720c */ /* 0x000fc40001f65270 */
[----:B------:R-:W-:Y:S02]  /*6370*/  SEL R8, RZ, 0x1, !P4 ;  /* 0x00000001ff087807 */ /* 0x000fe40006000000 */
[----:B------:R-:W-:Y:S02]  /*6380*/  ISETP.NE.AND P4, PT, R38, RZ, PT ;  /* 0x000000ff2600720c */ /* 0x000fe40003f85270 */
[----:B------:R-:W-:Y:S02]  /*6390*/  PRMT R37, R40, 0x7772, RZ ;  /* 0x0000777228257816 */ /* 0x000fe400000000ff */
[----:B------:R-:W-:Y:S02]  /*63a0*/  SEL R7, RZ, 0x1, !P3 ;  /* 0x00000001ff077807 */ /* 0x000fe40005800000 */
[----:B------:R-:W-:Y:S01]  /*63b0*/  ISETP.NE.AND P3, PT, R4, RZ, PT ;  /* 0x000000ff0400720c */ /* 0x000fe20003f65270 */
[----:B------:R-:W-:Y:S01]  /*63c0*/  IMAD.IADD R4, R39, 0x1, R3 ;  /* 0x0000000127047824 */ /* 0x000fe200078e0203 */
[----:B------:R-:W-:-:S02]  /*63d0*/  ISETP.NE.AND P2, PT, R37, RZ, P2 ;  /* 0x000000ff2500720c */ /* 0x000fc40001745270 */
[----:B------:R-:W-:Y:S01]  /*63e0*/  PRMT R38, R40, 0x7773, RZ ;  /* 0x0000777328267816 */ /* 0x000fe200000000ff */
[----:B------:R-:W-:Y:S01]  /*63f0*/  IMAD R39, R3, 0x3, R4 ;  /* 0x0000000303277824 */ /* 0x000fe200078e0204 */
[----:B------:R-:W-:Y:S02]  /*6400*/  SEL R6, RZ, 0x1, !P2 ;  /* 0x00000001ff067807 */ /* 0x000fe40005000000 */
[----:B------:R-:W-:Y:S02]  /*6410*/  @P4 LOP3.LUT R26, R26, 0x100, RZ, 0xfc, !PT ;  /* 0x000001001a1a4812 */ /* 0x000fe400078efcff */
[----:B------:R-:W-:Y:S02]  /*6420*/  ISETP.NE.AND P2, PT, R36, RZ, PT ;  /* 0x000000ff2400720c */ /* 0x000fe40003f45270 */
[----:B------:R-:W-:Y:S02]  /*6430*/  LOP3.LUT R26, R26, 0xffffff7f, RZ, 0xc0, !PT ;  /* 0xffffff7f1a1a7812 */ /* 0x000fe400078ec0ff */
[----:B------:R-:W-:-:S02]  /*6440*/  ISETP.NE.AND P1, PT, R38, RZ, P1 ;  /* 0x000000ff2600720c */ /* 0x000fc40000f25270 */
[----:B------:R-:W-:Y:S02]  /*6450*/  @P3 LOP3.LUT R26, R26, 0x80, RZ, 0xfc, !PT ;  /* 0x000000801a1a3812 */ /* 0x000fe400078efcff */
[----:B------:R-:W-:Y:S02]  /*6460*/  SEL R5, RZ, 0x1, !P1 ;  /* 0x00000001ff057807 */ /* 0x000fe40004800000 */
[----:B------:R-:W-:Y:S01]  /*6470*/  ISETP.NE.AND P1, PT, R0, RZ, PT ;  /* 0x000000ff0000720c */ /* 0x000fe20003f25270 */
[----:B------:R-:W-:Y:S01]  /*6480*/  IMAD.U32 R0, RZ, RZ, UR4 ;  /* 0x00000004ff007e24 */ /* 0x000fe2000f8e00ff */
[----:B------:R-:W-:Y:S02]  /*6490*/  LOP3.LUT R26, R26, 0xffffffbf, RZ, 0xc0, !PT ;  /* 0xffffffbf1a1a7812 */ /* 0x000fe400078ec0ff */
[----:B------:R-:W-:Y:S02]  /*64a0*/  ISETP.NE.AND P3, PT, R34, RZ, PT ;  /* 0x000000ff2200720c */ /* 0x000fe40003f65270 */
[----:B------:R-:W-:-:S02]  /*64b0*/  @P2 LOP3.LUT R26, R26, 0x40, RZ, 0xfc, !PT ;  /* 0x000000401a1a2812 */ /* 0x000fc400078efcff */
[----:B------:R-:W-:Y:S02]  /*64c0*/  ISETP.NE.AND P2, PT, R35, RZ, PT ;  /* 0x000000ff2300720c */ /* 0x000fe40003f45270 */
[----:B------:R-:W-:Y:S02]  /*64d0*/  LOP3.LUT R26, R26, 0xffffffdf, RZ, 0xc0, !PT ;  /* 0xffffffdf1a1a7812 */ /* 0x000fe400078ec0ff */
[----:B------:R-:W-:Y:S02]  /*64e0*/  ISETP.GE.U32.AND P6, PT, R39, R0, PT ;  /* 0x000000002700720c */ /* 0x000fe40003fc6070 */
[----:B------:R-:W-:Y:S02]  /*64f0*/  @P1 LOP3.LUT R26, R26, 0x20, RZ, 0xfc, !PT ;  /* 0x000000201a1a1812 */ /* 0x000fe400078efcff */
[----:B------:R-:W-:Y:S02]  /*6500*/  ISETP.NE.AND P1, PT, R29, RZ, PT ;  /* 0x000000ff1d00720c */ /* 0x000fe40003f25270 */
[----:B------:R-:W-:-:S02]  /*6510*/  LOP3.LUT R26, R26, 0xffffffef, RZ, 0xc0, !PT ;  /* 0xffffffef1a1a7812 */ /* 0x000fc400078ec0ff */
[----:B------:R-:W-:Y:S02]  /*6520*/  ISETP.NE.AND P4, PT, R37, RZ, PT ;  /* 0x000000ff2500720c */ /* 0x000fe40003f85270 */
[----:B------:R-:W-:Y:S02]  /*6530*/  @P3 LOP3.LUT R26, R26, 0x10, RZ, 0xfc, !PT ;  /* 0x000000101a1a3812 */ /* 0x000fe400078efcff */
[----:B------:R-:W-:Y:S02]  /*6540*/  ISETP.NE.AND P3, PT, R27, RZ, PT ;  /* 0x000000ff1b00720c */ /* 0x000fe40003f65270 */
[----:B------:R-:W-:Y:S02]  /*6550*/  LOP3.LUT R26, R26, 0xfffffff7, RZ, 0xc0, !PT ;  /* 0xfffffff71a1a7812 */ /* 0x000fe400078ec0ff */
[----:B------:R-:W-:Y:S02]  /*6560*/  ISETP.NE.AND P5, PT, R38, RZ, PT ;  /* 0x000000ff2600720c */ /* 0x000fe40003fa5270 */
[----:B------:R-:W-:-:S02]  /*6570*/  @P2 LOP3.LUT R26, R26, 0x8, RZ, 0xfc, !PT ;  /* 0x000000081a1a2812 */ /* 0x000fc400078efcff */
        /* <DEDUP_REMOVED lines=12> */
.L_x_3989:
[----:B------:R-:W-:Y:S02]  /*6640*/  P2R R31, PR, RZ, 0x4 ;  /* 0x00000004ff1f7803 */ /* 0x000fe40000000000 */
[C---:B------:R-:W-:Y:S02]  /*6650*/  LOP3.LUT P2, RZ, R26.reuse, 0x10, RZ, 0xc0, !PT ;  /* 0x000000101aff7812 */ /* 0x040fe4000784c0ff */
[----:B------:R-:W-:Y:S02]  /*6660*/  P2R R32, PR, RZ, 0x8 ;  /* 0x00000008ff207803 */ /* 0x000fe40000000000 */
[----:B------:R-:W-:Y:S02]  /*6670*/  P2R R30, PR, RZ, 0x4 ;  /* 0x00000004ff1e7803 */ /* 0x000fe40000000000 */
[----:B------:R-:W-:Y:S02]  /*6680*/  LOP3.LUT P2, RZ, R26, 0x8, RZ, 0xc0, !PT ;  /* 0x000000081aff7812 */ /* 0x000fe4000784c0ff */
[----:B------:R-:W-:-:S02]  /*6690*/  P2R R33, PR, RZ, 0x10 ;  /* 0x00000010ff217803 */ /* 0x000fc40000000000 */
[----:B------:R-:W-:Y:S02]  /*66a0*/  P2R R29, PR, RZ, 0x4 ;  /* 0x00000004ff1d7803 */ /* 0x000fe40000000000 */
[C---:B------:R-:W-:Y:S02]  /*66b0*/  LOP3.LUT P2, RZ, R26.reuse, 0x4, RZ, 0xc0, !PT ;  /* 0x000000041aff7812 */ /* 0x040fe4000784c0ff */
[----:B------:R-:W-:Y:S02]  /*66c0*/  P2R R34, PR, RZ, 0x20 ;  /* 0x00000020ff227803 */ /* 0x000fe40000000000 */
[----:B0-----:R-:W-:Y:S02]  /*66d0*/  P2R R28, PR, RZ, 0x4 ;  /* 0x00000004ff1c7803 */ /* 0x001fe40000000000 */
[C---:B------:R-:W-:Y:S02]  /*66e0*/  LOP3.LUT P2, RZ, R26.reuse, 0x2, RZ, 0xc0, !PT ;  /* 0x000000021aff7812 */ /* 0x040fe4000784c0ff */
[----:B------:R-:W-:-:S02]  /*66f0*/  LOP3.LUT P3, RZ, R26, 0x20, RZ, 0xc0, !PT ;  /* 0x000000201aff7812 */ /* 0x000fc4000786c0ff */
[----:B------:R-:W-:Y:S02]  /*6700*/  P2R R27, PR, RZ, 0x4 ;  /* 0x00000004ff1b7803 */ /* 0x000fe40000000000 */
[C---:B------:R-:W-:Y:S02]  /*6710*/  LOP3.LUT P2, RZ, R26.reuse, 0x1, RZ, 0xc0, !PT ;  /* 0x000000011aff7812 */ /* 0x040fe4000784c0ff */
[C---:B------:R-:W-:Y:S02]  /*6720*/  LOP3.LUT P4, RZ, R26.reuse, 0x40, RZ, 0xc0, !PT ;  /* 0x000000401aff7812 */ /* 0x040fe4000788c0ff */
[----:B------:R-:W-:Y:S02]  /*6730*/  SEL R45, RZ, 0x1, !P2 ;  /* 0x00000001ff2d7807 */ /* 0x000fe40005000000 */
[----:B------:R-:W-:Y:S02]  /*6740*/  ISETP.NE.AND P2, PT, R27, RZ, PT ;  /* 0x000000ff1b00720c */ /* 0x000fe40003f45270 */
[----:B------:R-:W-:-:S02]  /*6750*/  LOP3.LUT P5, RZ, R26, 0x80, RZ, 0xc0, !PT ;  /* 0x000000801aff7812 */ /* 0x000fc400078ac0ff */
[----:B------:R-:W-:Y:S02]  /*6760*/  SEL R44, RZ, 0x1, !P2 ;  /* 0x00000001ff2c7807 */ /* 0x000fe40005000000 */
[----:B------:R-:W-:Y:S02]  /*6770*/  ISETP.NE.AND P2, PT, R28, RZ, PT ;  /* 0x000000ff1c00720c */ /* 0x000fe40003f45270 */
[----:B------:R-:W-:Y:S02]  /*6780*/  SEL R46, RZ, 0x1, !P1 ;  /* 0x00000001ff2e7807 */ /* 0x000fe40004800000 */
[----:B------:R-:W-:Y:S02]  /*6790*/  SEL R43, RZ, 0x1, !P2 ;  /* 0x00000001ff2b7807 */ /* 0x000fe40005000000 */
[----:B------:R-:W-:Y:S02]  /*67a0*/  ISETP.NE.AND P2, PT, R29, RZ, PT ;  /* 0x000000ff1d00720c */ /* 0x000fe40003f45270 */
[----:B------:R-:W-:-:S02]  /*67b0*/  SEL R40, RZ, 0x1, !P3 ;  /* 0x00000001ff287807 */ /* 0x000fc40005800000 */
[----:B------:R-:W-:Y:S02]  /*67c0*/  SEL R42, RZ, 0x1, !P2 ;  /* 0x00000001ff2a7807 */ /* 0x000fe40005000000 */
[----:B------:R-:W-:Y:S02]  /*67d0*/  ISETP.NE.AND P2, PT, R30, RZ, PT ;  /* 0x000000ff1e00720c */ /* 0x000fe40003f45270 */
[----:B------:R-:W-:Y:S02]  /*67e0*/  SEL R39, RZ, 0x1, !P4 ;  /* 0x00000001ff277807 */ /* 0x000fe40006000000 */
[----:B------:R-:W-:Y:S02]  /*67f0*/  SEL R41, RZ, 0x1, !P2 ;  /* 0x00000001ff297807 */ /* 0x000fe40005000000 */
[----:B------:R-:W-:Y:S02]  /*6800*/  SEL R38, RZ, 0x1, !P5 ;  /* 0x00000001ff267807 */ /* 0x000fe40006800000 */
[----:B------:R-:W-:-:S02]  /*6810*/  LOP3.LUT P0, RZ, R26, 0x200, RZ, 0xc0, !PT ;  /* 0x000002001aff7812 */ /* 0x000fc4000780c0ff */
[C---:B------:R-:W-:Y:S02]  /*6820*/  LOP3.LUT P6, RZ, R26.reuse, 0x400, RZ, 0xc0, !PT ;  /* 0x000004001aff7812 */ /* 0x040fe400078cc0ff */
[----:B------:R-:W-:Y:S02]  /*6830*/  LOP3.LUT P1, RZ, R26, 0x100, RZ, 0xc0, !PT ;  /* 0x000001001aff7812 */ /* 0x000fe4000782c0ff */
[----:B------:R-:W-:Y:S02]  /*6840*/  ISETP.NE.AND P2, PT, R31, RZ, PT ;  /* 0x000000ff1f00720c */ /* 0x000fe40003f45270 */
[----:B------:R-:W-:Y:S02]  /*6850*/  ISETP.NE.AND P3, PT, R32, RZ, PT ;  /* 0x000000ff2000720c */ /* 0x000fe40003f65270 */
[----:B------:R-:W-:Y:S02]  /*6860*/  ISETP.NE.AND P4, PT, R33, RZ, PT ;  /* 0x000000ff2100720c */ /* 0x000fe40003f85270 */
[----:B------:R-:W-:-:S02]  /*6870*/  ISETP.NE.AND P5, PT, R34, RZ, PT ;  /* 0x000000ff2200720c */ /* 0x000fc40003fa5270 */
[----:B------:R-:W-:Y:S02]  /*6880*/  SEL R37, RZ, 0x1, !P1 ;  /* 0x00000001ff257807 */ /* 0x000fe40004800000 */
[----:B------:R-:W-:Y:S02]  /*6890*/  SEL R36, RZ, 0x1, !P0 ;  /* 0x00000001ff247807 */ /* 0x000fe40004000000 */
[----:B------:R-:W-:Y:S02]  /*68a0*/  SEL R35, RZ, 0x1, !P6 ;  /* 0x00000001ff237807 */ /* 0x000fe40007000000 */
[----:B------:R-:W-:Y:S02]  /*68b0*/  SEL R32, RZ, 0x1, !P2 ;  /* 0x00000001ff207807 */ /* 0x000fe40005000000 */
[----:B------:R-:W-:Y:S02]  /*68c0*/  SEL R33, RZ, 0x1, !P3 ;  /* 0x00000001ff217807 */ /* 0x000fe40005800000 */
[----:B------:R-:W-:-:S02]  /*68d0*/  SEL R31, RZ, 0x1, !P4 ;  /* 0x00000001ff1f7807 */ /* 0x000fc40006000000 */
[----:B------:R-:W-:-:S07]  /*68e0*/  SEL R30, RZ, 0x1, !P5 ;  /* 0x00000001ff1e7807 */ /* 0x000fce0006800000 */
.L_x_3988:
[----:B------:R-:W-:Y:S05]  /*68f0*/  BSYNC B0 ;  /* 0x0000000000007941 */ /* 0x000fea0003800000 */
.L_x_3987:
[----:B------:R-:W-:Y:S01]  /*6900*/  ISETP.GE.U32.AND P0, PT, R4, R0, PT ;  /* 0x000000000400720c */ /* 0x000fe20003f06070 */
[----:B------:R-:W-:-:S12]  /*6910*/  BSSY B0, `(.L_x_3995) ;  /* 0x0000496000007945 */ /* 0x000fd80003800000 */
[----:B------:R-:W-:Y:S05]  /*6920*/  @P0 BRA `(.L_x_3996) ;  /* 0x0000004800500947 */ /* 0x000fea0003800000 */
        /* <DEDUP_REMOVED lines=277> */
.L_x_3997:
        /* <DEDUP_REMOVED lines=293> */
.L_x_3998:
        /* <DEDUP_REMOVED lines=293> */
.L_x_3999:
        /* <DEDUP_REMOVED lines=293> */
.L_x_4000:
        /* <DEDUP_REMOVED lines=16> */
.L_x_3996:
[----:B------:R-:W-:Y:S05]  /*b270*/  BSYNC B0 ;  /* 0x0000000000007941 */ /* 0x000fea0003800000 */
.L_x_3995:
        /* <DEDUP_REMOVED lines=10> */
[----:B------:R-:W-:Y:S02]  /*b320*/  ISETP.GE.U32.AND P2, PT, R4, R0, PT ;  /* 0x000000000400720c */ /* 0x000fe40003f46070 */
[----:B------:R-:W-:Y:S02]  /*b330*/  LOP3.LUT P6, RZ, R24, 0xff, RZ, 0xc0, !PT ;  /* 0x000000ff18ff7812 */ /* 0x000fe400078cc0ff */
[----:B------:R-:W-:Y:S02]  /*b340*/  LOP3.LUT P4, RZ, R44, 0xff, RZ, 0xc0, !PT ;  /* 0x000000ff2cff7812 */ /* 0x000fe4000788c0ff */
        /* <DEDUP_REMOVED lines=9> */
[----:B------:R-:W-:Y:S02]  /*b3e0*/  LOP3.LUT P2, RZ, R42, 0xff, RZ, 0xc0, !PT ;  /* 0x000000ff2aff7812 */ /* 0x000fe4000784c0ff */
[----:B------:R-:W-:Y:S02]  /*b3f0*/  LOP3.LUT P1, RZ, R39, 0xff, RZ, 0xc0, !PT ;  /* 0x000000ff27ff7812 */ /* 0x000fe4000782c0ff */
[----:B------:R-:W-:Y:S02]  /*b400*/  PLOP3.LUT P0, PT, P0, P2, PT, 0x80, 0x0 ;  /* 0x000000000000781c */ /* 0x000fe40000705070 */
[----:B------:R-:W-:Y:S02]  /*b410*/  LOP3.LUT P2, RZ, R13, 0xff, RZ, 0xc0, !PT ;  /* 0x000000ff0dff7812 */ /* 0x000fe4000784c0ff */
[----:B------:R-:W-:-:S02]  /*b420*/  IADD3 R4, R4, R3, RZ ;  /* 0x0000000304047210 */ /* 0x000fc40007ffe0ff */
[----:B------:R-:W-:Y:S02]  /*b430*/  PLOP3.LUT P1, PT, P2, P1, PT, 0x80, 0x0 ;  /* 0x000000000000781c */ /* 0x000fe40001723070 */
[----:B------:R-:W-:Y:S02]  /*b440*/  ISETP.GE.U32.AND P2, PT, R4, R0, PT ;  /* 0x000000000400720c */ /* 0x000fe40003f46070 */
[----:B------:R-:W-:Y:S02]  /*b450*/  LOP3.LUT P5, RZ, R41, 0xff, RZ, 0xc0, !PT ;  /* 0x000000ff29ff7812 */ /* 0x000fe400078ac0ff */
[----:B------:R-:W-:Y:S02]  /*b460*/  LOP3.LUT P6, RZ, R15, 0xff, RZ, 0xc0, !PT ;  /* 0x000000ff0fff7812 */ /* 0x000fe400078cc0ff */
[----:B------:R-:W-:Y:S02]  /*b470*/  LOP3.LUT P4, RZ, R40, 0xff, RZ, 0xc0, !PT ;  /* 0x000000ff28ff7812 */ /* 0x000fe4000788c0ff */
        /* <DEDUP_REMOVED lines=15> */
[----:B------:R-:W-:Y:S02]  /*b570*/  LOP3.LUT P0, RZ, R36, 0xff, RZ, 0xc0, !PT ;  /* 0x000000ff24ff7812 */ /* 0x000fe4000780c0ff */
[----:B------:R-:W-:Y:S02]  /*b580*/  PLOP3.LUT P1, PT, P1, P3, PT, 0x80, 0x0 ;  /* 0x000000000000781c */ /* 0x000fe40000f27070 */
        /* <DEDUP_REMOVED lines=15> */
[----:B------:R-:W-:-:S02]  /*b680*/  LOP3.LUT P4, RZ, R31, 0xff, RZ, 0xc0, !PT ;  /* 0x000000ff1fff7812 */ /* 0x000fc4000788c0ff */
[----:B------:R-:W-:Y:S02]  /*b690*/  LOP3.LUT P3, RZ, R6, 0xff, RZ, 0xc0, !PT ;  /* 0x000000ff06ff7812 */ /* 0x000fe4000786c0ff */
[----:B------:R-:W-:Y:S02]  /*b6a0*/  LOP3.LUT P1, RZ, R30, 0xff, RZ, 0xc0, !PT ;  /* 0x000000ff1eff7812 */ /* 0x000fe4000782c0ff */
        /* <DEDUP_REMOVED lines=8> */
.L_x_4002:
[----:B------:R-:W-:Y:S05]  /*b730*/  BSYNC B0 ;  /* 0x0000000000007941 */ /* 0x000fea0003800000 */
.L_x_4001:
[----:B------:R-:W-:Y:S02]  /*b740*/  LOP3.LUT P2, RZ, R18, 0xff, RZ, 0xc0, !PT ;  /* 0x000000ff12ff7812 */ /* 0x000fe4000784c0ff */
[----:B------:R-:W-:Y:S02]  /*b750*/  LOP3.LUT P0, RZ, R25, 0xff, RZ, 0xc0, !PT ;  /* 0x000000ff19ff7812 */ /* 0x000fe4000780c0ff */
[----:B------:R-:W-:Y:S02]  /*b760*/  LOP3.LUT P6, RZ, R12, 0xff, RZ, 0xc0, !PT ;  /* 0x000000ff0cff7812 */ /* 0x000fe400078cc0ff */
[----:B------:R-:W-:Y:S02]  /*b770*/  LOP3.LUT P3, RZ, R15, 0xff, RZ, 0xc0, !PT ;  /* 0x000000ff0fff7812 */ /* 0x000fe4000786c0ff */
[----:B------:R-:W-:Y:S02]  /*b780*/  PLOP3.LUT P2, PT, P6, P0, P2, 0x80, 0x0 ;  /* 0x000000000000781c */ /* 0x000fe40003741020 */
[----:B------:R-:W-:-:S02]  /*b790*/  LOP3.LUT P4, RZ, R24, 0xff, RZ, 0xc0, !PT ;  /* 0x000000ff18ff7812 */ /* 0x000fc4000788c0ff */
[----:B------:R-:W-:Y:S02]  /*b7a0*/  LOP3.LUT P1, RZ, R14, 0xff, RZ, 0xc0, !PT ;  /* 0x000000ff0eff7812 */ /* 0x000fe4000782c0ff */
[----:B------:R-:W-:Y:S02]  /*b7b0*/  LOP3.LUT P5, RZ, R11, 0xff, RZ, 0xc0, !PT ;  /* 0x000000ff0bff7812 */ /* 0x000fe400078ac0ff */
[----:B------:R-:W-:Y:S02]  /*b7c0*/  LOP3.LUT P0, RZ, R21, 0xff, RZ, 0xc0, !PT ;  /* 0x000000ff15ff7812 */ /* 0x000fe4000780c0ff */
[----:B------:R-:W-:Y:S02]  /*b7d0*/  LOP3.LUT P6, RZ, R10, 0xff, RZ, 0xc0, !PT ;  /* 0x000000ff0aff7812 */ /* 0x000fe400078cc0ff */
[----:B------:R-:W-:Y:S02]  /*b7e0*/  PLOP3.LUT P3, PT, P5, P4, P3, 0x80, 0x0 ;  /* 0x000000000000781c */ /* 0x000fe40002f69030 */
[----:B------:R-:W-:-:S02]  /*b7f0*/  PLOP3.LUT P1, PT, P6, P0, P1, 0x80, 0x0 ;  /* 0x000000000000781c */ /* 0x000fc40003721010 */
[----:B------:R-:W-:Y:S02]  /*b800*/  LOP3.LUT P4, RZ, R13, 0xff, RZ, 0xc0, !PT ;  /* 0x000000ff0dff7812 */ /* 0x000fe4000788c0ff */
[----:B------:R-:W-:Y:S02]  /*b810*/  LOP3.LUT P5, RZ, R20, 0xff, RZ, 0xc0, !PT ;  /* 0x000000ff14ff7812 */ /* 0x000fe400078ac0ff */
[----:B------:R-:W-:Y:S02]  /*b820*/  LOP3.LUT P6, RZ, R9, 0xff, RZ, 0xc0, !PT ;  /* 0x000000ff09ff7812 */ /* 0x000fe400078cc0ff */
[----:B------:R-:W-:Y:S02]  /*b830*/  LOP3.LUT P0, RZ, R6, 0xff, RZ, 0xc0, !PT ;  /* 0x000000ff06ff7812 */ /* 0x000fe4000780c0ff */
[----:B------:R-:W-:Y:S02]  /*b840*/  PLOP3.LUT P5, PT, P6, P5, P4, 0x80, 0x0 ;  /* 0x000000000000781c */ /* 0x000fe400037ab040 */
[----:B------:R-:W-:-:S02]  /*b850*/  PLOP3.LUT P1, PT, P1, P0, PT, 0x80, 0x0 ;  /* 0x000000000000781c */ /* 0x000fc40000f21070 */
        /* <DEDUP_REMOVED lines=9> */
[----:B------:R-:W-:Y:S01]  /*b8f0*/  SEL R26, RZ, 0x1, !P0 ;  /* 0x00000001ff1a7807 */ /* 0x000fe20004000000 */
[----:B------:R-:W-:Y:S06]  /*b900*/  BRA `(.L_x_3969) ;  /* 0x0000003000547947 */ /* 0x000fec0003800000 */
.L_x_3986:
        /* <DEDUP_REMOVED lines=34> */
.L_x_4006:
[----:B------:R-:W-:Y:S02]  /*bb30*/  IMAD R6, R25, R4, RZ ;  /* 0x0000000419067224 */ /* 0x000fe400078e02ff */
[----:B------:R-:W-:-:S03]  /*bb40*/  IMAD.IADD R4, R3, 0x1, R4 ;  /* 0x0000000103047824 */ /* 0x000fc600078e0204 */
[----:B------:R-:W-:Y:S01]  /*bb50*/  LOP3.LUT R7, R6, 0xfffffffc, RZ, 0xc0, !PT ;  /* 0xfffffffc06077812 */ /* 0x000fe200078ec0ff */
[CC--:B------:R-:W-:Y:S02]  /*bb60*/  IMAD R30, R4.reuse, R25.reuse, RZ ;  /* 0x00000019041e7224 */ /* 0x0c0fe400078e02ff */
[----:B------:R-:W-:Y:S01]  /*bb70*/  IMAD.IADD R4, R4, 0x1, R3 ;  /* 0x0000000104047824 */ /* 0x000fe200078e0203 */
[-C--:B------:R-:W-:Y:S02]  /*bb80*/  IADD3 R6, P0, R7, R16.reuse, RZ ;  /* 0x0000001007067210 */ /* 0x080fe40007f1e0ff */
[----:B------:R-:W-:Y:S01]  /*bb90*/  LOP3.LUT R31, R30, 0xfffffffc, RZ, 0xc0, !PT ;  /* 0xfffffffc1e1f7812 */ /* 0x000fe200078ec0ff */
[----:B------:R-:W-:Y:S02]  /*bba0*/  IMAD R32, R4, R25, RZ ;  /* 0x0000001904207224 */ /* 0x000fe400078e02ff */
[----:B------:R-:W-:Y:S01]  /*bbb0*/  IMAD.X R7, RZ, RZ, R19, P0 ;  /* 0x000000ffff077224 */ /* 0x000fe200000e0613 */
[----:B------:R-:W-:-:S02]  /*bbc0*/  IADD3 R30, P0, R31, R16, RZ ;  /* 0x000000101f1e7210 */ /* 0x000fc40007f1e0ff */
[----:B------:R-:W-:Y:S02]  /*bbd0*/  LOP3.LUT R35, R32, 0xfffffffc, RZ, 0xc0, !PT ;  /* 0xfffffffc20237812 */ /* 0x000fe400078ec0ff */
[----:B------:R0:W2:Y:S01]  /*bbe0*/  LDG.E R37, desc[UR58][R6.64] ;  /* 0x0000003a06257981 */ /* 0x0000a2000c1e1900 */
[----:B------:R-:W-:Y:S01]  /*bbf0*/  IMAD.X R31, RZ, RZ, R19, P0 ;  /* 0x000000ffff1f7224 */ /* 0x000fe200000e0613 */
[----:B------:R-:W-:Y:S01]  /*bc00*/  IADD3 R34, P0, R35, R16, RZ ;  /* 0x0000001023227210 */ /* 0x000fe20007f1e0ff */
[----:B------:R-:W-:-:S03]  /*bc10*/  IMAD.IADD R4, R4, 0x1, R3 ;  /* 0x0000000104047824 */ /* 0x000fc600078e0203 */
[----:B------:R-:W3:Y:S01]  /*bc20*/  LDG.E R40, desc[UR58][R30.64] ;  /* 0x0000003a1e287981 */ /* 0x000ee2000c1e1900 */
[----:B------:R-:W-:Y:S02]  /*bc30*/  IMAD.X R35, RZ, RZ, R19, P0 ;  /* 0x000000ffff237224 */ /* 0x000fe400000e0613 */
[----:B0-----:R-:W-:-:S03]  /*bc40*/  IMAD R6, R4, R25, RZ ;  /* 0x0000001904067224 */ /* 0x001fc600078e02ff */
[----:B------:R-:W4:Y:S02]  /*bc50*/  LDG.E R32, desc[UR58][R34.64] ;  /* 0x0000003a22207981 */ /* 0x000f24000c1e1900 */
[----:B------:R-:W-:-:S04]  /*bc60*/  LOP3.LUT R7, R6, 0xfffffffc, RZ, 0xc0, !PT ;  /* 0xfffffffc06077812 */ /* 0x000fc800078ec0ff */
[----:B------:R-:W-:-:S05]  /*bc70*/  IADD3 R6, P0, R7, R16, RZ ;  /* 0x0000001007067210 */ /* 0x000fca0007f1e0ff */
[----:B------:R-:W-:-:S05]  /*bc80*/  IMAD.X R7, RZ, RZ, R19, P0 ;  /* 0x000000ffff077224 */ /* 0x000fca00000e0613 */
[----:B------:R0:W5:Y:S01]  /*bc90*/  LDG.E R33, desc[UR58][R6.64] ;  /* 0x0000003a06217981 */ /* 0x000162000c1e1900 */
        /* <DEDUP_REMOVED lines=9> */
[C---:B--2---:R-:W-:Y:S02]  /*bd30*/  PRMT R36, R37.reuse, 0x7772, RZ ;  /* 0x0000777225247816 */ /* 0x044fe400000000ff */
[----:B0-----:R-:W-:Y:S02]  /*bd40*/  PRMT R6, R37, 0x7773, RZ ;  /* 0x0000777325067816 */ /* 0x001fe400000000ff */
[----:B------:R-:W-:Y:S02]  /*bd50*/  ISETP.NE.AND P6, PT, R36, RZ, P6 ;  /* 0x000000ff2400720c */ /* 0x000fe400037c5270 */
[----:B------:R-:W-:-:S02]  /*bd60*/  ISETP.NE.AND P5, PT, R6, RZ, P5 ;  /* 0x000000ff0600720c */ /* 0x000fc40002fa5270 */
[----:B------:R-:W-:Y:S02]  /*bd70*/  SEL R13, RZ, 0x1, !P6 ;  /* 0x00000001ff0d7807 */ /* 0x000fe40007000000 */
[C---:B------:R-:W-:Y:S02]  /*bd80*/  PRMT R30, R37.reuse, 0x7770, RZ ;  /* 0x00007770251e7816 */ /* 0x040fe400000000ff */
[----:B------:R-:W-:Y:S02]  /*bd90*/  PRMT R31, R37, 0x7771, RZ ;  /* 0x00007771251f7816 */ /* 0x000fe400000000ff */
[----:B------:R-:W-:Y:S02]  /*bda0*/  LOP3.LUT P6, RZ, R18, 0xff, RZ, 0xc0, !PT ;  /* 0x000000ff12ff7812 */ /* 0x000fe400078cc0ff */
[----:B----4-:R-:W-:Y:S02]  /*bdb0*/  PRMT R34, R32, 0x7771, RZ ;  /* 0x0000777120227816 */ /* 0x010fe400000000ff */
[----:B---3--:R-:W-:-:S02]  /*bdc0*/  PRMT R37, R40, 0x7770, RZ ;  /* 0x0000777028257816 */ /* 0x008fc400000000ff */
[C---:B------:R-:W-:Y:S02]  /*bdd0*/  PRMT R39, R40.reuse, 0x7771, RZ ;  /* 0x0000777128277816 */ /* 0x040fe400000000ff */
[----:B------:R-:W-:Y:S02]  /*bde0*/  SEL R12, RZ, 0x1, !P5 ;  /* 0x00000001ff0c7807 */ /* 0x000fe40006800000 */
[C---:B------:R-:W-:Y:S02]  /*bdf0*/  PRMT R38, R40.reuse, 0x7772, RZ ;  /* 0x0000777228267816 */ /* 0x040fe400000000ff */
[----:B------:R-:W-:Y:S02]  /*be00*/  PRMT R7, R40, 0x7773, RZ ;  /* 0x0000777328077816 */ /* 0x000fe400000000ff */
[----:B------:R-:W-:Y:S01]  /*be10*/  LOP3.LUT P5, RZ, R15, 0xff, RZ, 0xc0, !PT ;  /* 0x000000ff0fff7812 */ /* 0x000fe200078ac0ff */
[----:B------:R-:W-:Y:S01]  /*be20*/  IMAD R15, R3, 0x3, R4 ;  /* 0x00000003030f7824 */ /* 0x000fe200078e0204 */
[----:B------:R-:W-:-:S02]  /*be30*/  PRMT R40, R32, 0x7772, RZ ;  /* 0x0000777220287816 */ /* 0x000fc400000000ff */
[----:B------:R-:W-:Y:S02]  /*be40*/  ISETP.NE.AND P6, PT, R34, RZ, P6 ;  /* 0x000000ff2200720c */ /* 0x000fe400037c5270 */
[----:B------:R-:W-:Y:S02]  /*be50*/  ISETP.NE.AND P4, PT, R37, RZ, P4 ;  /* 0x000000ff2500720c */ /* 0x000fe40002785270 */
[----:B------:R-:W-:Y:S02]  /*be60*/  ISETP.NE.AND P5, PT, R40, RZ, P5 ;  /* 0x000000ff2800720c */ /* 0x000fe40002fa5270 */
[----:B------:R-:W-:Y:S02]  /*be70*/  SEL R18, RZ, 0x1, !P6 ;  /* 0x00000001ff127807 */ /* 0x000fe40007000000 */
[----:B------:R-:W-:Y:S02]  /*be80*/  SEL R11, RZ, 0x1, !P4 ;  /* 0x00000001ff0b7807 */ /* 0x000fe40006000000 */
[----:B------:R-:W-:-:S02]  /*be90*/  PRMT R35, R32, 0x7770, RZ ;  /* 0x0000777020237816 */ /* 0x000fc400000000ff */
[----:B------:R-:W-:Y:S02]  /*bea0*/  ISETP.GE.U32.AND P6, PT, R15, R0, PT ;  /* 0x000000000f00720c */ /* 0x000fe40003fc6070 */
[----:B------:R-:W-:Y:S02]  /*beb0*/  LOP3.LUT P4, RZ, R24, 0xff, RZ, 0xc0, !PT ;  /* 0x000000ff18ff7812 */ /* 0x000fe4000788c0ff */
[----:B------:R-:W-:Y:S02]  /*bec0*/  PRMT R32, R32, 0x7773, RZ ;  /* 0x0000777320207816 */ /* 0x000fe400000000ff */
[----:B------:R-:W-:Y:S02]  /*bed0*/  SEL R15, RZ, 0x1, !P5 ;  /* 0x00000001ff0f7807 */ /* 0x000fe40006800000 */
[----:B------:R-:W-:Y:S02]  /*bee0*/  ISETP.NE.AND P5, PT, R30, RZ, PT ;  /* 0x000000ff1e00720c */ /* 0x000fe40003fa5270 */
[----:B------:R-:W-:-:S02]  /*bef0*/  ISETP.NE.AND P3, PT, R39, RZ, P3 ;  /* 0x000000ff2700720c */ /* 0x000fc40001f65270 */
[----:B------:R-:W-:Y:S02]  /*bf00*/  ISETP.NE.AND P4, PT, R32, RZ, P4 ;  /* 0x000000ff2000720c */ /* 0x000fe40002785270 */
[----:B------:R-:W-:Y:S02]  /*bf10*/  SEL R10, RZ, 0x1, !P3 ;  /* 0x00000001ff0a7807 */ /* 0x000fe40005800000 */
[----:B------:R-:W-:Y:S02]  /*bf20*/  LOP3.LUT P3, RZ, R27, 0xff, RZ, 0xc0, !PT ;  /* 0x000000ff1bff7812 */ /* 0x000fe4000786c0ff */
[----:B-----5:R-:W-:Y:S02]  /*bf30*/  PRMT R41, R33, 0x7770, RZ ;  /* 0x0000777021297816 */ /* 0x020fe400000000ff */
[----:B------:R-:W-:Y:S02]  /*bf40*/  SEL R24, RZ, 0x1, !P4 ;  /* 0x00000001ff187807 */ /* 0x000fe40006000000 */
[----:B------:R-:W-:-:S02]  /*bf50*/  ISETP.NE.AND P4, PT, R31, RZ, PT ;  /* 0x000000ff1f00720c */ /* 0x000fc40003f85270 */
[----:B------:R-:W-:Y:S02]  /*bf60*/  ISETP.NE.AND P1, PT, R30, RZ, P1 ;  /* 0x000000ff1e00720c */ /* 0x000fe40000f25270 */
[----:B------:R-:W-:Y:S02]  /*bf70*/  ISETP.NE.AND P2, PT, R38, RZ, P2 ;  /* 0x000000ff2600720c */ /* 0x000fe40001745270 */
[----:B------:R-:W-:Y:S02]  /*bf80*/  ISETP.NE.AND P3, PT, R41, RZ, P3 ;  /* 0x000000ff2900720c */ /* 0x000fe40001f65270 */
[----:B------:R-:W-:Y:S02]  /*bf90*/  SEL R9, RZ, 0x1, !P1 ;  /* 0x00000001ff097807 */ /* 0x000fe40004800000 */
[----:B------:R-:W-:Y:S02]  /*bfa0*/  @P5 LOP3.LUT R26, R26, 0x200, RZ, 0xfc, !PT ;  /* 0x000002001a1a5812 */ /* 0x000fe400078efcff */
[----:B------:R-:W-:-:S02]  /*bfb0*/  LOP3.LUT P1, RZ, R20, 0xff, RZ, 0xc0, !PT ;  /* 0x000000ff14ff7812 */ /* 0x000fc4000782c0ff */
[----:B------:R-:W-:Y:S02]  /*bfc0*/  SEL R14, RZ, 0x1, !P2 ;  /* 0x00000001ff0e7807 */ /* 0x000fe40005000000 */
[----:B------:R-:W-:Y:S02]  /*bfd0*/  LOP3.LUT P2, RZ, R28, 0xff, RZ, 0xc0, !PT ;  /* 0x000000ff1cff7812 */ /* 0x000fe4000784c0ff */
[----:B------:R-:W-:Y:S02]  /*bfe0*/  PRMT R42, R33, 0x7771, RZ ;  /* 0x00007771212a7816 */ /* 0x000fe400000000ff */
[----:B------:R-:W-:Y:S02]  /*bff0*/  SEL R27, RZ, 0x1, !P3 ;  /* 0x00000001ff1b7807 */ /* 0x000fe40005800000 */
[----:B------:R-:W-:Y:S02]  /*c000*/  ISETP.NE.AND P3, PT, R36, RZ, PT ;  /* 0x000000ff2400720c */ /* 0x000fe40003f65270 */
[----:B------:R-:W-:-:S02]  /*c010*/  ISETP.NE.AND P0, PT, R31, RZ, P0 ;  /* 0x000000ff1f00720c */ /* 0x000fc40000705270 */
[----:B------:R-:W-:Y:S02]  /*c020*/  LOP3.LUT R26, R26, 0xfffffeff, RZ, 0xc0, !PT ;  /* 0xfffffeff1a1a7812 */ /* 0x000fe400078ec0ff */
        /* <DEDUP_REMOVED lines=10> */
[----:B------:R-:W-:-:S02]  /*c0d0*/  LOP3.LUT R26, R26, 0xffffff7f, RZ, 0xc0, !PT ;  /* 0xffffff7f1a1a7812 */ /* 0x000fc400078ec0ff */
[----:B------:R-:W-:Y:S02]  /*c0e0*/  ISETP.NE.AND P0, PT, R35, RZ, P0 ;  /* 0x000000ff2300720c */ /* 0x000fe40000705270 */
[----:B------:R-:W-:Y:S02]  /*c0f0*/  ISETP.NE.AND P1, PT, R43, RZ, P1 ;  /* 0x000000ff2b00720c */ /* 0x000fe40000f25270 */
[----:B------:R-:W-:Y:S02]  /*c100*/  @P3 LOP3.LUT R26, R26, 0x80, RZ, 0xfc, !PT ;  /* 0x000000801a1a3812 */ /* 0x000fe400078efcff */
[----:B------:R-:W-:Y:S02]  /*c110*/  SEL R21, RZ, 0x1, !P0 ;  /* 0x00000001ff157807 */ /* 0x000fe40004000000 */
[----:B------:R-:W-:Y:S02]  /*c120*/  LOP3.LUT P0, RZ, R5, 0xff, RZ, 0xc0, !PT ;  /* 0x000000ff05ff7812 */ /* 0x000fe4000780c0ff */
[----:B------:R-:W-:-:S02]  /*c130*/  PRMT R33, R33, 0x7773, RZ ;  /* 0x0000777321217816 */ /* 0x000fc400000000ff */
[----:B------:R-:W-:Y:S02]  /*c140*/  SEL R29, RZ, 0x1, !P1 ;  /* 0x00000001ff1d7807 */ /* 0x000fe40004800000 */
[----:B------:R-:W-:Y:S02]  /*c150*/  ISETP.NE.AND P1, PT, R37, RZ, PT ;  /* 0x000000ff2500720c */ /* 0x000fe40003f25270 */
[----:B------:R-:W-:Y:S02]  /*c160*/  LOP3.LUT R26, R26, 0xffffffbf, RZ, 0xc0, !PT ;  /* 0xffffffbf1a1a7812 */ /* 0x000fe400078ec0ff */
[----:B------:R-:W-:Y:S02]  /*c170*/  ISETP.NE.AND P0, PT, R33, RZ, P0 ;  /* 0x000000ff2100720c */ /* 0x000fe40000705270 */
[----:B------:R-:W-:Y:S02]  /*c180*/  @P2 LOP3.LUT R26, R26, 0x40, RZ, 0xfc, !PT ;  /* 0x000000401a1a2812 */ /* 0x000fe400078efcff */
[----:B------:R-:W-:-:S02]  /*c190*/  SEL R5, RZ, 0x1, !P0 ;  /* 0x00000001ff057807 */ /* 0x000fc40004000000 */
[----:B------:R-:W-:Y:S02]  /*c1a0*/  ISETP.NE.AND P0, PT, R39, RZ, PT ;  /* 0x000000ff2700720c */ /* 0x000fe40003f05270 */
[----:B------:R-:W-:Y:S02]  /*c1b0*/  LOP3.LUT R26, R26, 0xffffffdf, RZ, 0xc0, !PT ;  /* 0xffffffdf1a1a7812 */ /* 0x000fe400078ec0ff */
[----:B------:R-:W-:Y:S02]  /*c1c0*/  ISETP.NE.AND P2, PT, R38, RZ, PT ;  /* 0x000000ff2600720c */ /* 0x000fe40003f45270 */
        /* <DEDUP_REMOVED lines=10> */
[----:B------:R-:W-:Y:S02]  /*c270*/  LOP3.LUT R26, R26, 0xfffffffb, RZ, 0xc0, !PT ;  /* 0xfffffffb1a1a7812 */ /* 0x000fe400078ec0ff */
[----:B------:R-:W-:Y:S02]  /*c280*/  ISETP.NE.AND P5, PT, R33, RZ, PT ;  /* 0x000000ff2100720c */ /* 0x000fe40003fa5270 */
        /* <DEDUP_REMOVED lines=10> */
.L_x_4005:
[----:B------:R-:W-:Y:S02]  /*c330*/  P2R R26, PR, RZ, 0x8 ;  /* 0x00000008ff1a7803 */ /* 0x000fe40000000000 */
[----:B------:R-:W-:Y:S02]  /*c340*/  ISETP.NE.AND P3, PT, R30, RZ, PT ;  /* 0x000000ff1e00720c */ /* 0x000fe40003f65270 */
[----:B------:R-:W-:Y:S02]  /*c350*/  ISETP.NE.AND P6, PT, R31, RZ, PT ;  /* 0x000000ff1f00720c */ /* 0x000fe40003fc5270 */
[----:B------:R-:W-:Y:S02]  /*c360*/  P2R R30, PR, RZ, 0x10 ;  /* 0x00000010ff1e7803 */ /* 0x000fe40000000000 */
[----:B------:R-:W-:Y:S02]  /*c370*/  P2R R43, PR, RZ, 0x20 ;  /* 0x00000020ff2b7803 */ /* 0x000fe40000000000 */
[----:B------:R-:W-:-:S02]  /*c380*/  SEL R32, RZ, 0x1, !P3 ;  /* 0x00000001ff207807 */ /* 0x000fc40005800000 */
[----:B------:R-:W-:Y:S02]  /*c390*/  ISETP.NE.AND P5, PT, R36, RZ, PT ;  /* 0x000000ff2400720c */ /* 0x000fe40003fa5270 */
[----:B------:R-:W-:Y:S02]  /*c3a0*/  ISETP.NE.AND P4, PT, R6, RZ, PT ;  /* 0x000000ff0600720c */ /* 0x000fe40003f85270 */
[----:B------:R-:W-:Y:S02]  /*c3b0*/  ISETP.NE.AND P3, PT, R37, RZ, PT ;  /* 0x000000ff2500720c */ /* 0x000fe40003f65270 */
        /* <DEDUP_REMOVED lines=17> */
[----:B------:R-:W-:Y:S02]  /*c4d0*/  SEL R44, RZ, 0x1, !P0 ;  /* 0x00000001ff2c7807 */ /* 0x000fe40004000000 */
[----:B------:R-:W-:Y:S02]  /*c4e0*/  SEL R30, RZ, 0x1, !P3 ;  /* 0x00000001ff1e7807 */ /* 0x000fe40005800000 */
[----:B------:R-:W-:Y:S02]  /*c4f0*/  SEL R7, RZ, 0x1, !P4 ;  /* 0x00000001ff077807 */ /* 0x000fe40006000000 */
[----:B------:R-:W-:-:S02]  /*c500*/  SEL R6, RZ, 0x1, !P5 ;  /* 0x00000001ff067807 */ /* 0x000fc40006800000 */
        /* <DEDUP_REMOVED lines=8> */
[----:B------:R-:W-:Y:S02]  /*c590*/  SEL R45, RZ, 0x1, !P1 ;  /* 0x00000001ff2d7807 */ /* 0x000fe40004800000 */
[----:B------:R-:W-:Y:S02]  /*c5a0*/  SEL R26, RZ, 0x1, !P2 ;  /* 0x00000001ff1a7807 */ /* 0x000fe40005000000 */
[----:B------:R-:W-:Y:S02]  /*c5b0*/  PRMT R40, R30, 0x7610, R40 ;  /* 0x000076101e287816 */ /* 0x000fe40000000028 */
[----:B------:R-:W-:-:S02]  /*c5c0*/  PRMT R42, R7, 0x7610, R42 ;  /* 0x00007610072a7816 */ /* 0x000fc4000000002a */
[----:B------:R-:W-:-:S07]  /*c5d0*/  PRMT R44, R6, 0x7610, R44 ;  /* 0x00007610062c7816 */ /* 0x000fce000000002c */
.L_x_4004:
[----:B------:R-:W-:Y:S05]  /*c5e0*/  BSYNC B0 ;  /* 0x0000000000007941 */ /* 0x000fea0003800000 */
.L_x_4003:
[----:B------:R-:W-:Y:S01]  /*c5f0*/  ISETP.GE.U32.AND P0, PT, R4, R0, PT ;  /* 0x000000000400720c */ /* 0x000fe20003f06070 */
[----:B------:R-:W-:-:S12]  /*c600*/  BSSY B0, `(.L_x_4007) ;  /* 0x0000052000007945 */ /* 0x000fd80003800000 */
[----:B------:R-:W-:Y:S05]  /*c610*/  @P0 BRA `(.L_x_4008) ;  /* 0x0000000400400947 */ /* 0x000fea0003800000 */
[----:B------:R-:W-:-:S05]  /*c620*/  IMAD R6, R4, R25, RZ ;  /* 0x0000001904067224 */ /* 0x000fca00078e02ff */
[----:B------:R-:W-:-:S04]  /*c630*/  LOP3.LUT R7, R6, 0xfffffffc, RZ, 0xc0, !PT ;  /* 0xfffffffc06077812 */ /* 0x000fc800078ec0ff */
[----:B------:R-:W-:-:S05]  /*c640*/  IADD3 R6, P1, R7, R16, RZ ;  /* 0x0000001007067210 */ /* 0x000fca0007f3e0ff */
[----:B------:R-:W-:-:S05]  /*c650*/  IMAD.X R7, RZ, RZ, R19, P1 ;  /* 0x000000ffff077224 */ /* 0x000fca00008e0613 */
[----:B------:R-:W2:Y:S02]  /*c660*/  LDG.E R6, desc[UR58][R6.64] ;  /* 0x0000003a06067981 */ /* 0x000ea4000c1e1900 */
[C---:B--2---:R-:W-:Y:S02]  /*c670*/  PRMT R30, R6.reuse, 0x7770, RZ ;  /* 0x00007770061e7816 */ /* 0x044fe400000000ff */
[----:B------:R-:W-:Y:S02]  /*c680*/  PRMT R32, R6, 0x7771, RZ ;  /* 0x0000777106207816 */ /* 0x000fe400000000ff */
[----:B------:R-:W-:Y:S01]  /*c690*/  ISETP.NE.AND P1, PT, R30, RZ, PT ;  /* 0x000000ff1e00720c */ /* 0x000fe20003f25270 */
[----:B------:R-:W-:Y:S01]  /*c6a0*/  IMAD.IADD R30, R4, 0x1, R3 ;  /* 0x00000001041e7824 */ /* 0x000fe200078e0203 */
[C---:B------:R-:W-:Y:S02]  /*c6b0*/  PRMT R34, R6.reuse, 0x7772, RZ ;  /* 0x0000777206227816 */ /* 0x040fe400000000ff */
[----:B------:R-:W-:-:S02]  /*c6c0*/  PRMT R35, R6, 0x7773, RZ ;  /* 0x0000777306237816 */ /* 0x000fc400000000ff */
[----:B------:R-:W-:Y:S02]  /*c6d0*/  ISETP.GE.U32.AND P5, PT, R30, R0, PT ;  /* 0x000000001e00720c */ /* 0x000fe40003fa6070 */
[----:B------:R-:W-:Y:S02]  /*c6e0*/  ISETP.NE.AND P2, PT, R32, RZ, PT ;  /* 0x000000ff2000720c */ /* 0x000fe40003f45270 */
[----:B------:R-:W-:Y:S02]  /*c6f0*/  ISETP.NE.AND P3, PT, R34, RZ, PT ;  /* 0x000000ff2200720c */ /* 0x000fe40003f65270 */
[----:B------:R-:W-:Y:S02]  /*c700*/  ISETP.NE.AND P4, PT, R35, RZ, PT ;  /* 0x000000ff2300720c */ /* 0x000fe40003f85270 */
[----:B------:R-:W-:Y:S02]  /*c710*/  SEL R32, RZ, 0x1, !P1 ;  /* 0x00000001ff207807 */ /* 0x000fe40004800000 */
[----:B------:R-:W-:-:S02]  /*c720*/  SEL R36, RZ, 0x1, !P2 ;  /* 0x00000001ff247807 */ /* 0x000fc40005000000 */
[----:B------:R-:W-:Y:S02]  /*c730*/  SEL R35, RZ, 0x1, !P3 ;  /* 0x00000001ff237807 */ /* 0x000fe40005800000 */
        /* <DEDUP_REMOVED lines=40> */
[----:B------:R-:W-:Y:S02]  /*c9c0*/  @!P3 PRMT R19, R30, 0x7772, RZ ;  /* 0x000077721e13b816 */ /* 0x000fe400000000ff */
[----:B------:R-:W-:Y:S02]  /*c9d0*/  @!P3 ISETP.NE.AND P5, PT, R16, RZ, PT ;  /* 0x000000ff1000b20c */ /* 0x000fe40003fa5270 */
[----:B------:R-:W-:Y:S02]  /*c9e0*/  @!P3 PRMT R6, R30, 0x7773, RZ ;  /* 0x000077731e06b816 */ /* 0x000fe400000000ff */
[----:B------:R-:W-:Y:S02]  /*c9f0*/  @!P3 ISETP.NE.AND P6, PT, R25, RZ, PT ;  /* 0x000000ff1900b20c */ /* 0x000fe40003fc5270 */
[----:B------:R-:W-:Y:S02]  /*ca00*/  @!P3 ISETP.NE.AND P4, PT, R19, RZ, PT ;  /* 0x000000ff1300b20c */ /* 0x000fe40003f85270 */
[----:B------:R-:W-:-:S02]  /*ca10*/  PRMT R16, R7, 0x7772, RZ ;  /* 0x0000777207107816 */ /* 0x000fc400000000ff */
[----:B------:R-:W-:Y:S02]  /*ca20*/  @!P3 SEL R19, RZ, 0x1, !P5 ;  /* 0x00000001ff13b807 */ /* 0x000fe40006800000 */
        /* <DEDUP_REMOVED lines=15> */
.L_x_4008:
[----:B------:R-:W-:Y:S05]  /*cb20*/  BSYNC B0 ;  /* 0x0000000000007941 */ /* 0x000fea0003800000 */
.L_x_4007:
        /* <DEDUP_REMOVED lines=75> */
.L_x_4010:
[----:B------:R-:W-:Y:S05]  /*cfe0*/  BSYNC B0 ;  /* 0x0000000000007941 */ /* 0x000fea0003800000 */
.L_x_4009:
        /* <DEDUP_REMOVED lines=29> */
.L_x_3985:
[----:B------:R-:W0:Y:S01]  /*d1c0*/  LDC R3, c[0x0][0x220] ;  /* 0x00008800ff037b82 */ /* 0x000e220000000800 */
[----:B------:R-:W-:Y:S01]  /*d1d0*/  ULDC.U8 UR4, c[0x0][0x211] ;  /* 0x0000844000047ab9 */ /* 0x000fe20000000000 */
[----:B------:R-:W-:Y:S01]  /*d1e0*/  IMAD.MOV.U32 R18, RZ, RZ, R4 ;  /* 0x000000ffff127224 */ /* 0x000fe200078e0004 */
[----:B------:R-:W-:Y:S01]  /*d1f0*/  MOV R8, UR4 ;  /* 0x0000000400087c02 */ /* 0x000fe20008000f00 */
[----:B------:R-:W-:Y:S01]  /*d200*/  IMAD.U32 R11, RZ, RZ, UR4 ;  /* 0x00000004ff0b7e24 */ /* 0x000fe2000f8e00ff */
[----:B------:R-:W-:Y:S01]  /*d210*/  BSSY B0, `(.L_x_4011) ;  /* 0x00000cc000007945 */ /* 0x000fe20003800000 */
[----:B------:R-:W-:Y:S02]  /*d220*/  IMAD.U32 R9, RZ, RZ, UR4 ;  /* 0x00000004ff097e24 */ /* 0x000fe4000f8e00ff */
        /* <DEDUP_REMOVED lines=12> */
[----:B------:R-:W-:Y:S01]  /*d2f0*/  IMAD.U32 R6, RZ, RZ, UR4 ;  /* 0x00000004ff067e24 */ /* 0x000fe2000f8e00ff */
[----:B------:R-:W-:Y:S01]  /*d300*/  MOV R5, UR4 ;  /* 0x0000000400057c02 */ /* 0x000fe20008000f00 */
[----:B------:R-:W-:-:S10]  /*d310*/  IMAD.U32 R4, RZ, RZ, UR4 ;  /* 0x00000004ff047e24 */ /* 0x000fd4000f8e00ff */
        /* <DEDUP_REMOVED lines=17> */
.L_x_4014:
[C---:B------:R-:W-:Y:S01]  /*d430*/  LOP3.LUT R29, R18.reuse, 0xfffffffc, RZ, 0xc0, !PT ;  /* 0xfffffffc121d7812 */ /* 0x040fe200078ec0ff */
[----:B------:R-:W-:-:S03]  /*d440*/  IMAD.IADD R18, R18, 0x1, R3 ;  /* 0x0000000112127824 */ /* 0x000fc600078e0203 */
[-C--:B------:R-:W-:Y:S02]  /*d450*/  IADD3 R28, P0, R29, R16.reuse, RZ ;  /* 0x000000101d1c7210 */ /* 0x080fe40007f1e0ff */
[C---:B------:R-:W-:Y:S01]  /*d460*/  LOP3.LUT R35, R18.reuse, 0xfffffffc, RZ, 0xc0, !PT ;  /* 0xfffffffc12237812 */ /* 0x040fe200078ec0ff */
[----:B------:R-:W-:Y:S02]  /*d470*/  IMAD.IADD R18, R18, 0x1, R3 ;  /* 0x0000000112127824 */ /* 0x000fe400078e0203 */
[--C-:B------:R-:W-:Y:S01]  /*d480*/  IMAD.X R29, RZ, RZ, R19.reuse, P0 ;  /* 0x000000ffff1d7224 */ /* 0x100fe200000e0613 */
[-C--:B------:R-:W-:Y:S02]  /*d490*/  IADD3 R34, P0, R35, R16.reuse, RZ ;  /* 0x0000001023227210 */ /* 0x080fe40007f1e0ff */
[C---:B------:R-:W-:Y:S02]  /*d4a0*/  LOP3.LUT R31, R18.reuse, 0xfffffffc, RZ, 0xc0, !PT ;  /* 0xfffffffc121f7812 */ /* 0x040fe400078ec0ff */
[----:B------:R-:W2:Y:S01]  /*d4b0*/  LDG.E R37, desc[UR58][R28.64] ;  /* 0x0000003a1c257981 */ /* 0x000ea2000c1e1900 */
[----:B------:R-:W-:Y:S01]  /*d4c0*/  IMAD.X R35, RZ, RZ, R19, P0 ;  /* 0x000000ffff237224 */ /* 0x000fe200000e0613 */
[----:B------:R-:W-:Y:S01]  /*d4d0*/  IADD3 R30, P0, R31, R16, RZ ;  /* 0x000000101f1e7210 */ /* 0x000fe20007f1e0ff */
[----:B------:R-:W-:-:S03]  /*d4e0*/  IMAD.IADD R18, R18, 0x1, R3 ;  /* 0x0000000112127824 */ /* 0x000fc600078e0203 */
[----:B------:R-:W3:Y:S01]  /*d4f0*/  LDG.E R34, desc[UR58][R34.64] ;  /* 0x0000003a22227981 */ /* 0x000ee2000c1e1900 */
[----:B------:R-:W-:Y:S01]  /*d500*/  IMAD.X R31, RZ, RZ, R19, P0 ;  /* 0x000000ffff1f7224 */ /* 0x000fe200000e0613 */
[----:B------:R-:W-:-:S04]  /*d510*/  LOP3.LUT R33, R18, 0xfffffffc, RZ, 0xc0, !PT ;  /* 0xfffffffc12217812 */ /* 0x000fc800078ec0ff */
[----:B------:R2:W4:Y:S01]  /*d520*/  LDG.E R27, desc[UR58][R30.64] ;  /* 0x0000003a1e1b7981 */ /* 0x000522000c1e1900 */
[----:B------:R-:W-:-:S05]  /*d530*/  IADD3 R32, P0, R33, R16, RZ ;  /* 0x0000001021207210 */ /* 0x000fca0007f1e0ff */
[----:B------:R-:W-:-:S05]  /*d540*/  IMAD.X R33, RZ, RZ, R19, P0 ;  /* 0x000000ffff217224 */ /* 0x000fca00000e0613 */
[----:B------:R-:W5:Y:S01]  /*d550*/  LDG.E R32, desc[UR58][R32.64] ;  /* 0x0000003a20207981 */ /* 0x000f62000c1e1900 */
        /* <DEDUP_REMOVED lines=10> */
[C---:B------:R-:W-:Y:S02]  /*d600*/  PRMT R28, R37.reuse, 0x7770, RZ ;  /* 0x00007770251c7816 */ /* 0x040fe400000000ff */
[----:B------:R-:W-:Y:S02]  /*d610*/  ISETP.NE.AND P5, PT, R30, RZ, P5 ;  /* 0x000000ff1e00720c */ /* 0x000fe40002fa5270 */
[----:B------:R-:W-:-:S02]  /*d620*/  PRMT R29, R37, 0x7771, RZ ;  /* 0x00007771251d7816 */ /* 0x000fc400000000ff */
[----:B------:R-:W-:Y:S02]  /*d630*/  PRMT R36, R37, 0x7772, RZ ;  /* 0x0000777225247816 */ /* 0x000fe400000000ff */
[C---:B---3--:R-:W-:Y:S02]  /*d640*/  PRMT R37, R34.reuse, 0x7770, RZ ;  /* 0x0000777022257816 */ /* 0x048fe400000000ff */
[C---:B------:R-:W-:Y:S02]  /*d650*/  PRMT R38, R34.reuse, 0x7771, RZ ;  /* 0x0000777122267816 */ /* 0x040fe400000000ff */
[----:B------:R-:W-:Y:S02]  /*d660*/  SEL R14, RZ, 0x1, !P5 ;  /* 0x00000001ff0e7807 */ /* 0x000fe40006800000 */
[C---:B------:R-:W-:Y:S02]  /*d670*/  PRMT R39, R34.reuse, 0x7772, RZ ;  /* 0x0000777222277816 */ /* 0x040fe400000000ff */
[----:B------:R-:W-:-:S02]  /*d680*/  PRMT R31, R34, 0x7773, RZ ;  /* 0x00007773221f7816 */ /* 0x000fc400000000ff */
[----:B------:R-:W-:Y:S02]  /*d690*/  LOP3.LUT P5, RZ, R12, 0xff, RZ, 0xc0, !PT ;  /* 0x000000ff0cff7812 */ /* 0x000fe400078ac0ff */
[----:B----4-:R-:W-:Y:S02]  /*d6a0*/  PRMT R34, R27, 0x7772, RZ ;  /* 0x000077721b227816 */ /* 0x010fe400000000ff */
[----:B------:R-:W-:Y:S02]  /*d6b0*/  ISETP.NE.AND P4, PT, R37, RZ, P4 ;  /* 0x000000ff2500720c */ /* 0x000fe40002785270 */
[----:B------:R-:W-:Y:S02]  /*d6c0*/  ISETP.NE.AND P5, PT, R34, RZ, P5 ;  /* 0x000000ff2200720c */ /* 0x000fe40002fa5270 */
[----:B------:R-:W-:Y:S02]  /*d6d0*/  SEL R20, RZ, 0x1, !P4 ;  /* 0x00000001ff147807 */ /* 0x000fe40006000000 */
[----:B------:R-:W-:-:S02]  /*d6e0*/  PRMT R40, R27, 0x7770, RZ ;  /* 0x000077701b287816 */ /* 0x000fc400000000ff */
[C---:B------:R-:W-:Y:S02]  /*d6f0*/  PRMT R35, R27.reuse, 0x7771, RZ ;  /* 0x000077711b237816 */ /* 0x040fe400000000ff */
        /* <DEDUP_REMOVED lines=10> */
[----:B------:R-:W-:-:S02]  /*d7a0*/  ISETP.NE.AND P6, PT, R36, RZ, P6 ;  /* 0x000000ff2400720c */ /* 0x000fc400037c5270 */
[----:B------:R-:W-:Y:S02]  /*d7b0*/  ISETP.NE.AND P4, PT, R29, RZ, PT ;  /* 0x000000ff1d00720c */ /* 0x000fe40003f85270 */
[----:B------:R-:W-:Y:S02]  /*d7c0*/  ISETP.NE.AND P1, PT, R28, RZ, P1 ;  /* 0x000000ff1c00720c */ /* 0x000fe40000f25270 */
[----:B------:R-:W-:Y:S02]  /*d7d0*/  ISETP.NE.AND P2, PT, R39, RZ, P2 ;  /* 0x000000ff2700720c */ /* 0x000fe40001745270 */
[----:B------:R-:W-:Y:S02]  /*d7e0*/  ISETP.NE.AND P3, PT, R33, RZ, P3 ;  /* 0x000000ff2100720c */ /* 0x000fe40001f65270 */
[----:B------:R-:W-:Y:S02]  /*d7f0*/  SEL R6, RZ, 0x1, !P6 ;  /* 0x00000001ff067807 */ /* 0x000fe40007000000 */
[----:B------:R-:W-:-:S02]  /*d800*/  SEL R5, RZ, 0x1, !P1 ;  /* 0x00000001ff057807 */ /* 0x000fc40004800000 */
[----:B------:R-:W-:Y:S02]  /*d810*/  LOP3.LUT P6, RZ, R13, 0xff, RZ, 0xc0, !PT ;  /* 0x000000ff0dff7812 */ /* 0x000fe400078cc0ff */
[----:B------:R-:W-:Y:S02]  /*d820*/  @P5 LOP3.LUT R26, R26, 0x200, RZ, 0xfc, !PT ;  /* 0x000002001a1a5812 */ /* 0x000fe400078efcff */
[----:B------:R-:W-:Y:S02]  /*d830*/  LOP3.LUT P1, RZ, R21, 0xff, RZ, 0xc0, !PT ;  /* 0x000000ff15ff7812 */ /* 0x000fe4000782c0ff */
[----:B------:R-:W-:Y:S02]  /*d840*/  SEL R25, RZ, 0x1, !P2 ;  /* 0x00000001ff197807 */ /* 0x000fe40005000000 */
[----:B------:R-:W-:Y:S01]  /*d850*/  LOP3.LUT P2, RZ, R7, 0xff, RZ, 0xc0, !PT ;  /* 0x000000ff07ff7812 */ /* 0x000fe2000784c0ff */
[----:B------:R-:W-:Y:S01]  /*d860*/  IMAD R7, R3, 0x3, R18 ;  /* 0x0000000303077824 */ /* 0x000fe200078e0212 */
[----:B------:R-:W-:-:S02]  /*d870*/  PRMT R41, R32, 0x7771, RZ ;  /* 0x0000777120297816 */ /* 0x000fc400000000ff */
[----:B------:R-:W-:Y:S02]  /*d880*/  SEL R8, RZ, 0x1, !P3 ;  /* 0x00000001ff087807 */ /* 0x000fe40005800000 */
[----:B------:R-:W-:Y:S02]  /*d890*/  ISETP.NE.AND P3, PT, R36, RZ, PT ;  /* 0x000000ff2400720c */ /* 0x000fe40003f65270 */
[----:B------:R-:W-:Y:S02]  /*d8a0*/  ISETP.NE.AND P0, PT, R29, RZ, P0 ;  /* 0x000000ff1d00720c */ /* 0x000fe40000705270 */
[----:B------:R-:W-:Y:S02]  /*d8b0*/  ISETP.NE.AND P6, PT, R35, RZ, P6 ;  /* 0x000000ff2300720c */ /* 0x000fe400037c5270 */
[----:B------:R-:W-:Y:S02]  /*d8c0*/  LOP3.LUT R26, R26, 0xfffffeff, RZ, 0xc0, !PT ;  /* 0xfffffeff1a1a7812 */ /* 0x000fe400078ec0ff */
[----:B------:R-:W-:-:S02]  /*d8d0*/  ISETP.NE.AND P1, PT, R31, RZ, P1 ;  /* 0x000000ff1f00720c */ /* 0x000fc40000f25270 */
[----:B------:R-:W-:Y:S02]  /*d8e0*/  ISETP.NE.AND P2, PT, R41, RZ, P2 ;  /* 0x000000ff2900720c */ /* 0x000fe40001745270 */
[----:B------:R-:W-:Y:S02]  /*d8f0*/  SEL R4, RZ, 0x1, !P0 ;  /* 0x00000001ff047807 */ /* 0x000fe40004000000 */
[----:B------:R-:W-:Y:S02]  /*d900*/  SEL R13, RZ, 0x1, !P6 ;  /* 0x00000001ff0d7807 */ /* 0x000fe40007000000 */
[----:B------:R-:W-:Y:S02]  /*d910*/  @P4 LOP3.LUT R26, R26, 0x100, RZ, 0xfc, !PT ;  /* 0x000001001a1a4812 */ /* 0x000fe400078efcff */
[----:B------:R-:W-:Y:S02]  /*d920*/  LOP3.LUT P0, RZ, R15, 0xff, RZ, 0xc0, !PT ;  /* 0x000000ff0fff7812 */ /* 0x000fe4000780c0ff */
[----:B------:R-:W-:-:S02]  /*d930*/  SEL R21, RZ, 0x1, !P1 ;  /* 0x00000001ff157807 */ /* 0x000fc40004800000 */
[----:B------:R-:W-:Y:S02]  /*d940*/  ISETP.GE.U32.AND P6, PT, R7, R0, PT ;  /* 0x000000000700720c */ /* 0x000fe40003fc6070 */
        /* <DEDUP_REMOVED lines=42> */
.L_x_4013:
        /* <DEDUP_REMOVED lines=25> */
[----:B------:R-:W-:Y:S02]  /*dd80*/  PRMT R31, R32, 0x7610, R31 ;  /* 0x00007610201f7816 */ /* 0x000fe4000000001f */
[----:B------:R-:W-:Y:S02]  /*dd90*/  SEL R41, RZ, 0x1, !P6 ;  /* 0x00000001ff297807 */ /* 0x000fe40007000000 */
[----:B------:R-:W-:Y:S02]  /*dda0*/  SEL R43, RZ, 0x1, !P2 ;  /* 0x00000001ff2b7807 */ /* 0x000fe40005000000 */
[----:B------:R-:W-:Y:S02]  /*ddb0*/  PRMT R32, R33, 0x7610, R32 ;  /* 0x0000761021207816 */ /* 0x000fe40000000020 */
[----:B------:R-:W-:-:S02]  /*ddc0*/  SEL R28, RZ, 0x1, !P3 ;  /* 0x00000001ff1c7807 */ /* 0x000fc40005800000 */
[----:B------:R-:W-:Y:S02]  /*ddd0*/  SEL R27, RZ, 0x1, !P4 ;  /* 0x00000001ff1b7807 */ /* 0x000fe40006000000 */
[----:B------:R-:W-:Y:S02]  /*dde0*/  SEL R26, RZ, 0x1, !P5 ;  /* 0x00000001ff1a7807 */ /* 0x000fe40006800000 */
[----:B------:R-:W-:Y:S02]  /*ddf0*/  PRMT R33, R34, 0x7610, R33 ;  /* 0x0000761022217816 */ /* 0x000fe40000000021 */
        /* <DEDUP_REMOVED lines=8> */
[----:B------:R-:W-:-:S02]  /*de80*/  SEL R42, RZ, 0x1, !P0 ;  /* 0x00000001ff2a7807 */ /* 0x000fc40004000000 */
[----:B------:R-:W-:Y:S02]  /*de90*/  SEL R44, RZ, 0x1, !P1 ;  /* 0x00000001ff2c7807 */ /* 0x000fe40004800000 */
[----:B------:R-:W-:Y:S02]  /*dea0*/  PRMT R39, R28, 0x7610, R39 ;  /* 0x000076101c277816 */ /* 0x000fe40000000027 */
[----:B------:R-:W-:Y:S02]  /*deb0*/  PRMT R41, R27, 0x7610, R41 ;  /* 0x000076101b297816 */ /* 0x000fe40000000029 */
[----:B------:R-:W-:-:S07]  /*dec0*/  PRMT R43, R26, 0x7610, R43 ;  /* 0x000076101a2b7816 */ /* 0x000fce000000002b */
.L_x_4012:
[----:B------:R-:W-:Y:S05]  /*ded0*/  BSYNC B0 ;  /* 0x0000000000007941 */ /* 0x000fea0003800000 */
.L_x_4011:
[----:B------:R-:W-:Y:S01]  /*dee0*/  ISETP.GE.U32.AND P0, PT, R18, R0, PT ;  /* 0x000000001200720c */ /* 0x000fe20003f06070 */
[----:B------:R-:W-:-:S12]  /*def0*/  BSSY B0, `(.L_x_4015) ;  /* 0x000004e000007945 */ /* 0x000fd80003800000 */
[----:B------:R-:W-:Y:S05]  /*df00*/  @P0 BRA `(.L_x_4016) ;  /* 0x0000000400300947 */ /* 0x000fea0003800000 */
        /* <DEDUP_REMOVED lines=42> */
[----:B------:R-:W-:-:S05]  /*e1b0*/  IMAD.X R27, RZ, RZ, R19, P1 ;  /* 0x000000ffff1b7224 */ /* 0x000fca00008e0613 */
        /* <DEDUP_REMOVED lines=33> */
.L_x_4016:
[----:B------:R-:W-:Y:S05]  /*e3d0*/  BSYNC B0 ;  /* 0x0000000000007941 */ /* 0x000fea0003800000 */
.L_x_4015:
        /* <DEDUP_REMOVED lines=75> */
.L_x_4018:
[----:B------:R-:W-:Y:S05]  /*e890*/  BSYNC B0 ;  /* 0x0000000000007941 */ /* 0x000fea0003800000 */
.L_x_4017:
        /* <DEDUP_REMOVED lines=28> */
.L_x_3969:
[----:B------:R-:W-:Y:S05]  /*ea60*/  BSYNC B6 ;  /* 0x0000000000067941 */ /* 0x000fea0003800000 */
.L_x_3968:
        /* <DEDUP_REMOVED lines=18> */
.L_x_4022:
        /* <DEDUP_REMOVED lines=12> */
[----:B------:R-:W-:Y:S01]  /*ec50*/  IMAD R4, R4, 0x4, R3 ;  /* 0x0000000404047824 */ /* 0x000fe200078e0203 */
[----:B------:R-:W-:Y:S02]  /*ec60*/  LOP3.LUT P4, RZ, R19, 0xff, RZ, 0xc0, !PT ;  /* 0x000000ff13ff7812 */ /* 0x000fe4000788c0ff */
[----:B------:R-:W-:-:S03]  /*ec70*/  LOP3.LUT P0, RZ, R16, 0xff, RZ, 0xc0, !PT ;  /* 0x000000ff10ff7812 */ /* 0x000fc6000780c0ff */
[----:B------:R-:W0:Y:S02]  /*ec80*/  LDS R4, [R4] ;  /* 0x0000000004047984 */ /* 0x000e240000000800 */
[C---:B0-----:R-:W-:Y:S02]  /*ec90*/  PRMT R5, R4.reuse, 0x7770, RZ ;  /* 0x0000777004057816 */ /* 0x041fe400000000ff */
[C---:B------:R-:W-:Y:S02]  /*eca0*/  PRMT R6, R4.reuse, 0x7771, RZ ;  /* 0x0000777104067816 */ /* 0x040fe400000000ff */
[----:B------:R-:W-:Y:S02]  /*ecb0*/  PRMT R7, R4, 0x7772, RZ ;  /* 0x0000777204077816 */ /* 0x000fe400000000ff */
[----:B------:R-:W-:Y:S02]  /*ecc0*/  ISETP.NE.AND P1, PT, R5, RZ, P1 ;  /* 0x000000ff0500720c */ /* 0x000fe40000f25270 */
[----:B------:R-:W-:-:S02]  /*ecd0*/  ISETP.NE.AND P2, PT, R6, RZ, P2 ;  /* 0x000000ff0600720c */ /* 0x000fc40001745270 */
[----:B------:R-:W-:Y:S02]  /*ece0*/  PRMT R4, R4, 0x7773, RZ ;  /* 0x0000777304047816 */ /* 0x000fe400000000ff */
[----:B------:R-:W-:Y:S02]  /*ecf0*/  ISETP.NE.AND P4, PT, R7, RZ, P4 ;  /* 0x000000ff0700720c */ /* 0x000fe40002785270 */
[----:B------:R-:W-:Y:S02]  /*ed00*/  SEL R26, RZ, 0x1, !P1 ;  /* 0x00000001ff1a7807 */ /* 0x000fe40004800000 */
[----:B------:R-:W-:Y:S02]  /*ed10*/  SEL R25, RZ, 0x1, !P2 ;  /* 0x00000001ff197807 */ /* 0x000fe40005000000 */
[----:B------:R-:W-:Y:S02]  /*ed20*/  ISETP.NE.AND P0, PT, R4, RZ, P0 ;  /* 0x000000ff0400720c */ /* 0x000fe40000705270 */
[----:B------:R-:W-:-:S02]  /*ed30*/  SEL R19, RZ, 0x1, !P4 ;  /* 0x00000001ff137807 */ /* 0x000fc40006000000 */
[----:B------:R-:W-:Y:S02]  /*ed40*/  PRMT R4, R25, 0x7604, R26 ;  /* 0x0000760419047816 */ /* 0x000fe4000000001a */
[----:B------:R-:W-:Y:S02]  /*ed50*/  SEL R16, RZ, 0x1, !P0 ;  /* 0x00000001ff107807 */ /* 0x000fe40004000000 */
[----:B------:R-:W-:-:S04]  /*ed60*/  PRMT R5, R19, 0x7054, R4 ;  /* 0x0000705413057816 */ /* 0x000fc80000000004 */
[----:B------:R-:W-:-:S05]  /*ed70*/  PRMT R5, R16, 0x654, R5 ;  /* 0x0000065410057816 */ /* 0x000fca0000000005 */
[----:B------:R0:W-:Y:S02]  /*ed80*/  STS [R0], R5 ;  /* 0x0000000500007388 */ /* 0x0001e40000000800 */
.L_x_4021:
[----:B------:R-:W-:Y:S05]  /*ed90*/  BSYNC B0 ;  /* 0x0000000000007941 */ /* 0x000fea0003800000 */
.L_x_4020:
[----:B------:R-:W-:Y:S01]  /*eda0*/  IMAD.MOV.U32 R4, RZ, RZ, R8 ;  /* 0x000000ffff047224 */ /* 0x000fe200078e0008 */
[----:B------:R-:W-:Y:S06]  /*edb0*/  @P3 BRA `(.L_x_4022) ;  /* 0xfffffffc00743947 */ /* 0x000fec000383ffff */
.L_x_4019:
        /* <DEDUP_REMOVED lines=22> */
.L_x_4027:
        /* <DEDUP_REMOVED lines=10> */
[----:B------:R-:W-:Y:S01]  /*efc0*/  LOP3.LUT P2, RZ, R19, 0xff, RZ, 0xc0, !PT ;  /* 0x000000ff13ff7812 */ /* 0x000fe2000784c0ff */
[----:B------:R-:W0:Y:S01]  /*efd0*/  LDS R0, [R0] ;  /* 0x0000000000007984 */ /* 0x000e220000000800 */
[----:B------:R-:W-:Y:S02]  /*efe0*/  LOP3.LUT P3, RZ, R16, 0xff, RZ, 0xc0, !PT ;  /* 0x000000ff10ff7812 */ /* 0x000fe4000786c0ff */
[C---:B0-----:R-:W-:Y:S02]  /*eff0*/  PRMT R5, R0.reuse, 0x7770, RZ ;  /* 0x0000777000057816 */ /* 0x041fe400000000ff */
[----:B------:R-:W-:-:S02]  /*f000*/  PRMT R6, R0, 0x7771, RZ ;  /* 0x0000777100067816 */ /* 0x000fc400000000ff */
[----:B------:R-:W-:Y:S02]  /*f010*/  PRMT R7, R0, 0x7772, RZ ;  /* 0x0000777200077816 */ /* 0x000fe400000000ff */
[----:B------:R-:W-:Y:S02]  /*f020*/  ISETP.NE.AND P0, PT, R5, RZ, P0 ;  /* 0x000000ff0500720c */ /* 0x000fe40000705270 */
[----:B------:R-:W-:Y:S02]  /*f030*/  ISETP.NE.AND P1, PT, R6, RZ, P1 ;  /* 0x000000ff0600720c */ /* 0x000fe40000f25270 */
[----:B------:R-:W-:Y:S02]  /*f040*/  PRMT R0, R0, 0x7773, RZ ;  /* 0x0000777300007816 */ /* 0x000fe400000000ff */
[----:B------:R-:W-:Y:S02]  /*f050*/  ISETP.NE.AND P2, PT, R7, RZ, P2 ;  /* 0x000000ff0700720c */ /* 0x000fe40001745270 */
[----:B------:R-:W-:-:S02]  /*f060*/  SEL R26, RZ, 0x1, !P0 ;  /* 0x00000001ff1a7807 */ /* 0x000fc40004000000 */
[----:B------:R-:W-:Y:S02]  /*f070*/  SEL R25, RZ, 0x1, !P1 ;  /* 0x00000001ff197807 */ /* 0x000fe40004800000 */
[----:B------:R-:W-:Y:S02]  /*f080*/  ISETP.NE.AND P0, PT, R0, RZ, P3 ;  /* 0x000000ff0000720c */ /* 0x000fe40001f05270 */
[----:B------:R-:W-:Y:S02]  /*f090*/  SEL R19, RZ, 0x1, !P2 ;  /* 0x00000001ff137807 */ /* 0x000fe40005000000 */
[----:B------:R-:W-:Y:S02]  /*f0a0*/  PRMT R0, R25, 0x7604, R26 ;  /* 0x0000760419007816 */ /* 0x000fe4000000001a */
[----:B------:R-:W-:Y:S02]  /*f0b0*/  SEL R16, RZ, 0x1, !P0 ;  /* 0x00000001ff107807 */ /* 0x000fe40004000000 */
[----:B------:R-:W-:-:S04]  /*f0c0*/  PRMT R5, R19, 0x7054, R0 ;  /* 0x0000705413057816 */ /* 0x000fc80000000000 */
[----:B------:R-:W-:-:S05]  /*f0d0*/  PRMT R0, R16, 0x654, R5 ;  /* 0x0000065410007816 */ /* 0x000fca0000000005 */
[----:B------:R0:W-:Y:S02]  /*f0e0*/  STS [R3], R0 ;  /* 0x0000000003007388 */ /* 0x0001e40000000800 */
.L_x_4026:
[----:B------:R-:W-:Y:S05]  /*f0f0*/  BSYNC B0 ;  /* 0x0000000000007941 */ /* 0x000fea0003800000 */
.L_x_4025:
[----:B------:R-:W-:-:S04]  /*f100*/  SHF.R.S32.HI R4, RZ, 0x1, R4 ;  /* 0x00000001ff047819 */ /* 0x000fc80000011404 */
[----:B------:R-:W-:-:S13]  /*f110*/  ISETP.GE.AND P0, PT, R4, 0x20, PT ;  /* 0x000000200400780c */ /* 0x000fda0003f06270 */
[----:B------:R-:W-:Y:S05]  /*f120*/  @P0 BRA `(.L_x_4027) ;  /* 0xfffffffc007c0947 */ /* 0x000fea000383ffff */
[----:B0-----:R-:W-:-:S07]  /*f130*/  IMAD.MOV.U32 R0, RZ, RZ, 0x20 ;  /* 0x00000020ff007424 */ /* 0x001fce00078e00ff */
.L_x_4024:
[----:B------:R-:W-:Y:S01]  /*f140*/  ISETP.GE.AND P0, PT, R0, 0x2, PT ;  /* 0x000000020000780c */ /* 0x000fe20003f06270 */
[----:B------:R-:W-:Y:S05]  /*f150*/  WARPSYNC.ALL ;  /* 0x0000000000007948 */ /* 0x000fea0003800000 */
[----:B------:R-:W-:Y:S07]  /*f160*/  BAR.SYNC.DEFER_BLOCKING 0x0 ;  /* 0x0000000000007b1d */ /* 0x000fee0000010000 */
[----:B------:R-:W-:Y:S05]  /*f170*/  @!P0 BRA `(.L_x_4023) ;  /* 0x0000000000748947 */ /* 0x000fea0003800000 */
[----:B------:R-:W-:-:S07]  /*f180*/  IMAD.MOV.U32 R3, RZ, RZ, 0x1 ;  /* 0x00000001ff037424 */ /* 0x000fce00078e00ff */
.L_x_4028:
        /* <DEDUP_REMOVED lines=18> */
[----:B0-----:R-:W-:-:S04]  /*f2b0*/  ISETP.NE.AND P2, PT, R8, RZ, P2 ;  /* 0x000000ff0800720c */ /* 0x001fc80001745270 */
[----:B------:R-:W-:Y:S02]  /*f2c0*/  ISETP.GE.AND P4, PT, R3, R0, PT ;  /* 0x000000000300720c */ /* 0x000fe40003f86270 */
[----:B-1----:R-:W-:Y:S02]  /*f2d0*/  ISETP.NE.AND P0, PT, R4, RZ, P0 ;  /* 0x000000ff0400720c */ /* 0x002fe40000705270 */
[----:B------:R-:W-:Y:S02]  /*f2e0*/  SEL R19, RZ, 0x1, !P2 ;  /* 0x00000001ff137807 */ /* 0x000fe40005000000 */
[----:B--2---:R-:W-:Y:S02]  /*f2f0*/  ISETP.NE.AND P1, PT, R6, RZ, P1 ;  /* 0x000000ff0600720c */ /* 0x004fe40000f25270 */
[----:B------:R-:W-:Y:S02]  /*f300*/  SEL R26, RZ, 0x1, !P0 ;  /* 0x00000001ff1a7807 */ /* 0x000fe40004000000 */
[----:B----4-:R-:W-:-:S02]  /*f310*/  ISETP.NE.AND P3, PT, R10, RZ, P3 ;  /* 0x000000ff0a00720c */ /* 0x010fc40001f65270 */
[----:B------:R-:W-:Y:S02]  /*f320*/  SEL R25, RZ, 0x1, !P1 ;  /* 0x00000001ff197807 */ /* 0x000fe40004800000 */
[----:B------:R-:W-:Y:S01]  /*f330*/  SEL R16, RZ, 0x1, !P3 ;  /* 0x00000001ff107807 */ /* 0x000fe20005800000 */
[----:B------:R-:W-:Y:S08]  /*f340*/  @!P4 BRA `(.L_x_4028) ;  /* 0xfffffffc0090c947 */ /* 0x000ff0000383ffff */
.L_x_4023:
[----:B------:R-:W1:Y:S01]  /*f350*/  LDC R3, c[0x0][0x3e8] ;  /* 0x0000fa00ff037b82 */ /* 0x000e620000000800 */
[----:B------:R-:W-:Y:S02]  /*f360*/  IMAD.MOV.U32 R27, RZ, RZ, RZ ;  /* 0x000000ffff1b7224 */ /* 0x000fe400078e00ff */
        /* <DEDUP_REMOVED lines=277> */
.L_x_4029:
        /* <DEDUP_REMOVED lines=275> */
.L_x_4030:
[----:B------:R-:W-:Y:S02]  /*115f0*/  IMAD.MOV.U32 R18, RZ, RZ, RZ ;  /* 0x000000ffff127224 */ /* 0x000fe400078e00ff */
[----:B------:R-:W-:Y:S01]  /*11600*/  IMAD.MOV.U32 R24, RZ, RZ, RZ ;  /* 0x000000ffff187224 */ /* 0x000fe200078e00ff */
        /* <DEDUP_REMOVED lines=275> */
.L_x_4031:
        /* <DEDUP_REMOVED lines=275> */
.L_x_4032:
        /* <DEDUP_REMOVED lines=294> */
.L_x_4034:
        /* <DEDUP_REMOVED lines=275> */
.L_x_4035:
[----:B------:R-:W-:Y:S02]  /*15c00*/  IMAD.MOV.U32 R18, RZ, RZ, RZ ;  /* 0x000000ffff127224 */ /* 0x000fe400078e00ff */
        /* <DEDUP_REMOVED lines=276> */
.L_x_4036:
        /* <DEDUP_REMOVED lines=275> */
.L_x_4037:
        /* <DEDUP_REMOVED lines=14> */
.L_x_4039:
[----:B------:R-:W-:Y:S05]  /*17f60*/  BSYNC B0 ;  /* 0x0000000000007941 */ /* 0x000fea0003800000 */
.L_x_4038:
        /* <DEDUP_REMOVED lines=17> */
.L_x_4041:
[----:B------:R-:W-:Y:S05]  /*18080*/  BSYNC B0 ;  /* 0x0000000000007941 */ /* 0x000fea0003800000 */
.L_x_4040:
        /* <DEDUP_REMOVED lines=35> */
.L_x_4043:
[----:B------:R-:W-:Y:S05]  /*182c0*/  BSYNC B0 ;  /* 0x0000000000007941 */ /* 0x000fea0003800000 */
.L_x_4042:
        /* <DEDUP_REMOVED lines=38> */
.L_x_4048:
[----:B------:R-:W-:-:S04]  /*18530*/  IMAD.IADD R9, R0, 0x1, R3 ;  /* 0x0000000100097824 */ /* 0x000fc800078e0203 */
[----:B-1----:R-:W-:-:S05]  /*18540*/  IMAD.WIDE.U32 R8, R9, 0x4, R6 ;  /* 0x0000000409087825 */ /* 0x002fca00078e0006 */
[----:B------:R-:W2:Y:S04]  /*18550*/  LDG.E.U8 R15, desc[UR58][R8.64] ;  /* 0x0000003a080f7981 */ /* 0x000ea8000c1e1100 */
[----:B------:R-:W3:Y:S04]  /*18560*/  LDG.E.U8 R11, desc[UR58][R8.64+0x1] ;  /* 0x0000013a080b7981 */ /* 0x000ee8000c1e1100 */
[----:B------:R-:W4:Y:S04]  /*18570*/  LDG.E.U8 R13, desc[UR58][R8.64+0x2] ;  /* 0x0000023a080d7981 */ /* 0x000f28000c1e1100 */
[----:B------:R-:W5:Y:S01]  /*18580*/  LDG.E.U8 R14, desc[UR58][R8.64+0x3] ;  /* 0x0000033a080e7981 */ /* 0x000f62000c1e1100 */
[----:B------:R-:W-:Y:S01]  /*18590*/  IMAD.IADD R3, R10, 0x1, R3 ;  /* 0x000000010a037824 */ /* 0x000fe200078e0203 */
[----:B------:R-:W-:-:S02]  /*185a0*/  LOP3.LUT P1, RZ, R26, 0xff, RZ, 0xc0, !PT ;  /* 0x000000ff1aff7812 */ /* 0x000fc4000782c0ff */
[----:B------:R-:W-:Y:S02]  /*185b0*/  LOP3.LUT P2, RZ, R25, 0xff, RZ, 0xc0, !PT ;  /* 0x000000ff19ff7812 */ /* 0x000fe4000784c0ff */
[----:B------:R-:W-:Y:S02]  /*185c0*/  ISETP.GE.U32.AND P5, PT, R3, UR8, PT ;  /* 0x0000000803007c0c */ /* 0x000fe4000bfa6070 */
[----:B------:R-:W-:Y:S02]  /*185d0*/  LOP3.LUT P4, RZ, R19, 0xff, RZ, 0xc0, !PT ;  /* 0x000000ff13ff7812 */ /* 0x000fe4000788c0ff */
[----:B------:R-:W-:Y:S02]  /*185e0*/  LOP3.LUT P0, RZ, R16, 0xff, RZ, 0xc0, !PT ;  /* 0x000000ff10ff7812 */ /* 0x000fe4000780c0ff */
[----:B--2---:R-:W-:Y:S02]  /*185f0*/  ISETP.NE.AND P1, PT, R15, RZ, P1 ;  /* 0x000000ff0f00720c */ /* 0x004fe40000f25270 */
[----:B---3--:R-:W-:-:S02]  /*18600*/  ISETP.NE.AND P2, PT, R11, RZ, P2 ;  /* 0x000000ff0b00720c */ /* 0x008fc40001745270 */
[----:B------:R-:W-:Y:S02]  /*18610*/  SEL R26, RZ, 0x1, !P1 ;  /* 0x00000001ff1a7807 */ /* 0x000fe40004800000 */
[----:B----4-:R-:W-:Y:S02]  /*18620*/  ISETP.NE.AND P4, PT, R13, RZ, P4 ;  /* 0x000000ff0d00720c */ /* 0x010fe40002785270 */
[----:B------:R-:W-:Y:S02]  /*18630*/  SEL R25, RZ, 0x1, !P2 ;  /* 0x00000001ff197807 */ /* 0x000fe40005000000 */
[----:B-----5:R-:W-:Y:S02]  /*18640*/  ISETP.NE.AND P0, PT, R14, RZ, P0 ;  /* 0x000000ff0e00720c */ /* 0x020fe40000705270 */
[----:B------:R-:W-:Y:S02]  /*18650*/  SEL R19, RZ, 0x1, !P4 ;  /* 0x00000001ff137807 */ /* 0x000fe40006000000 */
[----:B------:R-:W-:Y:S01]  /*18660*/  SEL R16, RZ, 0x1, !P0 ;  /* 0x00000001ff107807 */ /* 0x000fe20004000000 */
[----:B------:R-:W-:Y:S08]  /*18670*/  @!P5 BRA `(.L_x_4048) ;  /* 0xfffffffc00acd947 */ /* 0x000ff0000383ffff */
[----:B------:R-:W-:Y:S05]  /*18680*/  BSYNC B1 ;  /* 0x0000000000017941 */ /* 0x000fea0003800000 */
.L_x_4047:
[----:B------:R-:W-:Y:S05]  /*18690*/  BRA `(.L_x_4046) ;  /* 0x0000000000947947 */ /* 0x000fea0003800000 */
.L_x_4045:
        /* <DEDUP_REMOVED lines=15> */
.L_x_4049:
[----:B------:R-:W-:-:S04]  /*18790*/  IMAD.IADD R9, R0, 0x1, R3 ;  /* 0x0000000100097824 */ /* 0x000fc800078e0203 */
[----:B0-----:R-:W-:-:S04]  /*187a0*/  IMAD R9, R9, R14, R2 ;  /* 0x0000000e09097224 */ /* 0x001fc800078e0202 */
[----:B-1----:R-:W-:-:S05]  /*187b0*/  IMAD.WIDE.U32 R8, R9, 0x4, R6 ;  /* 0x0000000409087825 */ /* 0x002fca00078e0006 */
[----:B------:R-:W3:Y:S04]  /*187c0*/  LDG.E.U8 R15, desc[UR58][R8.64] ;  /* 0x0000003a080f7981 */ /* 0x000ee8000c1e1100 */
[----:B------:R-:W4:Y:S04]  /*187d0*/  LDG.E.U8 R10, desc[UR58][R8.64+0x1] ;  /* 0x0000013a080a7981 */ /* 0x000f28000c1e1100 */
[----:B------:R-:W5:Y:S04]  /*187e0*/  LDG.E.U8 R11, desc[UR58][R8.64+0x2] ;  /* 0x0000023a080b7981 */ /* 0x000f68000c1e1100 */
[----:B------:R-:W5:Y:S01]  /*187f0*/  LDG.E.U8 R13, desc[UR58][R8.64+0x3] ;  /* 0x0000033a080d7981 */ /* 0x000f62000c1e1100 */
[----:B--2---:R-:W-:Y:S01]  /*18800*/  IMAD.IADD R3, R20, 0x1, R3 ;  /* 0x0000000114037824 */ /* 0x004fe200078e0203 */
[----:B------:R-:W-:-:S02]  /*18810*/  LOP3.LUT P1, RZ, R26, 0xff, RZ, 0xc0, !PT ;  /* 0x000000ff1aff7812 */ /* 0x000fc4000782c0ff */
[----:B------:R-:W-:Y:S02]  /*18820*/  LOP3.LUT P2, RZ, R25, 0xff, RZ, 0xc0, !PT ;  /* 0x000000ff19ff7812 */ /* 0x000fe4000784c0ff */
[----:B------:R-:W-:Y:S02]  /*18830*/  ISETP.GE.U32.AND P5, PT, R3, UR7, PT ;  /* 0x0000000703007c0c */ /* 0x000fe4000bfa6070 */
[----:B------:R-:W-:Y:S02]  /*18840*/  LOP3.LUT P4, RZ, R19, 0xff, RZ, 0xc0, !PT ;  /* 0x000000ff13ff7812 */ /* 0x000fe4000788c0ff */
[----:B------:R-:W-:Y:S02]  /*18850*/  LOP3.LUT P0, RZ, R16, 0xff, RZ, 0xc0, !PT ;  /* 0x000000ff10ff7812 */ /* 0x000fe4000780c0ff */
[----:B---3--:R-:W-:Y:S02]  /*18860*/  ISETP.NE.AND P1, PT, R15, RZ, P1 ;  /* 0x000000ff0f00720c */ /* 0x008fe40000f25270 */
[----:B----4-:R-:W-:-:S02]  /*18870*/  ISETP.NE.AND P2, PT, R10, RZ, P2 ;  /* 0x000000ff0a00720c */ /* 0x010fc40001745270 */
[----:B------:R-:W-:Y:S02]  /*18880*/  SEL R26, RZ, 0x1, !P1 ;  /* 0x00000001ff1a7807 */ /* 0x000fe40004800000 */
[----:B-----5:R-:W-:Y:S02]  /*18890*/  ISETP.NE.AND P4, PT, R11, RZ, P4 ;  /* 0x000000ff0b00720c */ /* 0x020fe40002785270 */
[----:B------:R-:W-:Y:S02]  /*188a0*/  SEL R25, RZ, 0x1, !P2 ;  /* 0x00000001ff197807 */ /* 0x000fe40005000000 */
[----:B------:R-:W-:Y:S02]  /*188b0*/  ISETP.NE.AND P0, PT, R13, RZ, P0 ;  /* 0x000000ff0d00720c */ /* 0x000fe40000705270 */
[----:B------:R-:W-:Y:S02]  /*188c0*/  SEL R19, RZ, 0x1, !P4 ;  /* 0x00000001ff137807 */ /* 0x000fe40006000000 */
[----:B------:R-:W-:Y:S01]  /*188d0*/  SEL R16, RZ, 0x1, !P0 ;  /* 0x00000001ff107807 */ /* 0x000fe20004000000 */
[----:B------:R-:W-:Y:S08]  /*188e0*/  @!P5 BRA `(.L_x_4049) ;  /* 0xfffffffc00a8d947 */ /* 0x000ff0000383ffff */
.L_x_4046:
[----:B------:R-:W-:Y:S05]  /*188f0*/  BSYNC B0 ;  /* 0x0000000000007941 */ /* 0x000fea0003800000 */
.L_x_4044:
        /* <DEDUP_REMOVED lines=13> */
[----:B------:R-:W-:-:S07]  /*189d0*/  IMAD.U32 R6, RZ, RZ, UR5 ;  /* 0x00000005ff067e24 */ /* 0x000fce000f8e00ff */
.L_x_4053:
        /* <DEDUP_REMOVED lines=10> */
[----:B------:R-:W-:Y:S02]  /*18a80*/  LOP3.LUT P5, RZ, R25, 0xff, RZ, 0xc0, !PT ;  /* 0x000000ff19ff7812 */ /* 0x000fe400078ac0ff */
[----:B------:R-:W-:Y:S02]  /*18a90*/  LEA R6, R6, UR4, 0x2 ;  /* 0x0000000406067c11 */ /* 0x000fe4000f8e10ff */
[----:B------:R-:W-:Y:S02]  /*18aa0*/  LOP3.LUT P1, RZ, R19, 0xff, RZ, 0xc0, !PT ;  /* 0x000000ff13ff7812 */ /* 0x000fe4000782c0ff */
[----:B------:R-:W-:Y:S02]  /*18ab0*/  LOP3.LUT P0, RZ, R16, 0xff, RZ, 0xc0, !PT ;  /* 0x000000ff10ff7812 */ /* 0x000fe4000780c0ff */
[----:B------:R-:W0:Y:S02]  /*18ac0*/  LDS R6, [R6] ;  /* 0x0000000006067984 */ /* 0x000e240000000800 */
[----:B0-----:R-:W-:-:S02]  /*18ad0*/  PRMT R7, R6, 0x7770, RZ ;  /* 0x0000777006077816 */ /* 0x001fc400000000ff */
[C---:B------:R-:W-:Y:S02]  /*18ae0*/  PRMT R8, R6.reuse, 0x7771, RZ ;  /* 0x0000777106087816 */ /* 0x040fe400000000ff */
[----:B------:R-:W-:Y:S02]  /*18af0*/  PRMT R9, R6, 0x7772, RZ ;  /* 0x0000777206097816 */ /* 0x000fe400000000ff */
[----:B------:R-:W-:Y:S02]  /*18b00*/  ISETP.NE.AND P2, PT, R7, RZ, P2 ;  /* 0x000000ff0700720c */ /* 0x000fe40001745270 */
[----:B------:R-:W-:Y:S02]  /*18b10*/  ISETP.NE.AND P5, PT, R8, RZ, P5 ;  /* 0x000000ff0800720c */ /* 0x000fe40002fa5270 */
[----:B------:R-:W-:Y:S02]  /*18b20*/  PRMT R6, R6, 0x7773, RZ ;  /* 0x0000777306067816 */ /* 0x000fe400000000ff */
[----:B------:R-:W-:-:S02]  /*18b30*/  ISETP.NE.AND P1, PT, R9, RZ, P1 ;  /* 0x000000ff0900720c */ /* 0x000fc40000f25270 */
[----:B------:R-:W-:Y:S02]  /*18b40*/  SEL R26, RZ, 0x1, !P2 ;  /* 0x00000001ff1a7807 */ /* 0x000fe40005000000 */
[----:B------:R-:W-:Y:S02]  /*18b50*/  SEL R25, RZ, 0x1, !P5 ;  /* 0x00000001ff197807 */ /* 0x000fe40006800000 */
[----:B------:R-:W-:Y:S02]  /*18b60*/  ISETP.NE.AND P0, PT, R6, RZ, P0 ;  /* 0x000000ff0600720c */ /* 0x000fe40000705270 */
[----:B------:R-:W-:Y:S02]  /*18b70*/  SEL R19, RZ, 0x1, !P1 ;  /* 0x00000001ff137807 */ /* 0x000fe40004800000 */
[----:B------:R-:W-:Y:S02]  /*18b80*/  PRMT R6, R25, 0x7604, R26 ;  /* 0x0000760419067816 */ /* 0x000fe4000000001a */
[----:B------:R-:W-:-:S02]  /*18b90*/  SEL R16, RZ, 0x1, !P0 ;  /* 0x00000001ff107807 */ /* 0x000fc40004000000 */
[----:B------:R-:W-:-:S04]  /*18ba0*/  PRMT R7, R19, 0x7054, R6 ;  /* 0x0000705413077816 */ /* 0x000fc80000000006 */
[----:B------:R-:W-:-:S05]  /*18bb0*/  PRMT R7, R16, 0x654, R7 ;  /* 0x0000065410077816 */ /* 0x000fca0000000007 */
[----:B------:R0:W-:Y:S02]  /*18bc0*/  STS [R0], R7 ;  /* 0x0000000700007388 */ /* 0x0001e40000000800 */
.L_x_4052:
[----:B------:R-:W-:Y:S05]  /*18bd0*/  BSYNC B0 ;  /* 0x0000000000007941 */ /* 0x000fea0003800000 */
.L_x_4051:
[----:B------:R-:W-:Y:S01]  /*18be0*/  IMAD.MOV.U32 R6, RZ, RZ, R10 ;  /* 0x000000ffff067224 */ /* 0x000fe200078e000a */
[----:B------:R-:W-:Y:S06]  /*18bf0*/  @P4 BRA `(.L_x_4053) ;  /* 0xfffffffc00784947 */ /* 0x000fec000383ffff */
.L_x_4050:
        /* <DEDUP_REMOVED lines=15> */
.L_x_4058:
        /* <DEDUP_REMOVED lines=28> */
.L_x_4057:
[----:B------:R-:W-:Y:S05]  /*18eb0*/  BSYNC B0 ;  /* 0x0000000000007941 */ /* 0x000fea0003800000 */
.L_x_4056:
[----:B------:R-:W-:-:S04]  /*18ec0*/  SHF.R.S32.HI R7, RZ, 0x1, R7 ;  /* 0x00000001ff077819 */ /* 0x000fc80000011407 */
[----:B------:R-:W-:-:S13]  /*18ed0*/  ISETP.GE.AND P0, PT, R7, 0x20, PT ;  /* 0x000000200700780c */ /* 0x000fda0003f06270 */
[----:B------:R-:W-:Y:S05]  /*18ee0*/  @P0 BRA `(.L_x_4058) ;  /* 0xfffffffc00800947 */ /* 0x000fea000383ffff */
[----:B------:R-:W-:-:S07]  /*18ef0*/  IMAD.MOV.U32 R6, RZ, RZ, 0x20 ;  /* 0x00000020ff067424 */ /* 0x000fce00078e00ff */
.L_x_4055:
[----:B------:R-:W-:Y:S01]  /*18f00*/  BAR.SYNC.DEFER_BLOCKING 0x0 ;  /* 0x0000000000007b1d */ /* 0x000fe20000010000 */
[----:B------:R-:W-:-:S13]  /*18f10*/  ISETP.GE.AND P0, PT, R6, 0x2, PT ;  /* 0x000000020600780c */ /* 0x000fda0003f06270 */
[----:B------:R-:W-:Y:S05]  /*18f20*/  @!P0 BRA `(.L_x_4054) ;  /* 0x0000000000748947 */ /* 0x000fea0003800000 */
[----:B------:R-:W-:-:S07]  /*18f30*/  IMAD.MOV.U32 R3, RZ, RZ, 0x1 ;  /* 0x00000001ff037424 */ /* 0x000fce00078e00ff */
.L_x_4059:
        /* <DEDUP_REMOVED lines=28> */
.L_x_4054:
        /* <DEDUP_REMOVED lines=13> */
[----:B------:R-:W-:-:S02]  /*191d0*/  LOP3.LUT P1, RZ, R26, 0xff, RZ, 0xc0, !PT ;  /* 0x000000ff1aff7812 */ /* 0x000fc4000782c0ff */
[----:B------:R-:W-:Y:S02]  /*191e0*/  LOP3.LUT P2, RZ, R25, 0xff, RZ, 0xc0, !PT ;  /* 0x000000ff19ff7812 */ /* 0x000fe4000784c0ff */
[----:B------:R-:W-:Y:S02]  /*191f0*/  LOP3.LUT P3, RZ, R19, 0xff, RZ, 0xc0, !PT ;  /* 0x000000ff13ff7812 */ /* 0x000fe4000786c0ff */
[----:B------:R-:W-:Y:S02]  /*19200*/  LOP3.LUT P0, RZ, R16, 0xff, RZ, 0xc0, !PT ;  /* 0x000000ff10ff7812 */ /* 0x000fe4000780c0ff */
[----:B--2---:R-:W-:Y:S02]  /*19210*/  ISETP.NE.AND P1, PT, R6, RZ, P1 ;  /* 0x000000ff0600720c */ /* 0x004fe40000f25270 */
[----:B---3--:R-:W-:Y:S02]  /*19220*/  ISETP.NE.AND P2, PT, R0, RZ, P2 ;  /* 0x000000ff0000720c */ /* 0x008fe40001745270 */
[----:B------:R-:W-:-:S02]  /*19230*/  SEL R26, RZ, 0x1, !P1 ;  /* 0x00000001ff1a7807 */ /* 0x000fc40004800000 */
[----:B----4-:R-:W-:Y:S02]  /*19240*/  ISETP.NE.AND P3, PT, R2, RZ, P3 ;  /* 0x000000ff0200720c */ /* 0x010fe40001f65270 */
[----:B------:R-:W-:Y:S02]  /*19250*/  SEL R25, RZ, 0x1, !P2 ;  /* 0x00000001ff197807 */ /* 0x000fe40005000000 */
[----:B-----5:R-:W-:Y:S02]  /*19260*/  ISETP.NE.AND P0, PT, R3, RZ, P0 ;  /* 0x000000ff0300720c */ /* 0x020fe40000705270 */
[----:B------:R-:W-:Y:S02]  /*19270*/  SEL R19, RZ, 0x1, !P3 ;  /* 0x00000001ff137807 */ /* 0x000fe40005800000 */
[----:B------:R-:W-:-:S09]  /*19280*/  SEL R16, RZ, 0x1, !P0 ;  /* 0x00000001ff107807 */ /* 0x000fd20004000000 */
.L_x_4061:
        /* <DEDUP_REMOVED lines=21> */
.L_x_4063:
        /* <DEDUP_REMOVED lines=24> */
.L_x_4064:
        /* <DEDUP_REMOVED lines=24> */
.L_x_4065:
        /* <DEDUP_REMOVED lines=24> */
.L_x_4066:
[----:B------:R-:W-:Y:S01]  /*19860*/  ULDC.64 UR4, c[0x0][0x5e8] ;  /* 0x00017a0000047ab9 */ /* 0x000fe20000000a00 */
[----:B------:R-:W-:Y:S02]  /*19870*/  LOP3.LUT P0, RZ, R16, 0xff, RZ, 0xc0, !PT ;  /* 0x000000ff10ff7812 */ /* 0x000fe4000780c0ff */
[----:B------:R-:W-:Y:S02]  /*19880*/  IADD3 R18, P1, R18, UR4, RZ ;  /* 0x0000000412127c10 */ /* 0x000fe4000ff3e0ff */
[----:B0-----:R-:W-:-:S03]  /*19890*/  SEL R3, RZ, 0x1, !P0 ;  /* 0x00000001ff037807 */ /* 0x001fc60004000000 */
[----:B------:R-:W-:-:S05]  /*198a0*/  IMAD.X R19, RZ, RZ, UR5, P1 ;  /* 0x00000005ff137e24 */ /* 0x000fca00088e06ff */
[----:B------:R-:W-:Y:S01]  /*198b0*/  STG.E.U8 desc[UR58][R18.64], R3 ;  /* 0x0000000312007986 */ /* 0x000fe2000c10113a */
[----:B------:R-:W-:Y:S05]  /*198c0*/  EXIT ;  /* 0x000000000000794d */ /* 0x000fea0003800000 */
.L_x_4062:
[----:B------:R-:W-:Y:S04]  /*198d0*/  STG.E.U8 desc[UR58][R4.64], R26 ;  /* 0x0000001a04007986 */ /* 0x000fe8000c10113a */
[----:B------:R-:W-:Y:S04]  /*198e0*/  STG.E.U8 desc[UR58][R4.64+0x1], R25 ;  /* 0x0000011904007986 */ /* 0x000fe8000c10113a */
[----:B------:R-:W-:Y:S04]  /*198f0*/  STG.E.U8 desc[UR58][R4.64+0x2], R19 ;  /* 0x0000021304007986 */ /* 0x000fe8000c10113a */
[----:B------:R-:W-:Y:S01]  /*19900*/  STG.E.U8 desc[UR58][R4.64+0x3], R16 ;  /* 0x0000031004007986 */ /* 0x000fe2000c10113a */
[----:B------:R-:W-:Y:S05]  /*19910*/  EXIT ;  /* 0x000000000000794d */ /* 0x000fea0003800000 */
.L_x_4060:
[----:B------:R-:W-:Y:S01]  /*19920*/  ISETP.NE.AND P4, PT, RZ, UR36, PT ;  /* 0x00000024ff007c0c */ /* 0x000fe2000bf85270 */
[----:B------:R-:W-:Y:S02]  /*19930*/  ULDC.64 UR4, c[0x0][0x5e8] ;  /* 0x00017a0000047ab9 */ /* 0x000fe40000000a00 */
[----:B------:R-:W-:Y:S02]  /*19940*/  IADD3 R2, P0, R24, UR4, RZ ;  /* 0x0000000418027c10 */ /* 0x000fe4000ff1e0ff */
[----:B------:R-:W-:Y:S02]  /*19950*/  IADD3 R4, P1, R23, UR4, RZ ;  /* 0x0000000417047c10 */ /* 0x000fe4000ff3e0ff */
[----:B------:R-:W-:Y:S01]  /*19960*/  IADD3 R6, P2, R22, UR4, RZ ;  /* 0x0000000416067c10 */ /* 0x000fe2000ff5e0ff */
[----:B------:R-:W-:Y:S01]  /*19970*/  IMAD.X R3, RZ, RZ, UR5, P0 ;  /* 0x00000005ff037e24 */ /* 0x000fe200080e06ff */
[----:B------:R-:W-:Y:S01]  /*19980*/  IADD3 R8, P3, R18, UR4, RZ ;  /* 0x0000000412087c10 */ /* 0x000fe2000ff7e0ff */
[----:B------:R-:W-:-:S02]  /*19990*/  IMAD.X R5, RZ, RZ, UR5, P1 ;  /* 0x00000005ff057e24 */ /* 0x000fc400088e06ff */
[----:B0-----:R-:W-:Y:S01]  /*199a0*/  IMAD.X R7, RZ, RZ, UR5, P2 ;  /* 0x00000005ff077e24 */ /* 0x001fe200090e06ff */
[----:B------:R-:W2:Y:S01]  /*199b0*/  @P4 LDG.E.U8 R12, desc[UR58][R2.64] ;  /* 0x0000003a020c4981 */ /* 0x000ea2000c1e1100 */
[----:B------:R-:W-:-:S03]  /*199c0*/  IMAD.X R9, RZ, RZ, UR5, P3 ;  /* 0x00000005ff097e24 */ /* 0x000fc600098e06ff */
[----:B------:R-:W3:Y:S04]  /*199d0*/  @P4 LDG.E.U8 R0, desc[UR58][R4.64] ;  /* 0x0000003a04004981 */ /* 0x000ee8000c1e1100 */
[----:B------:R-:W4:Y:S04]  /*199e0*/  @P4 LDG.E.U8 R10, desc[UR58][R6.64] ;  /* 0x0000003a060a4981 */ /* 0x000f28000c1e1100 */
[----:B------:R-:W5:Y:S01]  /*199f0*/  @P4 LDG.E.U8 R11, desc[UR58][R8.64] ;  /* 0x0000003a080b4981 */ /* 0x000f62000c1e1100 */
[----:B------:R-:W-:Y:S02]  /*19a00*/  ULDC.U8 UR4, c[0x0][0x619] ;  /* 0x0001864000047ab9 */ /* 0x000fe40000000000 */
[----:B------:R-:W-:-:S02]  /*19a10*/  ISETP.NE.AND P5, PT, RZ, UR4, PT ;  /* 0x00000004ff007c0c */ /* 0x000fc4000bfa5270 */
[----:B------:R-:W-:Y:S02]  /*19a20*/  @P4 LOP3.LUT P0, RZ, R26, 0xff, RZ, 0xc0, !PT ;  /* 0x000000ff1aff4812 */ /* 0x000fe4000780c0ff */
[----:B------:R-:W-:Y:S02]  /*19a30*/  @P4 LOP3.LUT P1, RZ, R25, 0xff, RZ, 0xc0, !PT ;  /* 0x000000ff19ff4812 */ /* 0x000fe4000782c0ff */
[----:B------:R-:W-:Y:S02]  /*19a40*/  @P4 LOP3.LUT P2, RZ, R19, 0xff, RZ, 0xc0, !PT ;  /* 0x000000ff13ff4812 */ /* 0x000fe4000784c0ff */
[----:B------:R-:W-:Y:S02]  /*19a50*/  @P4 LOP3.LUT P3, RZ, R16, 0xff, RZ, 0xc0, !PT ;  /* 0x000000ff10ff4812 */ /* 0x000fe4000786c0ff */
[----:B--2---:R-:W-:Y:S02]  /*19a60*/  @P4 ISETP.NE.AND P0, PT, R12, RZ, P0 ;  /* 0x000000ff0c00420c */ /* 0x004fe40000705270 */
[----:B---3--:R-:W-:-:S02]  /*19a70*/  @P4 ISETP.NE.AND P1, PT, R0, RZ, P1 ;  /* 0x000000ff0000420c */ /* 0x008fc40000f25270 */
[----:B----4-:R-:W-:Y:S02]  /*19a80*/  @P4 ISETP.NE.AND P2, PT, R10, RZ, P2 ;  /* 0x000000ff0a00420c */ /* 0x010fe40001745270 */
[----:B-----5:R-:W-:Y:S02]  /*19a90*/  @P4 ISETP.NE.AND P3, PT, R11, RZ, P3 ;  /* 0x000000ff0b00420c */ /* 0x020fe40001f65270 */
[----:B------:R-:W-:Y:S02]  /*19aa0*/  @P4 SEL R0, RZ, 0x1, !P0 ;  /* 0x00000001ff004807 */ /* 0x000fe40004000000 */
[----:B------:R-:W-:Y:S02]  /*19ab0*/  @P4 SEL R10, RZ, 0x1, !P1 ;  /* 0x00000001ff0a4807 */ /* 0x000fe40004800000 */
[----:B------:R-:W-:Y:S02]  /*19ac0*/  @P4 SEL R11, RZ, 0x1, !P2 ;  /* 0x00000001ff0b4807 */ /* 0x000fe40005000000 */
[----:B------:R-:W-:-:S02]  /*19ad0*/  @P4 SEL R12, RZ, 0x1, !P3 ;  /* 0x00000001ff0c4807 */ /* 0x000fc40005800000 */
[----:B------:R-:W-:Y:S02]  /*19ae0*/  @P4 PRMT R26, R0, 0x7610, R26 ;  /* 0x00007610001a4816 */ /* 0x000fe4000000001a */
[----:B------:R-:W-:Y:S02]  /*19af0*/  @P4 PRMT R25, R10, 0x7610, R25 ;  /* 0x000076100a194816 */ /* 0x000fe40000000019 */
        /* <DEDUP_REMOVED lines=23> */
.L_x_4068:
        /* <DEDUP_REMOVED lines=24> */
.L_x_4069:
        /* <DEDUP_REMOVED lines=24> */
.L_x_4070:
        /* <DEDUP_REMOVED lines=24> */
.L_x_4071:
[----:B------:R-:W-:Y:S01]  /*1a0f0*/  ULDC.64 UR4, c[0x0][0x5e8] ;  /* 0x00017a0000047ab9 */ /* 0x000fe20000000a00 */
[----:B------:R-:W-:Y:S02]  /*1a100*/  LOP3.LUT P0, RZ, R16, 0xff, RZ, 0xc0, !PT ;  /* 0x000000ff10ff7812 */ /* 0x000fe4000780c0ff */
[----:B------:R-:W-:Y:S02]  /*1a110*/  IADD3 R18, P1, R18, UR4, RZ ;  /* 0x0000000412127c10 */ /* 0x000fe4000ff3e0ff */
[----:B0-----:R-:W-:-:S03]  /*1a120*/  SEL R3, RZ, 0x1, !P0 ;  /* 0x00000001ff037807 */ /* 0x001fc60004000000 */
[----:B------:R-:W-:-:S05]  /*1a130*/  IMAD.X R19, RZ, RZ, UR5, P1 ;  /* 0x00000005ff137e24 */ /* 0x000fca00088e06ff */
[----:B------:R-:W-:Y:S01]  /*1a140*/  STG.E.U8 desc[UR58][R18.64], R3 ;  /* 0x0000000312007986 */ /* 0x000fe2000c10113a */
[----:B------:R-:W-:Y:S05]  /*1a150*/  EXIT ;  /* 0x000000000000794d */ /* 0x000fea0003800000 */
.L_x_4067:
        /* <DEDUP_REMOVED lines=13> */
.L_x_4033:
        /* <DEDUP_REMOVED lines=35> */
.L_x_4073:
        /* <DEDUP_REMOVED lines=21> */
.L_x_4075:
        /* <DEDUP_REMOVED lines=15> */
[----:B------:R-:W-:Y:S02]  /*1a6a0*/  IMAD.U32 R10, RZ, RZ, UR6 ;  /* 0x00000006ff0a7e24 */ /* 0x000fe4000f8e00ff */
        /* <DEDUP_REMOVED lines=8> */
.L_x_4076:
        /* <DEDUP_REMOVED lines=24> */
.L_x_4077:
        /* <DEDUP_REMOVED lines=24> */
.L_x_4078:
[----:B------:R-:W-:Y:S01]  /*1aa30*/  ULDC.64 UR4, c[0x0][0x5e8] ;  /* 0x00017a0000047ab9 */ /* 0x000fe20000000a00 */
[----:B------:R-:W-:Y:S02]  /*1aa40*/  LOP3.LUT P0, RZ, R16, 0xff, RZ, 0xc0, !PT ;  /* 0x000000ff10ff7812 */ /* 0x000fe4000780c0ff */
[----:B------:R-:W-:Y:S02]  /*1aa50*/  IADD3 R18, P1, R18, UR4, RZ ;  /* 0x0000000412127c10 */ /* 0x000fe4000ff3e0ff */
[----:B0-----:R-:W-:-:S03]  /*1aa60*/  SEL R3, RZ, 0x1, !P0 ;  /* 0x00000001ff037807 */ /* 0x001fc60004000000 */
[----:B------:R-:W-:-:S05]  /*1aa70*/  IMAD.X R19, RZ, RZ, UR5, P1 ;  /* 0x00000005ff137e24 */ /* 0x000fca00088e06ff */
[----:B------:R-:W-:Y:S01]  /*1aa80*/  STG.E.U8 desc[UR58][R18.64], R3 ;  /* 0x0000000312007986 */ /* 0x000fe2000c10113a */
[----:B------:R-:W-:Y:S05]  /*1aa90*/  EXIT ;  /* 0x000000000000794d */ /* 0x000fea0003800000 */
.L_x_4074:
[----:B------:R-:W-:Y:S04]  /*1aaa0*/  STG.E.U8 desc[UR58][R4.64], R26 ;  /* 0x0000001a04007986 */ /* 0x000fe8000c10113a */
[----:B------:R-:W-:Y:S04]  /*1aab0*/  STG.E.U8 desc[UR58][R4.64+0x1], R25 ;  /* 0x0000011904007986 */ /* 0x000fe8000c10113a */
[----:B------:R-:W-:Y:S04]  /*1aac0*/  STG.E.U8 desc[UR58][R4.64+0x2], R19 ;  /* 0x0000021304007986 */ /* 0x000fe8000c10113a */
[----:B------:R-:W-:Y:S01]  /*1aad0*/  STG.E.U8 desc[UR58][R4.64+0x3], R16 ;  /* 0x0000031004007986 */ /* 0x000fe2000c10113a */
[----:B------:R-:W-:Y:S05]  /*1aae0*/  EXIT ;  /* 0x000000000000794d */ /* 0x000fea0003800000 */
.L_x_4072:
        /* <DEDUP_REMOVED lines=14> */
[----:B------:R-:W-:Y:S01]  /*1abd0*/  ULDC.U8 UR4, c[0x0][0x619] ;  /* 0x0001864000047ab9 */ /* 0x000fe20000000000 */
[----:B------:R-:W-:-:S02]  /*1abe0*/  @P4 LOP3.LUT P0, RZ, R26, 0xff, RZ, 0xc0, !PT ;  /* 0x000000ff1aff4812 */ /* 0x000fc4000780c0ff */
[----:B------:R-:W-:Y:S02]  /*1abf0*/  ISETP.NE.AND P5, PT, RZ, UR4, PT ;  /* 0x00000004ff007c0c */ /* 0x000fe4000bfa5270 */
[----:B------:R-:W-:Y:S02]  /*1ac00*/  @P4 LOP3.LUT P1, RZ, R25, 0xff, RZ, 0xc0, !PT ;  /* 0x000000ff19ff4812 */ /* 0x000fe4000782c0ff */
[----:B------:R-:W-:Y:S02]  /*1ac10*/  @P4 LOP3.LUT P2, RZ, R19, 0xff, RZ, 0xc0, !PT ;  /* 0x000000ff13ff4812 */ /* 0x000fe4000784c0ff */
[----:B------:R-:W-:Y:S02]  /*1ac20*/  @P4 LOP3.LUT P3, RZ, R16, 0xff, RZ, 0xc0, !PT ;  /* 0x000000ff10ff4812 */ /* 0x000fe4000786c0ff */
[----:B--2---:R-:W-:Y:S02]  /*1ac30*/  @P4 ISETP.NE.AND P0, PT, R12, RZ, P0 ;  /* 0x000000ff0c00420c */ /* 0x004fe40000705270 */
[----:B---3--:R-:W-:-:S02]  /*1ac40*/  @P4 ISETP.NE.AND P1, PT, R0, RZ, P1 ;  /* 0x000000ff0000420c */ /* 0x008fc40000f25270 */
[----:B------:R-:W-:Y:S02]  /*1ac50*/  @P4 SEL R0, RZ, 0x1, !P0 ;  /* 0x00000001ff004807 */ /* 0x000fe40004000000 */
[----:B----4-:R-:W-:Y:S02]  /*1ac60*/  @P4 ISETP.NE.AND P2, PT, R10, RZ, P2 ;  /* 0x000000ff0a00420c */ /* 0x010fe40001745270 */
[----:B------:R-:W-:Y:S02]  /*1ac70*/  @P4 SEL R10, RZ, 0x1, !P1 ;  /* 0x00000001ff0a4807 */ /* 0x000fe40004800000 */
[----:B-----5:R-:W-:Y:S02]  /*1ac80*/  @P4 ISETP.NE.AND P3, PT, R11, RZ, P3 ;  /* 0x000000ff0b00420c */ /* 0x020fe40001f65270 */
        /* <DEDUP_REMOVED lines=27> */
.L_x_4080:
        /* <DEDUP_REMOVED lines=24> */
.L_x_4081:
        /* <DEDUP_REMOVED lines=24> */
.L_x_4082:
        /* <DEDUP_REMOVED lines=24> */
.L_x_4083:
[----:B------:R-:W-:Y:S01]  /*1b2c0*/  ULDC.64 UR4, c[0x0][0x5e8] ;  /* 0x00017a0000047ab9 */ /* 0x000fe20000000a00 */
[----:B------:R-:W-:Y:S02]  /*1b2d0*/  LOP3.LUT P0, RZ, R16, 0xff, RZ, 0xc0, !PT ;  /* 0x000000ff10ff7812 */ /* 0x000fe4000780c0ff */
[----:B------:R-:W-:Y:S02]  /*1b2e0*/  IADD3 R18, P1, R18, UR4, RZ ;  /* 0x0000000412127c10 */ /* 0x000fe4000ff3e0ff */
[----:B0-----:R-:W-:-:S03]  /*1b2f0*/  SEL R3, RZ, 0x1, !P0 ;  /* 0x00000001ff037807 */ /* 0x001fc60004000000 */
[----:B------:R-:W-:-:S05]  /*1b300*/  IMAD.X R19, RZ, RZ, UR5, P1 ;  /* 0x00000005ff137e24 */ /* 0x000fca00088e06ff */
[----:B------:R-:W-:Y:S01]  /*1b310*/  STG.E.U8 desc[UR58][R18.64], R3 ;  /* 0x0000000312007986 */ /* 0x000fe2000c10113a */
[----:B------:R-:W-:Y:S05]  /*1b320*/  EXIT ;  /* 0x000000000000794d */ /* 0x000fea0003800000 */
.L_x_4079:
        /* <DEDUP_REMOVED lines=13> */
.L_x_4084:
        /* <DEDUP_REMOVED lines=16> */
.L_x_7574:


//--------------------- .text._ZN2at6native13reduce_kernelILi512ELi1ENS0_8ReduceOpIN3c108BFloat16ENS0_14func_wrapper_tIbZZZNS0_15and_kernel_cudaERNS_14TensorIteratorEENKUlvE_clEvENKUlvE9_clEvEUlbS4_E_EEjbLi4ELi4EEEEEvT1_ --------------------------
	.section	.text._ZN2at6native13reduce_kernelILi512ELi1ENS0_8ReduceOpIN3c108BFloat16ENS0_14func_wrapper_tIbZZZNS0_15and_kernel_cudaERNS_14TensorIteratorEENKUlvE_clEvENKUlvE9_clEvEUlbS4_E_EEjbLi4ELi4EEEEEvT1_,"ax",@progbits
	.align	128
        .global         _ZN2at6native13reduce_kernelILi512ELi1ENS0_8ReduceOpIN3c108BFloat16ENS0_14func_wrapper_tIbZZZNS0_15and_kernel_cudaERNS_14TensorIteratorEENKUlvE_clEvENKUlvE9_clEvEUlbS4_E_EEjbLi4ELi4EEEEEvT1_
        .type           _ZN2at6native13reduce_kernelILi512ELi1ENS0_8ReduceOpIN3c108BFloat16ENS0_14func_wrapper_tIbZZZNS0_15and_kernel_cudaERNS_14TensorIteratorEENKUlvE_clEvENKUlvE9_clEvEUlbS4_E_EEjbLi4ELi4EEEEEvT1_,@function
        .size           _ZN2at6native13reduce_kernelILi512ELi1ENS0_8ReduceOpIN3c108BFloat16ENS0_14func_wrapper_tIbZZZNS0_15and_kernel_cudaERNS_14TensorIteratorEENKUlvE_clEvENKUlvE9_clEvEUlbS4_E_EEjbLi4ELi4EEEEEvT1_,(.L_x_7575 - _ZN2at6native13reduce_kernelILi512ELi1ENS0_8ReduceOpIN3c108BFloat16ENS0_14func_wrapper_tIbZZZNS0_15and_kernel_cudaERNS_14TensorIteratorEENKUlvE_clEvENKUlvE9_clEvEUlbS4_E_EEjbLi4ELi4EEEEEvT1_)
        .other          _ZN2at6native13reduce_kernelILi512ELi1ENS0_8ReduceOpIN3c108BFloat16ENS0_14func_wrapper_tIbZZZNS0_15and_kernel_cudaERNS_14TensorIteratorEENKUlvE_clEvENKUlvE9_clEvEUlbS4_E_EEjbLi4ELi4EEEEEvT1_,@"STO_CUDA_ENTRY STV_DEFAULT"
_ZN2at6native13reduce_kernelILi512ELi1ENS0_8ReduceOpIN3c108BFloat16ENS0_14func_wrapper_tIbZZZNS0_15and_kernel_cudaERNS_14TensorIteratorEENKUlvE_clEvENKUlvE9_clEvEUlbS4_E_EEjbLi4ELi4EEEEEvT1_:
.text._ZN2at6native13reduce_kernelILi512ELi1ENS0_8ReduceOpIN3c108BFloat16ENS0_14func_wrapper_tIbZZZNS0_15and_kernel_cudaERNS_14TensorIteratorEENKUlvE_clEvENKUlvE9_clEvEUlbS4_E_EEjbLi4ELi4EEEEEvT1_:
        /* <DEDUP_REMOVED lines=286> */
.L_x_4085:
        /* <DEDUP_REMOVED lines=49> */
.L_x_4094:
[----:B------:R-:W-:Y:S05]  /*14f0*/  BSYNC B3 ;  /* 0x0000000000037941 */ /* 0x000fea0003800000 */
.L_x_4093:
[----:B------:R-:W-:-:S04]  /*1500*/  PRMT R4, R4, 0x9910, RZ ;  /* 0x0000991004047816 */ /* 0x000fc800000000ff */
[----:B------:R-:W-:-:S13]  /*1510*/  ISETP.NE.AND P0, PT, R4, RZ, PT ;  /* 0x000000ff0400720c */ /* 0x000fda0003f05270 */
[----:B------:R-:W-:Y:S05]  /*1520*/  @!P0 BRA `(.L_x_4092) ;  /* 0x0000000000308947 */ /* 0x000fea0003800000 */
[----:B------:R-:W-:Y:S02]  /*1530*/  PRMT R4, R8, 0x9910, RZ ;  /* 0x0000991008047816 */ /* 0x000fe400000000ff */
[----:B------:R-:W-:Y:S02]  /*1540*/  PRMT R8, RZ, 0x7610, R8 ;  /* 0x00007610ff087816 */ /* 0x000fe40000000008 */
[----:B------:R-:W-:-:S13]  /*1550*/  ISETP.NE.AND P0, PT, R4, RZ, PT ;  /* 0x000000ff0400720c */ /* 0x000fda0003f05270 */
[----:B------:R-:W-:Y:S05]  /*1560*/  @!P0 BRA `(.L_x_4092) ;  /* 0x0000000000208947 */ /* 0x000fea0003800000 */
[----:B------:R-:W-:-:S05]  /*1570*/  IADD3 R9, P0, R0, -R7, RZ ;  /* 0x8000000700097210 */ /* 0x000fca0007f1e0ff */
[----:B------:R-:W-:Y:S01]  /*1580*/  IMAD.X R4, RZ, RZ, -0x1, P0 ;  /* 0xffffffffff047424 */ /* 0x000fe200000e06ff */
[----:B------:R-:W-:-:S04]  /*1590*/  LEA R10, P0, R9, R12, 0x1 ;  /* 0x0000000c090a7211 */ /* 0x000fc800078008ff */
[----:B------:R-:W-:-:S05]  /*15a0*/  LEA.HI.X R11, R9, R13, R4, 0x1, P0 ;  /* 0x0000000d090b7211 */ /* 0x000fca00000f0c04 */
[----:B------:R-:W2:Y:S02]  /*15b0*/  LDG.E.U16 R10, desc[UR36][R10.64] ;  /* 0x000000240a0a7981 */ /* 0x000ea4000c1e1500 */
[----:B--2---:R-:W-:-:S04]  /*15c0*/  SHF.L.U32 R4, R10, 0x10, RZ ;  /* 0x000000100a047819 */ /* 0x004fc800000006ff */
[----:B------:R-:W-:-:S04]  /*15d0*/  FSETP.NEU.FTZ.AND P0, PT, R4, RZ, PT ;  /* 0x000000ff0400720b */ /* 0x000fc80003f1d000 */
[----:B------:R-:W-:-:S09]  /*15e0*/  SEL R8, RZ, 0x1, !P0 ;  /* 0x00000001ff087807 */ /* 0x000fd20004000000 */
.L_x_4092:
[----:B------:R-:W-:Y:S05]  /*15f0*/  BSYNC B2 ;  /* 0x0000000000027941 */ /* 0x000fea0003800000 */
.L_x_4091:
[C---:B------:R-:W-:Y:S02]  /*1600*/  IADD3 R9, P0, -R7.reuse, 0x4, RZ ;  /* 0x0000000407097810 */ /* 0x040fe40007f1e1ff */
[----:B------:R-:W-:Y:S02]  /*1610*/  IADD3 R4, R7, -0x4, R2 ;  /* 0xfffffffc07047810 */ /* 0x000fe40007ffe002 */
[----:B------:R-:W-:Y:S01]  /*1620*/  LEA R12, P1, R9, R12, 0x1 ;  /* 0x0000000c090c7211 */ /* 0x000fe200078208ff */
[----:B------:R-:W-:-:S05]  /*1630*/  IMAD.X R10, RZ, RZ, -0x1, P0 ;  /* 0xffffffffff0a7424 */ /* 0x000fca00000e06ff */
[----:B------:R-:W-:-:S07]  /*1640*/  LEA.HI.X R13, R9, R13, R10, 0x1, P1 ;  /* 0x0000000d090d7211 */ /* 0x000fce00008f0c0a */
.L_x_4090:
[----:B------:R-:W-:Y:S05]  /*1650*/  BSYNC B1 ;  /* 0x0000000000017941 */ /* 0x000fea0003800000 */
.L_x_4089:
        /* <DEDUP_REMOVED lines=9> */
.L_x_4097:
[----:B------:R-:W-:Y:S01]  /*16f0*/  IMAD.WIDE.U32 R6, R18, 0x8, R12 ;  /* 0x0000000812067825 */ /* 0x000fe200078e000c */
[----:B------:R-:W-:Y:S01]  /*1700*/  LOP3.LUT P2, RZ, R8, 0xff, RZ, 0xc0, !PT ;  /* 0x000000ff08ff7812 */ /* 0x000fe2000784c0ff */
[----:B------:R-:W-:-:S04]  /*1710*/  ULDC UR4, c[0x0][0x220] ;  /* 0x0000880000047ab9 */ /* 0x000fc80000000800 */
[----:B------:R-:W2:Y:S01]  /*1720*/  LDG.E.64 R6, desc[UR36][R6.64] ;  /* 0x0000002406067981 */ /* 0x000ea2000c1e1b00 */
[----:B------:R-:W-:Y:S01]  /*1730*/  LOP3.LUT P4, RZ, R11, 0xff, RZ, 0xc0, !PT ;  /* 0x000000ff0bff7812 */ /* 0x000fe2000788c0ff */
[----:B------:R-:W-:Y:S01]  /*1740*/  VIADD R18, R18, UR4 ;  /* 0x0000000412127c36 */ /* 0x000fe20008000000 */
[----:B------:R-:W-:Y:S02]  /*1750*/  LOP3.LUT P3, RZ, R10, 0xff, RZ, 0xc0, !PT ;  /* 0x000000ff0aff7812 */ /* 0x000fe4000786c0ff */
[----:B------:R-:W-:Y:S02]  /*1760*/  LOP3.LUT P1, RZ, R9, 0xff, RZ, 0xc0, !PT ;  /* 0x000000ff09ff7812 */ /* 0x000fe4000782c0ff */
[----:B------:R-:W-:-:S04]  /*1770*/  LEA R11, R18, 0x3, 0x2 ;  /* 0x00000003120b7811 */ /* 0x000fc800078e10ff */
[----:B------:R-:W-:Y:S02]  /*1780*/  ISETP.GE.U32.AND P0, PT, R11, R4, PT ;  /* 0x000000040b00720c */ /* 0x000fe40003f06070 */
[----:B--2---:R-:W-:Y:S02]  /*1790*/  PRMT R8, R7, 0x7632, R8 ;  /* 0x0000763207087816 */ /* 0x004fe40000000008 */
[C---:B------:R-:W-:Y:S02]  /*17a0*/  @P2 SHF.L.U32 R9, R6.reuse, 0x10, RZ ;  /* 0x0000001006092819 */ /* 0x040fe400000006ff */
[----:B------:R-:W-:Y:S01]  /*17b0*/  PRMT R2, R6, 0x7632, R2 ;  /* 0x0000763206027816 */ /* 0x000fe20000000002 */
[----:B------:R-:W-:Y:S01]  /*17c0*/  @P4 IMAD.U32 R8, R8, 0x10000, RZ ;  /* 0x0001000008084824 */ /* 0x000fe200078e00ff */
[----:B------:R-:W-:Y:S02]  /*17d0*/  @P2 FSETP.NEU.FTZ.AND P6, PT, R9, RZ, PT ;  /* 0x000000ff0900220b */ /* 0x000fe40003fdd000 */
[----:B------:R-:W-:Y:S01]  /*17e0*/  @P1 SHF.L.U32 R7, R7, 0x10, RZ ;  /* 0x0000001007071819 */ /* 0x000fe200000006ff */
[----:B------:R-:W-:Y:S01]  /*17f0*/  @P3 IMAD.U32 R2, R2, 0x10000, RZ ;  /* 0x0001000002023824 */ /* 0x000fe200078e00ff */
[----:B------:R-:W-:-:S02]  /*1800*/  @P2 SEL R6, RZ, 0x1, !P6 ;  /* 0x00000001ff062807 */ /* 0x000fc40007000000 */
[----:B------:R-:W-:Y:S02]  /*1810*/  @P4 FSETP.NEU.FTZ.AND P6, PT, R8, RZ, PT ;  /* 0x000000ff0800420b */ /* 0x000fe40003fdd000 */
[----:B------:R-:W-:Y:S02]  /*1820*/  @P3 FSETP.NEU.FTZ.AND P5, PT, R2, RZ, PT ;  /* 0x000000ff0200320b */ /* 0x000fe40003fbd000 */
[----:B------:R-:W-:Y:S02]  /*1830*/  PRMT R2, RZ, 0x5410, RZ ;  /* 0x00005410ff027816 */ /* 0x000fe400000000ff */
[----:B------:R-:W-:Y:S02]  /*1840*/  @P4 SEL R11, RZ, 0x1, !P6 ;  /* 0x00000001ff0b4807 */ /* 0x000fe40007000000 */
[----:B------:R-:W-:Y:S02]  /*1850*/  @P3 SEL R10, RZ, 0x1, !P5 ;  /* 0x00000001ff0a3807 */ /* 0x000fe40006800000 */
[----:B------:R-:W-:-:S02]  /*1860*/  @P1 FSETP.NEU.FTZ.AND P5, PT, R7, RZ, PT ;  /* 0x000000ff0700120b */ /* 0x000fc40003fbd000 */
[----:B------:R-:W-:Y:S02]  /*1870*/  @P4 PRMT R2, R11, 0x7610, R2 ;  /* 0x000076100b024816 */ /* 0x000fe40000000002 */
[----:B------:R-:W-:Y:S02]  /*1880*/  PRMT R8, RZ, 0x7610, R8 ;  /* 0x00007610ff087816 */ /* 0x000fe40000000008 */
[----:B------:R-:W-:Y:S02]  /*1890*/  PRMT R9, RZ, 0x7610, R9 ;  /* 0x00007610ff097816 */ /* 0x000fe40000000009 */
[----:B------:R-:W-:Y:S02]  /*18a0*/  @P1 SEL R7, RZ, 0x1, !P5 ;  /* 0x00000001ff071807 */ /* 0x000fe40006800000 */
[----:B------:R-:W-:Y:S02]  /*18b0*/  @P3 PRMT R2, R2, 0x5410, R10 ;  /* 0x0000541002023816 */ /* 0x000fe4000000000a */
[----:B------:R-:W-:-:S02]  /*18c0*/  @P2 PRMT R8, R6, 0x7610, R8 ;  /* 0x0000761006082816 */ /* 0x000fc40000000008 */
[----:B------:R-:W-:Y:S02]  /*18d0*/  @P1 PRMT R9, R7, 0x7610, R9 ;  /* 0x0000761007091816 */ /* 0x000fe40000000009 */
[C---:B------:R-:W-:Y:S02]  /*18e0*/  PRMT R11, R2.reuse, 0x7610, R11 ;  /* 0x00007610020b7816 */ /* 0x040fe4000000000b */
[----:B------:R-:W-:Y:S01]  /*18f0*/  PRMT R10, R2, 0x7632, R10 ;  /* 0x00007632020a7816 */ /* 0x000fe2000000000a */
[----:B------:R-:W-:Y:S06]  /*1900*/  @!P0 BRA `(.L_x_4097) ;  /* 0xfffffffc00788947 */ /* 0x000fec000383ffff */
.L_x_4096:
[----:B------:R-:W-:Y:S05]  /*1910*/  BSYNC B1 ;  /* 0x0000000000017941 */ /* 0x000fea0003800000 */
.L_x_4095:
        /* <DEDUP_REMOVED lines=12> */
.L_x_4099:
[----:B------:R-:W-:Y:S05]  /*19e0*/  BSYNC B1 ;  /* 0x0000000000017941 */ /* 0x000fea0003800000 */
.L_x_4098:
        /* <DEDUP_REMOVED lines=10> */
[----:B------:R-:W-:-:S11]  /*1a90*/  PRMT R8, RZ, 0x7610, R8 ;  /* 0x00007610ff087816 */ /* 0x000fd60000000008 */
[----:B------:R-:W-:Y:S05]  /*1aa0*/  @!P0 BRA `(.L_x_4101) ;  /* 0x0000000000108947 */ /* 0x000fea0003800000 */
[----:B------:R-:W2:Y:S02]  /*1ab0*/  LDG.E.U16 R12, desc[UR36][R12.64] ;  /* 0x000000240c0c7981 */ /* 0x000ea4000c1e1500 */
[----:B--2---:R-:W-:-:S04]  /*1ac0*/  SHF.L.U32 R4, R12, 0x10, RZ ;  /* 0x000000100c047819 */ /* 0x004fc800000006ff */
[----:B------:R-:W-:-:S04]  /*1ad0*/  FSETP.NEU.FTZ.AND P0, PT, R4, RZ, PT ;  /* 0x000000ff0400720b */ /* 0x000fc80003f1d000 */
[----:B------:R-:W-:-:S09]  /*1ae0*/  SEL R8, RZ, 0x1, !P0 ;  /* 0x00000001ff087807 */ /* 0x000fd20004000000 */
.L_x_4101:
[----:B------:R-:W-:Y:S05]  /*1af0*/  BSYNC B1 ;  /* 0x0000000000017941 */ /* 0x000fea0003800000 */
.L_x_4100:
[----:B------:R-:W0:Y:S01]  /*1b00*/  I2F.S8 R4, R2.B2 ;  /* 0x2000000200047306 */ /* 0x000e220000001400 */
[----:B------:R-:W-:Y:S02]  /*1b10*/  LOP3.LUT P1, RZ, R8, 0xff, RZ, 0xc0, !PT ;  /* 0x000000ff08ff7812 */ /* 0x000fe4000782c0ff */
[----:B------:R-:W-:Y:S02]  /*1b20*/  PRMT R5, RZ, 0x7610, R5 ;  /* 0x00007610ff057816 */ /* 0x000fe40000000005 */
[----:B------:R-:W-:-:S03]  /*1b30*/  PRMT R17, RZ, 0x7610, R17 ;  /* 0x00007610ff117816 */ /* 0x000fc60000000011 */
[----:B------:R-:W-:Y:S08]  /*1b40*/  I2F.S8 R9, R9 ;  /* 0x0000000900097306 */ /* 0x000ff00000001400 */
[----:B0-----:R-:W0:Y:S02]  /*1b50*/  F2F.BF16.F32 R4, R4 ;  /* 0x0000000400047304 */ /* 0x001e240000202000 */
[----:B0-----:R-:W-:Y:S01]  /*1b60*/  @P1 IMAD.U32 R6, R4, 0x10000, RZ ;  /* 0x0001000004061824 */ /* 0x001fe200078e00ff */
[----:B------:R-:W-:-:S04]  /*1b70*/  PRMT R4, RZ, 0x7610, R4 ;  /* 0x00007610ff047816 */ /* 0x000fc80000000004 */
[----:B------:R-:W-:Y:S02]  /*1b80*/  @P1 FSETP.NEU.FTZ.AND P0, PT, R6, RZ, PT ;  /* 0x000000ff0600120b */ /* 0x000fe40003f1d000 */
[----:B------:R-:W0:Y:S02]  /*1b90*/  F2F.BF16.F32 R6, R9 ;  /* 0x0000000900067304 */ /* 0x000e240000202000 */
[----:B------:R-:W-:-:S04]  /*1ba0*/  @P1 SEL R5, RZ, 0x1, !P0 ;  /* 0x00000001ff051807 */ /* 0x000fc80004000000 */
[----:B------:R-:W-:-:S04]  /*1bb0*/  PRMT R5, R5, 0x9910, RZ ;  /* 0x0000991005057816 */ /* 0x000fc800000000ff */
[----:B------:R-:W-:-:S13]  /*1bc0*/  ISETP.NE.AND P1, PT, R5, RZ, PT ;  /* 0x000000ff0500720c */ /* 0x000fda0003f25270 */
[----:B0-----:R-:W-:-:S05]  /*1bd0*/  @P1 IMAD.U32 R5, R6, 0x10000, RZ ;  /* 0x0001000006051824 */ /* 0x001fca00078e00ff */
[----:B------:R-:W-:-:S04]  /*1be0*/  @P1 FSETP.NEU.FTZ.AND P0, PT, R5, RZ, PT ;  /* 0x000000ff0500120b */ /* 0x000fc80003f1d000 */
[----:B------:R-:W-:-:S04]  /*1bf0*/  @P1 SEL R4, RZ, 0x1, !P0 ;  /* 0x00000001ff041807 */ /* 0x000fc80004000000 */
[----:B------:R-:W-:-:S04]  /*1c00*/  PRMT R4, R4, 0x9910, RZ ;  /* 0x0000991004047816 */ /* 0x000fc800000000ff */
[----:B------:R-:W-:-:S13]  /*1c10*/  ISETP.NE.AND P0, PT, R4, RZ, PT ;  /* 0x000000ff0400720c */ /* 0x000fda0003f05270 */
[----:B------:R-:W-:Y:S05]  /*1c20*/  @!P0 BRA `(.L_x_4087) ;  /* 0x000000a000608947 */ /* 0x000fea0003800000 */
[----:B------:R-:W0:Y:S08]  /*1c30*/  I2F.S8 R2, R2 ;  /* 0x0000000200027306 */ /* 0x000e300000001400 */
[----:B0-----:R-:W0:Y:S02]  /*1c40*/  F2F.BF16.F32 R4, R2 ;  /* 0x0000000200047304 */ /* 0x001e240000202000 */
[----:B0-----:R-:W-:-:S04]  /*1c50*/  SHF.L.U32 R4, R4, 0x10, RZ ;  /* 0x0000001004047819 */ /* 0x001fc800000006ff */
[----:B------:R-:W-:-:S04]  /*1c60*/  FSETP.NEU.FTZ.AND P0, PT, R4, RZ, PT ;  /* 0x000000ff0400720b */ /* 0x000fc80003f1d000 */
[----:B------:R-:W-:Y:S01]  /*1c70*/  SEL R17, RZ, 0x1, !P0 ;  /* 0x00000001ff117807 */ /* 0x000fe20004000000 */
[----:B------:R-:W-:Y:S08]  /*1c80*/  BRA `(.L_x_4087) ;  /* 0x000000a000487947 */ /* 0x000ff00003800000 */
.L_x_4088:
        /* <DEDUP_REMOVED lines=26> */
.L_x_4110:
        /* <DEDUP_REMOVED lines=294> */
.L_x_4106:
        /* <DEDUP_REMOVED lines=251> */
.L_x_4107:
        /* <DEDUP_REMOVED lines=250> */
.L_x_4108:
        /* <DEDUP_REMOVED lines=248> */
.L_x_4109:
[----:B------:R-:W-:Y:S02]  /*5f60*/  LOP3.LUT R23, R2, 0xfffffffe, RZ, 0xc0, !PT ;  /* 0xfffffffe02177812 */ /* 0x000fe400078ec0ff */
[----:B------:R-:W-:Y:S02]  /*5f70*/  LOP3.LUT P2, RZ, R9, 0xff, RZ, 0xc0, !PT ;  /* 0x000000ff09ff7812 */ /* 0x000fe4000784c0ff */
[----:B------:R-:W-:Y:S01]  /*5f80*/  LOP3.LUT P4, RZ, R20, 0xff, RZ, 0xc0, !PT ;  /* 0x000000ff14ff7812 */ /* 0x000fe2000788c0ff */
[----:B------:R-:W-:Y:S01]  /*5f90*/  IMAD R5, R4, 0x2, R5 ;  /* 0x0000000204057824 */ /* 0x000fe200078e0205 */
[----:B------:R-:W-:Y:S01]  /*5fa0*/  IADD3 R22, P1, R12, R23, RZ ;  /* 0x000000170c167210 */ /* 0x000fe20007f3e0ff */
[----:B------:R-:W-:-:S04]  /*5fb0*/  ULDC UR4, c[0x0][0x218] ;  /* 0x0000860000047ab9 */ /* 0x000fc80000000800 */
[----:B------:R-:W-:-:S05]  /*5fc0*/  IMAD.X R23, RZ, RZ, R13, P1 ;  /* 0x000000ffff177224 */ /* 0x000fca00008e060d */
[----:B------:R-:W2:Y:S01]  /*5fd0*/  LDG.E.U16 R22, desc[UR36][R22.64] ;  /* 0x0000002416167981 */ /* 0x000ea2000c1e1500 */
[----:B------:R-:W-:Y:S01]  /*5fe0*/  LOP3.LUT P1, RZ, R7, 0xff, RZ, 0xc0, !PT ;  /* 0x000000ff07ff7812 */ /* 0x000fe2000782c0ff */
[----:B-----5:R-:W-:Y:S01]  /*5ff0*/  @P2 IMAD.U32 R2, R21, 0x10000, RZ ;  /* 0x0001000015022824 */ /* 0x020fe200078e00ff */
[----:B------:R-:W-:Y:S02]  /*6000*/  LOP3.LUT P3, RZ, R17, 0xff, RZ, 0xc0, !PT ;  /* 0x000000ff11ff7812 */ /* 0x000fe4000786c0ff */
[----:B------:R-:W-:Y:S02]  /*6010*/  IADD3 R5, R5, R4, RZ ;  /* 0x0000000405057210 */ /* 0x000fe40007ffe0ff */
[----:B------:R-:W-:Y:S02]  /*6020*/  @P2 FSETP.NEU.FTZ.AND P5, PT, R2, RZ, PT ;  /* 0x000000ff0200220b */ /* 0x000fe40003fbd000 */
[----:B------:R-:W-:Y:S01]  /*6030*/  @P4 SHF.L.U32 R6, R11, 0x10, RZ ;  /* 0x000000100b064819 */ /* 0x000fe200000006ff */
[----:B------:R-:W-:Y:S01]  /*6040*/  IMAD R7, R4, 0x3, R5 ;  /* 0x0000000304077824 */ /* 0x000fe200078e0205 */
[----:B------:R-:W-:-:S02]  /*6050*/  @P2 SEL R17, RZ, 0x1, !P5 ;  /* 0x00000001ff112807 */ /* 0x000fc40006800000 */
[----:B------:R-:W-:Y:S01]  /*6060*/  @P4 FSETP.NEU.FTZ.AND P6, PT, R6, RZ, PT ;  /* 0x000000ff0600420b */ /* 0x000fe20003fdd000 */
[----:B------:R-:W-:Y:S01]  /*6070*/  @P1 IMAD.U32 R2, R10, 0x10000, RZ ;  /* 0x000100000a021824 */ /* 0x000fe200078e00ff */
[----:B------:R-:W-:Y:S02]  /*6080*/  PRMT R8, RZ, 0x7610, R8 ;  /* 0x00007610ff087816 */ /* 0x000fe40000000008 */
[----:B-1----:R-:W-:Y:S02]  /*6090*/  @P4 SEL R18, RZ, 0x1, !P6 ;  /* 0x00000001ff124807 */ /* 0x002fe40007000000 */
[----:B------:R-:W-:Y:S01]  /*60a0*/  @P1 FSETP.NEU.FTZ.AND P5, PT, R2, RZ, PT ;  /* 0x000000ff0200120b */ /* 0x000fe20003fbd000 */
[----:B------:R-:W-:Y:S01]  /*60b0*/  IMAD.U32 R2, RZ, RZ, UR4 ;  /* 0x00000004ff027e24 */ /* 0x000fe2000f8e00ff */
[----:B------:R-:W-:Y:S02]  /*60c0*/  PRMT R9, RZ, 0x7610, R9 ;  /* 0x00007610ff097816 */ /* 0x000fe40000000009 */
[----:B------:R-:W-:-:S02]  /*60d0*/  @P1 SEL R19, RZ, 0x1, !P5 ;  /* 0x00000001ff131807 */ /* 0x000fc40006800000 */
[----:B------:R-:W-:Y:S02]  /*60e0*/  ISETP.GE.U32.AND P5, PT, R7, R2, PT ;  /* 0x000000020700720c */ /* 0x000fe40003fa6070 */
[----:B------:R-:W-:Y:S02]  /*60f0*/  PRMT R7, RZ, 0x7610, R7 ;  /* 0x00007610ff077816 */ /* 0x000fe40000000007 */
[----:B------:R-:W-:Y:S02]  /*6100*/  @P4 PRMT R8, R18, 0x7610, R8 ;  /* 0x0000761012084816 */ /* 0x000fe40000000008 */
[----:B------:R-:W-:Y:S02]  /*6110*/  @P2 PRMT R9, R17, 0x7610, R9 ;  /* 0x0000761011092816 */ /* 0x000fe40000000009 */
[----:B------:R-:W-:Y:S01]  /*6120*/  @P1 PRMT R7, R19, 0x7610, R7 ;  /* 0x0000761013071816 */ /* 0x000fe20000000007 */
[----:B--2---:R-:W-:-:S05]  /*6130*/  @P3 IMAD.U32 R6, R22, 0x10000, RZ ;  /* 0x0001000016063824 */ /* 0x004fca00078e00ff */
[----:B------:R-:W-:Y:S02]  /*6140*/  @P3 FSETP.NEU.FTZ.AND P6, PT, R6, RZ, PT ;  /* 0x000000ff0600320b */ /* 0x000fe40003fdd000 */
[----:B------:R-:W-:Y:S02]  /*6150*/  PRMT R6, RZ, 0x7610, R6 ;  /* 0x00007610ff067816 */ /* 0x000fe40000000006 */
[----:B------:R-:W-:-:S04]  /*6160*/  @P3 SEL R20, RZ, 0x1, !P6 ;  /* 0x00000001ff143807 */ /* 0x000fc80007000000 */
[----:B------:R-:W-:Y:S02]  /*6170*/  @P3 PRMT R6, R20, 0x7610, R6 ;  /* 0x0000761014063816 */ /* 0x000fe40000000006 */
[----:B------:R-:W-:Y:S02]  /*6180*/  PRMT R20, R8, 0x7610, R20 ;  /* 0x0000761008147816 */ /* 0x000fe40000000014 */
[----:B------:R-:W-:Y:S01]  /*6190*/  PRMT R17, R6, 0x7610, R17 ;  /* 0x0000761006117816 */ /* 0x000fe20000000011 */
[----:B------:R-:W-:Y:S06]  /*61a0*/  @!P5 BRA `(.L_x_4110) ;  /* 0xffffffbc0020d947 */ /* 0x000fec000383ffff */
.L_x_4105:
[----:B------:R-:W-:Y:S05]  /*61b0*/  BSYNC B1 ;  /* 0x0000000000017941 */ /* 0x000fea0003800000 */
.L_x_4104:
        /* <DEDUP_REMOVED lines=280> */
.L_x_4113:
[----:B------:R-:W-:-:S04]  /*7340*/  LOP3.LUT R17, R21, 0xfffffffe, RZ, 0xc0, !PT ;  /* 0xfffffffe15117812 */ /* 0x000fc800078ec0ff */
[----:B0-----:R-:W-:-:S05]  /*7350*/  IADD3 R16, P2, R12, R17, RZ ;  /* 0x000000110c107210 */ /* 0x001fca0007f5e0ff */
[----:B------:R-:W-:-:S05]  /*7360*/  IMAD.X R17, RZ, RZ, R13, P2 ;  /* 0x000000ffff117224 */ /* 0x000fca00010e060d */
        /* <DEDUP_REMOVED lines=278> */
.L_x_4114:
[----:B------:R-:W-:-:S04]  /*84d0*/  LOP3.LUT R11, R11, 0xfffffffe, RZ, 0xc0, !PT ;  /* 0xfffffffe0b0b7812 */ /* 0x000fc800078ec0ff */
[----:B------:R-:W-:-:S04]  /*84e0*/  IADD3 R16, P2, R12, R11, RZ ;  /* 0x0000000b0c107210 */ /* 0x000fc80007f5e0ff */
        /* <DEDUP_REMOVED lines=279> */
.L_x_4115:
        /* <DEDUP_REMOVED lines=281> */
.L_x_4116:
[----:B------:R-:W-:-:S04]  /*a7f0*/  LOP3.LUT R23, R22, 0xfffffffe, RZ, 0xc0, !PT ;  /* 0xfffffffe16177812 */ /* 0x000fc800078ec0ff */
[----:B------:R-:W-:-:S04]  /*a800*/  IADD3 R22, P1, R12, R23, RZ ;  /* 0x000000170c167210 */ /* 0x000fc80007f3e0ff */
[----:B------:R-:W-:-:S05]  /*a810*/  IADD3.X R23, RZ, R13, RZ, P1, !PT ;  /* 0x0000000dff177210 */ /* 0x000fca0000ffe4ff */
[----:B------:R1:W5:Y:S04]  /*a820*/  LDG.E.U16 R22, desc[UR36][R22.64] ;  /* 0x0000002416167981 */ /* 0x000368000c1e1500 */
.L_x_4112:
[----:B------:R-:W-:Y:S05]  /*a830*/  BSYNC B1 ;  /* 0x0000000000017941 */ /* 0x000fea0003800000 */
.L_x_4111:
[----:B------:R-:W-:Y:S04]  /*a840*/  BSSY B1, `(.L_x_4117) ;  /* 0x0000023000017945 */ /* 0x000fe80003800000 */
[----:B------:R-:W-:Y:S05]  /*a850*/  @P0 BRA `(.L_x_4118) ;  /* 0x0000000000840947 */ /* 0x000fea0003800000 */
[----:B------:R-:W-:Y:S02]  /*a860*/  LOP3.LUT P1, RZ, R9, 0xff, RZ, 0xc0, !PT ;  /* 0x000000ff09ff7812 */ /* 0x000fe4000782c0ff */
[----:B------:R-:W-:Y:S02]  /*a870*/  IADD3 R5, R5, R4, RZ ;  /* 0x0000000405057210 */ /* 0x000fe40007ffe0ff */
[----:B------:R-:W-:Y:S02]  /*a880*/  PRMT R9, RZ, 0x7610, R9 ;  /* 0x00007610ff097816 */ /* 0x000fe40000000009 */
[----:B------:R-:W-:-:S07]  /*a890*/  ISETP.GE.U32.AND P2, PT, R5, R2, PT ;  /* 0x000000020500720c */ /* 0x000fce0003f46070 */
[----:B-----5:R-:W-:-:S05]  /*a8a0*/  @P1 IMAD.U32 R21, R21, 0x10000, RZ ;  /* 0x0001000015151824 */ /* 0x020fca00078e00ff */
[----:B------:R-:W-:-:S04]  /*a8b0*/  @P1 FSETP.NEU.FTZ.AND P0, PT, R21, RZ, PT ;  /* 0x000000ff1500120b */ /* 0x000fc80003f1d000 */
[----:B------:R-:W-:-:S04]  /*a8c0*/  @P1 SEL R12, RZ, 0x1, !P0 ;  /* 0x00000001ff0c1807 */ /* 0x000fc80004000000 */
[----:B------:R-:W-:Y:S01]  /*a8d0*/  @P1 PRMT R9, R12, 0x7610, R9 ;  /* 0x000076100c091816 */ /* 0x000fe20000000009 */
[----:B------:R-:W-:Y:S06]  /*a8e0*/  @P2 BRA `(.L_x_4118) ;  /* 0x0000000000602947 */ /* 0x000fec0003800000 */
[----:B------:R-:W-:Y:S02]  /*a8f0*/  LOP3.LUT P1, RZ, R8, 0xff, RZ, 0xc0, !PT ;  /* 0x000000ff08ff7812 */ /* 0x000fe4000782c0ff */
[----:B------:R-:W-:Y:S02]  /*a900*/  IADD3 R5, R5, R4, RZ ;  /* 0x0000000405057210 */ /* 0x000fe40007ffe0ff */
[----:B------:R-:W-:Y:S02]  /*a910*/  PRMT R8, RZ, 0x7610, R8 ;  /* 0x00007610ff087816 */ /* 0x000fe40000000008 */
[----:B------:R-:W-:-:S07]  /*a920*/  ISETP.GE.U32.AND P2, PT, R5, R2, PT ;  /* 0x000000020500720c */ /* 0x000fce0003f46070 */
[----:B------:R-:W-:-:S05]  /*a930*/  @P1 IMAD.U32 R11, R11, 0x10000, RZ ;  /* 0x000100000b0b1824 */ /* 0x000fca00078e00ff */
        /* <DEDUP_REMOVED lines=14> */
[----:B------:R-:W-:-:S11]  /*aa20*/  PRMT R6, RZ, 0x7610, R6 ;  /* 0x00007610ff067816 */ /* 0x000fd60000000006 */
[----:B------:R-:W-:-:S05]  /*aa30*/  @P1 IMAD.U32 R22, R22, 0x10000, RZ ;  /* 0x0001000016161824 */ /* 0x000fca00078e00ff */
[----:B------:R-:W-:-:S04]  /*aa40*/  @P1 FSETP.NEU.FTZ.AND P0, PT, R22, RZ, PT ;  /* 0x000000ff1600120b */ /* 0x000fc80003f1d000 */
[----:B------:R-:W-:-:S04]  /*aa50*/  @P1 SEL R2, RZ, 0x1, !P0 ;  /* 0x00000001ff021807 */ /* 0x000fc80004000000 */
[----:B------:R-:W-:-:S07]  /*aa60*/  @P1 PRMT R6, R2, 0x7610, R6 ;  /* 0x0000761002061816 */ /* 0x000fce0000000006 */
.L_x_4118:
[----:B------:R-:W-:Y:S05]  /*aa70*/  BSYNC B1 ;  /* 0x0000000000017941 */ /* 0x000fea0003800000 */
.L_x_4117:
[----:B------:R-:W2:Y:S01]  /*aa80*/  I2F.S8 R8, R8 ;  /* 0x0000000800087306 */ /* 0x000ea20000001400 */
[----:B------:R-:W-:Y:S02]  /*aa90*/  LOP3.LUT P1, RZ, R9, 0xff, RZ, 0xc0, !PT ;  /* 0x000000ff09ff7812 */ /* 0x000fe4000782c0ff */
[----:B------:R-:W-:Y:S02]  /*aaa0*/  PRMT R2, RZ, 0x7610, R2 ;  /* 0x00007610ff027816 */ /* 0x000fe40000000002 */
[----:B------:R-:W-:-:S03]  /*aab0*/  PRMT R17, RZ, 0x7610, R17 ;  /* 0x00007610ff117816 */ /* 0x000fc60000000011 */
[----:B------:R-:W-:Y:S08]  /*aac0*/  I2F.S8 R7, R7 ;  /* 0x0000000700077306 */ /* 0x000ff00000001400 */
[----:B--2---:R-:W2:Y:S02]  /*aad0*/  F2F.BF16.F32 R4, R8 ;  /* 0x0000000800047304 */ /* 0x004ea40000202000 */
[----:B--2---:R-:W-:-:S04]  /*aae0*/  @P1 SHF.L.U32 R4, R4, 0x10, RZ ;  /* 0x0000001004041819 */ /* 0x004fc800000006ff */
[----:B------:R-:W-:Y:S02]  /*aaf0*/  @P1 FSETP.NEU.FTZ.AND P0, PT, R4, RZ, PT ;  /* 0x000000ff0400120b */ /* 0x000fe40003f1d000 */
[----:B------:R-:W2:Y:S02]  /*ab00*/  F2F.BF16.F32 R4, R7 ;  /* 0x0000000700047304 */ /* 0x000ea40000202000 */
[----:B------:R-:W-:-:S04]  /*ab10*/  @P1 SEL R2, RZ, 0x1, !P0 ;  /* 0x00000001ff021807 */ /* 0x000fc80004000000 */
[----:B------:R-:W-:-:S04]  /*ab20*/  PRMT R2, R2, 0x9910, RZ ;  /* 0x0000991002027816 */ /* 0x000fc800000000ff */
[----:B------:R-:W-:Y:S02]  /*ab30*/  ISETP.NE.AND P1, PT, R2, RZ, PT ;  /* 0x000000ff0200720c */ /* 0x000fe40003f25270 */
[----:B------:R-:W-:-:S11]  /*ab40*/  PRMT R2, RZ, 0x7610, R2 ;  /* 0x00007610ff027816 */ /* 0x000fd60000000002 */
[----:B--2---:R-:W-:-:S05]  /*ab50*/  @P1 IMAD.U32 R4, R4, 0x10000, RZ ;  /* 0x0001000004041824 */ /* 0x004fca00078e00ff */
[----:B------:R-:W-:-:S04]  /*ab60*/  @P1 FSETP.NEU.FTZ.AND P0, PT, R4, RZ, PT ;  /* 0x000000ff0400120b */ /* 0x000fc80003f1d000 */
[----:B------:R-:W-:-:S04]  /*ab70*/  @P1 SEL R2, RZ, 0x1, !P0 ;  /* 0x00000001ff021807 */ /* 0x000fc80004000000 */
[----:B------:R-:W-:-:S04]  /*ab80*/  PRMT R2, R2, 0x9910, RZ ;  /* 0x0000991002027816 */ /* 0x000fc800000000ff */
[----:B------:R-:W-:-:S13]  /*ab90*/  ISETP.NE.AND P0, PT, R2, RZ, PT ;  /* 0x000000ff0200720c */ /* 0x000fda0003f05270 */
[----:B------:R-:W-:Y:S05]  /*aba0*/  @!P0 BRA `(.L_x_4087) ;  /* 0x0000001000808947 */ /* 0x000fea0003800000 */
[----:B------:R-:W2:Y:S08]  /*abb0*/  I2F.S8 R6, R6 ;  /* 0x0000000600067306 */ /* 0x000eb00000001400 */
[----:B--2---:R-:W2:Y:S02]  /*abc0*/  F2F.BF16.F32 R2, R6 ;  /* 0x0000000600027304 */ /* 0x004ea40000202000 */
[----:B--2---:R-:W-:-:S04]  /*abd0*/  SHF.L.U32 R2, R2, 0x10, RZ ;  /* 0x0000001002027819 */ /* 0x004fc800000006ff */
[----:B------:R-:W-:-:S04]  /*abe0*/  FSETP.NEU.FTZ.AND P0, PT, R2, RZ, PT ;  /* 0x000000ff0200720b */ /* 0x000fc80003f1d000 */
[----:B------:R-:W-:Y:S01]  /*abf0*/  SEL R17, RZ, 0x1, !P0 ;  /* 0x00000001ff117807 */ /* 0x000fe20004000000 */
[----:B------:R-:W-:Y:S08]  /*ac00*/  BRA `(.L_x_4087) ;  /* 0x0000001000687947 */ /* 0x000ff00003800000 */
.L_x_4103:
        /* <DEDUP_REMOVED lines=12> */
.L_x_4121:
        /* <DEDUP_REMOVED lines=20> */
[----:B------:R-:W-:-:S05]  /*ae10*/  IMAD R21, R4, 0x3, R5 ;  /* 0x0000000304157824 */ /* 0x000fca00078e0205 */
[----:B-1----:R-:W-:Y:S02]  /*ae20*/  ISETP.GE.U32.AND P0, PT, R21, R2, PT ;  /* 0x000000021500720c */ /* 0x002fe40003f06070 */
[----:B0-----:R-:W-:Y:S02]  /*ae30*/  PRMT R18, RZ, 0x7610, R18 ;  /* 0x00007610ff127816 */ /* 0x001fe40000000012 */
[----:B------:R-:W-:Y:S02]  /*ae40*/  PRMT R10, RZ, 0x7610, R10 ;  /* 0x00007610ff0a7816 */ /* 0x000fe4000000000a */
[----:B--2---:R-:W-:Y:S01]  /*ae50*/  @P4 SHF.L.U32 R7, R17, 0x10, RZ ;  /* 0x0000001011074819 */ /* 0x004fe200000006ff */
[----:B---3--:R-:W-:-:S03]  /*ae60*/  @P2 IMAD.U32 R6, R11, 0x10000, RZ ;  /* 0x000100000b062824 */ /* 0x008fc600078e00ff */
[----:B------:R-:W-:Y:S02]  /*ae70*/  @P4 FSETP.NEU.FTZ.AND P5, PT, R7, RZ, PT ;  /* 0x000000ff0700420b */ /* 0x000fe40003fbd000 */
[----:B----4-:R-:W-:Y:S02]  /*ae80*/  @P3 SHF.L.U32 R7, R19, 0x10, RZ ;  /* 0x0000001013073819 */ /* 0x010fe400000006ff */
[----:B------:R-:W-:Y:S01]  /*ae90*/  @P2 FSETP.NEU.FTZ.AND P6, PT, R6, RZ, PT ;  /* 0x000000ff0600220b */ /* 0x000fe20003fdd000 */
[----:B-----5:R-:W-:Y:S01]  /*aea0*/  @P1 IMAD.U32 R6, R20, 0x10000, RZ ;  /* 0x0001000014061824 */ /* 0x020fe200078e00ff */
[----:B------:R-:W-:Y:S02]  /*aeb0*/  @P4 SEL R9, RZ, 0x1, !P5 ;  /* 0x00000001ff094807 */ /* 0x000fe40006800000 */
[----:B------:R-:W-:Y:S02]  /*aec0*/  @P3 FSETP.NEU.FTZ.AND P5, PT, R7, RZ, PT ;  /* 0x000000ff0700320b */ /* 0x000fe40003fbd000 */
[----:B------:R-:W-:-:S02]  /*aed0*/  @P2 SEL R8, RZ, 0x1, !P6 ;  /* 0x00000001ff082807 */ /* 0x000fc40007000000 */
[----:B------:R-:W-:Y:S02]  /*aee0*/  @P1 FSETP.NEU.FTZ.AND P6, PT, R6, RZ, PT ;  /* 0x000000ff0600120b */ /* 0x000fe40003fdd000 */
[----:B------:R-:W-:Y:S02]  /*aef0*/  PRMT R6, RZ, 0x7610, R6 ;  /* 0x00007610ff067816 */ /* 0x000fe40000000006 */
[----:B------:R-:W-:Y:S02]  /*af00*/  @P3 SEL R22, RZ, 0x1, !P5 ;  /* 0x00000001ff163807 */ /* 0x000fe40006800000 */
[----:B------:R-:W-:Y:S02]  /*af10*/  @P1 SEL R21, RZ, 0x1, !P6 ;  /* 0x00000001ff151807 */ /* 0x000fe40007000000 */
[----:B------:R-:W-:Y:S02]  /*af20*/  PRMT R7, RZ, 0x7610, R7 ;  /* 0x00007610ff077816 */ /* 0x000fe40000000007 */
[----:B------:R-:W-:-:S02]  /*af30*/  @P4 PRMT R18, R9, 0x7610, R18 ;  /* 0x0000761009124816 */ /* 0x000fc40000000012 */
[----:B------:R-:W-:Y:S02]  /*af40*/  @P3 PRMT R6, R22, 0x7610, R6 ;  /* 0x0000761016063816 */ /* 0x000fe40000000006 */
[----:B------:R-:W-:Y:S02]  /*af50*/  @P1 PRMT R10, R21, 0x7610, R10 ;  /* 0x00007610150a1816 */ /* 0x000fe4000000000a */
[----:B------:R-:W-:Y:S02]  /*af60*/  @P2 PRMT R7, R8, 0x7610, R7 ;  /* 0x0000761008072816 */ /* 0x000fe40000000007 */
[----:B------:R-:W-:Y:S02]  /*af70*/  PRMT R24, R18, 0x7610, R24 ;  /* 0x0000761012187816 */ /* 0x000fe40000000018 */
[----:B------:R-:W-:Y:S01]  /*af80*/  PRMT R21, R6, 0x7610, R21 ;  /* 0x0000761006157816 */ /* 0x000fe20000000015 */
[----:B------:R-:W-:Y:S06]  /*af90*/  @!P0 BRA `(.L_x_4121) ;  /* 0xfffffffc004c8947 */ /* 0x000fec000383ffff */
.L_x_4120:
[----:B------:R-:W-:Y:S05]  /*afa0*/  BSYNC B1 ;  /* 0x0000000000017941 */ /* 0x000fea0003800000 */
.L_x_4119:
        /* <DEDUP_REMOVED lines=23> */
.L_x_4123:
[----:B------:R-:W-:Y:S05]  /*b120*/  BSYNC B1 ;  /* 0x0000000000017941 */ /* 0x000fea0003800000 */
.L_x_4122:
[----:B------:R-:W-:Y:S04]  /*b130*/  BSSY B1, `(.L_x_4124) ;  /* 0x0000023000017945 */ /* 0x000fe80003800000 */
[----:B------:R-:W-:Y:S05]  /*b140*/  @P1 BRA `(.L_x_4125) ;  /* 0x0000000000841947 */ /* 0x000fea0003800000 */
[----:B------:R-:W-:Y:S01]  /*b150*/  LOP3.LUT P1, RZ, R7, 0xff, RZ, 0xc0, !PT ;  /* 0x000000ff07ff7812 */ /* 0x000fe2000782c0ff */
[----:B------:R-:W-:Y:S01]  /*b160*/  IMAD.IADD R5, R5, 0x1, R4 ;  /* 0x0000000105057824 */ /* 0x000fe200078e0204 */
[----:B------:R-:W-:-:S04]  /*b170*/  PRMT R7, RZ, 0x7610, R7 ;  /* 0x00007610ff077816 */ /* 0x000fc80000000007 */
[----:B------:R-:W-:-:S07]  /*b180*/  ISETP.GE.U32.AND P2, PT, R5, R2, PT ;  /* 0x000000020500720c */ /* 0x000fce0003f46070 */
[----:B-----5:R-:W-:-:S04]  /*b190*/  @P1 SHF.L.U32 R11, R11, 0x10, RZ ;  /* 0x000000100b0b1819 */ /* 0x020fc800000006ff */
[----:B------:R-:W-:-:S04]  /*b1a0*/  @P1 FSETP.NEU.FTZ.AND P0, PT, R11, RZ, PT ;  /* 0x000000ff0b00120b */ /* 0x000fc80003f1d000 */
[----:B0-----:R-:W-:-:S04]  /*b1b0*/  @P1 SEL R8, RZ, 0x1, !P0 ;  /* 0x00000001ff081807 */ /* 0x001fc80004000000 */
[----:B------:R-:W-:Y:S01]  /*b1c0*/  @P1 PRMT R7, R8, 0x7610, R7 ;  /* 0x0000761008071816 */ /* 0x000fe20000000007 */
[----:B------:R-:W-:Y:S06]  /*b1d0*/  @P2 BRA `(.L_x_4125) ;  /* 0x0000000000602947 */ /* 0x000fec0003800000 */
[----:B------:R-:W-:Y:S01]  /*b1e0*/  LOP3.LUT P1, RZ, R18, 0xff, RZ, 0xc0, !PT ;  /* 0x000000ff12ff7812 */ /* 0x000fe2000782c0ff */
[----:B------:R-:W-:Y:S01]  /*b1f0*/  IMAD.IADD R5, R5, 0x1, R4 ;  /* 0x0000000105057824 */ /* 0x000fe200078e0204 */
[----:B------:R-:W-:-:S04]  /*b200*/  PRMT R18, RZ, 0x7610, R18 ;  /* 0x00007610ff127816 */ /* 0x000fc80000000012 */
[----:B------:R-:W-:-:S07]  /*b210*/  ISETP.GE.U32.AND P2, PT, R5, R2, PT ;  /* 0x000000020500720c */ /* 0x000fce0003f46070 */
[----:B------:R-:W-:-:S04]  /*b220*/  @P1 SHF.L.U32 R17, R17, 0x10, RZ ;  /* 0x0000001011111819 */ /* 0x000fc800000006ff */
[----:B------:R-:W-:-:S04]  /*b230*/  @P1 FSETP.NEU.FTZ.AND P0, PT, R17, RZ, PT ;  /* 0x000000ff1100120b */ /* 0x000fc80003f1d000 */
[----:B------:R-:W-:-:S04]  /*b240*/  @P1 SEL R8, RZ, 0x1, !P0 ;  /* 0x00000001ff081807 */ /* 0x000fc80004000000 */
        /* <DEDUP_REMOVED lines=11> */
[----:B------:R-:W-:Y:S02]  /*b300*/  LOP3.LUT P1, RZ, R6, 0xff, RZ, 0xc0, !PT ;  /* 0x000000ff06ff7812 */ /* 0x000fe4000782c0ff */
[----:B------:R-:W-:-:S11]  /*b310*/  PRMT R6, RZ, 0x7610, R6 ;  /* 0x00007610ff067816 */ /* 0x000fd60000000006 */
[----:B------:R-:W-:-:S04]  /*b320*/  @P1 SHF.L.U32 R19, R19, 0x10, RZ ;  /* 0x0000001013131819 */ /* 0x000fc800000006ff */
[----:B------:R-:W-:-:S04]  /*b330*/  @P1 FSETP.NEU.FTZ.AND P0, PT, R19, RZ, PT ;  /* 0x000000ff1300120b */ /* 0x000fc80003f1d000 */
[----:B------:R-:W-:-:S04]  /*b340*/  @P1 SEL R2, RZ, 0x1, !P0 ;  /* 0x00000001ff021807 */ /* 0x000fc80004000000 */
[----:B------:R-:W-:-:S07]  /*b350*/  @P1 PRMT R6, R2, 0x7610, R6 ;  /* 0x0000761002061816 */ /* 0x000fce0000000006 */
.L_x_4125:
[----:B------:R-:W-:Y:S05]  /*b360*/  BSYNC B1 ;  /* 0x0000000000017941 */ /* 0x000fea0003800000 */
.L_x_4124:
[----:B------:R-:W1:Y:S01]  /*b370*/  I2F.S8 R18, R18 ;  /* 0x0000001200127306 */ /* 0x000e620000001400 */
[----:B------:R-:W-:Y:S02]  /*b380*/  LOP3.LUT P1, RZ, R7, 0xff, RZ, 0xc0, !PT ;  /* 0x000000ff07ff7812 */ /* 0x000fe4000782c0ff */
[----:B------:R-:W-:Y:S02]  /*b390*/  PRMT R2, RZ, 0x7610, R2 ;  /* 0x00007610ff027816 */ /* 0x000fe40000000002 */
[----:B-----5:R-:W-:-:S03]  /*b3a0*/  PRMT R17, RZ, 0x7610, R17 ;  /* 0x00007610ff117816 */ /* 0x020fc60000000011 */
[----:B------:R-:W-:Y:S08]  /*b3b0*/  I2F.S8 R10, R10 ;  /* 0x0000000a000a7306 */ /* 0x000ff00000001400 */
[----:B-1----:R-:W1:Y:S02]  /*b3c0*/  F2F.BF16.F32 R4, R18 ;  /* 0x0000001200047304 */ /* 0x002e640000202000 */
[----:B-1----:R-:W-:-:S05]  /*b3d0*/  @P1 IMAD.U32 R4, R4, 0x10000, RZ ;  /* 0x0001000004041824 */ /* 0x002fca00078e00ff */
[----:B------:R-:W-:Y:S02]  /*b3e0*/  @P1 FSETP.NEU.FTZ.AND P0, PT, R4, RZ, PT ;  /* 0x000000ff0400120b */ /* 0x000fe40003f1d000 */
[----:B------:R-:W1:Y:S02]  /*b3f0*/  F2F.BF16.F32 R4, R10 ;  /* 0x0000000a00047304 */ /* 0x000e640000202000 */
[----:B------:R-:W-:-:S04]  /*b400*/  @P1 SEL R2, RZ, 0x1, !P0 ;  /* 0x00000001ff021807 */ /* 0x000fc80004000000 */
[----:B------:R-:W-:-:S04]  /*b410*/  PRMT R2, R2, 0x9910, RZ ;  /* 0x0000991002027816 */ /* 0x000fc800000000ff */
[----:B------:R-:W-:Y:S02]  /*b420*/  ISETP.NE.AND P1, PT, R2, RZ, PT ;  /* 0x000000ff0200720c */ /* 0x000fe40003f25270 */
[----:B------:R-:W-:-:S11]  /*b430*/  PRMT R2, RZ, 0x7610, R2 ;  /* 0x00007610ff027816 */ /* 0x000fd60000000002 */
[----:B-1----:R-:W-:-:S04]  /*b440*/  @P1 SHF.L.U32 R4, R4, 0x10, RZ ;  /* 0x0000001004041819 */ /* 0x002fc800000006ff */
[----:B------:R-:W-:-:S04]  /*b450*/  @P1 FSETP.NEU.FTZ.AND P0, PT, R4, RZ, PT ;  /* 0x000000ff0400120b */ /* 0x000fc80003f1d000 */
[----:B------:R-:W-:-:S04]  /*b460*/  @P1 SEL R2, RZ, 0x1, !P0 ;  /* 0x00000001ff021807 */ /* 0x000fc80004000000 */
[----:B------:R-:W-:-:S04]  /*b470*/  PRMT R2, R2, 0x9910, RZ ;  /* 0x0000991002027816 */ /* 0x000fc800000000ff */
[----:B------:R-:W-:-:S13]  /*b480*/  ISETP.NE.AND P0, PT, R2, RZ, PT ;  /* 0x000000ff0200720c */ /* 0x000fda0003f05270 */
[----:B------:R-:W-:Y:S05]  /*b490*/  @!P0 BRA `(.L_x_4087) ;  /* 0x0000000800448947 */ /* 0x000fea0003800000 */
[----:B------:R-:W1:Y:S08]  /*b4a0*/  I2F.S8 R6, R6 ;  /* 0x0000000600067306 */ /* 0x000e700000001400 */
[----:B-1----:R-:W1:Y:S02]  /*b4b0*/  F2F.BF16.F32 R2, R6 ;  /* 0x0000000600027304 */ /* 0x002e640000202000 */
[----:B-1----:R-:W-:-:S05]  /*b4c0*/  IMAD.U32 R2, R2, 0x10000, RZ ;  /* 0x0001000002027824 */ /* 0x002fca00078e00ff */
[----:B------:R-:W-:-:S04]  /*b4d0*/  FSETP.NEU.FTZ.AND P0, PT, R2, RZ, PT ;  /* 0x000000ff0200720b */ /* 0x000fc80003f1d000 */
[----:B------:R-:W-:Y:S01]  /*b4e0*/  SEL R17, RZ, 0x1, !P0 ;  /* 0x00000001ff117807 */ /* 0x000fe20004000000 */
[----:B------:R-:W-:Y:S08]  /*b4f0*/  BRA `(.L_x_4087) ;  /* 0x00000008002c7947 */ /* 0x000ff00003800000 */
.L_x_4102:
        /* <DEDUP_REMOVED lines=17> */
.L_x_4128:
[C---:B0-----:R-:W-:Y:S02]  /*b610*/  IMAD.IADD R10, R18.reuse, 0x1, R7 ;  /* 0x00000001120a7824 */ /* 0x041fe400078e0207 */
[----:B------:R-:W-:-:S03]  /*b620*/  IMAD.WIDE.U32 R20, R18, 0x2, R12 ;  /* 0x0000000212147825 */ /* 0x000fc600078e000c */
[C---:B------:R-:W-:Y:S01]  /*b630*/  IADD3 R4, R10.reuse, R7, RZ ;  /* 0x000000070a047210 */ /* 0x040fe20007ffe0ff */
[----:B------:R-:W-:Y:S01]  /*b640*/  IMAD.WIDE.U32 R10, R10, 0x2, R12 ;  /* 0x000000020a0a7825 */ /* 0x000fe200078e000c */
[----:B------:R0:W2:Y:S03]  /*b650*/  LDG.E.U16 R9, desc[UR36][R20.64] ;  /* 0x0000002414097981 */ /* 0x0000a6000c1e1500 */
[C---:B------:R-:W-:Y:S02]  /*b660*/  IMAD.IADD R18, R4.reuse, 0x1, R7 ;  /* 0x0000000104127824 */ /* 0x040fe400078e0207 */
[--C-:B------:R-:W-:Y:S01]  /*b670*/  IMAD.WIDE.U32 R4, R4, 0x2, R12.reuse ;  /* 0x0000000204047825 */ /* 0x100fe200078e000c */
[----:B------:R3:W4:Y:S03]  /*b680*/  LDG.E.U16 R10, desc[UR36][R10.64] ;  /* 0x000000240a0a7981 */ /* 0x000726000c1e1500 */
[----:B------:R-:W-:Y:S01]  /*b690*/  IMAD.WIDE.U32 R16, R18, 0x2, R12 ;  /* 0x0000000212107825 */ /* 0x000fe200078e000c */
[----:B------:R-:W5:Y:S05]  /*b6a0*/  LDG.E.U16 R19, desc[UR36][R4.64] ;  /* 0x0000002404137981 */ /* 0x000f6a000c1e1500 */
[----:B------:R-:W5:Y:S01]  /*b6b0*/  LDG.E.U16 R16, desc[UR36][R16.64] ;  /* 0x0000002410107981 */ /* 0x000f62000c1e1500 */
[----:B------:R-:W-:-:S02]  /*b6c0*/  LOP3.LUT P2, RZ, R6, 0xff, RZ, 0xc0, !PT ;  /* 0x000000ff06ff7812 */ /* 0x000fc4000784c0ff */
[----:B------:R-:W-:Y:S02]  /*b6d0*/  LOP3.LUT P4, RZ, R23, 0xff, RZ, 0xc0, !PT ;  /* 0x000000ff17ff7812 */ /* 0x000fe4000788c0ff */
[----:B------:R-:W-:Y:S02]  /*b6e0*/  LOP3.LUT P1, RZ, R8, 0xff, RZ, 0xc0, !PT ;  /* 0x000000ff08ff7812 */ /* 0x000fe4000782c0ff */
[----:B------:R-:W-:Y:S02]  /*b6f0*/  LOP3.LUT P3, RZ, R22, 0xff, RZ, 0xc0, !PT ;  /* 0x000000ff16ff7812 */ /* 0x000fe4000786c0ff */
[----:B------:R-:W-:-:S05]  /*b700*/  IADD3 R18, R18, R7, RZ ;  /* 0x0000000712127210 */ /* 0x000fca0007ffe0ff */
[----:B0-----:R-:W-:-:S05]  /*b710*/  IMAD R21, R7, 0x3, R18 ;  /* 0x0000000307157824 */ /* 0x001fca00078e0212 */
[----:B-1----:R-:W-:Y:S02]  /*b720*/  ISETP.GE.U32.AND P0, PT, R21, R2, PT ;  /* 0x000000021500720c */ /* 0x002fe40003f06070 */
[----:B------:R-:W-:Y:S02]  /*b730*/  PRMT R20, RZ, 0x7610, R20 ;  /* 0x00007610ff147816 */ /* 0x000fe40000000014 */
[----:B---3--:R-:W-:Y:S01]  /*b740*/  PRMT R11, RZ, 0x7610, R11 ;  /* 0x00007610ff0b7816 */ /* 0x008fe2000000000b */
[----:B--2---:R-:W-:Y:S01]  /*b750*/  @P2 IMAD.U32 R6, R9, 0x10000, RZ ;  /* 0x0001000009062824 */ /* 0x004fe200078e00ff */
[----:B----4-:R-:W-:-:S04]  /*b760*/  @P4 SHF.L.U32 R8, R10, 0x10, RZ ;  /* 0x000000100a084819 */ /* 0x010fc800000006ff */
[----:B------:R-:W-:Y:S01]  /*b770*/  @P2 FSETP.NEU.FTZ.AND P6, PT, R6, RZ, PT ;  /* 0x000000ff0600220b */ /* 0x000fe20003fdd000 */
[----:B-----5:R-:W-:Y:S01]  /*b780*/  @P1 IMAD.U32 R5, R19, 0x10000, RZ ;  /* 0x0001000013051824 */ /* 0x020fe200078e00ff */
[----:B------:R-:W-:Y:S02]  /*b790*/  @P4 FSETP.NEU.FTZ.AND P5, PT, R8, RZ, PT ;  /* 0x000000ff0800420b */ /* 0x000fe40003fbd000 */
[----:B------:R-:W-:Y:S02]  /*b7a0*/  @P2 SEL R4, RZ, 0x1, !P6 ;  /* 0x00000001ff042807 */ /* 0x000fe40007000000 */
[----:B------:R-:W-:Y:S02]  /*b7b0*/  @P3 SHF.L.U32 R6, R16, 0x10, RZ ;  /* 0x0000001010063819 */ /* 0x000fe400000006ff */
[----:B------:R-:W-:Y:S02]  /*b7c0*/  @P1 FSETP.NEU.FTZ.AND P6, PT, R5, RZ, PT ;  /* 0x000000ff0500120b */ /* 0x000fe40003fdd000 */
[----:B------:R-:W-:-:S02]  /*b7d0*/  @P4 SEL R5, RZ, 0x1, !P5 ;  /* 0x00000001ff054807 */ /* 0x000fc40006800000 */
[----:B------:R-:W-:-:S04]  /*b7e0*/  @P3 FSETP.NEU.FTZ.AND P5, PT, R6, RZ, PT ;  /* 0x000000ff0600320b */ /* 0x000fc80003fbd000 */
[----:B------:R-:W-:Y:S02]  /*b7f0*/  @P3 SEL R21, RZ, 0x1, !P5 ;  /* 0x00000001ff153807 */ /* 0x000fe40006800000 */
[----:B------:R-:W-:Y:S02]  /*b800*/  PRMT R6, RZ, 0x7610, R6 ;  /* 0x00007610ff067816 */ /* 0x000fe40000000006 */
[----:B------:R-:W-:Y:S02]  /*b810*/  PRMT R8, RZ, 0x7610, R8 ;  /* 0x00007610ff087816 */ /* 0x000fe40000000008 */
[----:B------:R-:W-:Y:S02]  /*b820*/  @P1 SEL R17, RZ, 0x1, !P6 ;  /* 0x00000001ff111807 */ /* 0x000fe40007000000 */
[----:B------:R-:W-:Y:S02]  /*b830*/  @P4 PRMT R11, R5, 0x7610, R11 ;  /* 0x00007610050b4816 */ /* 0x000fe4000000000b */
[----:B------:R-:W-:-:S02]  /*b840*/  @P3 PRMT R20, R21, 0x7610, R20 ;  /* 0x0000761015143816 */ /* 0x000fc40000000014 */
[----:B------:R-:W-:Y:S02]  /*b850*/  @P2 PRMT R6, R4, 0x7610, R6 ;  /* 0x0000761004062816 */ /* 0x000fe40000000006 */
[----:B------:R-:W-:Y:S02]  /*b860*/  @P1 PRMT R8, R17, 0x7610, R8 ;  /* 0x0000761011081816 */ /* 0x000fe40000000008 */
[----:B------:R-:W-:Y:S02]  /*b870*/  PRMT R23, R11, 0x7610, R23 ;  /* 0x000076100b177816 */ /* 0x000fe40000000017 */
[----:B------:R-:W-:Y:S01]  /*b880*/  PRMT R22, R20, 0x7610, R22 ;  /* 0x0000761014167816 */ /* 0x000fe20000000016 */
[----:B------:R-:W-:Y:S06]  /*b890*/  @!P0 BRA `(.L_x_4128) ;  /* 0xfffffffc005c8947 */ /* 0x000fec000383ffff */
.L_x_4127:
[----:B------:R-:W-:Y:S05]  /*b8a0*/  BSYNC B1 ;  /* 0x0000000000017941 */ /* 0x000fea0003800000 */
.L_x_4126:
        /* <DEDUP_REMOVED lines=15> */
[----:B------:R-:W-:-:S13]  /*b9a0*/  ISETP.GE.U32.AND P0, PT, R19, R2, PT ;  /* 0x000000021300720c */ /* 0x000fda0003f06070 */
[----:B------:R-:W-:Y:S02]  /*b9b0*/  @!P0 IMAD.WIDE.U32 R12, R19, 0x2, R12 ;  /* 0x00000002130c8825 */ /* 0x000fe400078e000c */
[----:B------:R0:W5:Y:S04]  /*b9c0*/  LDG.E.U16 R19, desc[UR36][R4.64] ;  /* 0x0000002404137981 */ /* 0x000168000c1e1500 */
[----:B------:R0:W5:Y:S02]  /*b9d0*/  @!P0 LDG.E.U16 R16, desc[UR36][R12.64] ;  /* 0x000000240c108981 */ /* 0x000164000c1e1500 */
.L_x_4130:
[----:B------:R-:W-:Y:S05]  /*b9e0*/  BSYNC B1 ;  /* 0x0000000000017941 */ /* 0x000fea0003800000 */
.L_x_4129:
[----:B------:R-:W-:Y:S04]  /*b9f0*/  BSSY B1, `(.L_x_4131) ;  /* 0x0000023000017945 */ /* 0x000fe80003800000 */
[----:B------:R-:W-:Y:S05]  /*ba00*/  @P1 BRA `(.L_x_4132) ;  /* 0x0000000000841947 */ /* 0x000fea0003800000 */
[----:B------:R-:W-:Y:S01]  /*ba10*/  LOP3.LUT P1, RZ, R6, 0xff, RZ, 0xc0, !PT ;  /* 0x000000ff06ff7812 */ /* 0x000fe2000782c0ff */
[----:B0-----:R-:W-:Y:S01]  /*ba20*/  IMAD.IADD R4, R18, 0x1, R7 ;  /* 0x0000000112047824 */ /* 0x001fe200078e0207 */
[----:B------:R-:W-:-:S04]  /*ba30*/  PRMT R6, RZ, 0x7610, R6 ;  /* 0x00007610ff067816 */ /* 0x000fc80000000006 */
[----:B------:R-:W-:-:S07]  /*ba40*/  ISETP.GE.U32.AND P2, PT, R4, R2, PT ;  /* 0x000000020400720c */ /* 0x000fce0003f46070 */
[----:B-----5:R-:W-:-:S04]  /*ba50*/  @P1 SHF.L.U32 R9, R9, 0x10, RZ ;  /* 0x0000001009091819 */ /* 0x020fc800000006ff */
        /* <DEDUP_REMOVED lines=28> */
.L_x_4132:
[----:B------:R-:W-:Y:S05]  /*bc20*/  BSYNC B1 ;  /* 0x0000000000017941 */ /* 0x000fea0003800000 */
.L_x_4131:
[----:B------:R-:W0:Y:S01]  /*bc30*/  I2F.S8 R11, R11 ;  /* 0x0000000b000b7306 */ /* 0x000e220000001400 */
[----:B------:R-:W-:Y:S02]  /*bc40*/  LOP3.LUT P1, RZ, R6, 0xff, RZ, 0xc0, !PT ;  /* 0x000000ff06ff7812 */ /* 0x000fe4000782c0ff */
[----:B------:R-:W-:Y:S02]  /*bc50*/  PRMT R2, RZ, 0x7610, R2 ;  /* 0x00007610ff027816 */ /* 0x000fe40000000002 */
[----:B------:R-:W-:-:S03]  /*bc60*/  PRMT R17, RZ, 0x7610, R17 ;  /* 0x00007610ff117816 */ /* 0x000fc60000000011 */
[----:B------:R-:W-:Y:S08]  /*bc70*/  I2F.S8 R8, R8 ;  /* 0x0000000800087306 */ /* 0x000ff00000001400 */
[----:B0-----:R-:W0:Y:S08]  /*bc80*/  F2F.BF16.F32 R4, R11 ;  /* 0x0000000b00047304 */ /* 0x001e300000202000 */
[----:B------:R-:W-:Y:S01]  /*bc90*/  I2F.S8 R20, R20 ;  /* 0x0000001400147306 */ /* 0x000fe20000001400 */
[----:B0-----:R-:W-:-:S05]  /*bca0*/  @P1 IMAD.U32 R4, R4, 0x10000, RZ ;  /* 0x0001000004041824 */ /* 0x001fca00078e00ff */
[----:B------:R-:W-:Y:S02]  /*bcb0*/  @P1 FSETP.NEU.FTZ.AND P0, PT, R4, RZ, PT ;  /* 0x000000ff0400120b */ /* 0x000fe40003f1d000 */
[----:B------:R-:W0:Y:S02]  /*bcc0*/  F2F.BF16.F32 R4, R8 ;  /* 0x0000000800047304 */ /* 0x000e240000202000 */
[----:B------:R-:W-:-:S04]  /*bcd0*/  @P1 SEL R2, RZ, 0x1, !P0 ;  /* 0x00000001ff021807 */ /* 0x000fc80004000000 */
[----:B------:R-:W-:-:S04]  /*bce0*/  PRMT R2, R2, 0x9910, RZ ;  /* 0x0000991002027816 */ /* 0x000fc800000000ff */
[----:B------:R-:W-:Y:S02]  /*bcf0*/  ISETP.NE.AND P1, PT, R2, RZ, PT ;  /* 0x000000ff0200720c */ /* 0x000fe40003f25270 */
[----:B------:R-:W-:-:S11]  /*bd00*/  PRMT R2, RZ, 0x7610, R2 ;  /* 0x00007610ff027816 */ /* 0x000fd60000000002 */
[----:B0-----:R-:W-:-:S04]  /*bd10*/  @P1 SHF.L.U32 R4, R4, 0x10, RZ ;  /* 0x0000001004041819 */ /* 0x001fc800000006ff */
        /* <DEDUP_REMOVED lines=8> */
[----:B------:R-:W-:-:S07]  /*bda0*/  @P1 PRMT R17, R2, 0x7610, R17 ;  /* 0x0000761002111816 */ /* 0x000fce0000000011 */
.L_x_4087:
[----:B------:R-:W-:Y:S05]  /*bdb0*/  BSYNC B0 ;  /* 0x0000000000007941 */ /* 0x000fea0003800000 */
.L_x_4086:
        /* <DEDUP_REMOVED lines=15> */
.L_x_4136:
        /* <DEDUP_REMOVED lines=9> */
[----:B------:R-:W-:Y:S02]  /*bf40*/  LOP3.LUT P1, RZ, R17, 0xff, RZ, 0xc0, !PT ;  /* 0x000000ff11ff7812 */ /* 0x000fe4000782c0ff */
[----:B------:R-:W-:-:S03]  /*bf50*/  PRMT R17, RZ, 0x7610, R17 ;  /* 0x00007610ff117816 */ /* 0x000fc60000000011 */
[----:B------:R-:W2:Y:S02]  /*bf60*/  LDS.S8 R4, [R4+UR4] ;  /* 0x0000000404047984 */ /* 0x000ea40008000200 */
[----:B--2---:R-:W2:Y:S08]  /*bf70*/  I2F.S16 R5, R4 ;  /* 0x0000000400057306 */ /* 0x004eb00000101400 */
[----:B--2---:R-:W2:Y:S02]  /*bf80*/  F2F.BF16.F32 R5, R5 ;  /* 0x0000000500057304 */ /* 0x004ea40000202000 */
[----:B--2---:R-:W-:-:S04]  /*bf90*/  @P1 SHF.L.U32 R6, R5, 0x10, RZ ;  /* 0x0000001005061819 */ /* 0x004fc800000006ff */
[----:B------:R-:W-:-:S04]  /*bfa0*/  @P1 FSETP.NEU.FTZ.AND P0, PT, R6, RZ, PT ;  /* 0x000000ff0600120b */ /* 0x000fc80003f1d000 */
[----:B------:R-:W-:-:S04]  /*bfb0*/  @P1 SEL R6, RZ, 0x1, !P0 ;  /* 0x00000001ff061807 */ /* 0x000fc80004000000 */
[----:B------:R-:W-:-:S05]  /*bfc0*/  @P1 PRMT R17, R6, 0x7610, R17 ;  /* 0x0000761006111816 */ /* 0x000fca0000000011 */
[----:B------:R2:W-:Y:S02]  /*bfd0*/  STS.U8 [R2+UR4], R17 ;  /* 0x0000001102007988 */ /* 0x0005e40008000004 */
.L_x_4135:
[----:B------:R-:W-:Y:S05]  /*bfe0*/  BSYNC B0 ;  /* 0x0000000000007941 */ /* 0x000fea0003800000 */
.L_x_4134:
[----:B------:R-:W-:Y:S01]  /*bff0*/  IMAD.MOV.U32 R4, RZ, RZ, R7 ;  /* 0x000000ffff047224 */ /* 0x000fe200078e0007 */
[----:B------:R-:W-:Y:S06]  /*c000*/  @P2 BRA `(.L_x_4136) ;  /* 0xfffffffc00a82947 */ /* 0x000fec000383ffff */
.L_x_4133:
[----:B------:R-:W-:Y:S02]  /*c010*/  ULDC UR4, c[0x0][0x22c] ;  /* 0x00008b0000047ab9 */ /* 0x000fe40000000800 */
[----:B------:R-:W-:-:S13]  /*c020*/  ISETP.NE.AND P0, PT, RZ, UR4, PT ;  /* 0x00000004ff007c0c */ /* 0x000fda000bf05270 */
[----:B------:R-:W-:Y:S05]  /*c030*/  @!P0 BRA `(.L_x_4137) ;  /* 0x0000000000e48947 */ /* 0x000fea0003800000 */
[----:B0----5:R-:W0:Y:S02]  /*c040*/  LDC R9, c[0x0][RZ] ;  /* 0x00000000ff097b82 */ /* 0x021e240000000800 */
[----:B0-----:R-:W-:Y:S02]  /*c050*/  ISETP.GT.AND P0, PT, R9, 0x20, PT ;  /* 0x000000200900780c */ /* 0x001fe40003f04270 */
[----:B--2---:R-:W-:-:S11]  /*c060*/  MOV R2, R9 ;  /* 0x0000000900027202 */ /* 0x004fd60000000f00 */
[----:B------:R-:W-:Y:S05]  /*c070*/  @!P0 BRA `(.L_x_4138) ;  /* 0x0000000000888947 */ /* 0x000fea0003800000 */
[----:B------:R-:W0:Y:S01]  /*c080*/  S2UR UR5, SR_CgaCtaId ;  /* 0x00000000000579c3 */ /* 0x000e220000008800 */
[----:B------:R-:W-:Y:S01]  /*c090*/  UMOV UR4, 0x400 ;  /* 0x0000040000047882 */ /* 0x000fe20000000000 */
[-C--:B------:R-:W-:Y:S01]  /*c0a0*/  IMAD R4, R3, R9.reuse, R0 ;  /* 0x0000000903047224 */ /* 0x080fe200078e0200 */
[----:B------:R-:W-:Y:S01]  /*c0b0*/  UIADD3 UR4, UR4, 0x10, URZ ;  /* 0x0000001004047890 */ /* 0x000fe2000fffe03f */
[----:B------:R-:W-:-:S04]  /*c0c0*/  LEA.HI R2, R9, R9, RZ, 0x1 ;  /* 0x0000000909027211 */ /* 0x000fc800078f08ff */
[----:B------:R-:W-:Y:S01]  /*c0d0*/  SHF.R.S32.HI R6, RZ, 0x1, R2 ;  /* 0x00000001ff067819 */ /* 0x000fe20000011402 */
[----:B------:R-:W-:-:S03]  /*c0e0*/  IMAD.MOV.U32 R2, RZ, RZ, 0x20 ;  /* 0x00000020ff027424 */ /* 0x000fc600078e00ff */
[----:B------:R-:W-:Y:S01]  /*c0f0*/  ISETP.GE.AND P0, PT, R6, 0x20, PT ;  /* 0x000000200600780c */ /* 0x000fe20003f06270 */
[----:B0-----:R-:W-:-:S06]  /*c100*/  ULEA UR4, UR5, UR4, 0x18 ;  /* 0x0000000405047291 */ /* 0x001fcc000f8ec03f */
[----:B------:R-:W-:-:S03]  /*c110*/  IADD3 R5, R4, UR4, RZ ;  /* 0x0000000404057c10 */ /* 0x000fc6000fffe0ff */
[----:B------:R0:W-:Y:S03]  /*c120*/  STS.U8 [R4+UR4], R17 ;  /* 0x0000001104007988 */ /* 0x0001e60008000004 */
[----:B------:R-:W-:Y:S05]  /*c130*/  @!P0 BRA `(.L_x_4138) ;  /* 0x0000000000588947 */ /* 0x000fea0003800000 */
.L_x_4141:
[----:B------:R-:W-:Y:S01]  /*c140*/  IMAD.IADD R2, R0, 0x1, R6 ;  /* 0x0000000100027824 */ /* 0x000fe200078e0206 */
[----:B------:R-:W-:Y:S04]  /*c150*/  BAR.SYNC.DEFER_BLOCKING 0x0 ;  /* 0x0000000000007b1d */ /* 0x000fe80000010000 */
[----:B------:R-:W-:Y:S02]  /*c160*/  ISETP.GE.U32.AND P0, PT, R2, R9, PT ;  /* 0x000000090200720c */ /* 0x000fe40003f06070 */
[----:B------:R-:W-:Y:S02]  /*c170*/  BSSY B0, `(.L_x_4139) ;  /* 0x000000e000007945 */ /* 0x000fe40003800000 */
[----:B------:R-:W-:-:S13]  /*c180*/  ISETP.GE.U32.OR P0, PT, R0, R6, P0 ;  /* 0x000000060000720c */ /* 0x000fda0000706470 */
[----:B--2---:R-:W-:Y:S05]  /*c190*/  @P0 BRA `(.L_x_4140) ;  /* 0x00000000002c0947 */ /* 0x004fea0003800000 */
[----:B------:R-:W-:Y:S02]  /*c1a0*/  IADD3 R2, R5, R6, RZ ;  /* 0x0000000605027210 */ /* 0x000fe40007ffe0ff */
[----:B------:R-:W-:Y:S02]  /*c1b0*/  LOP3.LUT P1, RZ, R17, 0xff, RZ, 0xc0, !PT ;  /* 0x000000ff11ff7812 */ /* 0x000fe4000782c0ff */
[----:B0-----:R-:W-:Y:S02]  /*c1c0*/  PRMT R17, RZ, 0x7610, R17 ;  /* 0x00007610ff117816 */ /* 0x001fe40000000011 */
[----:B------:R-:W0:Y:S02]  /*c1d0*/  LDS.S8 R2, [R2] ;  /* 0x0000000002027984 */ /* 0x000e240000000200 */
[----:B0-----:R-:W0:Y:S08]  /*c1e0*/  I2F.S16 R7, R2 ;  /* 0x0000000200077306 */ /* 0x001e300000101400 */
[----:B0-----:R-:W0:Y:S02]  /*c1f0*/  F2F.BF16.F32 R7, R7 ;  /* 0x0000000700077304 */ /* 0x001e240000202000 */
[----:B0-----:R-:W-:-:S05]  /*c200*/  @P1 IMAD.U32 R8, R7, 0x10000, RZ ;  /* 0x0001000007081824 */ /* 0x001fca00078e00ff */
[----:B------:R-:W-:-:S04]  /*c210*/  @P1 FSETP.NEU.FTZ.AND P0, PT, R8, RZ, PT ;  /* 0x000000ff0800120b */ /* 0x000fc80003f1d000 */
[----:B------:R-:W-:-:S04]  /*c220*/  @P1 SEL R8, RZ, 0x1, !P0 ;  /* 0x00000001ff081807 */ /* 0x000fc80004000000 */
[----:B------:R-:W-:-:S05]  /*c230*/  @P1 PRMT R17, R8, 0x7610, R17 ;  /* 0x0000761008111816 */ /* 0x000fca0000000011 */
[----:B------:R2:W-:Y:S02]  /*c240*/  STS.U8 [R4+UR4], R17 ;  /* 0x0000001104007988 */ /* 0x0005e40008000004 */
.L_x_4140:
[----:B------:R-:W-:Y:S05]  /*c250*/  BSYNC B0 ;  /* 0x0000000000007941 */ /* 0x000fea0003800000 */
.L_x_4139:
[----:B------:R-:W-:-:S04]  /*c260*/  SHF.R.S32.HI R6, RZ, 0x1, R6 ;  /* 0x00000001ff067819 */ /* 0x000fc80000011406 */
[----:B------:R-:W-:-:S13]  /*c270*/  ISETP.GE.AND P0, PT, R6, 0x20, PT ;  /* 0x000000200600780c */ /* 0x000fda0003f06270 */
[----:B------:R-:W-:Y:S05]  /*c280*/  @P0 BRA `(.L_x_4141) ;  /* 0xfffffffc00ac0947 */ /* 0x000fea000383ffff */
[----:B------:R-:W-:-:S11]  /*c290*/  HFMA2.MMA R2, -RZ, RZ, 0, 1.9073486328125e-06 ;  /* 0x00000020ff027435 */ /* 0x000fd600000001ff */
.L_x_4138:
[----:B------:R-:W-:Y:S01]  /*c2a0*/  BAR.SYNC.DEFER_BLOCKING 0x0 ;  /* 0x0000000000007b1d */ /* 0x000fe20000010000 */
[----:B------:R-:W-:-:S13]  /*c2b0*/  ISETP.GE.AND P0, PT, R2, 0x2, PT ;  /* 0x000000020200780c */ /* 0x000fda0003f06270 */
[----:B------:R-:W-:Y:S05]  /*c2c0*/  @!P0 BRA `(.L_x_4137) ;  /* 0x0000000000408947 */ /* 0x000fea0003800000 */
[----:B------:R-:W-:-:S07]  /*c2d0*/  IMAD.MOV.U32 R5, RZ, RZ, 0x1 ;  /* 0x00000001ff057424 */ /* 0x000fce00078e00ff */
.L_x_4142:
[C---:B0-2---:R-:W-:Y:S02]  /*c2e0*/  LOP3.LUT R4, R17.reuse, 0xffff, RZ, 0xc0, !PT ;  /* 0x0000ffff11047812 */ /* 0x045fe400078ec0ff */
[----:B------:R-:W-:Y:S02]  /*c2f0*/  LOP3.LUT P1, RZ, R17, 0xff, RZ, 0xc0, !PT ;  /* 0x000000ff11ff7812 */ /* 0x000fe4000782c0ff */
[----:B------:R-:W-:Y:S02]  /*c300*/  PRMT R4, R4, 0x8880, RZ ;  /* 0x0000888004047816 */ /* 0x000fe400000000ff */
[----:B------:R-:W-:-:S04]  /*c310*/  PRMT R17, RZ, 0x7610, R17 ;  /* 0x00007610ff117816 */ /* 0x000fc80000000011 */
[----:B------:R0:W2:Y:S02]  /*c320*/  SHFL.DOWN PT, R4, R4, R5, 0x1f ;  /* 0x08001f0504047589 */ /* 0x0000a400000e0000 */
[----:B0-----:R-:W-:-:S05]  /*c330*/  IMAD.SHL.U32 R5, R5, 0x2, RZ ;  /* 0x0000000205057824 */ /* 0x001fca00078e00ff */
[----:B------:R-:W-:Y:S02]  /*c340*/  ISETP.GE.AND P2, PT, R5, R2, PT ;  /* 0x000000020500720c */ /* 0x000fe40003f46270 */
[----:B--2---:R-:W-:-:S04]  /*c350*/  ISETP.NE.AND P0, PT, R4, RZ, PT ;  /* 0x000000ff0400720c */ /* 0x004fc80003f05270 */
[----:B------:R-:W-:-:S06]  /*c360*/  FSEL R6, RZ, 1, !P0 ;  /* 0x3f800000ff067808 */ /* 0x000fcc0004000000 */
[----:B------:R-:W0:Y:S02]  /*c370*/  F2F.BF16.F32 R6, R6 ;  /* 0x0000000600067304 */ /* 0x000e240000202000 */
[----:B0-----:R-:W-:-:S04]  /*c380*/  @P1 SHF.L.U32 R7, R6, 0x10, RZ ;  /* 0x0000001006071819 */ /* 0x001fc800000006ff */
[----:B------:R-:W-:-:S04]  /*c390*/  @P1 FSETP.NEU.FTZ.AND P0, PT, R7, RZ, PT ;  /* 0x000000ff0700120b */ /* 0x000fc80003f1d000 */
[----:B------:R-:W-:-:S04]  /*c3a0*/  @P1 SEL R7, RZ, 0x1, !P0 ;  /* 0x00000001ff071807 */ /* 0x000fc80004000000 */
[----:B------:R-:W-:Y:S01]  /*c3b0*/  @P1 PRMT R17, R7, 0x7610, R17 ;  /* 0x0000761007111816 */ /* 0x000fe20000000011 */
[----:B------:R-:W-:Y:S06]  /*c3c0*/  @!P2 BRA `(.L_x_4142) ;  /* 0xfffffffc00c4a947 */ /* 0x000fec000383ffff */
.L_x_4137:
[----:B0-----:R-:W0:Y:S01]  /*c3d0*/  LDC R13, c[0x0][0x3e8] ;  /* 0x0000fa00ff0d7b82 */ /* 0x001e220000000800 */
[----:B-----5:R-:W-:Y:S02]  /*c3e0*/  MOV R16, RZ ;  /* 0x000000ff00107202 */ /* 0x020fe40000000f00 */
        /* <DEDUP_REMOVED lines=275> */
.L_x_4143:
        /* <DEDUP_REMOVED lines=292> */
.L_x_4145:
        /* <DEDUP_REMOVED lines=14> */
.L_x_4147:
[----:B------:R-:W-:Y:S05]  /*e840*/  BSYNC B0 ;  /* 0x0000000000007941 */ /* 0x000fea0003800000 */
.L_x_4146:
        /* <DEDUP_REMOVED lines=15> */
.L_x_4149:
[----:B------:R-:W-:Y:S05]  /*e940*/  BSYNC B0 ;  /* 0x0000000000007941 */ /* 0x000fea0003800000 */
.L_x_4148:
        /* <DEDUP_REMOVED lines=34> */
.L_x_4151:
[----:B------:R-:W-:Y:S05]  /*eb70*/  BSYNC B0 ;  /* 0x0000000000007941 */ /* 0x000fea0003800000 */
.L_x_4150:
        /* <DEDUP_REMOVED lines=34> */
.L_x_4156:
[----:B------:R-:W-:-:S04]  /*eda0*/  IADD3 R6, R9, R8, RZ ;  /* 0x0000000809067210 */ /* 0x000fc80007ffe0ff */
[----:B------:R-:W-:-:S05]  /*edb0*/  IADD3 R6, P0, R6, UR6, RZ ;  /* 0x0000000606067c10 */ /* 0x000fca000ff1e0ff */
[----:B------:R-:W-:-:S05]  /*edc0*/  IMAD.X R7, RZ, RZ, UR7, P0 ;  /* 0x00000007ff077e24 */ /* 0x000fca00080e06ff */
[----:B------:R-:W2:Y:S01]  /*edd0*/  LDG.E.S8 R6, desc[UR36][R6.64] ;  /* 0x0000002406067981 */ /* 0x000ea2000c1e1300 */
[----:B------:R-:W-:Y:S01]  /*ede0*/  LOP3.LUT P2, RZ, R17, 0xff, RZ, 0xc0, !PT ;  /* 0x000000ff11ff7812 */ /* 0x000fe2000784c0ff */
[----:B------:R-:W-:Y:S01]  /*edf0*/  IMAD.IADD R8, R11, 0x1, R8 ;  /* 0x000000010b087824 */ /* 0x000fe200078e0208 */
[----:B------:R-:W-:-:S04]  /*ee00*/  PRMT R17, RZ, 0x7610, R17 ;  /* 0x00007610ff117816 */ /* 0x000fc80000000011 */
[----:B------:R-:W-:Y:S01]  /*ee10*/  ISETP.GE.U32.AND P3, PT, R8, UR8, PT ;  /* 0x0000000808007c0c */ /* 0x000fe2000bf66070 */
[----:B--2---:R-:W0:Y:S08]  /*ee20*/  I2F.S16 R2, R6 ;  /* 0x0000000600027306 */ /* 0x004e300000101400 */
[----:B0-----:R-:W0:Y:S02]  /*ee30*/  F2F.BF16.F32 R2, R2 ;  /* 0x0000000200027304 */ /* 0x001e240000202000 */
[----:B0-----:R-:W-:-:S04]  /*ee40*/  @P2 SHF.L.U32 R10, R2, 0x10, RZ ;  /* 0x00000010020a2819 */ /* 0x001fc800000006ff */
[----:B------:R-:W-:-:S04]  /*ee50*/  @P2 FSETP.NEU.FTZ.AND P0, PT, R10, RZ, PT ;  /* 0x000000ff0a00220b */ /* 0x000fc80003f1d000 */
[----:B------:R-:W-:-:S04]  /*ee60*/  @P2 SEL R10, RZ, 0x1, !P0 ;  /* 0x00000001ff0a2807 */ /* 0x000fc80004000000 */
[----:B------:R-:W-:Y:S01]  /*ee70*/  @P2 PRMT R17, R10, 0x7610, R17 ;  /* 0x000076100a112816 */ /* 0x000fe20000000011 */
[----:B------:R-:W-:Y:S06]  /*ee80*/  @!P3 BRA `(.L_x_4156) ;  /* 0xfffffffc00c4b947 */ /* 0x000fec000383ffff */
[----:B------:R-:W-:Y:S05]  /*ee90*/  BSYNC B1 ;  /* 0x0000000000017941 */ /* 0x000fea0003800000 */
.L_x_4155:
[----:B------:R-:W-:Y:S05]  /*eea0*/  BRA `(.L_x_4154) ;  /* 0x0000000000687947 */ /* 0x000fea0003800000 */
.L_x_4153:
[----:B------:R-:W-:Y:S01]  /*eeb0*/  ULDC UR4, c[0x0][0x228] ;  /* 0x00008a0000047ab9 */ /* 0x000fe20000000800 */
[----:B------:R-:W-:Y:S01]  /*eec0*/  ULDC UR5, c[0x0][0x228] ;  /* 0x00008a0000057ab9 */ /* 0x000fe20000000800 */
[----:B------:R-:W-:Y:S01]  /*eed0*/  ISETP.GE.U32.AND P0, PT, R3, UR4, PT ;  /* 0x0000000403007c0c */ /* 0x000fe2000bf06070 */
[----:B------:R-:W-:-:S12]  /*eee0*/  ULDC.64 UR6, c[0x0][0x600] ;  /* 0x0001800000067ab9 */ /* 0x000fd80000000a00 */
[----:B------:R-:W-:Y:S05]  /*eef0*/  @P0 BRA `(.L_x_4154) ;  /* 0x0000000000540947 */ /* 0x000fea0003800000 */
[----:B------:R-:W-:Y:S01]  /*ef00*/  ULDC UR4, c[0x0][0x10] ;  /* 0x0000040000047ab9 */ /* 0x000fe20000000800 */
[----:B------:R-:W0:Y:S01]  /*ef10*/  LDC R11, c[0x0][RZ] ;  /* 0x00000000ff0b7b82 */ /* 0x000e220000000800 */
[----:B------:R-:W-:Y:S01]  /*ef20*/  MOV R9, R3 ;  /* 0x0000000300097202 */ /* 0x000fe20000000f00 */
[----:B------:R-:W-:-:S06]  /*ef30*/  IMAD R2, R2, UR4, RZ ;  /* 0x0000000402027c24 */ /* 0x000fcc000f8e02ff */
[----:B------:R-:W2:Y:S02]  /*ef40*/  LDC R14, c[0x0][0x4] ;  /* 0x00000100ff0e7b82 */ /* 0x000ea40000000800 */
.L_x_4157:
[----:B------:R-:W-:-:S04]  /*ef50*/  IMAD.IADD R7, R2, 0x1, R9 ;  /* 0x0000000102077824 */ /* 0x000fc800078e0209 */
[----:B0-----:R-:W-:-:S05]  /*ef60*/  IMAD R7, R7, R11, R0 ;  /* 0x0000000b07077224 */ /* 0x001fca00078e0200 */
[----:B------:R-:W-:-:S04]  /*ef70*/  IADD3 R6, P0, R7, UR6, RZ ;  /* 0x0000000607067c10 */ /* 0x000fc8000ff1e0ff */
[----:B------:R-:W-:-:S05]  /*ef80*/  IADD3.X R7, RZ, UR7, RZ, P0, !PT ;  /* 0x00000007ff077c10 */ /* 0x000fca00087fe4ff */
[----:B------:R-:W3:Y:S01]  /*ef90*/  LDG.E.S8 R6, desc[UR36][R6.64] ;  /* 0x0000002406067981 */ /* 0x000ee2000c1e1300 */
[----:B------:R-:W-:Y:S02]  /*efa0*/  LOP3.LUT P3, RZ, R17, 0xff, RZ, 0xc0, !PT ;  /* 0x000000ff11ff7812 */ /* 0x000fe4000786c0ff */
[----:B--2---:R-:W-:Y:S02]  /*efb0*/  IADD3 R9, R14, R9, RZ ;  /* 0x000000090e097210 */ /* 0x004fe40007ffe0ff */
[----:B------:R-:W-:Y:S02]  /*efc0*/  PRMT R17, RZ, 0x7610, R17 ;  /* 0x00007610ff117816 */ /* 0x000fe40000000011 */
[----:B------:R-:W-:Y:S01]  /*efd0*/  ISETP.GE.U32.AND P2, PT, R9, UR5, PT ;  /* 0x0000000509007c0c */ /* 0x000fe2000bf46070 */
[----:B---3--:R-:W0:Y:S08]  /*efe0*/  I2F.S16 R8, R6 ;  /* 0x0000000600087306 */ /* 0x008e300000101400 */
[----:B0-----:R-:W0:Y:S02]  /*eff0*/  F2F.BF16.F32 R8, R8 ;  /* 0x0000000800087304 */ /* 0x001e240000202000 */
[----:B0-----:R-:W-:-:S05]  /*f000*/  @P3 IMAD.U32 R10, R8, 0x10000, RZ ;  /* 0x00010000080a3824 */ /* 0x001fca00078e00ff */
[----:B------:R-:W-:-:S04]  /*f010*/  @P3 FSETP.NEU.FTZ.AND P0, PT, R10, RZ, PT ;  /* 0x000000ff0a00320b */ /* 0x000fc80003f1d000 */
[----:B------:R-:W-:-:S04]  /*f020*/  @P3 SEL R10, RZ, 0x1, !P0 ;  /* 0x00000001ff0a3807 */ /* 0x000fc80004000000 */
[----:B------:R-:W-:Y:S01]  /*f030*/  @P3 PRMT R17, R10, 0x7610, R17 ;  /* 0x000076100a113816 */ /* 0x000fe20000000011 */
[----:B------:R-:W-:Y:S06]  /*f040*/  @!P2 BRA `(.L_x_4157) ;  /* 0xfffffffc00c0a947 */ /* 0x000fec000383ffff */
.L_x_4154:
[----:B------:R-:W-:Y:S05]  /*f050*/  BSYNC B0 ;  /* 0x0000000000007941 */ /* 0x000fea0003800000 */
.L_x_4152:
        /* <DEDUP_REMOVED lines=13> */
.L_x_4161:
        /* <DEDUP_REMOVED lines=8> */
[----:B------:R-:W-:Y:S01]  /*f1b0*/  IMAD R8, R9, R7, R0 ;  /* 0x0000000709087224 */ /* 0x000fe200078e0200 */
[----:B------:R-:W-:Y:S02]  /*f1c0*/  LOP3.LUT P2, RZ, R17, 0xff, RZ, 0xc0, !PT ;  /* 0x000000ff11ff7812 */ /* 0x000fe4000784c0ff */
[----:B0-----:R-:W-:-:S03]  /*f1d0*/  PRMT R17, RZ, 0x7610, R17 ;  /* 0x00007610ff117816 */ /* 0x001fc60000000011 */
[----:B------:R-:W0:Y:S02]  /*f1e0*/  LDS.S8 R8, [R8+UR4] ;  /* 0x0000000408087984 */ /* 0x000e240008000200 */
[----:B0-----:R-:W0:Y:S08]  /*f1f0*/  I2F.S16 R9, R8 ;  /* 0x0000000800097306 */ /* 0x001e300000101400 */
[----:B0-----:R-:W0:Y:S02]  /*f200*/  F2F.BF16.F32 R9, R9 ;  /* 0x0000000900097304 */ /* 0x001e240000202000 */
[----:B0-----:R-:W-:-:S04]  /*f210*/  @P2 SHF.L.U32 R10, R9, 0x10, RZ ;  /* 0x00000010090a2819 */ /* 0x001fc800000006ff */
[----:B------:R-:W-:-:S04]  /*f220*/  @P2 FSETP.NEU.FTZ.AND P0, PT, R10, RZ, PT ;  /* 0x000000ff0a00220b */ /* 0x000fc80003f1d000 */
[----:B------:R-:W-:-:S04]  /*f230*/  @P2 SEL R10, RZ, 0x1, !P0 ;  /* 0x00000001ff0a2807 */ /* 0x000fc80004000000 */
[----:B------:R-:W-:-:S05]  /*f240*/  @P2 PRMT R17, R10, 0x7610, R17 ;  /* 0x000076100a112816 */ /* 0x000fca0000000011 */
[----:B------:R2:W-:Y:S02]  /*f250*/  STS.U8 [R2+UR4], R17 ;  /* 0x0000001102007988 */ /* 0x0005e40008000004 */
.L_x_4160:
[----:B------:R-:W-:Y:S05]  /*f260*/  BSYNC B0 ;  /* 0x0000000000007941 */ /* 0x000fea0003800000 */
.L_x_4159:
[----:B------:R-:W-:Y:S01]  /*f270*/  IMAD.MOV.U32 R8, RZ, RZ, R11 ;  /* 0x000000ffff087224 */ /* 0x000fe200078e000b */
[----:B------:R-:W-:Y:S06]  /*f280*/  @P3 BRA `(.L_x_4161) ;  /* 0xfffffffc00a83947 */ /* 0x000fec000383ffff */
.L_x_4158:
        /* <DEDUP_REMOVED lines=12> */
.L_x_4166:
[----:B------:R-:W-:Y:S01]  /*f350*/  IADD3 R10, R0, R8, RZ ;  /* 0x00000008000a7210 */ /* 0x000fe20007ffe0ff */
[----:B------:R-:W-:Y:S03]  /*f360*/  BAR.SYNC.DEFER_BLOCKING 0x0 ;  /* 0x0000000000007b1d */ /* 0x000fe60000010000 */
[----:B------:R-:W-:-:S03]  /*f370*/  ISETP.GE.U32.AND P0, PT, R10, R7, PT ;  /* 0x000000070a00720c */ /* 0x000fc60003f06070 */
[----:B------:R-:W-:Y:S01]  /*f380*/  BSSY B0, `(.L_x_4164) ;  /* 0x000000e000007945 */ /* 0x000fe20003800000 */
[----:B------:R-:W-:-:S13]  /*f390*/  ISETP.GE.U32.OR P0, PT, R0, R8, P0 ;  /* 0x000000080000720c */ /* 0x000fda0000706470 */
[----:B---3--:R-:W-:Y:S05]  /*f3a0*/  @P0 BRA `(.L_x_4165) ;  /* 0x00000000002c0947 */ /* 0x008fea0003800000 */
[----:B------:R-:W-:Y:S01]  /*f3b0*/  IMAD.IADD R3, R6, 0x1, R8 ;  /* 0x0000000106037824 */ /* 0x000fe200078e0208 */
[----:B------:R-:W-:Y:S02]  /*f3c0*/  LOP3.LUT P2, RZ, R17, 0xff, RZ, 0xc0, !PT ;  /* 0x000000ff11ff7812 */ /* 0x000fe4000784c0ff */
[----:B0-2---:R-:W-:-:S03]  /*f3d0*/  PRMT R17, RZ, 0x7610, R17 ;  /* 0x00007610ff117816 */ /* 0x005fc60000000011 */
[----:B------:R-:W0:Y:S02]  /*f3e0*/  LDS.S8 R3, [R3] ;  /* 0x0000000003037984 */ /* 0x000e240000000200 */
[----:B0-----:R-:W0:Y:S08]  /*f3f0*/  I2F.S16 R9, R3 ;  /* 0x0000000300097306 */ /* 0x001e300000101400 */
[----:B0-----:R-:W0:Y:S02]  /*f400*/  F2F.BF16.F32 R9, R9 ;  /* 0x0000000900097304 */ /* 0x001e240000202000 */
[----:B0-----:R-:W-:-:S04]  /*f410*/  @P2 SHF.L.U32 R10, R9, 0x10, RZ ;  /* 0x00000010090a2819 */ /* 0x001fc800000006ff */
[----:B------:R-:W-:-:S04]  /*f420*/  @P2 FSETP.NEU.FTZ.AND P0, PT, R10, RZ, PT ;  /* 0x000000ff0a00220b */ /* 0x000fc80003f1d000 */
[----:B------:R-:W-:-:S04]  /*f430*/  @P2 SEL R10, RZ, 0x1, !P0 ;  /* 0x00000001ff0a2807 */ /* 0x000fc80004000000 */
[----:B------:R-:W-:-:S05]  /*f440*/  @P2 PRMT R17, R10, 0x7610, R17 ;  /* 0x000076100a112816 */ /* 0x000fca0000000011 */
[----:B------:R3:W-:Y:S02]  /*f450*/  STS.U8 [R2+UR4], R17 ;  /* 0x0000001102007988 */ /* 0x0007e40008000004 */
.L_x_4165:
[----:B------:R-:W-:Y:S05]  /*f460*/  BSYNC B0 ;  /* 0x0000000000007941 */ /* 0x000fea0003800000 */
.L_x_4164:
[----:B------:R-:W-:-:S04]  /*f470*/  SHF.R.S32.HI R8, RZ, 0x1, R8 ;  /* 0x00000001ff087819 */ /* 0x000fc80000011408 */
[----:B------:R-:W-:-:S13]  /*f480*/  ISETP.GE.AND P0, PT, R8, 0x20, PT ;  /* 0x000000200800780c */ /* 0x000fda0003f06270 */
[----:B------:R-:W-:Y:S05]  /*f490*/  @P0 BRA `(.L_x_4166) ;  /* 0xfffffffc00ac0947 */ /* 0x000fea000383ffff */
[----:B------:R-:W-:-:S07]  /*f4a0*/  IMAD.MOV.U32 R3, RZ, RZ, 0x20 ;  /* 0x00000020ff037424 */ /* 0x000fce00078e00ff */
.L_x_4163:
[----:B------:R-:W-:Y:S01]  /*f4b0*/  BAR.SYNC.DEFER_BLOCKING 0x0 ;  /* 0x0000000000007b1d */ /* 0x000fe20000010000 */
[----:B------:R-:W-:-:S13]  /*f4c0*/  ISETP.GE.AND P0, PT, R3, 0x2, PT ;  /* 0x000000020300780c */ /* 0x000fda0003f06270 */
[----:B------:R-:W-:Y:S05]  /*f4d0*/  @!P0 BRA `(.L_x_4162) ;  /* 0x0000000000408947 */ /* 0x000fea0003800000 */
[----:B------:R-:W-:-:S11]  /*f4e0*/  HFMA2.MMA R0, -RZ, RZ, 0, 5.9604644775390625e-08 ;  /* 0x00000001ff007435 */ /* 0x000fd600000001ff */
.L_x_4167:
[C---:B0-23--:R-:W-:Y:S02]  /*f4f0*/  LOP3.LUT R2, R17.reuse, 0xffff, RZ, 0xc0, !PT ;  /* 0x0000ffff11027812 */ /* 0x04dfe400078ec0ff */
[----:B------:R-:W-:Y:S02]  /*f500*/  LOP3.LUT P3, RZ, R17, 0xff, RZ, 0xc0, !PT ;  /* 0x000000ff11ff7812 */ /* 0x000fe4000786c0ff */
[----:B------:R-:W-:Y:S02]  /*f510*/  PRMT R7, R2, 0x8880, RZ ;  /* 0x0000888002077816 */ /* 0x000fe400000000ff */
[----:B------:R-:W-:-:S04]  /*f520*/  PRMT R17, RZ, 0x7610, R17 ;  /* 0x00007610ff117816 */ /* 0x000fc80000000011 */
[----:B------:R0:W2:Y:S02]  /*f530*/  SHFL.DOWN PT, R7, R7, R0, 0x1f ;  /* 0x08001f0007077589 */ /* 0x0000a400000e0000 */
[----:B0-----:R-:W-:-:S04]  /*f540*/  SHF.L.U32 R0, R0, 0x1, RZ ;  /* 0x0000000100007819 */ /* 0x001fc800000006ff */
[----:B------:R-:W-:Y:S02]  /*f550*/  ISETP.GE.AND P2, PT, R0, R3, PT ;  /* 0x000000030000720c */ /* 0x000fe40003f46270 */
[----:B--2---:R-:W-:-:S04]  /*f560*/  ISETP.NE.AND P0, PT, R7, RZ, PT ;  /* 0x000000ff0700720c */ /* 0x004fc80003f05270 */
[----:B------:R-:W-:-:S06]  /*f570*/  FSEL R2, RZ, 1, !P0 ;  /* 0x3f800000ff027808 */ /* 0x000fcc0004000000 */
[----:B------:R-:W0:Y:S02]  /*f580*/  F2F.BF16.F32 R2, R2 ;  /* 0x0000000200027304 */ /* 0x000e240000202000 */
[----:B0-----:R-:W-:-:S05]  /*f590*/  @P3 IMAD.U32 R6, R2, 0x10000, RZ ;  /* 0x0001000002063824 */ /* 0x001fca00078e00ff */
[----:B------:R-:W-:-:S04]  /*f5a0*/  @P3 FSETP.NEU.FTZ.AND P0, PT, R6, RZ, PT ;  /* 0x000000ff0600320b */ /* 0x000fc80003f1d000 */
[----:B------:R-:W-:-:S04]  /*f5b0*/  @P3 SEL R6, RZ, 0x1, !P0 ;  /* 0x00000001ff063807 */ /* 0x000fc80004000000 */
[----:B------:R-:W-:Y:S01]  /*f5c0*/  @P3 PRMT R17, R6, 0x7610, R17 ;  /* 0x0000761006113816 */ /* 0x000fe20000000011 */
[----:B------:R-:W-:Y:S06]  /*f5d0*/  @!P2 BRA `(.L_x_4167) ;  /* 0xfffffffc00c4a947 */ /* 0x000fec000383ffff */
.L_x_4162:
        /* <DEDUP_REMOVED lines=10> */
[----:B------:R0:W3:Y:S02]  /*f680*/  I2F.S8 R0, R17 ;  /* 0x0000001100007306 */ /* 0x0000e40000001400 */
[----:B0-----:R-:W-:-:S06]  /*f690*/  PRMT R17, RZ, 0x7610, R17 ;  /* 0x00007610ff117816 */ /* 0x001fcc0000000011 */
[----:B---3--:R-:W0:Y:S01]  /*f6a0*/  F2F.BF16.F32 R0, R0 ;  /* 0x0000000000007304 */ /* 0x008e220000202000 */
[----:B--2---:R-:W-:-:S13]  /*f6b0*/  ISETP.NE.AND P1, PT, R2, RZ, PT ;  /* 0x000000ff0200720c */ /* 0x004fda0003f25270 */
[----:B0-----:R-:W-:-:S05]  /*f6c0*/  @P1 IMAD.U32 R2, R0, 0x10000, RZ ;  /* 0x0001000000021824 */ /* 0x001fca00078e00ff */
[----:B------:R-:W-:-:S04]  /*f6d0*/  @P1 FSETP.NEU.FTZ.AND P0, PT, R2, RZ, PT ;  /* 0x000000ff0200120b */ /* 0x000fc80003f1d000 */
[----:B------:R-:W-:-:S04]  /*f6e0*/  @P1 SEL R2, RZ, 0x1, !P0 ;  /* 0x00000001ff021807 */ /* 0x000fc80004000000 */
[----:B------:R-:W-:-:S07]  /*f6f0*/  @P1 PRMT R17, R2, 0x7610, R17 ;  /* 0x0000761002111816 */ /* 0x000fce0000000011 */
.L_x_4169:
        /* <DEDUP_REMOVED lines=20> */
.L_x_4171:
[----:B------:R-:W-:Y:S01]  /*f840*/  ULDC.64 UR4, c[0x0][0x5e8] ;  /* 0x00017a0000047ab9 */ /* 0x000fe20000000a00 */
[----:B------:R-:W-:Y:S02]  /*f850*/  LOP3.LUT P0, RZ, R17, 0xff, RZ, 0xc0, !PT ;  /* 0x000000ff11ff7812 */ /* 0x000fe4000780c0ff */
[----:B------:R-:W-:Y:S02]  /*f860*/  IADD3 R16, P1, R16, UR4, RZ ;  /* 0x0000000410107c10 */ /* 0x000fe4000ff3e0ff */
[----:B------:R-:W-:-:S03]  /*f870*/  SEL R3, RZ, 0x1, !P0 ;  /* 0x00000001ff037807 */ /* 0x000fc60004000000 */
[----:B0-23--:R-:W-:-:S05]  /*f880*/  IMAD.X R17, RZ, RZ, UR5, P1 ;  /* 0x00000005ff117e24 */ /* 0x00dfca00088e06ff */
[----:B------:R-:W-:Y:S01]  /*f890*/  STG.E.U8 desc[UR36][R16.64], R3 ;  /* 0x0000000310007986 */ /* 0x000fe2000c101124 */
[----:B------:R-:W-:Y:S05]  /*f8a0*/  EXIT ;  /* 0x000000000000794d */ /* 0x000fea0003800000 */
.L_x_4170:
[----:B------:R-:W-:Y:S01]  /*f8b0*/  STG.E.U8 desc[UR36][R4.64], R17 ;  /* 0x0000001104007986 */ /* 0x000fe2000c101124 */
[----:B------:R-:W-:Y:S05]  /*f8c0*/  EXIT ;  /* 0x000000000000794d */ /* 0x000fea0003800000 */
.L_x_4168:
        /* <DEDUP_REMOVED lines=16> */
.L_x_4172:
        /* <DEDUP_REMOVED lines=20> */
.L_x_4174:
[----:B------:R-:W-:Y:S01]  /*fb10*/  ULDC.64 UR4, c[0x0][0x5e8] ;  /* 0x00017a0000047ab9 */ /* 0x000fe20000000a00 */
[----:B------:R-:W-:Y:S02]  /*fb20*/  LOP3.LUT P0, RZ, R17, 0xff, RZ, 0xc0, !PT ;  /* 0x000000ff11ff7812 */ /* 0x000fe4000780c0ff */
[----:B------:R-:W-:Y:S02]  /*fb30*/  IADD3 R16, P1, R16, UR4, RZ ;  /* 0x0000000410107c10 */ /* 0x000fe4000ff3e0ff */
[----:B------:R-:W-:-:S03]  /*fb40*/  SEL R3, RZ, 0x1, !P0 ;  /* 0x00000001ff037807 */ /* 0x000fc60004000000 */
[----:B------:R-:W-:-:S05]  /*fb50*/  IMAD.X R17, RZ, RZ, UR5, P1 ;  /* 0x00000005ff117e24 */ /* 0x000fca00088e06ff */
[----:B------:R-:W-:Y:S01]  /*fb60*/  STG.E.U8 desc[UR36][R16.64], R3 ;  /* 0x0000000310007986 */ /* 0x000fe2000c101124 */
[----:B------:R-:W-:Y:S05]  /*fb70*/  EXIT ;  /* 0x000000000000794d */ /* 0x000fea0003800000 */
.L_x_4173:
[----:B------:R-:W-:-:S04]  /*fb80*/  LOP3.LUT P0, RZ, R17, 0xff, RZ, 0xc0, !PT ;  /* 0x000000ff11ff7812 */ /* 0x000fc8000780c0ff */
[----:B------:R-:W-:-:S05]  /*fb90*/  SEL R5, RZ, 0x1, !P0 ;  /* 0x00000001ff057807 */ /* 0x000fca0004000000 */
[----:B------:R-:W-:Y:S01]  /*fba0*/  STG.E.U8 desc[UR36][R2.64], R5 ;  /* 0x0000000502007986 */ /* 0x000fe2000c101124 */
[----:B------:R-:W-:Y:S05]  /*fbb0*/  EXIT ;  /* 0x000000000000794d */ /* 0x000fea0003800000 */
.L_x_4144:
        /* <DEDUP_REMOVED lines=20> */
[----:B------:R0:W3:Y:S02]  /*fd00*/  I2F.S8 R0, R17 ;  /* 0x0000001100007306 */ /* 0x0000e40000001400 */
[----:B0-----:R-:W-:-:S06]  /*fd10*/  PRMT R17, RZ, 0x7610, R17 ;  /* 0x00007610ff117816 */ /* 0x001fcc0000000011 */
[----:B---3--:R-:W0:Y:S01]  /*fd20*/  F2F.BF16.F32 R0, R0 ;  /* 0x0000000000007304 */ /* 0x008e220000202000 */
[----:B--2---:R-:W-:-:S13]  /*fd30*/  ISETP.NE.AND P1, PT, R2, RZ, PT ;  /* 0x000000ff0200720c */ /* 0x004fda0003f25270 */
[----:B0-----:R-:W-:-:S04]  /*fd40*/  @P1 SHF.L.U32 R2, R0, 0x10, RZ ;  /* 0x0000001000021819 */ /* 0x001fc800000006ff */
[----:B------:R-:W-:-:S04]  /*fd50*/  @P1 FSETP.NEU.FTZ.AND P0, PT, R2, RZ, PT ;  /* 0x000000ff0200120b */ /* 0x000fc80003f1d000 */
[----:B------:R-:W-:-:S04]  /*fd60*/  @P1 SEL R2, RZ, 0x1, !P0 ;  /* 0x00000001ff021807 */ /* 0x000fc80004000000 */
[----:B------:R-:W-:-:S07]  /*fd70*/  @P1 PRMT R17, R2, 0x7610, R17 ;  /* 0x0000761002111816 */ /* 0x000fce0000000011 */
.L_x_4176:
        /* <DEDUP_REMOVED lines=20> */
.L_x_4178:
[----:B------:R-:W-:Y:S01]  /*fec0*/  ULDC.64 UR4, c[0x0][0x5e8] ;  /* 0x00017a0000047ab9 */ /* 0x000fe20000000a00 */
[----:B------:R-:W-:Y:S02]  /*fed0*/  LOP3.LUT P0, RZ, R17, 0xff, RZ, 0xc0, !PT ;  /* 0x000000ff11ff7812 */ /* 0x000fe4000780c0ff */
[----:B------:R-:W-:Y:S02]  /*fee0*/  IADD3 R16, P1, R16, UR4, RZ ;  /* 0x0000000410107c10 */ /* 0x000fe4000ff3e0ff */
[----:B------:R-:W-:Y:S02]  /*fef0*/  SEL R3, RZ, 0x1, !P0 ;  /* 0x00000001ff037807 */ /* 0x000fe40004000000 */
[----:B------:R-:W-:-:S05]  /*ff00*/  IADD3.X R17, RZ, UR5, RZ, P1, !PT ;  /* 0x00000005ff117c10 */ /* 0x000fca0008ffe4ff */
[----:B------:R-:W-:Y:S01]  /*ff10*/  STG.E.U8 desc[UR36][R16.64], R3 ;  /* 0x0000000310007986 */ /* 0x000fe2000c101124 */
[----:B------:R-:W-:Y:S05]  /*ff20*/  EXIT ;  /* 0x000000000000794d */ /* 0x000fea0003800000 */
.L_x_4177:
[----:B------:R-:W-:Y:S01]  /*ff30*/  STG.E.U8 desc[UR36][R4.64], R17 ;  /* 0x0000001104007986 */ /* 0x000fe2000c101124 */
[----:B------:R-:W-:Y:S05]  /*ff40*/  EXIT ;  /* 0x000000000000794d */ /* 0x000fea0003800000 */
.L_x_4175:
        /* <DEDUP_REMOVED lines=16> */
.L_x_4179:
        /* <DEDUP_REMOVED lines=22> */
.L_x_4181:
[----:B------:R-:W-:Y:S02]  /*101b0*/  ULDC.64 UR4, c[0x0][0x5e8] ;  /* 0x00017a0000047ab9 */ /* 0x000fe40000000a00 */
[----:B------:R-:W-:-:S04]  /*101c0*/  IADD3 R16, P0, R16, UR4, RZ ;  /* 0x0000000410107c10 */ /* 0x000fc8000ff1e0ff */
[----:B------:R-:W-:-:S05]  /*101d0*/  IADD3.X R17, RZ, UR5, RZ, P0, !PT ;  /* 0x00000005ff117c10 */ /* 0x000fca00087fe4ff */
[----:B------:R-:W-:Y:S01]  /*101e0*/  STG.E.U8 desc[UR36][R16.64], R19 ;  /* 0x0000001310007986 */ /* 0x000fe2000c101124 */
[----:B------:R-:W-:Y:S05]  /*101f0*/  EXIT ;  /* 0x000000000000794d */ /* 0x000fea0003800000 */
.L_x_4180:
[----:B------:R-:W-:Y:S01]  /*10200*/  STG.E.U8 desc[UR36][R2.64], R19 ;  /* 0x0000001302007986 */ /* 0x000fe2000c101124 */
[----:B------:R-:W-:Y:S05]  /*10210*/  EXIT ;  /* 0x000000000000794d */ /* 0x000fea0003800000 */
.L_x_4182:
        /* <DEDUP_REMOVED lines=14> */
.L_x_7575:


//--------------------- .text._ZN2at6native13reduce_kernelILi256ELi2ENS0_8ReduceOpIN3c108BFloat16ENS0_14func_wrapper_tIbZZZNS0_15and_kernel_cudaERNS_14TensorIteratorEENKUlvE_clEvENKUlvE9_clEvEUlbS4_E_EEjbLi4ELi4EEEEEvT1_ --------------------------
	.section	.text._ZN2at6native13reduce_kernelILi256ELi2ENS0_8ReduceOpIN3c108BFloat16ENS0_14func_wrapper_tIbZZZNS0_15and_kernel_cudaERNS_14TensorIteratorEENKUlvE_clEvENKUlvE9_clEvEUlbS4_E_EEjbLi4ELi4EEEEEvT1_,"ax",@progbits
	.align	128
        .global         _ZN2at6native13reduce_kernelILi256ELi2ENS0_8ReduceOpIN3c108BFloat16ENS0_14func_wrapper_tIbZZZNS0_15and_kernel_cudaERNS_14TensorIteratorEENKUlvE_clEvENKUlvE9_clEvEUlbS4_E_EEjbLi4ELi4EEEEEvT1_
        .type           _ZN2at6native13reduce_kernelILi256ELi2ENS0_8ReduceOpIN3c108BFloat16ENS0_14func_wrapper_tIbZZZNS0_15and_kernel_cudaERNS_14TensorIteratorEENKUlvE_clEvENKUlvE9_clEvEUlbS4_E_EEjbLi4ELi4EEEEEvT1_,@function
        .size           _ZN2at6native13reduce_kernelILi256ELi2ENS0_8ReduceOpIN3c108BFloat16ENS0_14func_wrapper_tIbZZZNS0_15and_kernel_cudaERNS_14TensorIteratorEENKUlvE_clEvENKUlvE9_clEvEUlbS4_E_EEjbLi4ELi4EEEEEvT1_,(.L_x_7576 - _ZN2at6native13reduce_kernelILi256ELi2ENS0_8ReduceOpIN3c108BFloat16ENS0_14func_wrapper_tIbZZZNS0_15and_kernel_cudaERNS_14TensorIteratorEENKUlvE_clEvENKUlvE9_clEvEUlbS4_E_EEjbLi4ELi4EEEEEvT1_)
        .other          _ZN2at6native13reduce_kernelILi256ELi2ENS0_8ReduceOpIN3c108BFloat16ENS0_14func_wrapper_tIbZZZNS0_15and_kernel_cudaERNS_14TensorIteratorEENKUlvE_clEvENKUlvE9_clEvEUlbS4_E_EEjbLi4ELi4EEEEEvT1_,@"STO_CUDA_ENTRY STV_DEFAULT"
_ZN2at6native13reduce_kernelILi256ELi2ENS0_8ReduceOpIN3c108BFloat16ENS0_14func_wrapper_tIbZZZNS0_15and_kernel_cudaERNS_14TensorIteratorEENKUlvE_clEvENKUlvE9_clEvEUlbS4_E_EEjbLi4ELi4EEEEEvT1_:
.text._ZN2at6native13reduce_kernelILi256ELi2ENS0_8ReduceOpIN3c108BFloat16ENS0_14func_wrapper_tIbZZZNS0_15and_kernel_cudaERNS_14TensorIteratorEENKUlvE_clEvENKUlvE9_clEvEUlbS4_E_EEjbLi4ELi4EEEEEvT1_:
        /* <DEDUP_REMOVED lines=287> */
.L_x_4183:
        /* <DEDUP_REMOVED lines=31> */
[----:B------:R-:W-:Y:S01]  /*13e0*/  MOV R10, UR6 ;  /* 0x00000006000a7c02 */ /* 0x000fe20008000f00 */
[----:B------:R-:W-:Y:S01]  /*13f0*/  IMAD.U32 R5, RZ, RZ, UR5 ;  /* 0x00000005ff057e24 */ /* 0x000fe2000f8e00ff */
[----:B------:R-:W0:Y:S01]  /*1400*/  LDC.64 R14, c[0x4][R14] ;  /* 0x010000000e0e7b82 */ /* 0x000e220000000a00 */
[----:B------:R-:W-:Y:S01]  /*1410*/  ULDC.64 UR4, c[0x4][0x630] ;  /* 0x01018c0000047ab9 */ /* 0x000fe20000000a00 */
[----:B------:R-:W-:Y:S02]  /*1420*/  IMAD.U32 R11, RZ, RZ, UR7 ;  /* 0x00000007ff0b7e24 */ /* 0x000fe4000f8e00ff */
[----:B------:R-:W-:-:S02]  /*1430*/  IMAD.U32 R6, RZ, RZ, UR4 ;  /* 0x00000004ff067e24 */ /* 0x000fc4000f8e00ff */
[----:B------:R-:W-:Y:S02]  /*1440*/  IMAD.U32 R7, RZ, RZ, UR5 ;  /* 0x00000005ff077e24 */ /* 0x000fe4000f8e00ff */
[----:B------:R-:W-:Y:S02]  /*1450*/  IMAD.MOV.U32 R8, RZ, RZ, 0x1e3 ;  /* 0x000001e3ff087424 */ /* 0x000fe400078e00ff */
[----:B------:R-:W-:Y:S02]  /*1460*/  IMAD.MOV.U32 R12, RZ, RZ, 0x1 ;  /* 0x00000001ff0c7424 */ /* 0x000fe400078e00ff */
[----:B------:R-:W-:-:S07]  /*1470*/  IMAD.MOV.U32 R13, RZ, RZ, RZ ;  /* 0x000000ffff0d7224 */ /* 0x000fce00078e00ff */
[----:B------:R-:W-:-:S07]  /*1480*/  LEPC R20, `(.L_x_4187) ;  /* 0x000000001014794e */ /* 0x000fce0000000000 */
[----:B0-----:R-:W-:Y:S05]  /*1490*/  CALL.ABS.NOINC R14 ;  /* 0x000000000e007343 */ /* 0x001fea0003c00000 */
.L_x_4187:
        /* <DEDUP_REMOVED lines=25> */
.L_x_4193:
[----:B------:R-:W-:Y:S05]  /*1630*/  BSYNC B2 ;  /* 0x0000000000027941 */ /* 0x000fea0003800000 */
.L_x_4192:
        /* <DEDUP_REMOVED lines=15> */
.L_x_4191:
[----:B------:R-:W-:Y:S05]  /*1730*/  BSYNC B1 ;  /* 0x0000000000017941 */ /* 0x000fea0003800000 */
.L_x_4190:
[----:B------:R-:W0:Y:S01]  /*1740*/  LDC R7, c[0x0][0x218] ;  /* 0x00008600ff077b82 */ /* 0x000e220000000800 */
[----:B------:R-:W-:-:S04]  /*1750*/  IADD3 R5, P0, -R8, 0x4, RZ ;  /* 0x0000000408057810 */ /* 0x000fc80007f1e1ff */
[----:B------:R-:W-:Y:S01]  /*1760*/  LEA R18, P1, R5, R18, 0x1 ;  /* 0x0000001205127211 */ /* 0x000fe200078208ff */
[----:B------:R-:W-:-:S05]  /*1770*/  IMAD.X R6, RZ, RZ, -0x1, P0 ;  /* 0xffffffffff067424 */ /* 0x000fca00000e06ff */
[----:B------:R-:W-:Y:S02]  /*1780*/  LEA.HI.X R19, R5, R19, R6, 0x1, P1 ;  /* 0x0000001305137211 */ /* 0x000fe400008f0c06 */
[----:B0-----:R-:W-:-:S07]  /*1790*/  IADD3 R0, R8, -0x4, R7 ;  /* 0xfffffffc08007810 */ /* 0x001fce0007ffe007 */
.L_x_4189:
[----:B------:R-:W-:Y:S05]  /*17a0*/  BSYNC B0 ;  /* 0x0000000000007941 */ /* 0x000fea0003800000 */
.L_x_4188:
[----:B------:R-:W-:Y:S01]  /*17b0*/  ULDC UR4, c[0x0][0x22c] ;  /* 0x00008b0000047ab9 */ /* 0x000fe20000000800 */
[----:B------:R-:W-:Y:S01]  /*17c0*/  PRMT R4, R4, 0x5410, R4 ;  /* 0x0000541004047816 */ /* 0x000fe20000000004 */
[----:B------:R-:W-:Y:S01]  /*17d0*/  IMAD R5, R23, UR4, RZ ;  /* 0x0000000417057c24 */ /* 0x000fe2000f8e02ff */
[----:B------:R-:W-:Y:S01]  /*17e0*/  ULDC.64 UR4, c[0x0][0x230] ;  /* 0x00008c0000047ab9 */ /* 0x000fe20000000a00 */
[----:B------:R-:W-:Y:S01]  /*17f0*/  BSSY B0, `(.L_x_4194) ;  /* 0x000002e000007945 */ /* 0x000fe20003800000 */
[----:B------:R-:W-:Y:S01]  /*1800*/  PRMT R6, R4, 0x7610, R6 ;  /* 0x0000761004067816 */ /* 0x000fe20000000006 */
        /* <DEDUP_REMOVED lines=9> */
.L_x_4196:
[----:B------:R-:W-:Y:S01]  /*18a0*/  IMAD.WIDE.U32 R6, R9, 0x8, R18 ;  /* 0x0000000809067825 */ /* 0x000fe200078e0012 */
[----:B------:R-:W-:Y:S01]  /*18b0*/  LOP3.LUT P2, RZ, R3, 0xff, RZ, 0xc0, !PT ;  /* 0x000000ff03ff7812 */ /* 0x000fe2000784c0ff */
[----:B------:R-:W-:-:S04]  /*18c0*/  ULDC UR4, c[0x0][0x220] ;  /* 0x0000880000047ab9 */ /* 0x000fc80000000800 */
[----:B------:R-:W2:Y:S01]  /*18d0*/  LDG.E.64 R6, desc[UR58][R6.64] ;  /* 0x0000003a06067981 */ /* 0x000ea2000c1e1b00 */
[----:B------:R-:W-:Y:S02]  /*18e0*/  LOP3.LUT P3, RZ, R4, 0xff, RZ, 0xc0, !PT ;  /* 0x000000ff04ff7812 */ /* 0x000fe4000786c0ff */
[----:B------:R-:W-:Y:S02]  /*18f0*/  LOP3.LUT P4, RZ, R8, 0xff, RZ, 0xc0, !PT ;  /* 0x000000ff08ff7812 */ /* 0x000fe4000788c0ff */
[----:B------:R-:W-:Y:S02]  /*1900*/  LOP3.LUT P1, RZ, R5, 0xff, RZ, 0xc0, !PT ;  /* 0x000000ff05ff7812 */ /* 0x000fe4000782c0ff */
[----:B------:R-:W-:-:S04]  /*1910*/  IADD3 R9, R9, UR4, RZ ;  /* 0x0000000409097c10 */ /* 0x000fc8000fffe0ff */
[----:B------:R-:W-:-:S04]  /*1920*/  LEA R11, R9, 0x3, 0x2 ;  /* 0x00000003090b7811 */ /* 0x000fc800078e10ff */
[----:B------:R-:W-:Y:S02]  /*1930*/  ISETP.GE.U32.AND P0, PT, R11, R0, PT ;  /* 0x000000000b00720c */ /* 0x000fe40003f06070 */
[C---:B--2---:R-:W-:Y:S01]  /*1940*/  PRMT R3, R6.reuse, 0x7632, R3 ;  /* 0x0000763206037816 */ /* 0x044fe20000000003 */
[----:B------:R-:W-:Y:S01]  /*1950*/  @P2 IMAD.U32 R5, R6, 0x10000, RZ ;  /* 0x0001000006052824 */ /* 0x000fe200078e00ff */
[----:B------:R-:W-:Y:S02]  /*1960*/  PRMT R4, R7, 0x7632, R4 ;  /* 0x0000763207047816 */ /* 0x000fe40000000004 */
[----:B------:R-:W-:Y:S01]  /*1970*/  PRMT R6, RZ, 0x7610, R6 ;  /* 0x00007610ff067816 */ /* 0x000fe20000000006 */
[----:B------:R-:W-:Y:S01]  /*1980*/  @P3 IMAD.U32 R3, R3, 0x10000, RZ ;  /* 0x0001000003033824 */ /* 0x000fe200078e00ff */
[----:B------:R-:W-:Y:S01]  /*1990*/  @P2 FSETP.NEU.FTZ.AND P6, PT, R5, RZ, PT ;  /* 0x000000ff0500220b */ /* 0x000fe20003fdd000 */
[----:B------:R-:W-:Y:S01]  /*19a0*/  @P4 IMAD.U32 R4, R4, 0x10000, RZ ;  /* 0x0001000004044824 */ /* 0x000fe200078e00ff */
[----:B------:R-:W-:-:S02]  /*19b0*/  PRMT R5, RZ, 0x7610, R5 ;  /* 0x00007610ff057816 */ /* 0x000fc40000000005 */
[----:B------:R-:W-:Y:S01]  /*19c0*/  @P3 FSETP.NEU.FTZ.AND P5, PT, R3, RZ, PT ;  /* 0x000000ff0300320b */ /* 0x000fe20003fbd000 */
[----:B------:R-:W-:Y:S01]  /*19d0*/  @P1 IMAD.U32 R3, R7, 0x10000, RZ ;  /* 0x0001000007031824 */ /* 0x000fe200078e00ff */
[----:B------:R-:W-:Y:S02]  /*19e0*/  @P2 SEL R7, RZ, 0x1, !P6 ;  /* 0x00000001ff072807 */ /* 0x000fe40007000000 */
[----:B------:R-:W-:Y:S02]  /*19f0*/  @P4 FSETP.NEU.FTZ.AND P6, PT, R4, RZ, PT ;  /* 0x000000ff0400420b */ /* 0x000fe40003fdd000 */
[----:B------:R-:W-:Y:S02]  /*1a00*/  @P3 SEL R4, RZ, 0x1, !P5 ;  /* 0x00000001ff043807 */ /* 0x000fe40006800000 */
[----:B------:R-:W-:Y:S02]  /*1a10*/  @P4 SEL R10, RZ, 0x1, !P6 ;  /* 0x00000001ff0a4807 */ /* 0x000fe40007000000 */
[----:B------:R-:W-:-:S02]  /*1a20*/  PRMT R4, R4, 0x5410, RZ ;  /* 0x0000541004047816 */ /* 0x000fc400000000ff */
[----:B------:R-:W-:Y:S02]  /*1a30*/  @P1 FSETP.NEU.FTZ.AND P5, PT, R3, RZ, PT ;  /* 0x000000ff0300120b */ /* 0x000fe40003fbd000 */
[----:B------:R-:W-:Y:S02]  /*1a40*/  @P4 PRMT R4, R4, 0x5410, R10 ;  /* 0x0000541004044816 */ /* 0x000fe4000000000a */
[----:B------:R-:W-:Y:S02]  /*1a50*/  @P1 SEL R8, RZ, 0x1, !P5 ;  /* 0x00000001ff081807 */ /* 0x000fe40006800000 */
[----:B------:R-:W-:Y:S02]  /*1a60*/  PRMT R3, RZ, 0x7610, R3 ;  /* 0x00007610ff037816 */ /* 0x000fe40000000003 */
[----:B------:R-:W-:Y:S02]  /*1a70*/  @P3 PRMT R6, R4, 0x7610, R6 ;  /* 0x0000761004063816 */ /* 0x000fe40000000006 */
[----:B------:R-:W-:-:S02]  /*1a80*/  @P1 PRMT R5, R8, 0x7610, R5 ;  /* 0x0000761008051816 */ /* 0x000fc40000000005 */
[----:B------:R-:W-:Y:S02]  /*1a90*/  PRMT R8, R4, 0x7632, R8 ;  /* 0x0000763204087816 */ /* 0x000fe40000000008 */
[----:B------:R-:W-:Y:S02]  /*1aa0*/  @P2 PRMT R3, R7, 0x7610, R3 ;  /* 0x0000761007032816 */ /* 0x000fe40000000003 */
[----:B------:R-:W-:Y:S01]  /*1ab0*/  PRMT R4, R6, 0x7610, R4 ;  /* 0x0000761006047816 */ /* 0x000fe20000000004 */
[----:B------:R-:W-:Y:S06]  /*1ac0*/  @!P0 BRA `(.L_x_4196) ;  /* 0xfffffffc00748947 */ /* 0x000fec000383ffff */
.L_x_4195:
[----:B------:R-:W-:Y:S05]  /*1ad0*/  BSYNC B0 ;  /* 0x0000000000007941 */ /* 0x000fea0003800000 */
.L_x_4194:
        /* <DEDUP_REMOVED lines=8> */
[----:B------:R-:W-:-:S09]  /*1b60*/  ISETP.NE.AND P0, PT, RZ, UR4, PT ;  /* 0x00000004ff007c0c */ /* 0x000fd2000bf05270 */
[----:B------:R-:W-:-:S04]  /*1b70*/  PRMT R4, R7, 0x7610, R4 ;  /* 0x0000761007047816 */ /* 0x000fc80000000004 */
[----:B------:R-:W-:-:S04]  /*1b80*/  @P0 ISETP.NE.AND P1, PT, R16, RZ, PT ;  /* 0x000000ff1000020c */ /* 0x000fc80003f25270 */
[----:B------:R-:W-:-:S04]  /*1b90*/  @P0 SEL R7, RZ, 0x1, P1 ;  /* 0x00000001ff070807 */ /* 0x000fc80000800000 */
[----:B------:R-:W-:-:S07]  /*1ba0*/  @P0 PRMT R4, R7, 0x7610, R4 ;  /* 0x0000761007040816 */ /* 0x000fce0000000004 */
.L_x_4198:
[----:B------:R-:W-:Y:S05]  /*1bb0*/  BSYNC B0 ;  /* 0x0000000000007941 */ /* 0x000fea0003800000 */
.L_x_4197:
        /* <DEDUP_REMOVED lines=13> */
[----:B--2---:R-:W-:-:S05]  /*1c90*/  IMAD.U32 R0, R18, 0x10000, RZ ;  /* 0x0001000012007824 */ /* 0x004fca00078e00ff */
[----:B------:R-:W-:-:S04]  /*1ca0*/  FSETP.NEU.FTZ.AND P0, PT, R0, RZ, PT ;  /* 0x000000ff0000720b */ /* 0x000fc80003f1d000 */
[----:B------:R-:W-:-:S09]  /*1cb0*/  SEL R3, RZ, 0x1, !P0 ;  /* 0x00000001ff037807 */ /* 0x000fd20004000000 */
.L_x_4200:
[----:B------:R-:W-:Y:S05]  /*1cc0*/  BSYNC B0 ;  /* 0x0000000000007941 */ /* 0x000fea0003800000 */
.L_x_4199:
[----:B------:R-:W0:Y:S01]  /*1cd0*/  I2F.S8 R6, R6 ;  /* 0x0000000600067306 */ /* 0x000e220000001400 */
[----:B------:R-:W-:Y:S02]  /*1ce0*/  LOP3.LUT P1, RZ, R3, 0xff, RZ, 0xc0, !PT ;  /* 0x000000ff03ff7812 */ /* 0x000fe4000782c0ff */
[----:B------:R-:W-:-:S05]  /*1cf0*/  PRMT R19, RZ, 0x7610, R19 ;  /* 0x00007610ff137816 */ /* 0x000fca0000000013 */
        /* <DEDUP_REMOVED lines=8> */
[----:B------:R-:W-:Y:S02]  /*1d80*/  ISETP.NE.AND P1, PT, R0, RZ, PT ;  /* 0x000000ff0000720c */ /* 0x000fe40003f25270 */
[----:B------:R-:W-:-:S11]  /*1d90*/  PRMT R0, RZ, 0x7610, R0 ;  /* 0x00007610ff007816 */ /* 0x000fd60000000000 */
[----:B0-----:R-:W-:-:S05]  /*1da0*/  @P1 IMAD.U32 R3, R3, 0x10000, RZ ;  /* 0x0001000003031824 */ /* 0x001fca00078e00ff */
[----:B------:R-:W-:-:S04]  /*1db0*/  @P1 FSETP.NEU.FTZ.AND P0, PT, R3, RZ, PT ;  /* 0x000000ff0300120b */ /* 0x000fc80003f1d000 */
[----:B------:R-:W-:-:S04]  /*1dc0*/  @P1 SEL R0, RZ, 0x1, !P0 ;  /* 0x00000001ff001807 */ /* 0x000fc80004000000 */
[----:B------:R-:W-:-:S04]  /*1dd0*/  PRMT R0, R0, 0x9910, RZ ;  /* 0x0000991000007816 */ /* 0x000fc800000000ff */
[----:B------:R-:W-:Y:S02]  /*1de0*/  ISETP.NE.AND P0, PT, R0, RZ, PT ;  /* 0x000000ff0000720c */ /* 0x000fe40003f05270 */
[----:B------:R-:W-:-:S11]  /*1df0*/  PRMT R0, RZ, 0x7610, R0 ;  /* 0x00007610ff007816 */ /* 0x000fd60000000000 */
[----:B------:R-:W-:Y:S05]  /*1e00*/  @!P0 BRA `(.L_x_4185) ;  /* 0x000000b400808947 */ /* 0x000fea0003800000 */
[----:B------:R-:W0:Y:S08]  /*1e10*/  I2F.S8 R4, R4.B2 ;  /* 0x2000000400047306 */ /* 0x000e300000001400 */
[----:B0-----:R-:W0:Y:S02]  /*1e20*/  F2F.BF16.F32 R3, R4 ;  /* 0x0000000400037304 */ /* 0x001e240000202000 */
[----:B0-----:R-:W-:-:S04]  /*1e30*/  SHF.L.U32 R3, R3, 0x10, RZ ;  /* 0x0000001003037819 */ /* 0x001fc800000006ff */
[----:B------:R-:W-:-:S04]  /*1e40*/  FSETP.NEU.FTZ.AND P0, PT, R3, RZ, PT ;  /* 0x000000ff0300720b */ /* 0x000fc80003f1d000 */
[----:B------:R-:W-:Y:S01]  /*1e50*/  SEL R19, RZ, 0x1, !P0 ;  /* 0x00000001ff137807 */ /* 0x000fe20004000000 */
[----:B------:R-:W-:Y:S08]  /*1e60*/  BRA `(.L_x_4185) ;  /* 0x000000b400687947 */ /* 0x000ff00003800000 */
.L_x_4186:
        /* <DEDUP_REMOVED lines=17> */
[C-C-:B------:R-:W-:Y:S02]  /*1f80*/  PRMT R4, R3.reuse, 0x5410, R3.reuse ;  /* 0x0000541003047816 */ /* 0x140fe40000000003 */
[C---:B------:R-:W-:Y:S02]  /*1f90*/  PRMT R5, R3.reuse, 0x5410, R3 ;  /* 0x0000541003057816 */ /* 0x040fe40000000003 */
[C---:B------:R-:W-:Y:S02]  /*1fa0*/  PRMT R6, R3.reuse, 0x7610, R6 ;  /* 0x0000761003067816 */ /* 0x040fe40000000006 */
[----:B------:R-:W-:-:S03]  /*1fb0*/  PRMT R7, R3, 0x7610, R7 ;  /* 0x0000761003077816 */ /* 0x000fc60000000007 */
[----:B------:R-:W-:Y:S05]  /*1fc0*/  @P0 BRA `(.L_x_4204) ;  /* 0x00000044001c0947 */ /* 0x000fea0003800000 */
        /* <DEDUP_REMOVED lines=10> */
.L_x_4209:
        /* <DEDUP_REMOVED lines=284> */
.L_x_4205:
[----:B------:R-:W-:Y:S01]  /*3230*/  LOP3.LUT R15, R0, 0xfffffffc, RZ, 0xc0, !PT ;  /* 0xfffffffc000f7812 */ /* 0x000fe200078ec0ff */
[----:B------:R-:W-:-:S03]  /*3240*/  ULDC UR36, c[0x0][0x220] ;  /* 0x0000880000247ab9 */ /* 0x000fc60000000800 */
[----:B------:R-:W-:-:S05]  /*3250*/  IADD3 R14, P1, R18, R15, RZ ;  /* 0x0000000f120e7210 */ /* 0x000fca0007f3e0ff */
[----:B------:R-:W-:-:S05]  /*3260*/  IMAD.X R15, RZ, RZ, R19, P1 ;  /* 0x000000ffff0f7224 */ /* 0x000fca00008e0613 */
[----:B------:R-:W2:Y:S01]  /*3270*/  LDG.E R14, desc[UR58][R14.64] ;  /* 0x0000003a0e0e7981 */ /* 0x000ea2000c1e1900 */
[----:B------:R-:W-:-:S05]  /*3280*/  IMAD.U32 R0, RZ, RZ, UR36 ;  /* 0x00000024ff007e24 */ /* 0x000fca000f8e00ff */
[----:B------:R-:W-:Y:S02]  /*3290*/  IADD3 R3, R9, R0, RZ ;  /* 0x0000000009037210 */ /* 0x000fe40007ffe0ff */
[C---:B--2---:R-:W-:Y:S02]  /*32a0*/  PRMT R28, R14.reuse, 0x7610, R28 ;  /* 0x000076100e1c7816 */ /* 0x044fe4000000001c */
        /* <DEDUP_REMOVED lines=235> */
.L_x_4206:
        /* <DEDUP_REMOVED lines=243> */
.L_x_4207:
[----:B------:R-:W-:-:S04]  /*5090*/  LOP3.LUT R9, R13, 0xfffffffc, RZ, 0xc0, !PT ;  /* 0xfffffffc0d097812 */ /* 0x000fc800078ec0ff */
[----:B------:R-:W-:-:S04]  /*50a0*/  IADD3 R8, P1, R18, R9, RZ ;  /* 0x0000000912087210 */ /* 0x000fc80007f3e0ff */
[----:B------:R-:W-:-:S05]  /*50b0*/  IADD3.X R9, RZ, R19, RZ, P1, !PT ;  /* 0x00000013ff097210 */ /* 0x000fca0000ffe4ff */
[----:B------:R-:W2:Y:S02]  /*50c0*/  LDG.E R8, desc[UR58][R8.64] ;  /* 0x0000003a08087981 */ /* 0x000ea4000c1e1900 */
[C---:B--2---:R-:W-:Y:S02]  /*50d0*/  PRMT R22, R8.reuse, 0x7610, R22 ;  /* 0x0000761008167816 */ /* 0x044fe40000000016 */
[----:B------:R-:W-:Y:S01]  /*50e0*/  PRMT R13, R8, 0x7632, R13 ;  /* 0x00007632080d7816 */ /* 0x000fe2000000000d */
[----:B------:R-:W-:Y:S06]  /*50f0*/  @!P0 BRA `(.L_x_4208) ;  /* 0x0000000c00cc8947 */ /* 0x000fec0003800000 */
[----:B------:R-:W-:Y:S01]  /*5100*/  IMAD.IADD R15, R29, 0x1, R0 ;  /* 0x000000011d0f7824 */ /* 0x000fe200078e0200 */
[----:B------:R-:W-:Y:S01]  /*5110*/  ULDC.64 UR36, c[0x0][0x260] ;  /* 0x0000980000247ab9 */ /* 0x000fe20000000a00 */
[----:B------:R-:W-:Y:S01]  /*5120*/  IMAD.MOV.U32 R14, RZ, RZ, RZ ;  /* 0x000000ffff0e7224 */ /* 0x000fe200078e00ff */
[----:B0-----:R-:W-:-:S03]  /*5130*/  ISETP.NE.AND P1, PT, R10, 0x2, PT ;  /* 0x000000020a00780c */ /* 0x001fc60003f25270 */
        /* <DEDUP_REMOVED lines=239> */
.L_x_4208:
[----:B------:R-:W-:Y:S01]  /*6030*/  LOP3.LUT R9, R24, 0xfffffffc, RZ, 0xc0, !PT ;  /* 0xfffffffc18097812 */ /* 0x000fe200078ec0ff */
[----:B------:R-:W-:-:S03]  /*6040*/  ULDC UR4, c[0x0][0x218] ;  /* 0x0000860000047ab9 */ /* 0x000fc60000000800 */
[----:B------:R-:W-:-:S05]  /*6050*/  IADD3 R8, P1, R18, R9, RZ ;  /* 0x0000000912087210 */ /* 0x000fca0007f3e0ff */
[----:B------:R-:W-:-:S05]  /*6060*/  IMAD.X R9, RZ, RZ, R19, P1 ;  /* 0x000000ffff097224 */ /* 0x000fca00008e0613 */
[----:B------:R1:W2:Y:S01]  /*6070*/  LDG.E R30, desc[UR58][R8.64] ;  /* 0x0000003a081e7981 */ /* 0x0002a2000c1e1900 */
[----:B------:R-:W-:Y:S02]  /*6080*/  LOP3.LUT P3, RZ, R7, 0xff, RZ, 0xc0, !PT ;  /* 0x000000ff07ff7812 */ /* 0x000fe4000786c0ff */
[----:B------:R-:W-:Y:S02]  /*6090*/  LOP3.LUT P4, RZ, R21, 0xff, RZ, 0xc0, !PT ;  /* 0x000000ff15ff7812 */ /* 0x000fe4000788c0ff */
[----:B------:R-:W-:Y:S02]  /*60a0*/  LOP3.LUT P5, RZ, R6, 0xff, RZ, 0xc0, !PT ;  /* 0x000000ff06ff7812 */ /* 0x000fe400078ac0ff */
[----:B------:R-:W-:Y:S02]  /*60b0*/  LOP3.LUT P1, RZ, R20, 0xff, RZ, 0xc0, !PT ;  /* 0x000000ff14ff7812 */ /* 0x000fe4000782c0ff */
[----:B------:R-:W-:Y:S02]  /*60c0*/  PRMT R7, RZ, 0x7610, R7 ;  /* 0x00007610ff077816 */ /* 0x000fe40000000007 */
[----:B------:R-:W-:-:S03]  /*60d0*/  LEA R3, R0, R3, 0x1 ;  /* 0x0000000300037211 */ /* 0x000fc600078e08ff */
[----:B------:R-:W-:Y:S02]  /*60e0*/  @P3 IMAD.U32 R6, R28, 0x10000, RZ ;  /* 0x000100001c063824 */ /* 0x000fe400078e00ff */
[----:B------:R-:W-:Y:S02]  /*60f0*/  @P4 SHF.L.U32 R14, R27, 0x10, RZ ;  /* 0x000000101b0e4819 */ /* 0x000fe400000006ff */
[----:B-1----:R-:W-:Y:S01]  /*6100*/  @P5 IMAD.U32 R8, R26, 0x10000, RZ ;  /* 0x000100001a085824 */ /* 0x002fe200078e00ff */
[----:B------:R-:W-:Y:S02]  /*6110*/  @P3 FSETP.NEU.FTZ.AND P2, PT, R6, RZ, PT ;  /* 0x000000ff0600320b */ /* 0x000fe40003f5d000 */
[----:B------:R-:W-:Y:S02]  /*6120*/  @P4 FSETP.NEU.FTZ.AND P6, PT, R14, RZ, PT ;  /* 0x000000ff0e00420b */ /* 0x000fe40003fdd000 */
[----:B------:R-:W-:Y:S02]  /*6130*/  @P3 SEL R6, RZ, 0x1, !P2 ;  /* 0x00000001ff063807 */ /* 0x000fe40005000000 */
[----:B------:R-:W-:-:S02]  /*6140*/  LOP3.LUT P2, RZ, R5, 0xff, RZ, 0xc0, !PT ;  /* 0x000000ff05ff7812 */ /* 0x000fc4000784c0ff */
[----:B------:R-:W-:Y:S02]  /*6150*/  @P3 PRMT R7, R6, 0x7610, R7 ;  /* 0x0000761006073816 */ /* 0x000fe40000000007 */
[----:B------:R-:W-:Y:S02]  /*6160*/  PRMT R5, R5, 0x5410, RZ ;  /* 0x0000541005057816 */ /* 0x000fe400000000ff */
[----:B------:R-:W-:Y:S02]  /*6170*/  @P4 SEL R6, RZ, 0x1, !P6 ;  /* 0x00000001ff064807 */ /* 0x000fe40007000000 */
[----:B------:R-:W-:Y:S01]  /*6180*/  @P5 FSETP.NEU.FTZ.AND P6, PT, R8, RZ, PT ;  /* 0x000000ff0800520b */ /* 0x000fe20003fdd000 */
[----:B------:R-:W-:Y:S01]  /*6190*/  @P1 IMAD.U32 R8, R25, 0x10000, RZ ;  /* 0x0001000019081824 */ /* 0x000fe200078e00ff */
[----:B------:R-:W-:Y:S02]  /*61a0*/  @P4 PRMT R5, R5, 0x5410, R6 ;  /* 0x0000541005054816 */ /* 0x000fe40000000006 */
[----:B------:R-:W-:Y:S01]  /*61b0*/  LOP3.LUT P4, RZ, R4, 0xff, RZ, 0xc0, !PT ;  /* 0x000000ff04ff7812 */ /* 0x000fe2000788c0ff */
[----:B------:R-:W-:Y:S01]  /*61c0*/  @P2 IMAD.U32 R9, R22, 0x10000, RZ ;  /* 0x0001000016092824 */ /* 0x000fe200078e00ff */
[----:B------:R-:W-:-:S02]  /*61d0*/  LOP3.LUT P3, RZ, R12, 0xff, RZ, 0xc0, !PT ;  /* 0x000000ff0cff7812 */ /* 0x000fc4000786c0ff */
[----:B------:R-:W-:Y:S02]  /*61e0*/  @P5 SEL R4, RZ, 0x1, !P6 ;  /* 0x00000001ff045807 */ /* 0x000fe40007000000 */
[----:B------:R-:W-:Y:S02]  /*61f0*/  @P1 FSETP.NEU.FTZ.AND P6, PT, R8, RZ, PT ;  /* 0x000000ff0800120b */ /* 0x000fe40003fdd000 */
[----:B------:R-:W-:Y:S02]  /*6200*/  PRMT R6, RZ, 0x7610, R6 ;  /* 0x00007610ff067816 */ /* 0x000fe40000000006 */
[----:B------:R-:W-:Y:S02]  /*6210*/  PRMT R4, R4, 0x5410, RZ ;  /* 0x0000541004047816 */ /* 0x000fe400000000ff */
[----:B------:R-:W-:Y:S02]  /*6220*/  @P1 SEL R8, RZ, 0x1, !P6 ;  /* 0x00000001ff081807 */ /* 0x000fe40007000000 */
[----:B------:R-:W-:-:S02]  /*6230*/  @P5 PRMT R6, R4, 0x7610, R6 ;  /* 0x0000761004065816 */ /* 0x000fc40000000006 */
[----:B------:R-:W-:Y:S02]  /*6240*/  LOP3.LUT P5, RZ, R11, 0xff, RZ, 0xc0, !PT ;  /* 0x000000ff0bff7812 */ /* 0x000fe400078ac0ff */
[----:B------:R-:W-:Y:S01]  /*6250*/  @P1 PRMT R4, R4, 0x5410, R8 ;  /* 0x0000541004041816 */ /* 0x000fe20000000008 */
[----:B------:R-:W-:Y:S01]  /*6260*/  @P3 IMAD.U32 R8, R13, 0x10000, RZ ;  /* 0x000100000d083824 */ /* 0x000fe200078e00ff */
[----:B------:R-:W-:Y:S01]  /*6270*/  @P2 FSETP.NEU.FTZ.AND P6, PT, R9, RZ, PT ;  /* 0x000000ff0900220b */ /* 0x000fe20003fdd000 */
[----:B------:R-:W-:Y:S01]  /*6280*/  IMAD.IADD R9, R3, 0x1, R0 ;  /* 0x0000000103097824 */ /* 0x000fe200078e0200 */
[----:B------:R-:W-:Y:S02]  /*6290*/  PRMT R5, RZ, 0x7610, R5 ;  /* 0x00007610ff057816 */ /* 0x000fe40000000005 */
[----:B------:R-:W-:Y:S01]  /*62a0*/  @P3 FSETP.NEU.FTZ.AND P1, PT, R8, RZ, PT ;  /* 0x000000ff0800320b */ /* 0x000fe20003f3d000 */
[----:B------:R-:W-:Y:S01]  /*62b0*/  IMAD.U32 R8, RZ, RZ, UR4 ;  /* 0x00000004ff087e24 */ /* 0x000fe2000f8e00ff */
[----:B------:R-:W-:Y:S01]  /*62c0*/  @P2 SEL R11, RZ, 0x1, !P6 ;  /* 0x00000001ff0b2807 */ /* 0x000fe20007000000 */
[----:B------:R-:W-:Y:S01]  /*62d0*/  IMAD R3, R0, 0x3, R9 ;  /* 0x0000000300037824 */ /* 0x000fe200078e0209 */
[----:B------:R-:W-:-:S02]  /*62e0*/  PRMT R4, RZ, 0x7610, R4 ;  /* 0x00007610ff047816 */ /* 0x000fc40000000004 */
[----:B------:R-:W-:Y:S02]  /*62f0*/  PRMT R11, R11, 0x5410, RZ ;  /* 0x000054100b0b7816 */ /* 0x000fe400000000ff */
[C---:B--2---:R-:W-:Y:S02]  /*6300*/  PRMT R29, R30.reuse, 0x7610, R29 ;  /* 0x000076101e1d7816 */ /* 0x044fe4000000001d */
[----:B------:R-:W-:Y:S02]  /*6310*/  PRMT R30, R30, 0x7632, R30 ;  /* 0x000076321e1e7816 */ /* 0x000fe4000000001e */
[----:B------:R-:W-:-:S03]  /*6320*/  @P4 SHF.L.U32 R12, R29, 0x10, RZ ;  /* 0x000000101d0c4819 */ /* 0x000fc600000006ff */
[----:B------:R-:W-:Y:S01]  /*6330*/  @P5 IMAD.U32 R15, R30, 0x10000, RZ ;  /* 0x000100001e0f5824 */ /* 0x000fe200078e00ff */
[----:B------:R-:W-:Y:S02]  /*6340*/  @P4 FSETP.NEU.FTZ.AND P6, PT, R12, RZ, PT ;  /* 0x000000ff0c00420b */ /* 0x000fe40003fdd000 */
[----:B------:R-:W-:Y:S02]  /*6350*/  @P3 SEL R12, RZ, 0x1, !P1 ;  /* 0x00000001ff0c3807 */ /* 0x000fe40004800000 */
[----:B------:R-:W-:Y:S02]  /*6360*/  ISETP.GE.U32.AND P1, PT, R3, R8, PT ;  /* 0x000000080300720c */ /* 0x000fe40003f26070 */
[----:B------:R-:W-:Y:S02]  /*6370*/  @P4 SEL R14, RZ, 0x1, !P6 ;  /* 0x00000001ff0e4807 */ /* 0x000fe40007000000 */
[----:B------:R-:W-:Y:S02]  /*6380*/  @P5 FSETP.NEU.FTZ.AND P6, PT, R15, RZ, PT ;  /* 0x000000ff0f00520b */ /* 0x000fe40003fdd000 */
[----:B------:R-:W-:-:S02]  /*6390*/  PRMT R3, RZ, 0x7610, R3 ;  /* 0x00007610ff037816 */ /* 0x000fc40000000003 */
[----:B------:R-:W-:Y:S02]  /*63a0*/  @P5 SEL R15, RZ, 0x1, !P6 ;  /* 0x00000001ff0f5807 */ /* 0x000fe40007000000 */
[----:B------:R-:W-:Y:S02]  /*63b0*/  @P3 PRMT R11, R11, 0x5410, R12 ;  /* 0x000054100b0b3816 */ /* 0x000fe4000000000c */
[----:B------:R-:W-:Y:S02]  /*63c0*/  @P4 PRMT R4, R14, 0x7610, R4 ;  /* 0x000076100e044816 */ /* 0x000fe40000000004 */
[----:B------:R-:W-:Y:S02]  /*63d0*/  @P2 PRMT R5, R11, 0x7610, R5 ;  /* 0x000076100b052816 */ /* 0x000fe40000000005 */
[----:B------:R-:W-:Y:S02]  /*63e0*/  @P5 PRMT R3, R15, 0x7610, R3 ;  /* 0x000076100f035816 */ /* 0x000fe40000000003 */
[----:B------:R-:W-:-:S02]  /*63f0*/  PRMT R12, R11, 0x7632, R12 ;  /* 0x000076320b0c7816 */ /* 0x000fc4000000000c */
[----:B------:R-:W-:Y:S02]  /*6400*/  PRMT R20, R4, 0x7632, R20 ;  /* 0x0000763204147816 */ /* 0x000fe40000000014 */
[----:B------:R-:W-:Y:S02]  /*6410*/  PRMT R21, R5, 0x7632, R21 ;  /* 0x0000763205157816 */ /* 0x000fe40000000015 */
[----:B------:R-:W-:Y:S01]  /*6420*/  PRMT R11, R3, 0x7610, R11 ;  /* 0x00007610030b7816 */ /* 0x000fe2000000000b */
[----:B------:R-:W-:Y:S06]  /*6430*/  @!P1 BRA `(.L_x_4209) ;  /* 0xffffffbc000c9947 */ /* 0x000fec000383ffff */
.L_x_4204:
[----:B------:R-:W-:Y:S05]  /*6440*/  BSYNC B0 ;  /* 0x0000000000007941 */ /* 0x000fea0003800000 */
.L_x_4203:
[----:B------:R-:W-:Y:S01]  /*6450*/  ISETP.GE.U32.AND P0, PT, R9, R8, PT ;  /* 0x000000080900720c */ /* 0x000fe20003f06070 */
[----:B------:R-:W-:Y:S01]  /*6460*/  BSSY B0, `(.L_x_4210) ;  /* 0x0000471000007945 */ /* 0x000fe20003800000 */
[----:B0-----:R-:W-:Y:S02]  /*6470*/  PRMT R10, R11, 0x7632, R10 ;  /* 0x000076320b0a7816 */ /* 0x001fe4000000000a */
[----:B------:R-:W-:Y:S02]  /*6480*/  PRMT R11, R4, 0x7632, R11 ;  /* 0x00007632040b7816 */ /* 0x000fe4000000000b */
[----:B------:R-:W-:-:S07]  /*6490*/  PRMT R12, R5, 0x7632, R12 ;  /* 0x00007632050c7816 */ /* 0x000fce000000000c */
[----:B------:R-:W-:Y:S05]  /*64a0*/  @P0 BRA `(.L_x_4211) ;  /* 0x0000004400b00947 */ /* 0x000fea0003800000 */
[----:B------:R-:W0:Y:S01]  /*64b0*/  LDC R24, c[0x0][0x254] ;  /* 0x00009500ff187b82 */ /* 0x000e220000000800 */
        /* <DEDUP_REMOVED lines=276> */
.L_x_4212:
        /* <DEDUP_REMOVED lines=283> */
.L_x_4213:
        /* <DEDUP_REMOVED lines=283> */
.L_x_4214:
        /* <DEDUP_REMOVED lines=283> */
.L_x_4215:
[----:B------:R-:W-:-:S04]  /*ab10*/  LOP3.LUT R15, R29, 0xfffffffc, RZ, 0xc0, !PT ;  /* 0xfffffffc1d0f7812 */ /* 0x000fc800078ec0ff */
[----:B------:R-:W-:-:S05]  /*ab20*/  IADD3 R14, P1, R18, R15, RZ ;  /* 0x0000000f120e7210 */ /* 0x000fca0007f3e0ff */
[----:B------:R-:W-:-:S05]  /*ab30*/  IMAD.X R15, RZ, RZ, R19, P1 ;  /* 0x000000ffff0f7224 */ /* 0x000fca00008e0613 */
[----:B------:R-:W2:Y:S02]  /*ab40*/  LDG.E R14, desc[UR58][R14.64] ;  /* 0x0000003a0e0e7981 */ /* 0x000ea4000c1e1900 */
[C---:B--2---:R-:W-:Y:S02]  /*ab50*/  PRMT R29, R14.reuse, 0x7610, R29 ;  /* 0x000076100e1d7816 */ /* 0x044fe4000000001d */
[----:B------:R-:W-:-:S07]  /*ab60*/  PRMT R30, R14, 0x7632, R30 ;  /* 0x000076320e1e7816 */ /* 0x000fce000000001e */
.L_x_4211:
[----:B------:R-:W-:Y:S05]  /*ab70*/  BSYNC B0 ;  /* 0x0000000000007941 */ /* 0x000fea0003800000 */
.L_x_4210:
[----:B------:R-:W-:Y:S04]  /*ab80*/  BSSY B0, `(.L_x_4216) ;  /* 0x0000047000007945 */ /* 0x000fe80003800000 */
[----:B------:R-:W-:Y:S05]  /*ab90*/  @P0 BRA `(.L_x_4217) ;  /* 0x0000000400140947 */ /* 0x000fea0003800000 */
[C---:B------:R-:W-:Y:S02]  /*aba0*/  LOP3.LUT P3, RZ, R12.reuse, 0xff, RZ, 0xc0, !PT ;  /* 0x000000ff0cff7812 */ /* 0x040fe4000786c0ff */
[----:B------:R-:W-:Y:S02]  /*abb0*/  LOP3.LUT P2, RZ, R7, 0xff, RZ, 0xc0, !PT ;  /* 0x000000ff07ff7812 */ /* 0x000fe4000784c0ff */
[----:B------:R-:W-:Y:S02]  /*abc0*/  IADD3 R9, R9, R0, RZ ;  /* 0x0000000009097210 */ /* 0x000fe40007ffe0ff */
[----:B------:R-:W-:Y:S02]  /*abd0*/  PRMT R12, R12, 0x5410, RZ ;  /* 0x000054100c0c7816 */ /* 0x000fe400000000ff */
[----:B------:R-:W-:-:S05]  /*abe0*/  PRMT R7, RZ, 0x7610, R7 ;  /* 0x00007610ff077816 */ /* 0x000fca0000000007 */
[----:B------:R-:W-:Y:S02]  /*abf0*/  @P3 IMAD.U32 R27, R27, 0x10000, RZ ;  /* 0x000100001b1b3824 */ /* 0x000fe400078e00ff */
[----:B------:R-:W-:-:S03]  /*ac00*/  @P2 IMAD.U32 R28, R28, 0x10000, RZ ;  /* 0x000100001c1c2824 */ /* 0x000fc600078e00ff */
[----:B------:R-:W-:Y:S02]  /*ac10*/  @P3 FSETP.NEU.FTZ.AND P1, PT, R27, RZ, PT ;  /* 0x000000ff1b00320b */ /* 0x000fe40003f3d000 */
[----:B------:R-:W-:Y:S02]  /*ac20*/  @P2 FSETP.NEU.FTZ.AND P0, PT, R28, RZ, PT ;  /* 0x000000ff1c00220b */ /* 0x000fe40003f1d000 */
[----:B------:R-:W-:Y:S02]  /*ac30*/  @P3 SEL R15, RZ, 0x1, !P1 ;  /* 0x00000001ff0f3807 */ /* 0x000fe40004800000 */
[----:B------:R-:W-:Y:S02]  /*ac40*/  ISETP.GE.U32.AND P1, PT, R9, R8, PT ;  /* 0x000000080900720c */ /* 0x000fe40003f26070 */
[----:B------:R-:W-:Y:S02]  /*ac50*/  @P2 SEL R14, RZ, 0x1, !P0 ;  /* 0x00000001ff0e2807 */ /* 0x000fe40004000000 */
[----:B------:R-:W-:-:S02]  /*ac60*/  @P3 PRMT R12, R12, 0x5410, R15 ;  /* 0x000054100c0c3816 */ /* 0x000fc4000000000f */
[----:B------:R-:W-:Y:S02]  /*ac70*/  @P2 PRMT R7, R14, 0x7610, R7 ;  /* 0x000076100e072816 */ /* 0x000fe40000000007 */
[----:B------:R-:W-:-:S05]  /*ac80*/  PRMT R12, R12, 0x7632, R12 ;  /* 0x000076320c0c7816 */ /* 0x000fca000000000c */
[----:B------:R-:W-:Y:S05]  /*ac90*/  @P1 BRA `(.L_x_4217) ;  /* 0x0000000000d41947 */ /* 0x000fea0003800000 */
[----:B------:R-:W-:Y:S01]  /*aca0*/  LOP3.LUT P3, RZ, R11, 0xff, RZ, 0xc0, !PT ;  /* 0x000000ff0bff7812 */ /* 0x000fe2000786c0ff */
[----:B------:R-:W-:Y:S01]  /*acb0*/  IMAD.IADD R9, R9, 0x1, R0 ;  /* 0x0000000109097824 */ /* 0x000fe200078e0200 */
[----:B------:R-:W-:Y:S02]  /*acc0*/  LOP3.LUT P2, RZ, R6, 0xff, RZ, 0xc0, !PT ;  /* 0x000000ff06ff7812 */ /* 0x000fe4000784c0ff */
[----:B------:R-:W-:Y:S02]  /*acd0*/  PRMT R11, R11, 0x5410, RZ ;  /* 0x000054100b0b7816 */ /* 0x000fe400000000ff */
[----:B------:R-:W-:Y:S02]  /*ace0*/  ISETP.GE.U32.AND P4, PT, R9, R8, PT ;  /* 0x000000080900720c */ /* 0x000fe40003f86070 */
[----:B------:R-:W-:Y:S02]  /*acf0*/  PRMT R6, RZ, 0x7610, R6 ;  /* 0x00007610ff067816 */ /* 0x000fe40000000006 */
[----:B------:R-:W-:-:S03]  /*ad00*/  PRMT R12, R12, 0x7632, R12 ;  /* 0x000076320c0c7816 */ /* 0x000fc6000000000c */
[----:B------:R-:W-:Y:S02]  /*ad10*/  @P3 IMAD.U32 R25, R25, 0x10000, RZ ;  /* 0x0001000019193824 */ /* 0x000fe400078e00ff */
[----:B------:R-:W-:-:S03]  /*ad20*/  @P2 IMAD.U32 R26, R26, 0x10000, RZ ;  /* 0x000100001a1a2824 */ /* 0x000fc600078e00ff */
[----:B------:R-:W-:Y:S02]  /*ad30*/  @P3 FSETP.NEU.FTZ.AND P1, PT, R25, RZ, PT ;  /* 0x000000ff1900320b */ /* 0x000fe40003f3d000 */
[----:B------:R-:W-:Y:S02]  /*ad40*/  @P2 FSETP.NEU.FTZ.AND P0, PT, R26, RZ, PT ;  /* 0x000000ff1a00220b */ /* 0x000fe40003f1d000 */
[----:B------:R-:W-:Y:S02]  /*ad50*/  @P3 SEL R15, RZ, 0x1, !P1 ;  /* 0x00000001ff0f3807 */ /* 0x000fe40004800000 */
[----:B------:R-:W-:Y:S02]  /*ad60*/  @P2 SEL R14, RZ, 0x1, !P0 ;  /* 0x00000001ff0e2807 */ /* 0x000fe40004000000 */
[----:B------:R-:W-:Y:S02]  /*ad70*/  @P3 PRMT R11, R11, 0x5410, R15 ;  /* 0x000054100b0b3816 */ /* 0x000fe4000000000f */
[----:B------:R-:W-:-:S02]  /*ad80*/  @P2 PRMT R6, R14, 0x7610, R6 ;  /* 0x000076100e062816 */ /* 0x000fc40000000006 */
[----:B------:R-:W-:Y:S01]  /*ad90*/  PRMT R11, R11, 0x7632, R11 ;  /* 0x000076320b0b7816 */ /* 0x000fe2000000000b */
[----:B------:R-:W-:Y:S06]  /*ada0*/  @P4 BRA `(.L_x_4217) ;  /* 0x0000000000904947 */ /* 0x000fec0003800000 */
[----:B------:R-:W-:Y:S01]  /*adb0*/  LOP3.LUT P2, RZ, R5, 0xff, RZ, 0xc0, !PT ;  /* 0x000000ff05ff7812 */ /* 0x000fe2000784c0ff */
[--C-:B------:R-:W-:Y:S01]  /*adc0*/  IMAD.IADD R9, R9, 0x1, R0.reuse ;  /* 0x0000000109097824 */ /* 0x100fe200078e0200 */
[----:B------:R-:W-:Y:S02]  /*add0*/  LOP3.LUT P3, RZ, R10, 0xff, RZ, 0xc0, !PT ;  /* 0x000000ff0aff7812 */ /* 0x000fe4000786c0ff */
[----:B------:R-:W-:Y:S02]  /*ade0*/  PRMT R0, RZ, 0x7610, R0 ;  /* 0x00007610ff007816 */ /* 0x000fe40000000000 */
[----:B------:R-:W-:Y:S02]  /*adf0*/  PRMT R5, RZ, 0x7610, R5 ;  /* 0x00007610ff057816 */ /* 0x000fe40000000005 */
[----:B------:R-:W-:Y:S02]  /*ae00*/  PRMT R11, R11, 0x7632, R11 ;  /* 0x000076320b0b7816 */ /* 0x000fe4000000000b */
[----:B------:R-:W-:-:S03]  /*ae10*/  PRMT R12, R12, 0x7632, R12 ;  /* 0x000076320c0c7816 */ /* 0x000fc6000000000c */
[----:B------:R-:W-:Y:S02]  /*ae20*/  @P2 IMAD.U32 R22, R22, 0x10000, RZ ;  /* 0x0001000016162824 */ /* 0x000fe400078e00ff */
[----:B------:R-:W-:-:S03]  /*ae30*/  @P3 SHF.L.U32 R13, R13, 0x10, RZ ;  /* 0x000000100d0d3819 */ /* 0x000fc600000006ff */
[----:B------:R-:W-:Y:S02]  /*ae40*/  @P2 FSETP.NEU.FTZ.AND P0, PT, R22, RZ, PT ;  /* 0x000000ff1600220b */ /* 0x000fe40003f1d000 */
[----:B------:R-:W-:Y:S02]  /*ae50*/  @P3 FSETP.NEU.FTZ.AND P1, PT, R13, RZ, PT ;  /* 0x000000ff0d00320b */ /* 0x000fe40003f3d000 */
[----:B------:R-:W-:Y:S02]  /*ae60*/  @P2 SEL R10, RZ, 0x1, !P0 ;  /* 0x00000001ff0a2807 */ /* 0x000fe40004000000 */
[----:B------:R-:W-:Y:S02]  /*ae70*/  ISETP.GE.U32.AND P0, PT, R9, R8, PT ;  /* 0x000000080900720c */ /* 0x000fe40003f06070 */
[----:B------:R-:W-:Y:S02]  /*ae80*/  @P3 SEL R13, RZ, 0x1, !P1 ;  /* 0x00000001ff0d3807 */ /* 0x000fe40004800000 */
[----:B------:R-:W-:-:S02]  /*ae90*/  @P2 PRMT R5, R10, 0x7610, R5 ;  /* 0x000076100a052816 */ /* 0x000fc40000000005 */
[----:B------:R-:W-:-:S04]  /*aea0*/  @P3 PRMT R0, R13, 0x7610, R0 ;  /* 0x000076100d003816 */ /* 0x000fc80000000000 */
[----:B------:R-:W-:-:S03]  /*aeb0*/  PRMT R10, R0, 0x7610, R10 ;  /* 0x00007610000a7816 */ /* 0x000fc6000000000a */
[----:B------:R-:W-:Y:S05]  /*aec0*/  @P0 BRA `(.L_x_4217) ;  /* 0x0000000000480947 */ /* 0x000fea0003800000 */
[----:B------:R-:W-:Y:S02]  /*aed0*/  LOP3.LUT P2, RZ, R4, 0xff, RZ, 0xc0, !PT ;  /* 0x000000ff04ff7812 */ /* 0x000fe4000784c0ff */
[----:B------:R-:W-:Y:S02]  /*aee0*/  LOP3.LUT P3, RZ, R3, 0xff, RZ, 0xc0, !PT ;  /* 0x000000ff03ff7812 */ /* 0x000fe4000786c0ff */
[----:B------:R-:W-:Y:S02]  /*aef0*/  PRMT R10, R0, 0x7610, R10 ;  /* 0x00007610000a7816 */ /* 0x000fe4000000000a */
[----:B------:R-:W-:Y:S02]  /*af00*/  PRMT R11, R11, 0x7632, R11 ;  /* 0x000076320b0b7816 */ /* 0x000fe4000000000b */
[----:B------:R-:W-:Y:S02]  /*af10*/  PRMT R12, R12, 0x7632, R12 ;  /* 0x000076320c0c7816 */ /* 0x000fe4000000000c */
[----:B------:R-:W-:-:S02]  /*af20*/  PRMT R4, RZ, 0x7610, R4 ;  /* 0x00007610ff047816 */ /* 0x000fc40000000004 */
[----:B------:R-:W-:Y:S01]  /*af30*/  PRMT R3, RZ, 0x7610, R3 ;  /* 0x00007610ff037816 */ /* 0x000fe20000000003 */
[----:B------:R-:W-:Y:S02]  /*af40*/  @P2 IMAD.U32 R29, R29, 0x10000, RZ ;  /* 0x000100001d1d2824 */ /* 0x000fe400078e00ff */
[----:B------:R-:W-:Y:S02]  /*af50*/  @P3 SHF.L.U32 R30, R30, 0x10, RZ ;  /* 0x000000101e1e3819 */ /* 0x000fe400000006ff */
[----:B------:R-:W-:Y:S02]  /*af60*/  @P3 PRMT R10, R0, 0x7610, R10 ;  /* 0x00007610000a3816 */ /* 0x000fe4000000000a */
[----:B------:R-:W-:Y:S02]  /*af70*/  @P2 FSETP.NEU.FTZ.AND P0, PT, R29, RZ, PT ;  /* 0x000000ff1d00220b */ /* 0x000fe40003f1d000 */
[----:B------:R-:W-:Y:S02]  /*af80*/  @P3 FSETP.NEU.FTZ.AND P1, PT, R30, RZ, PT ;  /* 0x000000ff1e00320b */ /* 0x000fe40003f3d000 */
[----:B------:R-:W-:-:S02]  /*af90*/  @P2 SEL R0, RZ, 0x1, !P0 ;  /* 0x00000001ff002807 */ /* 0x000fc40004000000 */
[----:B------:R-:W-:Y:S02]  /*afa0*/  @P3 SEL R8, RZ, 0x1, !P1 ;  /* 0x00000001ff083807 */ /* 0x000fe40004800000 */
[----:B------:R-:W-:Y:S02]  /*afb0*/  @P3 PRMT R11, R11, 0x7632, R11 ;  /* 0x000076320b0b3816 */ /* 0x000fe4000000000b */
[----:B------:R-:W-:Y:S02]  /*afc0*/  @P3 PRMT R12, R12, 0x7632, R12 ;  /* 0x000076320c0c3816 */ /* 0x000fe4000000000c */
[----:B------:R-:W-:Y:S02]  /*afd0*/  @P2 PRMT R4, R0, 0x7610, R4 ;  /* 0x0000761000042816 */ /* 0x000fe40000000004 */
[----:B------:R-:W-:-:S07]  /*afe0*/  @P3 PRMT R3, R8, 0x7610, R3 ;  /* 0x0000761008033816 */ /* 0x000fce0000000003 */
.L_x_4217:
[----:B------:R-:W-:Y:S05]  /*aff0*/  BSYNC B0 ;  /* 0x0000000000007941 */ /* 0x000fea0003800000 */
.L_x_4216:
[----:B------:R-:W0:Y:S01]  /*b000*/  I2F.S8 R6, R6 ;  /* 0x0000000600067306 */ /* 0x000e220000001400 */
[----:B------:R-:W-:Y:S02]  /*b010*/  LOP3.LUT P1, RZ, R7, 0xff, RZ, 0xc0, !PT ;  /* 0x000000ff07ff7812 */ /* 0x000fe4000782c0ff */
[----:B------:R-:W-:Y:S02]  /*b020*/  LOP3.LUT P2, RZ, R12, 0xff, RZ, 0xc0, !PT ;  /* 0x000000ff0cff7812 */ /* 0x000fe4000784c0ff */
[----:B------:R-:W-:-:S03]  /*b030*/  PRMT R19, RZ, 0x7610, R19 ;  /* 0x00007610ff137816 */ /* 0x000fc60000000013 */
[----:B------:R-:W1:Y:S08]  /*b040*/  I2F.S8 R11, R11 ;  /* 0x0000000b000b7306 */ /* 0x000e700000001400 */
[----:B0-----:R-:W0:Y:S08]  /*b050*/  F2F.BF16.F32 R0, R6 ;  /* 0x0000000600007304 */ /* 0x001e300000202000 */
[----:B-1----:R-:W-:Y:S01]  /*b060*/  F2F.BF16.F32 R7, R11 ;  /* 0x0000000b00077304 */ /* 0x002fe20000202000 */
[----:B0-----:R-:W-:-:S07]  /*b070*/  @P1 IMAD.U32 R0, R0, 0x10000, RZ ;  /* 0x0001000000001824 */ /* 0x001fce00078e00ff */
[----:B------:R-:W0:Y:S01]  /*b080*/  I2F.S8 R5, R5 ;  /* 0x0000000500057306 */ /* 0x000e220000001400 */
[----:B------:R-:W-:Y:S02]  /*b090*/  @P1 FSETP.NEU.FTZ.AND P0, PT, R0, RZ, PT ;  /* 0x000000ff0000120b */ /* 0x000fe40003f1d000 */
[----:B------:R-:W-:Y:S02]  /*b0a0*/  PRMT R0, RZ, 0x7610, R0 ;  /* 0x00007610ff007816 */ /* 0x000fe40000000000 */
[----:B------:R-:W-:-:S03]  /*b0b0*/  @P1 SEL R0, RZ, 0x1, !P0 ;  /* 0x00000001ff001807 */ /* 0x000fc60004000000 */
[----:B------:R-:W1:Y:S01]  /*b0c0*/  I2F.S8 R10, R10 ;  /* 0x0000000a000a7306 */ /* 0x000e620000001400 */
[----:B------:R-:W-:-:S05]  /*b0d0*/  PRMT R0, R0, 0x9910, RZ ;  /* 0x0000991000007816 */ /* 0x000fca00000000ff */
[----:B------:R-:W-:Y:S02]  /*b0e0*/  IMAD.MOV.U32 R6, RZ, RZ, R0 ;  /* 0x000000ffff067224 */ /* 0x000fe400078e0000 */
[----:B0-----:R0:W2:Y:S01]  /*b0f0*/  F2F.BF16.F32 R8, R5 ;  /* 0x0000000500087304 */ /* 0x0010a20000202000 */
[----:B------:R-:W-:Y:S02]  /*b100*/  @P2 IMAD.U32 R0, R7, 0x10000, RZ ;  /* 0x0001000007002824 */ /* 0x000fe400078e00ff */
[----:B------:R-:W-:-:S03]  /*b110*/  ISETP.NE.AND P1, PT, R6, RZ, PT ;  /* 0x000000ff0600720c */ /* 0x000fc60003f25270 */
[----:B------:R-:W-:Y:S02]  /*b120*/  @P2 FSETP.NEU.FTZ.AND P0, PT, R0, RZ, PT ;  /* 0x000000ff0000220b */ /* 0x000fe40003f1d000 */
[----:B------:R-:W-:Y:S01]  /*b130*/  PRMT R0, RZ, 0x7610, R0 ;  /* 0x00007610ff007816 */ /* 0x000fe20000000000 */
[----:B-1----:R-:W1:Y:S01]  /*b140*/  F2F.BF16.F32 R6, R10 ;  /* 0x0000000a00067304 */ /* 0x002e620000202000 */
[----:B------:R-:W-:-:S04]  /*b150*/  @P2 SEL R0, RZ, 0x1, !P0 ;  /* 0x00000001ff002807 */ /* 0x000fc80004000000 */
[----:B0-----:R-:W-:Y:S02]  /*b160*/  PRMT R5, R0, 0x9910, RZ ;  /* 0x0000991000057816 */ /* 0x001fe400000000ff */
[----:B--2---:R-:W-:Y:S01]  /*b170*/  @P1 SHF.L.U32 R0, R8, 0x10, RZ ;  /* 0x0000001008001819 */ /* 0x004fe200000006ff */
[----:B------:R-:W0:Y:S01]  /*b180*/  I2F.S8 R4, R4 ;  /* 0x0000000400047306 */ /* 0x000e220000001400 */
[----:B------:R-:W-:Y:S02]  /*b190*/  ISETP.NE.AND P2, PT, R5, RZ, PT ;  /* 0x000000ff0500720c */ /* 0x000fe40003f45270 */
[----:B------:R-:W-:Y:S02]  /*b1a0*/  @P1 FSETP.NEU.FTZ.AND P0, PT, R0, RZ, PT ;  /* 0x000000ff0000120b */ /* 0x000fe40003f1d000 */
[----:B------:R-:W-:Y:S02]  /*b1b0*/  PRMT R0, RZ, 0x7610, R0 ;  /* 0x00007610ff007816 */ /* 0x000fe40000000000 */
[----:B------:R-:W-:-:S04]  /*b1c0*/  @P1 SEL R0, RZ, 0x1, !P0 ;  /* 0x00000001ff001807 */ /* 0x000fc80004000000 */
[----:B------:R-:W-:-:S03]  /*b1d0*/  PRMT R5, R0, 0x9910, RZ ;  /* 0x0000991000057816 */ /* 0x000fc600000000ff */
[----:B-1----:R-:W-:Y:S01]  /*b1e0*/  @P2 IMAD.U32 R0, R6, 0x10000, RZ ;  /* 0x0001000006002824 */ /* 0x002fe200078e00ff */
[----:B0-----:R-:W0:Y:S01]  /*b1f0*/  F2F.BF16.F32 R4, R4 ;  /* 0x0000000400047304 */ /* 0x001e220000202000 */
[----:B------:R-:W-:-:S03]  /*b200*/  ISETP.NE.AND P1, PT, R5, RZ, PT ;  /* 0x000000ff0500720c */ /* 0x000fc60003f25270 */
[----:B------:R-:W-:Y:S02]  /*b210*/  @P2 FSETP.NEU.FTZ.AND P0, PT, R0, RZ, PT ;  /* 0x000000ff0000220b */ /* 0x000fe40003f1d000 */
[----:B------:R-:W-:Y:S02]  /*b220*/  PRMT R0, RZ, 0x7610, R0 ;  /* 0x00007610ff007816 */ /* 0x000fe40000000000 */
[----:B------:R-:W-:-:S04]  /*b230*/  @P2 SEL R0, RZ, 0x1, !P0 ;  /* 0x00000001ff002807 */ /* 0x000fc80004000000 */
[----:B------:R-:W-:Y:S02]  /*b240*/  PRMT R5, R0, 0x9910, RZ ;  /* 0x0000991000057816 */ /* 0x000fe400000000ff */
[----:B0-----:R-:W-:Y:S02]  /*b250*/  @P1 IMAD.U32 R0, R4, 0x10000, RZ ;  /* 0x0001000004001824 */ /* 0x001fe400078e00ff */
[----:B------:R-:W-:-:S03]  /*b260*/  ISETP.NE.AND P2, PT, R5, RZ, PT ;  /* 0x000000ff0500720c */ /* 0x000fc60003f45270 */
[----:B------:R-:W-:Y:S02]  /*b270*/  @P1 FSETP.NEU.FTZ.AND P0, PT, R0, RZ, PT ;  /* 0x000000ff0000120b */ /* 0x000fe40003f1d000 */
[----:B------:R-:W-:Y:S02]  /*b280*/  PRMT R0, RZ, 0x7610, R0 ;  /* 0x00007610ff007816 */ /* 0x000fe40000000000 */
[----:B------:R-:W-:-:S04]  /*b290*/  @P1 SEL R4, RZ, 0x1, !P0 ;  /* 0x00000001ff041807 */ /* 0x000fc80004000000 */
[----:B------:R-:W-:Y:S02]  /*b2a0*/  @P1 PRMT R19, R4, 0x7610, R19 ;  /* 0x0000761004131816 */ /* 0x000fe40000000013 */
[----:B------:R-:W-:Y:S05]  /*b2b0*/  @!P2 BRA `(.L_x_4185) ;  /* 0x000000200054a947 */ /* 0x000fea0003800000 */
[----:B------:R-:W0:Y:S08]  /*b2c0*/  I2F.S8 R3, R3 ;  /* 0x0000000300037306 */ /* 0x000e300000001400 */
[----:B0-----:R-:W0:Y:S02]  /*b2d0*/  F2F.BF16.F32 R0, R3 ;  /* 0x0000000300007304 */ /* 0x001e240000202000 */
[----:B0-----:R-:W-:-:S05]  /*b2e0*/  IMAD.U32 R0, R0, 0x10000, RZ ;  /* 0x0001000000007824 */ /* 0x001fca00078e00ff */
[----:B------:R-:W-:-:S04]  /*b2f0*/  FSETP.NEU.FTZ.AND P0, PT, R0, RZ, PT ;  /* 0x000000ff0000720b */ /* 0x000fc80003f1d000 */
[----:B------:R-:W-:Y:S01]  /*b300*/  SEL R0, RZ, 0x1, !P0 ;  /* 0x00000001ff007807 */ /* 0x000fe20004000000 */
[----:B------:R-:W-:Y:S08]  /*b310*/  BRA `(.L_x_4185) ;  /* 0x00000020003c7947 */ /* 0x000ff00003800000 */
.L_x_4202:
[----:B------:R-:W-:Y:S01]  /*b320*/  ISETP.GE.U32.AND P0, PT, R5, R8, PT ;  /* 0x000000080500720c */ /* 0x000fe20003f06070 */
[----:B------:R-:W-:Y:S01]  /*b330*/  BSSY B0, `(.L_x_4218) ;  /* 0x0000065000007945 */ /* 0x000fe20003800000 */
[--C-:B------:R-:W-:Y:S02]  /*b340*/  PRMT R26, R26, 0x5410, R3.reuse ;  /* 0x000054101a1a7816 */ /* 0x100fe40000000003 */
[--C-:B------:R-:W-:Y:S02]  /*b350*/  PRMT R27, R27, 0x5410, R3.reuse ;  /* 0x000054101b1b7816 */ /* 0x100fe40000000003 */
[----:B------:R-:W-:Y:S02]  /*b360*/  PRMT R28, R28, 0x5410, R3 ;  /* 0x000054101c1c7816 */ /* 0x000fe40000000003 */
        /* <DEDUP_REMOVED lines=15> */
.L_x_4220:
[-C--:B------:R-:W-:Y:S01]  /*b460*/  IMAD R3, R12, R9.reuse, RZ ;  /* 0x000000090c037224 */ /* 0x080fe200078e02ff */
[----:B0-----:R-:W-:-:S04]  /*b470*/  IADD3 R9, R0, R9, RZ ;  /* 0x0000000900097210 */ /* 0x001fc80007ffe0ff */
[----:B------:R-:W-:Y:S01]  /*b480*/  SHF.R.U32.HI R3, RZ, 0x1, R3 ;  /* 0x00000001ff037819 */ /* 0x000fe20000011603 */
[----:B------:R-:W-:-:S04]  /*b490*/  IMAD R4, R12, R9, RZ ;  /* 0x000000090c047224 */ /* 0x000fc800078e02ff */
[----:B------:R-:W-:Y:S01]  /*b4a0*/  IMAD.WIDE.U32 R14, R3, 0x4, R18 ;  /* 0x00000004030e7825 */ /* 0x000fe200078e0012 */
[----:B------:R-:W-:-:S04]  /*b4b0*/  SHF.R.U32.HI R21, RZ, 0x1, R4 ;  /* 0x00000001ff157819 */ /* 0x000fc80000011604 */
[----:B------:R0:W2:Y:S01]  /*b4c0*/  LDG.E R3, desc[UR58][R14.64] ;  /* 0x0000003a0e037981 */ /* 0x0000a2000c1e1900 */
[----:B------:R-:W-:-:S04]  /*b4d0*/  IMAD.WIDE.U32 R20, R21, 0x4, R18 ;  /* 0x0000000415147825 */ /* 0x000fc800078e0012 */
[--C-:B------:R-:W-:Y:S02]  /*b4e0*/  IMAD.IADD R9, R9, 0x1, R0.reuse ;  /* 0x0000000109097824 */ /* 0x100fe400078e0200 */
[----:B------:R3:W4:Y:S02]  /*b4f0*/  LDG.E R20, desc[UR58][R20.64] ;  /* 0x0000003a14147981 */ /* 0x000724000c1e1900 */
[----:B------:R-:W-:Y:S02]  /*b500*/  IMAD R4, R12, R9, RZ ;  /* 0x000000090c047224 */ /* 0x000fe400078e02ff */
[----:B------:R-:W-:-:S03]  /*b510*/  IMAD.IADD R9, R9, 0x1, R0 ;  /* 0x0000000109097824 */ /* 0x000fc600078e0200 */
[----:B------:R-:W-:Y:S01]  /*b520*/  SHF.R.U32.HI R5, RZ, 0x1, R4 ;  /* 0x00000001ff057819 */ /* 0x000fe20000011604 */
[----:B------:R-:W-:-:S04]  /*b530*/  IMAD R13, R12, R9, RZ ;  /* 0x000000090c0d7224 */ /* 0x000fc800078e02ff */
[----:B------:R-:W-:Y:S01]  /*b540*/  IMAD.WIDE.U32 R4, R5, 0x4, R18 ;  /* 0x0000000405047825 */ /* 0x000fe200078e0012 */
[----:B------:R-:W-:-:S05]  /*b550*/  SHF.R.U32.HI R13, RZ, 0x1, R13 ;  /* 0x00000001ff0d7819 */ /* 0x000fca000001160d */
[----:B0-----:R-:W-:Y:S01]  /*b560*/  IMAD.WIDE.U32 R14, R13, 0x4, R18 ;  /* 0x000000040d0e7825 */ /* 0x001fe200078e0012 */
[----:B------:R0:W5:Y:S05]  /*b570*/  LDG.E R4, desc[UR58][R4.64] ;  /* 0x0000003a04047981 */ /* 0x00016a000c1e1900 */
[----:B------:R4:W5:Y:S01]  /*b580*/  LDG.E R14, desc[UR58][R14.64] ;  /* 0x0000003a0e0e7981 */ /* 0x000962000c1e1900 */
[----:B------:R-:W-:Y:S01]  /*b590*/  LOP3.LUT P1, RZ, R11, 0xff, RZ, 0xc0, !PT ;  /* 0x000000ff0bff7812 */ /* 0x000fe2000782c0ff */
[----:B------:R-:W-:Y:S01]  /*b5a0*/  IMAD.IADD R9, R9, 0x1, R0 ;  /* 0x0000000109097824 */ /* 0x000fe200078e0200 */
[----:B------:R-:W-:Y:S02]  /*b5b0*/  LOP3.LUT P5, RZ, R27, 0xff, RZ, 0xc0, !PT ;  /* 0x000000ff1bff7812 */ /* 0x000fe400078ac0ff */
[----:B------:R-:W-:-:S02]  /*b5c0*/  LOP3.LUT P4, RZ, R6, 0xff, RZ, 0xc0, !PT ;  /* 0x000000ff06ff7812 */ /* 0x000fc4000788c0ff */
[----:B------:R-:W-:Y:S02]  /*b5d0*/  LOP3.LUT P0, RZ, R29, 0xff, RZ, 0xc0, !PT ;  /* 0x000000ff1dff7812 */ /* 0x000fe4000780c0ff */
[----:B------:R-:W-:Y:S02]  /*b5e0*/  PRMT R11, RZ, 0x7610, R11 ;  /* 0x00007610ff0b7816 */ /* 0x000fe4000000000b */
[----:B------:R-:W-:Y:S02]  /*b5f0*/  LOP3.LUT P3, RZ, R10, 0xff, RZ, 0xc0, !PT ;  /* 0x000000ff0aff7812 */ /* 0x000fe4000786c0ff */
[----:B------:R-:W-:Y:S02]  /*b600*/  PRMT R27, R27, 0x5410, RZ ;  /* 0x000054101b1b7816 */ /* 0x000fe400000000ff */
[----:B------:R-:W-:Y:S02]  /*b610*/  PRMT R10, RZ, 0x7610, R10 ;  /* 0x00007610ff0a7816 */ /* 0x000fe4000000000a */
[----:B--2---:R-:W-:-:S02]  /*b620*/  PRMT R22, R3, 0x7610, R22 ;  /* 0x0000761003167816 */ /* 0x004fc40000000016 */
[----:B---3--:R-:W-:-:S03]  /*b630*/  PRMT R21, R3, 0x7632, R21 ;  /* 0x0000763203157816 */ /* 0x008fc60000000015 */
[----:B------:R-:W-:Y:S01]  /*b640*/  @P1 IMAD.U32 R6, R22, 0x10000, RZ ;  /* 0x0001000016061824 */ /* 0x000fe200078e00ff */
[----:B0-----:R-:W-:Y:S02]  /*b650*/  @P5 SHF.L.U32 R5, R21, 0x10, RZ ;  /* 0x0000001015055819 */ /* 0x001fe400000006ff */
[----:B----4-:R-:W-:Y:S02]  /*b660*/  PRMT R15, R20, 0x7610, R15 ;  /* 0x00007610140f7816 */ /* 0x010fe4000000000f */
[----:B------:R-:W-:Y:S02]  /*b670*/  @P1 FSETP.NEU.FTZ.AND P2, PT, R6, RZ, PT ;  /* 0x000000ff0600120b */ /* 0x000fe40003f5d000 */
[----:B------:R-:W-:Y:S01]  /*b680*/  @P5 FSETP.NEU.FTZ.AND P6, PT, R5, RZ, PT ;  /* 0x000000ff0500520b */ /* 0x000fe20003fdd000 */
[----:B------:R-:W-:Y:S01]  /*b690*/  @P4 IMAD.U32 R5, R15, 0x10000, RZ ;  /* 0x000100000f054824 */ /* 0x000fe200078e00ff */
[----:B------:R-:W-:Y:S02]  /*b6a0*/  @P1 SEL R3, RZ, 0x1, !P2 ;  /* 0x00000001ff031807 */ /* 0x000fe40005000000 */
[----:B------:R-:W-:-:S02]  /*b6b0*/  LOP3.LUT P2, RZ, R28, 0xff, RZ, 0xc0, !PT ;  /* 0x000000ff1cff7812 */ /* 0x000fc4000784c0ff */
[----:B------:R-:W-:Y:S02]  /*b6c0*/  @P1 PRMT R11, R3, 0x7610, R11 ;  /* 0x00007610030b1816 */ /* 0x000fe4000000000b */
[----:B------:R-:W-:Y:S02]  /*b6d0*/  PRMT R20, R20, 0x7632, R20 ;  /* 0x0000763214147816 */ /* 0x000fe40000000014 */
[----:B------:R-:W-:Y:S02]  /*b6e0*/  @P5 SEL R3, RZ, 0x1, !P6 ;  /* 0x00000001ff035807 */ /* 0x000fe40007000000 */
[----:B------:R-:W-:Y:S02]  /*b6f0*/  PRMT R28, R28, 0x5410, RZ ;  /* 0x000054101c1c7816 */ /* 0x000fe400000000ff */
[----:B------:R-:W-:Y:S01]  /*b700*/  LOP3.LUT P1, RZ, R7, 0xff, RZ, 0xc0, !PT ;  /* 0x000000ff07ff7812 */ /* 0x000fe2000782c0ff */
[----:B------:R-:W-:Y:S01]  /*b710*/  @P0 IMAD.U32 R7, R20, 0x10000, RZ ;  /* 0x0001000014070824 */ /* 0x000fe200078e00ff */
[----:B------:R-:W-:-:S02]  /*b720*/  @P4 FSETP.NEU.FTZ.AND P6, PT, R5, RZ, PT ;  /* 0x000000ff0500420b */ /* 0x000fc40003fdd000 */
[----:B------:R-:W-:Y:S01]  /*b730*/  @P5 PRMT R28, R28, 0x5410, R3 ;  /* 0x000054101c1c5816 */ /* 0x000fe20000000003 */
[----:B------:R-:W-:Y:S01]  /*b740*/  IMAD R3, R0, 0x3, R9 ;  /* 0x0000000300037824 */ /* 0x000fe200078e0209 */
[----:B------:R-:W-:Y:S02]  /*b750*/  LOP3.LUT P5, RZ, R26, 0xff, RZ, 0xc0, !PT ;  /* 0x000000ff1aff7812 */ /* 0x000fe400078ac0ff */
[----:B------:R-:W-:Y:S02]  /*b760*/  PRMT R6, RZ, 0x7610, R6 ;  /* 0x00007610ff067816 */ /* 0x000fe40000000006 */
[----:B------:R-:W-:Y:S02]  /*b770*/  @P4 SEL R5, RZ, 0x1, !P6 ;  /* 0x00000001ff054807 */ /* 0x000fe40007000000 */
[----:B-----5:R-:W-:Y:S02]  /*b780*/  PRMT R24, R4, 0x7632, R24 ;  /* 0x0000763204187816 */ /* 0x020fe40000000018 */
[----:B------:R-:W-:-:S02]  /*b790*/  @P0 FSETP.NEU.FTZ.AND P6, PT, R7, RZ, PT ;  /* 0x000000ff0700020b */ /* 0x000fc40003fdd000 */
[----:B------:R-:W-:Y:S02]  /*b7a0*/  @P4 PRMT R6, R5, 0x7610, R6 ;  /* 0x0000761005064816 */ /* 0x000fe40000000006 */
[----:B------:R-:W-:Y:S01]  /*b7b0*/  PRMT R25, R4, 0x7610, R25 ;  /* 0x0000761004197816 */ /* 0x000fe20000000019 */
[----:B------:R-:W-:Y:S01]  /*b7c0*/  @P2 IMAD.U32 R4, R24, 0x10000, RZ ;  /* 0x0001000018042824 */ /* 0x000fe200078e00ff */
[----:B------:R-:W-:Y:S02]  /*b7d0*/  @P0 SEL R5, RZ, 0x1, !P6 ;  /* 0x00000001ff050807 */ /* 0x000fe40007000000 */
[----:B------:R-:W-:Y:S02]  /*b7e0*/  PRMT R13, R14, 0x7632, R13 ;  /* 0x000076320e0d7816 */ /* 0x000fe4000000000d */
[----:B-1----:R-:W-:Y:S02]  /*b7f0*/  ISETP.GE.U32.AND P4, PT, R3, R8, PT ;  /* 0x000000080300720c */ /* 0x002fe40003f86070 */
[----:B------:R-:W-:Y:S01]  /*b800*/  @P3 SHF.L.U32 R3, R25, 0x10, RZ ;  /* 0x0000001019033819 */ /* 0x000fe200000006ff */
[----:B------:R-:W-:Y:S01]  /*b810*/  @P5 IMAD.U32 R7, R13, 0x10000, RZ ;  /* 0x000100000d075824 */ /* 0x000fe200078e00ff */
[----:B------:R-:W-:-:S02]  /*b820*/  @P0 PRMT R27, R27, 0x5410, R5 ;  /* 0x000054101b1b0816 */ /* 0x000fc40000000005 */
[----:B------:R-:W-:Y:S02]  /*b830*/  @P2 FSETP.NEU.FTZ.AND P0, PT, R4, RZ, PT ;  /* 0x000000ff0400220b */ /* 0x000fe40003f1d000 */
[----:B------:R-:W-:Y:S01]  /*b840*/  @P3 FSETP.NEU.FTZ.AND P6, PT, R3, RZ, PT ;  /* 0x000000ff0300320b */ /* 0x000fe20003fdd000 */
[----:B------:R-:W-:Y:S01]  /*b850*/  @P1 IMAD.U32 R3, R14, 0x10000, RZ ;  /* 0x000100000e031824 */ /* 0x000fe200078e00ff */
[----:B------:R-:W-:Y:S02]  /*b860*/  @P2 SEL R5, RZ, 0x1, !P0 ;  /* 0x00000001ff052807 */ /* 0x000fe40004000000 */
[----:B------:R-:W-:Y:S02]  /*b870*/  @P5 FSETP.NEU.FTZ.AND P0, PT, R7, RZ, PT ;  /* 0x000000ff0700520b */ /* 0x000fe40003f1d000 */
[----:B------:R-:W-:Y:S02]  /*b880*/  @P3 SEL R4, RZ, 0x1, !P6 ;  /* 0x00000001ff043807 */ /* 0x000fe40007000000 */
[----:B------:R-:W-:-:S02]  /*b890*/  @P1 FSETP.NEU.FTZ.AND P6, PT, R3, RZ, PT ;  /* 0x000000ff0300120b */ /* 0x000fc40003fdd000 */
[----:B------:R-:W-:Y:S02]  /*b8a0*/  PRMT R26, R26, 0x5410, RZ ;  /* 0x000054101a1a7816 */ /* 0x000fe400000000ff */
[----:B------:R-:W-:Y:S02]  /*b8b0*/  PRMT R3, RZ, 0x7610, R3 ;  /* 0x00007610ff037816 */ /* 0x000fe40000000003 */
[----:B------:R-:W-:Y:S02]  /*b8c0*/  @P5 SEL R30, RZ, 0x1, !P0 ;  /* 0x00000001ff1e5807 */ /* 0x000fe40004000000 */
[----:B------:R-:W-:Y:S02]  /*b8d0*/  PRMT R7, RZ, 0x7610, R7 ;  /* 0x00007610ff077816 */ /* 0x000fe40000000007 */
[----:B------:R-:W-:Y:S02]  /*b8e0*/  @P1 SEL R29, RZ, 0x1, !P6 ;  /* 0x00000001ff1d1807 */ /* 0x000fe40007000000 */
[----:B------:R-:W-:-:S02]  /*b8f0*/  @P2 PRMT R26, R26, 0x5410, R5 ;  /* 0x000054101a1a2816 */ /* 0x000fc40000000005 */
[----:B------:R-:W-:Y:S02]  /*b900*/  @P5 PRMT R3, R30, 0x7610, R3 ;  /* 0x000076101e035816 */ /* 0x000fe40000000003 */
[----:B------:R-:W-:Y:S02]  /*b910*/  PRMT R27, R28, 0x7632, R27 ;  /* 0x000076321c1b7816 */ /* 0x000fe4000000001b */
[----:B------:R-:W-:Y:S02]  /*b920*/  @P1 PRMT R7, R29, 0x7610, R7 ;  /* 0x000076101d071816 */ /* 0x000fe40000000007 */
[----:B------:R-:W-:Y:S02]  /*b930*/  PRMT R28, R26, 0x7632, R28 ;  /* 0x000076321a1c7816 */ /* 0x000fe4000000001c */
[----:B------:R-:W-:Y:S02]  /*b940*/  @P3 PRMT R10, R4, 0x7610, R10 ;  /* 0x00007610040a3816 */ /* 0x000fe4000000000a */
[----:B------:R-:W-:-:S02]  /*b950*/  PRMT R29, R27, 0x7632, R29 ;  /* 0x000076321b1d7816 */ /* 0x000fc4000000001d */
[----:B------:R-:W-:Y:S01]  /*b960*/  PRMT R26, R3, 0x7610, R26 ;  /* 0x00007610031a7816 */ /* 0x000fe2000000001a */
[----:B------:R-:W-:Y:S06]  /*b970*/  @!P4 BRA `(.L_x_4220) ;  /* 0xfffffff800b8c947 */ /* 0x000fec000383ffff */
.L_x_4219:
[----:B------:R-:W-:Y:S05]  /*b980*/  BSYNC B0 ;  /* 0x0000000000007941 */ /* 0x000fea0003800000 */
.L_x_4218:
        /* <DEDUP_REMOVED lines=38> */
.L_x_4222:
[----:B------:R-:W-:Y:S05]  /*bbf0*/  BSYNC B0 ;  /* 0x0000000000007941 */ /* 0x000fea0003800000 */
.L_x_4221:
[----:B------:R-:W-:Y:S04]  /*bc00*/  BSSY B0, `(.L_x_4223) ;  /* 0x0000047000007945 */ /* 0x000fe80003800000 */
[----:B------:R-:W-:Y:S05]  /*bc10*/  @P1 BRA `(.L_x_4224) ;  /* 0x0000000400141947 */ /* 0x000fea0003800000 */
[----:B------:R-:W-:Y:S01]  /*bc20*/  LOP3.LUT P3, RZ, R28, 0xff, RZ, 0xc0, !PT ;  /* 0x000000ff1cff7812 */ /* 0x000fe2000786c0ff */
[----:B------:R-:W-:Y:S01]  /*bc30*/  IMAD.IADD R5, R9, 0x1, R0 ;  /* 0x0000000109057824 */ /* 0x000fe200078e0200 */
[----:B------:R-:W-:Y:S02]  /*bc40*/  LOP3.LUT P2, RZ, R11, 0xff, RZ, 0xc0, !PT ;  /* 0x000000ff0bff7812 */ /* 0x000fe4000784c0ff */
[----:B------:R-:W-:Y:S02]  /*bc50*/  PRMT R4, RZ, 0x7610, R4 ;  /* 0x00007610ff047816 */ /* 0x000fe40000000004 */
[----:B------:R-:W-:-:S07]  /*bc60*/  PRMT R11, RZ, 0x7610, R11 ;  /* 0x00007610ff0b7816 */ /* 0x000fce000000000b */
        /* <DEDUP_REMOVED lines=11> */
[----:B------:R-:W-:Y:S02]  /*bd20*/  LOP3.LUT P3, RZ, R27, 0xff, RZ, 0xc0, !PT ;  /* 0x000000ff1bff7812 */ /* 0x000fe4000786c0ff */
[----:B------:R-:W-:Y:S02]  /*bd30*/  LOP3.LUT P2, RZ, R6, 0xff, RZ, 0xc0, !PT ;  /* 0x000000ff06ff7812 */ /* 0x000fe4000784c0ff */
[----:B------:R-:W-:Y:S02]  /*bd40*/  IADD3 R5, R5, R0, RZ ;  /* 0x0000000005057210 */ /* 0x000fe40007ffe0ff */
[----:B------:R-:W-:Y:S02]  /*bd50*/  PRMT R4, R4, 0x5410, RZ ;  /* 0x0000541004047816 */ /* 0x000fe400000000ff */
[----:B------:R-:W-:Y:S02]  /*bd60*/  ISETP.GE.U32.AND P4, PT, R5, R8, PT ;  /* 0x000000080500720c */ /* 0x000fe40003f86070 */
[----:B------:R-:W-:-:S03]  /*bd70*/  PRMT R6, RZ, 0x7610, R6 ;  /* 0x00007610ff067816 */ /* 0x000fc60000000006 */
        /* <DEDUP_REMOVED lines=8> */
[C---:B------:R-:W-:Y:S02]  /*be00*/  PRMT R28, R4.reuse, 0x7610, R28 ;  /* 0x00007610041c7816 */ /* 0x040fe4000000001c */
[----:B------:R-:W-:Y:S01]  /*be10*/  PRMT R27, R4, 0x7632, R27 ;  /* 0x00007632041b7816 */ /* 0x000fe2000000001b */
[----:B------:R-:W-:Y:S06]  /*be20*/  @P4 BRA `(.L_x_4224) ;  /* 0x0000000000904947 */ /* 0x000fec0003800000 */
[----:B------:R-:W-:Y:S01]  /*be30*/  LOP3.LUT P2, RZ, R10, 0xff, RZ, 0xc0, !PT ;  /* 0x000000ff0aff7812 */ /* 0x000fe2000784c0ff */
[--C-:B------:R-:W-:Y:S01]  /*be40*/  IMAD.IADD R5, R5, 0x1, R0.reuse ;  /* 0x0000000105057824 */ /* 0x100fe200078e0200 */
[----:B------:R-:W-:Y:S02]  /*be50*/  LOP3.LUT P3, RZ, R26, 0xff, RZ, 0xc0, !PT ;  /* 0x000000ff1aff7812 */ /* 0x000fe4000786c0ff */
[----:B------:R-:W-:Y:S02]  /*be60*/  PRMT R0, RZ, 0x7610, R0 ;  /* 0x00007610ff007816 */ /* 0x000fe40000000000 */
[----:B------:R-:W-:Y:S02]  /*be70*/  PRMT R10, RZ, 0x7610, R10 ;  /* 0x00007610ff0a7816 */ /* 0x000fe4000000000a */
[C---:B------:R-:W-:Y:S02]  /*be80*/  PRMT R27, R4.reuse, 0x7632, R27 ;  /* 0x00007632041b7816 */ /* 0x040fe4000000001b */
[----:B------:R-:W-:-:S03]  /*be90*/  PRMT R28, R4, 0x7610, R28 ;  /* 0x00007610041c7816 */ /* 0x000fc6000000001c */
        /* <DEDUP_REMOVED lines=14> */
[C---:B------:R-:W-:Y:S02]  /*bf80*/  PRMT R27, R4.reuse, 0x7632, R27 ;  /* 0x00007632041b7816 */ /* 0x040fe4000000001b */
[----:B------:R-:W-:Y:S02]  /*bf90*/  PRMT R28, R4, 0x7610, R28 ;  /* 0x00007610041c7816 */ /* 0x000fe4000000001c */
[----:B------:R-:W-:-:S02]  /*bfa0*/  PRMT R7, RZ, 0x7610, R7 ;  /* 0x00007610ff077816 */ /* 0x000fc40000000007 */
[----:B------:R-:W-:Y:S01]  /*bfb0*/  PRMT R3, RZ, 0x7610, R3 ;  /* 0x00007610ff037816 */ /* 0x000fe20000000003 */
[----:B------:R-:W-:Y:S01]  /*bfc0*/  @P3 IMAD.U32 R13, R13, 0x10000, RZ ;  /* 0x000100000d0d3824 */ /* 0x000fe200078e00ff */
[----:B------:R-:W-:Y:S02]  /*bfd0*/  @P3 PRMT R26, R0, 0x7610, R26 ;  /* 0x00007610001a3816 */ /* 0x000fe4000000001a */
[----:B------:R-:W-:Y:S02]  /*bfe0*/  @P2 SHF.L.U32 R14, R14, 0x10, RZ ;  /* 0x000000100e0e2819 */ /* 0x000fe400000006ff */
[----:B------:R-:W-:Y:S02]  /*bff0*/  @P3 FSETP.NEU.FTZ.AND P1, PT, R13, RZ, PT ;  /* 0x000000ff0d00320b */ /* 0x000fe40003f3d000 */
[----:B------:R-:W-:Y:S02]  /*c000*/  @P2 FSETP.NEU.FTZ.AND P0, PT, R14, RZ, PT ;  /* 0x000000ff0e00220b */ /* 0x000fe40003f1d000 */
[----:B------:R-:W-:-:S02]  /*c010*/  @P3 SEL R5, RZ, 0x1, !P1 ;  /* 0x00000001ff053807 */ /* 0x000fc40004800000 */
[----:B------:R-:W-:Y:S02]  /*c020*/  @P2 SEL R0, RZ, 0x1, !P0 ;  /* 0x00000001ff002807 */ /* 0x000fe40004000000 */
[C---:B------:R-:W-:Y:S02]  /*c030*/  @P3 PRMT R27, R4.reuse, 0x7632, R27 ;  /* 0x00007632041b3816 */ /* 0x040fe4000000001b */
[----:B------:R-:W-:Y:S02]  /*c040*/  @P3 PRMT R28, R4, 0x7610, R28 ;  /* 0x00007610041c3816 */ /* 0x000fe4000000001c */
[----:B------:R-:W-:Y:S02]  /*c050*/  @P2 PRMT R7, R0, 0x7610, R7 ;  /* 0x0000761000072816 */ /* 0x000fe40000000007 */
[----:B------:R-:W-:-:S07]  /*c060*/  @P3 PRMT R3, R5, 0x7610, R3 ;  /* 0x0000761005033816 */ /* 0x000fce0000000003 */
.L_x_4224:
[----:B------:R-:W-:Y:S05]  /*c070*/  BSYNC B0 ;  /* 0x0000000000007941 */ /* 0x000fea0003800000 */
.L_x_4223:
[----:B------:R-:W0:Y:S01]  /*c080*/  I2F.S8 R6, R6 ;  /* 0x0000000600067306 */ /* 0x000e220000001400 */
[----:B------:R-:W-:Y:S02]  /*c090*/  LOP3.LUT P2, RZ, R11, 0xff, RZ, 0xc0, !PT ;  /* 0x000000ff0bff7812 */ /* 0x000fe4000784c0ff */
[----:B------:R-:W-:Y:S02]  /*c0a0*/  LOP3.LUT P1, RZ, R28, 0xff, RZ, 0xc0, !PT ;  /* 0x000000ff1cff7812 */ /* 0x000fe4000782c0ff */
[----:B------:R-:W-:-:S03]  /*c0b0*/  PRMT R19, RZ, 0x7610, R19 ;  /* 0x00007610ff137816 */ /* 0x000fc60000000013 */
[----:B------:R-:W1:Y:S08]  /*c0c0*/  I2F.S8 R27, R27 ;  /* 0x0000001b001b7306 */ /* 0x000e700000001400 */
[----:B0-----:R-:W0:Y:S08]  /*c0d0*/  F2F.BF16.F32 R0, R6 ;  /* 0x0000000600007304 */ /* 0x001e300000202000 */
[----:B-1----:R-:W1:Y:S01]  /*c0e0*/  F2F.BF16.F32 R5, R27 ;  /* 0x0000001b00057304 */ /* 0x002e620000202000 */
[----:B0-----:R-:W-:-:S07]  /*c0f0*/  @P2 IMAD.U32 R0, R0, 0x10000, RZ ;  /* 0x0001000000002824 */ /* 0x001fce00078e00ff */
[----:B------:R-:W0:Y:S01]  /*c100*/  I2F.S8 R10, R10 ;  /* 0x0000000a000a7306 */ /* 0x000e220000001400 */
[----:B------:R-:W-:Y:S02]  /*c110*/  @P2 FSETP.NEU.FTZ.AND P0, PT, R0, RZ, PT ;  /* 0x000000ff0000220b */ /* 0x000fe40003f1d000 */
[----:B------:R-:W-:Y:S02]  /*c120*/  PRMT R0, RZ, 0x7610, R0 ;  /* 0x00007610ff007816 */ /* 0x000fe40000000000 */
[----:B------:R-:W-:-:S03]  /*c130*/  @P2 SEL R0, RZ, 0x1, !P0 ;  /* 0x00000001ff002807 */ /* 0x000fc60004000000 */
[----:B------:R-:W2:Y:S01]  /*c140*/  I2F.S8 R26, R26 ;  /* 0x0000001a001a7306 */ /* 0x000ea20000001400 */
[----:B------:R-:W-:Y:S01]  /*c150*/  PRMT R4, R0, 0x9910, RZ ;  /* 0x0000991000047816 */ /* 0x000fe200000000ff */
[----:B-1----:R-:W-:-:S03]  /*c160*/  @P1 IMAD.U32 R0, R5, 0x10000, RZ ;  /* 0x0001000005001824 */ /* 0x002fc600078e00ff */
[----:B------:R-:W-:-:S03]  /*c170*/  ISETP.NE.AND P2, PT, R4, RZ, PT ;  /* 0x000000ff0400720c */ /* 0x000fc60003f45270 */
[----:B0-----:R-:W0:Y:S01]  /*c180*/  F2F.BF16.F32 R6, R10 ;  /* 0x0000000a00067304 */ /* 0x001e220000202000 */
[----:B------:R-:W-:Y:S02]  /*c190*/  @P1 FSETP.NEU.FTZ.AND P0, PT, R0, RZ, PT ;  /* 0x000000ff0000120b */ /* 0x000fe40003f1d000 */
[----:B------:R-:W-:Y:S02]  /*c1a0*/  PRMT R0, RZ, 0x7610, R0 ;  /* 0x00007610ff007816 */ /* 0x000fe40000000000 */
[----:B------:R-:W-:-:S03]  /*c1b0*/  @P1 SEL R0, RZ, 0x1, !P0 ;  /* 0x00000001ff001807 */ /* 0x000fc60004000000 */
[----:B--2---:R-:W1:Y:S01]  /*c1c0*/  F2F.BF16.F32 R5, R26 ;  /* 0x0000001a00057304 */ /* 0x004e620000202000 */
[----:B------:R-:W-:-:S04]  /*c1d0*/  PRMT R4, R0, 0x9910, RZ ;  /* 0x0000991000047816 */ /* 0x000fc800000000ff */
[----:B------:R-:W-:Y:S02]  /*c1e0*/  ISETP.NE.AND P1, PT, R4, RZ, PT ;  /* 0x000000ff0400720c */ /* 0x000fe40003f25270 */
[----:B0-----:R-:W-:Y:S01]  /*c1f0*/  @P2 SHF.L.U32 R0, R6, 0x10, RZ ;  /* 0x0000001006002819 */ /* 0x001fe200000006ff */
[----:B------:R-:W0:Y:S03]  /*c200*/  I2F.S8 R7, R7 ;  /* 0x0000000700077306 */ /* 0x000e260000001400 */
[----:B------:R-:W-:Y:S02]  /*c210*/  @P2 FSETP.NEU.FTZ.AND P0, PT, R0, RZ, PT ;  /* 0x000000ff0000220b */ /* 0x000fe40003f1d000 */
[----:B------:R-:W-:Y:S02]  /*c220*/  PRMT R0, RZ, 0x7610, R0 ;  /* 0x00007610ff007816 */ /* 0x000fe40000000000 */
[----:B------:R-:W-:-:S04]  /*c230*/  @P2 SEL R0, RZ, 0x1, !P0 ;  /* 0x00000001ff002807 */ /* 0x000fc80004000000 */
[----:B------:R-:W-:Y:S01]  /*c240*/  PRMT R4, R0, 0x9910, RZ ;  /* 0x0000991000047816 */ /* 0x000fe200000000ff */
[----:B-1----:R-:W-:Y:S01]  /*c250*/  @P1 IMAD.U32 R0, R5, 0x10000, RZ ;  /* 0x0001000005001824 */ /* 0x002fe200078e00ff */
[----:B0-----:R-:W0:Y:S02]  /*c260*/  F2F.BF16.F32 R7, R7 ;  /* 0x0000000700077304 */ /* 0x001e240000202000 */
[----:B------:R-:W-:Y:S02]  /*c270*/  ISETP.NE.AND P2, PT, R4, RZ, PT ;  /* 0x000000ff0400720c */ /* 0x000fe40003f45270 */
[----:B------:R-:W-:Y:S02]  /*c280*/  @P1 FSETP.NEU.FTZ.AND P0, PT, R0, RZ, PT ;  /* 0x000000ff0000120b */ /* 0x000fe40003f1d000 */
[----:B------:R-:W-:Y:S02]  /*c290*/  PRMT R0, RZ, 0x7610, R0 ;  /* 0x00007610ff007816 */ /* 0x000fe40000000000 */
[----:B------:R-:W-:-:S04]  /*c2a0*/  @P1 SEL R0, RZ, 0x1, !P0 ;  /* 0x00000001ff001807 */ /* 0x000fc80004000000 */
[----:B------:R-:W-:-:S04]  /*c2b0*/  PRMT R4, R0, 0x9910, RZ ;  /* 0x0000991000047816 */ /* 0x000fc800000000ff */
[----:B------:R-:W-:Y:S01]  /*c2c0*/  ISETP.NE.AND P1, PT, R4, RZ, PT ;  /* 0x000000ff0400720c */ /* 0x000fe20003f25270 */
[----:B0-----:R-:W-:-:S05]  /*c2d0*/  @P2 IMAD.U32 R0, R7, 0x10000, RZ ;  /* 0x0001000007002824 */ /* 0x001fca00078e00ff */
[----:B------:R-:W-:Y:S02]  /*c2e0*/  @P2 FSETP.NEU.FTZ.AND P0, PT, R0, RZ, PT ;  /* 0x000000ff0000220b */ /* 0x000fe40003f1d000 */
[----:B------:R-:W-:Y:S02]  /*c2f0*/  PRMT R0, RZ, 0x7610, R0 ;  /* 0x00007610ff007816 */ /* 0x000fe40000000000 */
[----:B------:R-:W-:-:S04]  /*c300*/  @P2 SEL R4, RZ, 0x1, !P0 ;  /* 0x00000001ff042807 */ /* 0x000fc80004000000 */
[----:B------:R-:W-:Y:S01]  /*c310*/  @P2 PRMT R19, R4, 0x7610, R19 ;  /* 0x0000761004132816 */ /* 0x000fe20000000013 */
[----:B------:R-:W-:Y:S06]  /*c320*/  @!P1 BRA `(.L_x_4185) ;  /* 0x0000001000389947 */ /* 0x000fec0003800000 */
[----:B------:R-:W0:Y:S08]  /*c330*/  I2F.S8 R3, R3 ;  /* 0x0000000300037306 */ /* 0x000e300000001400 */
[----:B0-----:R-:W0:Y:S02]  /*c340*/  F2F.BF16.F32 R0, R3 ;  /* 0x0000000300007304 */ /* 0x001e240000202000 */
[----:B0-----:R-:W-:-:S05]  /*c350*/  IMAD.U32 R0, R0, 0x10000, RZ ;  /* 0x0001000000007824 */ /* 0x001fca00078e00ff */
[----:B------:R-:W-:-:S04]  /*c360*/  FSETP.NEU.FTZ.AND P0, PT, R0, RZ, PT ;  /* 0x000000ff0000720b */ /* 0x000fc80003f1d000 */
[----:B------:R-:W-:Y:S01]  /*c370*/  SEL R0, RZ, 0x1, !P0 ;  /* 0x00000001ff007807 */ /* 0x000fe20004000000 */
[----:B------:R-:W-:Y:S08]  /*c380*/  BRA `(.L_x_4185) ;  /* 0x0000001000207947 */ /* 0x000ff00003800000 */
.L_x_4201:
        /* <DEDUP_REMOVED lines=16> */
[----:B------:R-:W-:-:S09]  /*c490*/  PRMT R0, R4, 0x7610, R0 ;  /* 0x0000761004007816 */ /* 0x000fd20000000000 */
        /* <DEDUP_REMOVED lines=11> */
.L_x_4227:
[----:B------:R-:W-:Y:S01]  /*c550*/  SHF.R.U32.HI R15, RZ, 0x1, R10 ;  /* 0x00000001ff0f7819 */ /* 0x000fe2000001160a */
[----:B0-----:R-:W-:-:S04]  /*c560*/  IMAD.IADD R10, R10, 0x1, R9 ;  /* 0x000000010a0a7824 */ /* 0x001fc800078e0209 */
[----:B------:R-:W-:Y:S01]  /*c570*/  IMAD.WIDE.U32 R14, R15, 0x4, R18 ;  /* 0x000000040f0e7825 */ /* 0x000fe200078e0012 */
[----:B------:R-:W-:-:S05]  /*c580*/  SHF.R.U32.HI R21, RZ, 0x1, R10 ;  /* 0x00000001ff157819 */ /* 0x000fca000001160a */
[----:B------:R-:W2:Y:S01]  /*c590*/  LDG.E R15, desc[UR58][R14.64] ;  /* 0x0000003a0e0f7981 */ /* 0x000ea2000c1e1900 */
[----:B------:R-:W-:-:S06]  /*c5a0*/  IMAD.WIDE.U32 R20, R21, 0x4, R18 ;  /* 0x0000000415147825 */ /* 0x000fcc00078e0012 */
[----:B------:R-:W3:Y:S01]  /*c5b0*/  LDG.E R21, desc[UR58][R20.64] ;  /* 0x0000003a14157981 */ /* 0x000ee2000c1e1900 */
[----:B------:R-:W-:-:S04]  /*c5c0*/  IMAD.IADD R10, R10, 0x1, R9 ;  /* 0x000000010a0a7824 */ /* 0x000fc800078e0209 */
[----:B------:R-:W-:Y:S01]  /*c5d0*/  IMAD.IADD R12, R10, 0x1, R9 ;  /* 0x000000010a0c7824 */ /* 0x000fe200078e0209 */
[----:B------:R-:W-:-:S04]  /*c5e0*/  SHF.R.U32.HI R5, RZ, 0x1, R10 ;  /* 0x00000001ff057819 */ /* 0x000fc8000001160a */
[----:B------:R-:W-:Y:S01]  /*c5f0*/  SHF.R.U32.HI R11, RZ, 0x1, R12 ;  /* 0x00000001ff0b7819 */ /* 0x000fe2000001160c */
[----:B------:R-:W-:-:S04]  /*c600*/  IMAD.WIDE.U32 R4, R5, 0x4, R18 ;  /* 0x0000000405047825 */ /* 0x000fc800078e0012 */
[----:B------:R-:W-:Y:S02]  /*c610*/  IMAD.WIDE.U32 R10, R11, 0x4, R18 ;  /* 0x000000040b0a7825 */ /* 0x000fe400078e0012 */
[----:B------:R-:W4:Y:S04]  /*c620*/  LDG.E R4, desc[UR58][R4.64] ;  /* 0x0000003a04047981 */ /* 0x000f28000c1e1900 */
[----:B------:R0:W5:Y:S01]  /*c630*/  LDG.E R11, desc[UR58][R10.64] ;  /* 0x0000003a0a0b7981 */ /* 0x000162000c1e1900 */
[----:B------:R-:W-:Y:S02]  /*c640*/  LOP3.LUT P1, RZ, R7, 0xff, RZ, 0xc0, !PT ;  /* 0x000000ff07ff7812 */ /* 0x000fe4000782c0ff */
[----:B------:R-:W-:Y:S02]  /*c650*/  LOP3.LUT P5, RZ, R27, 0xff, RZ, 0xc0, !PT ;  /* 0x000000ff1bff7812 */ /* 0x000fe400078ac0ff */
[----:B------:R-:W-:-:S02]  /*c660*/  LOP3.LUT P4, RZ, R0, 0xff, RZ, 0xc0, !PT ;  /* 0x000000ff00ff7812 */ /* 0x000fc4000788c0ff */
[----:B------:R-:W-:Y:S02]  /*c670*/  PRMT R7, RZ, 0x7610, R7 ;  /* 0x00007610ff077816 */ /* 0x000fe40000000007 */
[----:B------:R-:W-:Y:S01]  /*c680*/  LOP3.LUT P0, RZ, R30, 0xff, RZ, 0xc0, !PT ;  /* 0x000000ff1eff7812 */ /* 0x000fe2000780c0ff */
[----:B0-----:R-:W-:Y:S01]  /*c690*/  IMAD.IADD R10, R12, 0x1, R9 ;  /* 0x000000010c0a7824 */ /* 0x001fe200078e0209 */
[----:B------:R-:W-:Y:S02]  /*c6a0*/  LOP3.LUT P3, RZ, R6, 0xff, RZ, 0xc0, !PT ;  /* 0x000000ff06ff7812 */ /* 0x000fe4000786c0ff */
[----:B------:R-:W-:Y:S02]  /*c6b0*/  PRMT R26, RZ, 0x7610, R26 ;  /* 0x00007610ff1a7816 */ /* 0x000fe4000000001a */
[----:B------:R-:W-:Y:S02]  /*c6c0*/  PRMT R25, RZ, 0x7610, R25 ;  /* 0x00007610ff197816 */ /* 0x000fe40000000019 */
[----:B--2---:R-:W-:-:S02]  /*c6d0*/  PRMT R20, R15, 0x7610, R20 ;  /* 0x000076100f147816 */ /* 0x004fc40000000014 */
[----:B------:R-:W-:Y:S02]  /*c6e0*/  PRMT R15, R15, 0x7632, R15 ;  /* 0x000076320f0f7816 */ /* 0x000fe4000000000f */
[----:B------:R-:W-:-:S03]  /*c6f0*/  @P1 SHF.L.U32 R0, R20, 0x10, RZ ;  /* 0x0000001014001819 */ /* 0x000fc600000006ff */
[----:B------:R-:W-:Y:S01]  /*c700*/  @P5 IMAD.U32 R5, R15, 0x10000, RZ ;  /* 0x000100000f055824 */ /* 0x000fe200078e00ff */
[----:B------:R-:W-:Y:S02]  /*c710*/  @P1 FSETP.NEU.FTZ.AND P2, PT, R0, RZ, PT ;  /* 0x000000ff0000120b */ /* 0x000fe40003f5d000 */
[----:B---3--:R-:W-:Y:S02]  /*c720*/  PRMT R14, R21, 0x7610, R14 ;  /* 0x00007610150e7816 */ /* 0x008fe4000000000e */
[----:B------:R-:W-:Y:S02]  /*c730*/  @P1 SEL R0, RZ, 0x1, !P2 ;  /* 0x00000001ff001807 */ /* 0x000fe40005000000 */
[----:B------:R-:W-:Y:S01]  /*c740*/  @P5 FSETP.NEU.FTZ.AND P6, PT, R5, RZ, PT ;  /* 0x000000ff0500520b */ /* 0x000fe20003fdd000 */
[----:B------:R-:W-:Y:S01]  /*c750*/  @P4 IMAD.U32 R5, R14, 0x10000, RZ ;  /* 0x000100000e054824 */ /* 0x000fe200078e00ff */
[----:B------:R-:W-:Y:S02]  /*c760*/  @P1 PRMT R7, R0, 0x7610, R7 ;  /* 0x0000761000071816 */ /* 0x000fe40000000007 */
[----:B------:R-:W-:-:S02]  /*c770*/  LOP3.LUT P1, RZ, R3, 0xff, RZ, 0xc0, !PT ;  /* 0x000000ff03ff7812 */ /* 0x000fc4000782c0ff */
[----:B------:R-:W-:Y:S02]  /*c780*/  @P5 SEL R3, RZ, 0x1, !P6 ;  /* 0x00000001ff035807 */ /* 0x000fe40007000000 */
[----:B------:R-:W-:Y:S02]  /*c790*/  @P4 FSETP.NEU.FTZ.AND P6, PT, R5, RZ, PT ;  /* 0x000000ff0500420b */ /* 0x000fe40003fdd000 */
[----:B------:R-:W-:Y:S02]  /*c7a0*/  LOP3.LUT P2, RZ, R28, 0xff, RZ, 0xc0, !PT ;  /* 0x000000ff1cff7812 */ /* 0x000fe4000784c0ff */
[----:B------:R-:W-:Y:S02]  /*c7b0*/  PRMT R13, R21, 0x7632, R13 ;  /* 0x00007632150d7816 */ /* 0x000fe4000000000d */
[----:B------:R-:W-:Y:S02]  /*c7c0*/  PRMT R3, R3, 0x5410, RZ ;  /* 0x0000541003037816 */ /* 0x000fe400000000ff */
[----:B------:R-:W-:-:S02]  /*c7d0*/  PRMT R0, RZ, 0x7610, R0 ;  /* 0x00007610ff007816 */ /* 0x000fc40000000000 */
[----:B------:R-:W-:Y:S02]  /*c7e0*/  @P4 SEL R5, RZ, 0x1, !P6 ;  /* 0x00000001ff054807 */ /* 0x000fe40007000000 */
[----:B------:R-:W-:Y:S02]  /*c7f0*/  @P0 SHF.L.U32 R6, R13, 0x10, RZ ;  /* 0x000000100d060819 */ /* 0x000fe400000006ff */
[----:B------:R-:W-:Y:S02]  /*c800*/  @P5 PRMT R3, R3, 0x5410, R3 ;  /* 0x0000541003035816 */ /* 0x000fe40000000003 */
[----:B------:R-:W-:Y:S02]  /*c810*/  LOP3.LUT P5, RZ, R29, 0xff, RZ, 0xc0, !PT ;  /* 0x000000ff1dff7812 */ /* 0x000fe400078ac0ff */
[----:B------:R-:W-:Y:S01]  /*c820*/  @P4 PRMT R0, R5, 0x7610, R0 ;  /* 0x0000761005004816 */ /* 0x000fe20000000000 */
[----:B------:R-:W-:Y:S01]  /*c830*/  IMAD R5, R9, 0x3, R10 ;  /* 0x0000000309057824 */ /* 0x000fe200078e020a */
[----:B----4-:R-:W-:-:S02]  /*c840*/  PRMT R21, R4, 0x7610, R21 ;  /* 0x0000761004157816 */ /* 0x010fc40000000015 */
[----:B------:R-:W-:Y:S02]  /*c850*/  PRMT R22, R4, 0x7632, R22 ;  /* 0x0000763204167816 */ /* 0x000fe40000000016 */
[----:B------:R-:W-:Y:S01]  /*c860*/  @P0 FSETP.NEU.FTZ.AND P6, PT, R6, RZ, PT ;  /* 0x000000ff0600020b */ /* 0x000fe20003fdd000 */
[----:B------:R-:W-:Y:S01]  /*c870*/  @P3 IMAD.U32 R4, R21, 0x10000, RZ ;  /* 0x0001000015043824 */ /* 0x000fe200078e00ff */
[----:B-1----:R-:W-:Y:S01]  /*c880*/  ISETP.GE.U32.AND P4, PT, R5, R8, PT ;  /* 0x000000080500720c */ /* 0x002fe20003f86070 */
[----:B------:R-:W-:Y:S01]  /*c890*/  @P2 IMAD.U32 R5, R22, 0x10000, RZ ;  /* 0x0001000016052824 */ /* 0x000fe200078e00ff */
[----:B------:R-:W-:Y:S02]  /*c8a0*/  @P0 SEL R6, RZ, 0x1, !P6 ;  /* 0x00000001ff060807 */ /* 0x000fe40007000000 */
[C---:B-----5:R-:W-:Y:S02]  /*c8b0*/  PRMT R12, R11.reuse, 0x7632, R12 ;  /* 0x000076320b0c7816 */ /* 0x060fe4000000000c */
[----:B------:R-:W-:Y:S01]  /*c8c0*/  @P0 PRMT R26, R6, 0x7610, R26 ;  /* 0x00007610061a0816 */ /* 0x000fe2000000001a */
[----:B------:R-:W-:Y:S01]  /*c8d0*/  @P1 IMAD.U32 R6, R11, 0x10000, RZ ;  /* 0x000100000b061824 */ /* 0x000fe200078e00ff */
[----:B------:R-:W-:-:S02]  /*c8e0*/  @P3 FSETP.NEU.FTZ.AND P6, PT, R4, RZ, PT ;  /* 0x000000ff0400320b */ /* 0x000fc40003fdd000 */
[----:B------:R-:W-:Y:S02]  /*c8f0*/  @P2 FSETP.NEU.FTZ.AND P0, PT, R5, RZ, PT ;  /* 0x000000ff0500220b */ /* 0x000fe40003f1d000 */
[----:B------:R-:W-:Y:S02]  /*c900*/  @P5 SHF.L.U32 R24, R12, 0x10, RZ ;  /* 0x000000100c185819 */ /* 0x000fe400000006ff */
[----:B------:R-:W-:Y:S02]  /*c910*/  @P3 SEL R4, RZ, 0x1, !P6 ;  /* 0x00000001ff043807 */ /* 0x000fe40007000000 */
[----:B------:R-:W-:Y:S02]  /*c920*/  @P2 SEL R5, RZ, 0x1, !P0 ;  /* 0x00000001ff052807 */ /* 0x000fe40004000000 */
[----:B------:R-:W-:Y:S02]  /*c930*/  @P1 FSETP.NEU.FTZ.AND P6, PT, R6, RZ, PT ;  /* 0x000000ff0600120b */ /* 0x000fe40003fdd000 */
[----:B------:R-:W-:-:S02]  /*c940*/  @P5 FSETP.NEU.FTZ.AND P0, PT, R24, RZ, PT ;  /* 0x000000ff1800520b */ /* 0x000fc40003f1d000 */
[----:B------:R-:W-:Y:S02]  /*c950*/  PRMT R24, RZ, 0x7610, R24 ;  /* 0x00007610ff187816 */ /* 0x000fe40000000018 */
        /* <DEDUP_REMOVED lines=9> */
[----:B------:R-:W-:Y:S02]  /*c9f0*/  PRMT R30, R26, 0x7610, R30 ;  /* 0x000076101a1e7816 */ /* 0x000fe4000000001e */
[----:B------:R-:W-:-:S02]  /*ca00*/  PRMT R28, R25, 0x7610, R28 ;  /* 0x00007610191c7816 */ /* 0x000fc4000000001c */
[----:B------:R-:W-:Y:S01]  /*ca10*/  PRMT R29, R24, 0x7610, R29 ;  /* 0x00007610181d7816 */ /* 0x000fe2000000001d */
[----:B------:R-:W-:Y:S06]  /*ca20*/  @!P4 BRA `(.L_x_4227) ;  /* 0xfffffff800c8c947 */ /* 0x000fec000383ffff */
.L_x_4226:
[----:B------:R-:W-:Y:S05]  /*ca30*/  BSYNC B0 ;  /* 0x0000000000007941 */ /* 0x000fea0003800000 */
.L_x_4225:
[----:B------:R-:W-:Y:S01]  /*ca40*/  ISETP.GE.U32.AND P1, PT, R10, R8, PT ;  /* 0x000000080a00720c */ /* 0x000fe20003f26070 */
[----:B------:R-:W-:Y:S01]  /*ca50*/  BSSY B0, `(.L_x_4228) ;  /* 0x000001f000007945 */ /* 0x000fe20003800000 */
[----:B------:R-:W-:-:S11]  /*ca60*/  PRMT R27, R3, 0x7632, R27 ;  /* 0x00007632031b7816 */ /* 0x000fd6000000001b */
        /* <DEDUP_REMOVED lines=29> */
.L_x_4229:
[----:B------:R-:W-:Y:S05]  /*cc40*/  BSYNC B0 ;  /* 0x0000000000007941 */ /* 0x000fea0003800000 */
.L_x_4228:
[----:B------:R-:W-:Y:S04]  /*cc50*/  BSSY B0, `(.L_x_4230) ;  /* 0x0000047000007945 */ /* 0x000fe80003800000 */
[----:B------:R-:W-:Y:S05]  /*cc60*/  @P1 BRA `(.L_x_4231) ;  /* 0x0000000400141947 */ /* 0x000fea0003800000 */
[----:B------:R-:W-:Y:S01]  /*cc70*/  LOP3.LUT P3, RZ, R27, 0xff, RZ, 0xc0, !PT ;  /* 0x000000ff1bff7812 */ /* 0x000fe2000786c0ff */
[----:B------:R-:W-:Y:S01]  /*cc80*/  IMAD.IADD R4, R10, 0x1, R9 ;  /* 0x000000010a047824 */ /* 0x000fe200078e0209 */
[----:B------:R-:W-:Y:S02]  /*cc90*/  LOP3.LUT P2, RZ, R7, 0xff, RZ, 0xc0, !PT ;  /* 0x000000ff07ff7812 */ /* 0x000fe4000784c0ff */
[----:B------:R-:W-:Y:S02]  /*cca0*/  PRMT R5, RZ, 0x7610, R5 ;  /* 0x00007610ff057816 */ /* 0x000fe40000000005 */
[----:B------:R-:W-:-:S07]  /*ccb0*/  PRMT R7, RZ, 0x7610, R7 ;  /* 0x00007610ff077816 */ /* 0x000fce0000000007 */
[----:B------:R-:W-:Y:S02]  /*ccc0*/  @P3 SHF.L.U32 R15, R15, 0x10, RZ ;  /* 0x000000100f0f3819 */ /* 0x000fe400000006ff */
[----:B------:R-:W-:Y:S02]  /*ccd0*/  @P2 IMAD.U32 R20, R20, 0x10000, RZ ;  /* 0x0001000014142824 */ /* 0x000fe400078e00ff */
[----:B------:R-:W-:-:S03]  /*cce0*/  @P3 FSETP.NEU.FTZ.AND P1, PT, R15, RZ, PT ;  /* 0x000000ff0f00320b */ /* 0x000fc60003f3d000 */
[----:B------:R-:W-:Y:S02]  /*ccf0*/  @P2 FSETP.NEU.FTZ.AND P0, PT, R20, RZ, PT ;  /* 0x000000ff1400220b */ /* 0x000fe40003f1d000 */
[----:B------:R-:W-:Y:S02]  /*cd00*/  @P3 SEL R15, RZ, 0x1, !P1 ;  /* 0x00000001ff0f3807 */ /* 0x000fe40004800000 */
[----:B------:R-:W-:Y:S02]  /*cd10*/  ISETP.GE.U32.AND P1, PT, R4, R8, PT ;  /* 0x000000080400720c */ /* 0x000fe40003f26070 */
[----:B------:R-:W-:Y:S02]  /*cd20*/  @P2 SEL R10, RZ, 0x1, !P0 ;  /* 0x00000001ff0a2807 */ /* 0x000fe40004000000 */
[----:B------:R-:W-:Y:S02]  /*cd30*/  @P3 PRMT R5, R15, 0x7610, R5 ;  /* 0x000076100f053816 */ /* 0x000fe40000000005 */
[----:B------:R-:W-:-:S02]  /*cd40*/  @P2 PRMT R7, R10, 0x7610, R7 ;  /* 0x000076100a072816 */ /* 0x000fc40000000007 */
[----:B------:R-:W-:-:S05]  /*cd50*/  PRMT R27, R5, 0x7610, R27 ;  /* 0x00007610051b7816 */ /* 0x000fca000000001b */
[----:B------:R-:W-:Y:S05]  /*cd60*/  @P1 BRA `(.L_x_4231) ;  /* 0x0000000000d41947 */ /* 0x000fea0003800000 */
[----:B------:R-:W-:Y:S01]  /*cd70*/  LOP3.LUT P3, RZ, R26, 0xff, RZ, 0xc0, !PT ;  /* 0x000000ff1aff7812 */ /* 0x000fe2000786c0ff */
[----:B------:R-:W-:Y:S01]  /*cd80*/  IMAD.IADD R4, R4, 0x1, R9 ;  /* 0x0000000104047824 */ /* 0x000fe200078e0209 */
[----:B------:R-:W-:Y:S02]  /*cd90*/  LOP3.LUT P2, RZ, R0, 0xff, RZ, 0xc0, !PT ;  /* 0x000000ff00ff7812 */ /* 0x000fe4000784c0ff */
[----:B------:R-:W-:Y:S02]  /*cda0*/  PRMT R5, R5, 0x5410, RZ ;  /* 0x0000541005057816 */ /* 0x000fe400000000ff */
[----:B------:R-:W-:Y:S02]  /*cdb0*/  ISETP.GE.U32.AND P4, PT, R4, R8, PT ;  /* 0x000000080400720c */ /* 0x000fe40003f86070 */
[----:B------:R-:W-:-:S05]  /*cdc0*/  PRMT R0, RZ, 0x7610, R0 ;  /* 0x00007610ff007816 */ /* 0x000fca0000000000 */
[----:B------:R-:W-:Y:S02]  /*cdd0*/  @P3 IMAD.U32 R13, R13, 0x10000, RZ ;  /* 0x000100000d0d3824 */ /* 0x000fe400078e00ff */
[----:B------:R-:W-:-:S03]  /*cde0*/  @P2 SHF.L.U32 R14, R14, 0x10, RZ ;  /* 0x000000100e0e2819 */ /* 0x000fc600000006ff */
        /* <DEDUP_REMOVED lines=9> */
[----:B------:R-:W-:Y:S02]  /*ce80*/  LOP3.LUT P2, RZ, R6, 0xff, RZ, 0xc0, !PT ;  /* 0x000000ff06ff7812 */ /* 0x000fe4000784c0ff */
[----:B------:R-:W-:Y:S02]  /*ce90*/  LOP3.LUT P3, RZ, R25, 0xff, RZ, 0xc0, !PT ;  /* 0x000000ff19ff7812 */ /* 0x000fe4000786c0ff */
[----:B------:R-:W-:Y:S02]  /*cea0*/  IADD3 R9, R4, R9, RZ ;  /* 0x0000000904097210 */ /* 0x000fe40007ffe0ff */
[----:B------:R-:W-:Y:S02]  /*ceb0*/  PRMT R4, RZ, 0x7610, R4 ;  /* 0x00007610ff047816 */ /* 0x000fe40000000004 */
[----:B------:R-:W-:Y:S02]  /*cec0*/  PRMT R6, RZ, 0x7610, R6 ;  /* 0x00007610ff067816 */ /* 0x000fe40000000006 */
[----:B------:R-:W-:-:S02]  /*ced0*/  PRMT R26, R5, 0x7632, R26 ;  /* 0x00007632051a7816 */ /* 0x000fc4000000001a */
[----:B------:R-:W-:Y:S01]  /*cee0*/  PRMT R27, R5, 0x7610, R27 ;  /* 0x00007610051b7816 */ /* 0x000fe2000000001b */
        /* <DEDUP_REMOVED lines=18> */
[----:B------:R-:W-:Y:S02]  /*d010*/  @P2 IMAD.U32 R11, R11, 0x10000, RZ ;  /* 0x000100000b0b2824 */ /* 0x000fe400078e00ff */
[----:B------:R-:W-:Y:S01]  /*d020*/  @P3 IMAD.U32 R12, R12, 0x10000, RZ ;  /* 0x000100000c0c3824 */ /* 0x000fe200078e00ff */
[----:B------:R-:W-:Y:S02]  /*d030*/  @P3 PRMT R25, R4, 0x7610, R25 ;  /* 0x0000761004193816 */ /* 0x000fe40000000019 */
        /* <DEDUP_REMOVED lines=8> */
.L_x_4231:
[----:B------:R-:W-:Y:S05]  /*d0c0*/  BSYNC B0 ;  /* 0x0000000000007941 */ /* 0x000fea0003800000 */
.L_x_4230:
[----:B------:R-:W0:Y:S01]  /*d0d0*/  I2F.S8 R0, R0 ;  /* 0x0000000000007306 */ /* 0x000e220000001400 */
[----:B------:R-:W-:Y:S02]  /*d0e0*/  LOP3.LUT P3, RZ, R7, 0xff, RZ, 0xc0, !PT ;  /* 0x000000ff07ff7812 */ /* 0x000fe4000786c0ff */
[----:B------:R-:W-:Y:S02]  /*d0f0*/  LOP3.LUT P2, RZ, R27, 0xff, RZ, 0xc0, !PT ;  /* 0x000000ff1bff7812 */ /* 0x000fe4000784c0ff */
[----:B------:R-:W-:-:S03]  /*d100*/  PRMT R19, RZ, 0x7610, R19 ;  /* 0x00007610ff137816 */ /* 0x000fc60000000013 */
[----:B------:R-:W1:Y:S08]  /*d110*/  I2F.S8 R26, R26 ;  /* 0x0000001a001a7306 */ /* 0x000e700000001400 */
[----:B0-----:R0:W2:Y:S08]  /*d120*/  F2F.BF16.F32 R4, R0 ;  /* 0x0000000000047304 */ /* 0x0010b00000202000 */
[----:B-1----:R-:W1:Y:S01]  /*d130*/  F2F.BF16.F32 R5, R26 ;  /* 0x0000001a00057304 */ /* 0x002e620000202000 */
[----:B0-----:R-:W-:Y:S01]  /*d140*/  PRMT R0, RZ, 0x7610, R0 ;  /* 0x00007610ff007816 */ /* 0x001fe20000000000 */
[----:B--2---:R-:W-:-:S06]  /*d150*/  @P3 IMAD.U32 R4, R4, 0x10000, RZ ;  /* 0x0001000004043824 */ /* 0x004fcc00078e00ff */
[----:B------:R-:W0:Y:S01]  /*d160*/  I2F.S8 R6, R6 ;  /* 0x0000000600067306 */ /* 0x000e220000001400 */
[----:B------:R-:W-:Y:S02]  /*d170*/  @P3 FSETP.NEU.FTZ.AND P0, PT, R4, RZ, PT ;  /* 0x000000ff0400320b */ /* 0x000fe40003f1d000 */
[----:B------:R-:W-:Y:S02]  /*d180*/  PRMT R4, RZ, 0x7610, R4 ;  /* 0x00007610ff047816 */ /* 0x000fe40000000004 */
[----:B-1----:R-:W-:-:S03]  /*d190*/  @P2 SHF.L.U32 R5, R5, 0x10, RZ ;  /* 0x0000001005052819 */ /* 0x002fc600000006ff */
[----:B------:R-:W1:Y:S01]  /*d1a0*/  I2F.S8 R25, R25 ;  /* 0x0000001900197306 */ /* 0x000e620000001400 */
[----:B------:R-:W-:Y:S02]  /*d1b0*/  @P3 SEL R4, RZ, 0x1, !P0 ;  /* 0x00000001ff043807 */ /* 0x000fe40004000000 */
[----:B------:R-:W-:Y:S02]  /*d1c0*/  @P2 FSETP.NEU.FTZ.AND P1, PT, R5, RZ, PT ;  /* 0x000000ff0500220b */ /* 0x000fe40003f3d000 */
[----:B------:R-:W-:Y:S02]  /*d1d0*/  PRMT R4, R4, 0x9910, RZ ;  /* 0x0000991004047816 */ /* 0x000fe400000000ff */
[----:B------:R-:W-:Y:S01]  /*d1e0*/  @P2 SEL R0, RZ, 0x1, !P1 ;  /* 0x00000001ff002807 */ /* 0x000fe20004800000 */
[----:B0-----:R-:W0:Y:S03]  /*d1f0*/  F2F.BF16.F32 R5, R6 ;  /* 0x0000000600057304 */ /* 0x001e260000202000 */
[----:B------:R-:W-:Y:S01]  /*d200*/  PRMT R7, R0, 0x9910, RZ ;  /* 0x0000991000077816 */ /* 0x000fe200000000ff */
[----:B------:R-:W-:-:S04]  /*d210*/  IMAD.MOV.U32 R0, RZ, RZ, R4 ;  /* 0x000000ffff007224 */ /* 0x000fc800078e0004 */
[----:B------:R-:W-:Y:S01]  /*d220*/  IMAD.MOV.U32 R4, RZ, RZ, R7 ;  /* 0x000000ffff047224 */ /* 0x000fe200078e0007 */
[----:B------:R-:W-:Y:S01]  /*d230*/  ISETP.NE.AND P2, PT, R0, RZ, PT ;  /* 0x000000ff0000720c */ /* 0x000fe20003f45270 */
[----:B-1----:R-:W1:Y:S03]  /*d240*/  F2F.BF16.F32 R7, R25 ;  /* 0x0000001900077304 */ /* 0x002e660000202000 */
[----:B------:R-:W-:-:S05]  /*d250*/  ISETP.NE.AND P3, PT, R4, RZ, PT ;  /* 0x000000ff0400720c */ /* 0x000fca0003f65270 */
[----:B------:R-:W2:Y:S04]  /*d260*/  I2F.S8 R3, R3 ;  /* 0x0000000300037306 */ /* 0x000ea80000001400 */
[----:B0-----:R-:W-:-:S04]  /*d270*/  @P2 IMAD.U32 R0, R5, 0x10000, RZ ;  /* 0x0001000005002824 */ /* 0x001fc800078e00ff */
[----:B-1----:R-:W-:Y:S01]  /*d280*/  @P3 SHF.L.U32 R4, R7, 0x10, RZ ;  /* 0x0000001007043819 */ /* 0x002fe200000006ff */
[----:B------:R-:W0:Y:S01]  /*d290*/  I2F.S8 R24, R24 ;  /* 0x0000001800187306 */ /* 0x000e220000001400 */
[----:B------:R-:W-:Y:S02]  /*d2a0*/  @P2 FSETP.NEU.FTZ.AND P0, PT, R0, RZ, PT ;  /* 0x000000ff0000220b */ /* 0x000fe40003f1d000 */
[----:B------:R-:W-:Y:S02]  /*d2b0*/  @P3 FSETP.NEU.FTZ.AND P1, PT, R4, RZ, PT ;  /* 0x000000ff0400320b */ /* 0x000fe40003f3d000 */
[----:B------:R-:W-:Y:S02]  /*d2c0*/  PRMT R4, RZ, 0x7610, R4 ;  /* 0x00007610ff047816 */ /* 0x000fe40000000004 */
[----:B------:R-:W-:Y:S01]  /*d2d0*/  PRMT R0, RZ, 0x7610, R0 ;  /* 0x00007610ff007816 */ /* 0x000fe20000000000 */
[----:B--2---:R-:W1:Y:S01]  /*d2e0*/  F2F.BF16.F32 R5, R3 ;  /* 0x0000000300057304 */ /* 0x004e620000202000 */
[----:B------:R-:W-:-:S02]  /*d2f0*/  @P2 SEL R4, RZ, 0x1, !P0 ;  /* 0x00000001ff042807 */ /* 0x000fc40004000000 */
[----:B------:R-:W-:Y:S02]  /*d300*/  @P3 SEL R0, RZ, 0x1, !P1 ;  /* 0x00000001ff003807 */ /* 0x000fe40004800000 */
[----:B------:R-:W-:Y:S02]  /*d310*/  PRMT R4, R4, 0x9910, RZ ;  /* 0x0000991004047816 */ /* 0x000fe400000000ff */
[----:B------:R-:W-:-:S03]  /*d320*/  PRMT R6, R0, 0x9910, RZ ;  /* 0x0000991000067816 */ /* 0x000fc600000000ff */
[----:B------:R-:W-:Y:S02]  /*d330*/  IMAD.MOV.U32 R0, RZ, RZ, R4 ;  /* 0x000000ffff007224 */ /* 0x000fe400078e0004 */
[----:B------:R-:W-:Y:S02]  /*d340*/  IMAD.MOV.U32 R4, RZ, RZ, R6 ;  /* 0x000000ffff047224 */ /* 0x000fe400078e0006 */
[----:B0-----:R-:W0:Y:S01]  /*d350*/  F2F.BF16.F32 R6, R24 ;  /* 0x0000001800067304 */ /* 0x001e220000202000 */
[----:B------:R-:W-:Y:S02]  /*d360*/  ISETP.NE.AND P2, PT, R0, RZ, PT ;  /* 0x000000ff0000720c */ /* 0x000fe40003f45270 */
[----:B------:R-:W-:-:S11]  /*d370*/  ISETP.NE.AND P3, PT, R4, RZ, PT ;  /* 0x000000ff0400720c */ /* 0x000fd60003f65270 */
[----:B-1----:R-:W-:Y:S02]  /*d380*/  @P2 IMAD.U32 R0, R5, 0x10000, RZ ;  /* 0x0001000005002824 */ /* 0x002fe400078e00ff */
[----:B0-----:R-:W-:-:S03]  /*d390*/  @P3 SHF.L.U32 R4, R6, 0x10, RZ ;  /* 0x0000001006043819 */ /* 0x001fc600000006ff */
[----:B------:R-:W-:Y:S02]  /*d3a0*/  @P2 FSETP.NEU.FTZ.AND P0, PT, R0, RZ, PT ;  /* 0x000000ff0000220b */ /* 0x000fe40003f1d000 */
[----:B------:R-:W-:Y:S02]  /*d3b0*/  @P3 FSETP.NEU.FTZ.AND P1, PT, R4, RZ, PT ;  /* 0x000000ff0400320b */ /* 0x000fe40003f3d000 */
[----:B------:R-:W-:Y:S02]  /*d3c0*/  PRMT R0, RZ, 0x7610, R0 ;  /* 0x00007610ff007816 */ /* 0x000fe40000000000 */
[----:B------:R-:W-:Y:S02]  /*d3d0*/  @P2 SEL R3, RZ, 0x1, !P0 ;  /* 0x00000001ff032807 */ /* 0x000fe40004000000 */
[----:B------:R-:W-:Y:S02]  /*d3e0*/  @P3 SEL R4, RZ, 0x1, !P1 ;  /* 0x00000001ff043807 */ /* 0x000fe40004800000 */
[----:B------:R-:W-:-:S02]  /*d3f0*/  @P2 PRMT R19, R3, 0x7610, R19 ;  /* 0x0000761003132816 */ /* 0x000fc40000000013 */
[----:B------:R-:W-:-:S07]  /*d400*/  @P3 PRMT R0, R4, 0x7610, R0 ;  /* 0x0000761004003816 */ /* 0x000fce0000000000 */
.L_x_4185:
[----:B------:R-:W-:Y:S05]  /*d410*/  BSYNC B6 ;  /* 0x0000000000067941 */ /* 0x000fea0003800000 */
.L_x_4184:
        /* <DEDUP_REMOVED lines=16> */
.L_x_4235:
        /* <DEDUP_REMOVED lines=11> */
[----:B------:R-:W-:Y:S02]  /*d5d0*/  LOP3.LUT P3, RZ, R0, 0xff, RZ, 0xc0, !PT ;  /* 0x000000ff00ff7812 */ /* 0x000fe4000786c0ff */
[----:B------:R-:W-:Y:S02]  /*d5e0*/  LEA R5, R5, R4, 0x1 ;  /* 0x0000000405057211 */ /* 0x000fe400078e08ff */
[----:B------:R-:W-:-:S04]  /*d5f0*/  PRMT R19, RZ, 0x7610, R19 ;  /* 0x00007610ff137816 */ /* 0x000fc80000000013 */
[----:B------:R-:W0:Y:S02]  /*d600*/  LDS.U16 R5, [R5] ;  /* 0x0000000005057984 */ /* 0x000e240000000400 */
[----:B0-----:R-:W-:Y:S01]  /*d610*/  PRMT R7, R5, 0x7771, RZ ;  /* 0x0000777105077816 */ /* 0x001fe200000000ff */
[----:B------:R-:W0:Y:S08]  /*d620*/  I2F.S8 R6, R5 ;  /* 0x0000000500067306 */ /* 0x000e300000001400 */
[----:B------:R-:W1:Y:S08]  /*d630*/  I2F.S8 R7, R7 ;  /* 0x0000000700077306 */ /* 0x000e700000001400 */
[----:B0-----:R-:W0:Y:S08]  /*d640*/  F2F.BF16.F32 R6, R6 ;  /* 0x0000000600067304 */ /* 0x001e300000202000 */
[----:B-1----:R-:W1:Y:S01]  /*d650*/  F2F.BF16.F32 R8, R7 ;  /* 0x0000000700087304 */ /* 0x002e620000202000 */
[----:B0-----:R-:W-:-:S05]  /*d660*/  @P2 IMAD.U32 R0, R6, 0x10000, RZ ;  /* 0x0001000006002824 */ /* 0x001fca00078e00ff */
[----:B------:R-:W-:Y:S02]  /*d670*/  @P2 FSETP.NEU.FTZ.AND P0, PT, R0, RZ, PT ;  /* 0x000000ff0000220b */ /* 0x000fe40003f1d000 */
[----:B------:R-:W-:Y:S01]  /*d680*/  PRMT R0, RZ, 0x7610, R0 ;  /* 0x00007610ff007816 */ /* 0x000fe20000000000 */
[----:B-1----:R-:W-:Y:S01]  /*d690*/  @P3 IMAD.U32 R8, R8, 0x10000, RZ ;  /* 0x0001000008083824 */ /* 0x002fe200078e00ff */
[----:B------:R-:W-:-:S04]  /*d6a0*/  @P2 SEL R5, RZ, 0x1, !P0 ;  /* 0x00000001ff052807 */ /* 0x000fc80004000000 */
[----:B------:R-:W-:Y:S02]  /*d6b0*/  @P3 FSETP.NEU.FTZ.AND P1, PT, R8, RZ, PT ;  /* 0x000000ff0800320b */ /* 0x000fe40003f3d000 */
[----:B------:R-:W-:Y:S02]  /*d6c0*/  @P2 PRMT R19, R5, 0x7610, R19 ;  /* 0x0000761005132816 */ /* 0x000fe40000000013 */
[----:B------:R-:W-:-:S04]  /*d6d0*/  @P3 SEL R0, RZ, 0x1, !P1 ;  /* 0x00000001ff003807 */ /* 0x000fc80004800000 */
[----:B------:R-:W-:-:S05]  /*d6e0*/  PRMT R6, R0, 0x7604, R19 ;  /* 0x0000760400067816 */ /* 0x000fca0000000013 */
[----:B------:R0:W-:Y:S02]  /*d6f0*/  STS.U16 [R3], R6 ;  /* 0x0000000603007388 */ /* 0x0001e40000000400 */
.L_x_4234:
[----:B------:R-:W-:Y:S05]  /*d700*/  BSYNC B0 ;  /* 0x0000000000007941 */ /* 0x000fea0003800000 */
.L_x_4233:
[----:B------:R-:W-:Y:S01]  /*d710*/  IMAD.MOV.U32 R5, RZ, RZ, R9 ;  /* 0x000000ffff057224 */ /* 0x000fe200078e0009 */
[----:B------:R-:W-:Y:S06]  /*d720*/  @P4 BRA `(.L_x_4235) ;  /* 0xfffffffc007c4947 */ /* 0x000fec000383ffff */
.L_x_4232:
        /* <DEDUP_REMOVED lines=20> */
.L_x_4240:
        /* <DEDUP_REMOVED lines=10> */
[----:B------:R-:W-:Y:S01]  /*d910*/  PRMT R19, RZ, 0x7610, R19 ;  /* 0x00007610ff137816 */ /* 0x000fe20000000013 */
[----:B------:R-:W0:Y:S02]  /*d920*/  LDS.U16 R3, [R3] ;  /* 0x0000000003037984 */ /* 0x000e240000000400 */
[----:B0-----:R-:W-:Y:S01]  /*d930*/  PRMT R7, R3, 0x7771, RZ ;  /* 0x0000777103077816 */ /* 0x001fe200000000ff */
[----:B------:R-:W0:Y:S08]  /*d940*/  I2F.S8 R6, R3 ;  /* 0x0000000300067306 */ /* 0x000e300000001400 */
[----:B------:R-:W1:Y:S08]  /*d950*/  I2F.S8 R7, R7 ;  /* 0x0000000700077306 */ /* 0x000e700000001400 */
[----:B0-----:R-:W0:Y:S08]  /*d960*/  F2F.BF16.F32 R6, R6 ;  /* 0x0000000600067304 */ /* 0x001e300000202000 */
[----:B-1----:R-:W1:Y:S01]  /*d970*/  F2F.BF16.F32 R8, R7 ;  /* 0x0000000700087304 */ /* 0x002e620000202000 */
[----:B0-----:R-:W-:-:S04]  /*d980*/  @P2 SHF.L.U32 R0, R6, 0x10, RZ ;  /* 0x0000001006002819 */ /* 0x001fc800000006ff */
        /* <DEDUP_REMOVED lines=9> */
.L_x_4239:
[----:B------:R-:W-:Y:S05]  /*da20*/  BSYNC B0 ;  /* 0x0000000000007941 */ /* 0x000fea0003800000 */
.L_x_4238:
[----:B------:R-:W-:-:S04]  /*da30*/  SHF.R.S32.HI R5, RZ, 0x1, R5 ;  /* 0x00000001ff057819 */ /* 0x000fc80000011405 */
[----:B------:R-:W-:-:S13]  /*da40*/  ISETP.GE.AND P0, PT, R5, 0x20, PT ;  /* 0x000000200500780c */ /* 0x000fda0003f06270 */
[----:B------:R-:W-:Y:S05]  /*da50*/  @P0 BRA `(.L_x_4240) ;  /* 0xfffffffc00840947 */ /* 0x000fea000383ffff */
[----:B0-----:R-:W-:-:S07]  /*da60*/  IMAD.MOV.U32 R3, RZ, RZ, 0x20 ;  /* 0x00000020ff037424 */ /* 0x001fce00078e00ff */
.L_x_4237:
[----:B------:R-:W-:Y:S01]  /*da70*/  ISETP.GE.AND P0, PT, R3, 0x2, PT ;  /* 0x000000020300780c */ /* 0x000fe20003f06270 */
[----:B------:R-:W-:Y:S05]  /*da80*/  WARPSYNC.ALL ;  /* 0x0000000000007948 */ /* 0x000fea0003800000 */
[----:B------:R-:W-:Y:S07]  /*da90*/  BAR.SYNC.DEFER_BLOCKING 0x0 ;  /* 0x0000000000007b1d */ /* 0x000fee0000010000 */
[----:B------:R-:W-:Y:S05]  /*daa0*/  @!P0 BRA `(.L_x_4236) ;  /* 0x0000000000788947 */ /* 0x000fea0003800000 */
[----:B------:R-:W-:Y:S01]  /*dab0*/  PRMT R5, R0, 0x7610, R5 ;  /* 0x0000761000057816 */ /* 0x000fe20000000005 */
[----:B------:R-:W-:-:S07]  /*dac0*/  IMAD.MOV.U32 R4, RZ, RZ, 0x1 ;  /* 0x00000001ff047424 */ /* 0x000fce00078e00ff */
.L_x_4241:
[----:B------:R-:W-:Y:S02]  /*dad0*/  LOP3.LUT R6, R5, 0xffff, RZ, 0xc0, !PT ;  /* 0x0000ffff05067812 */ /* 0x000fe400078ec0ff */
[----:B------:R-:W-:Y:S02]  /*dae0*/  LOP3.LUT R0, R19, 0xffff, RZ, 0xc0, !PT ;  /* 0x0000ffff13007812 */ /* 0x000fe400078ec0ff */
[----:B------:R-:W-:Y:S02]  /*daf0*/  PRMT R9, R6, 0x8880, RZ ;  /* 0x0000888006097816 */ /* 0x000fe400000000ff */
[----:B------:R-:W-:Y:S02]  /*db00*/  PRMT R7, R0, 0x8880, RZ ;  /* 0x0000888000077816 */ /* 0x000fe400000000ff */
[----:B------:R-:W-:Y:S02]  /*db10*/  LOP3.LUT P3, RZ, R5, 0xff, RZ, 0xc0, !PT ;  /* 0x000000ff05ff7812 */ /* 0x000fe4000786c0ff */
[----:B------:R-:W0:Y:S01]  /*db20*/  SHFL.DOWN PT, R9, R9, R4, 0x1f ;  /* 0x08001f0409097589 */ /* 0x000e2200000e0000 */
[----:B------:R-:W-:-:S02]  /*db30*/  LOP3.LUT P2, RZ, R19, 0xff, RZ, 0xc0, !PT ;  /* 0x000000ff13ff7812 */ /* 0x000fc4000784c0ff */
[----:B------:R-:W-:Y:S01]  /*db40*/  PRMT R19, RZ, 0x7610, R19 ;  /* 0x00007610ff137816 */ /* 0x000fe20000000013 */
[----:B------:R1:W2:Y:S02]  /*db50*/  SHFL.DOWN PT, R7, R7, R4, 0x1f ;  /* 0x08001f0407077589 */ /* 0x0002a400000e0000 */
[----:B-1----:R-:W-:Y:S01]  /*db60*/  IMAD.SHL.U32 R4, R4, 0x2, RZ ;  /* 0x0000000204047824 */ /* 0x002fe200078e00ff */
[----:B0-----:R-:W-:-:S04]  /*db70*/  ISETP.NE.AND P0, PT, R9, RZ, PT ;  /* 0x000000ff0900720c */ /* 0x001fc80003f05270 */
[----:B------:R-:W-:Y:S02]  /*db80*/  FSEL R8, RZ, 1, !P0 ;  /* 0x3f800000ff087808 */ /* 0x000fe40004000000 */
[----:B--2---:R-:W-:-:S04]  /*db90*/  ISETP.NE.AND P0, PT, R7, RZ, PT ;  /* 0x000000ff0700720c */ /* 0x004fc80003f05270 */
[----:B------:R-:W0:Y:S01]  /*dba0*/  F2F.BF16.F32 R8, R8 ;  /* 0x0000000800087304 */ /* 0x000e220000202000 */
[----:B------:R-:W-:-:S07]  /*dbb0*/  FSEL R6, RZ, 1, !P0 ;  /* 0x3f800000ff067808 */ /* 0x000fce0004000000 */
[----:B------:R-:W1:Y:S01]  /*dbc0*/  F2F.BF16.F32 R0, R6 ;  /* 0x0000000600007304 */ /* 0x000e620000202000 */
[----:B0-----:R-:W-:-:S04]  /*dbd0*/  @P3 SHF.L.U32 R5, R8, 0x10, RZ ;  /* 0x0000001008053819 */ /* 0x001fc800000006ff */
[----:B------:R-:W-:-:S04]  /*dbe0*/  @P3 FSETP.NEU.FTZ.AND P1, PT, R5, RZ, PT ;  /* 0x000000ff0500320b */ /* 0x000fc80003f3d000 */
[----:B------:R-:W-:Y:S01]  /*dbf0*/  @P3 SEL R5, RZ, 0x1, !P1 ;  /* 0x00000001ff053807 */ /* 0x000fe20004800000 */
[----:B-1----:R-:W-:Y:S01]  /*dc00*/  @P2 IMAD.U32 R0, R0, 0x10000, RZ ;  /* 0x0001000000002824 */ /* 0x002fe200078e00ff */
[----:B------:R-:W-:-:S04]  /*dc10*/  ISETP.GE.AND P1, PT, R4, R3, PT ;  /* 0x000000030400720c */ /* 0x000fc80003f26270 */
[----:B------:R-:W-:Y:S02]  /*dc20*/  @P2 FSETP.NEU.FTZ.AND P0, PT, R0, RZ, PT ;  /* 0x000000ff0000220b */ /* 0x000fe40003f1d000 */
[----:B------:R-:W-:Y:S02]  /*dc30*/  PRMT R0, RZ, 0x7610, R0 ;  /* 0x00007610ff007816 */ /* 0x000fe40000000000 */
[----:B------:R-:W-:Y:S02]  /*dc40*/  @P2 SEL R6, RZ, 0x1, !P0 ;  /* 0x00000001ff062807 */ /* 0x000fe40004000000 */
[----:B------:R-:W-:Y:S02]  /*dc50*/  @P3 PRMT R0, R5, 0x7610, R0 ;  /* 0x0000761005003816 */ /* 0x000fe40000000000 */
[----:B------:R-:W-:Y:S02]  /*dc60*/  @P2 PRMT R19, R6, 0x7610, R19 ;  /* 0x0000761006132816 */ /* 0x000fe40000000013 */
[----:B------:R-:W-:Y:S01]  /*dc70*/  PRMT R5, R0, 0x7610, R5 ;  /* 0x0000761000057816 */ /* 0x000fe20000000005 */
[----:B------:R-:W-:Y:S06]  /*dc80*/  @!P1 BRA `(.L_x_4241) ;  /* 0xfffffffc00909947 */ /* 0x000fec000383ffff */
.L_x_4236:
[----:B------:R-:W1:Y:S01]  /*dc90*/  LDC R13, c[0x0][0x3e8] ;  /* 0x0000fa00ff0d7b82 */ /* 0x000e620000000800 */
[----:B------:R-:W-:Y:S01]  /*dca0*/  HFMA2.MMA R22, -RZ, RZ, 0, 0 ;  /* 0x00000000ff167435 */ /* 0x000fe200000001ff */
[----:B------:R-:W-:Y:S01]  /*dcb0*/  IMAD.MOV.U32 R18, RZ, RZ, RZ ;  /* 0x000000ffff127224 */ /* 0x000fe200078e00ff */
[----:B-1----:R-:W-:-:S13]  /*dcc0*/  ISETP.NE.AND P1, PT, R13, RZ, PT ;  /* 0x000000ff0d00720c */ /* 0x002fda0003f25270 */
[----:B------:R-:W-:Y:S05]  /*dcd0*/  @!P1 BRA `(.L_x_4242) ;  /* 0x0000001000449947 */ /* 0x000fea0003800000 */
        /* <DEDUP_REMOVED lines=273> */
.L_x_4242:
[----:B------:R-:W-:Y:S05]  /*edf0*/  @!P1 BRA `(.L_x_4243) ;  /* 0x0000001000489947 */ /* 0x000fea0003800000 */
[----:B------:R-:W-:Y:S01]  /*ee00*/  MOV R4, RZ ;  /* 0x000000ff00047202 */ /* 0x000fe20000000f00 */
[----:B------:R-:W-:Y:S01]  /*ee10*/  VIADD R5, R17, 0x1 ;  /* 0x0000000111057836 */ /* 0x000fe20000000000 */
        /* <DEDUP_REMOVED lines=272> */
.L_x_4243:
        /* <DEDUP_REMOVED lines=8> */
[----:B------:R-:W-:-:S05]  /*ffa0*/  @P0 IMAD.X R5, RZ, RZ, UR5, P2 ;  /* 0x00000005ff050e24 */ /* 0x000fca00090e06ff */
[----:B------:R-:W-:Y:S01]  /*ffb0*/  @P0 MOV R12, R5 ;  /* 0x00000005000c0202 */ /* 0x000fe20000000f00 */
        /* <DEDUP_REMOVED lines=283> */
.L_x_4245:
        /* <DEDUP_REMOVED lines=275> */
.L_x_4246:
        /* <DEDUP_REMOVED lines=14> */
.L_x_4248:
[----:B------:R-:W-:Y:S05]  /*12380*/  BSYNC B0 ;  /* 0x0000000000007941 */ /* 0x000fea0003800000 */
.L_x_4247:
        /* <DEDUP_REMOVED lines=15> */
.L_x_4250:
[----:B------:R-:W-:Y:S05]  /*12480*/  BSYNC B0 ;  /* 0x0000000000007941 */ /* 0x000fea0003800000 */
.L_x_4249:
        /* <DEDUP_REMOVED lines=35> */
.L_x_4252:
[----:B------:R-:W-:Y:S05]  /*126c0*/  BSYNC B0 ;  /* 0x0000000000007941 */ /* 0x000fea0003800000 */
.L_x_4251:
        /* <DEDUP_REMOVED lines=35> */
.L_x_4257:
[----:B------:R-:W-:-:S04]  /*12900*/  IMAD.IADD R9, R3, 0x1, R0 ;  /* 0x0000000103097824 */ /* 0x000fc800078e0200 */
[----:B-1----:R-:W-:-:S05]  /*12910*/  IMAD.WIDE.U32 R8, R9, 0x2, R6 ;  /* 0x0000000209087825 */ /* 0x002fca00078e0006 */
[----:B------:R-:W2:Y:S04]  /*12920*/  LDG.E.U8 R14, desc[UR58][R8.64+0x1] ;  /* 0x0000013a080e7981 */ /* 0x000ea8000c1e1100 */
[----:B------:R0:W3:Y:S01]  /*12930*/  LDG.E.S8 R10, desc[UR58][R8.64] ;  /* 0x0000003a080a7981 */ /* 0x0000e2000c1e1300 */
[----:B------:R-:W-:Y:S01]  /*12940*/  LOP3.LUT P4, RZ, R13, 0xff, RZ, 0xc0, !PT ;  /* 0x000000ff0dff7812 */ /* 0x000fe2000788c0ff */
[----:B------:R-:W-:Y:S01]  /*12950*/  IMAD.IADD R0, R11, 0x1, R0 ;  /* 0x000000010b007824 */ /* 0x000fe200078e0200 */
[----:B------:R-:W-:Y:S02]  /*12960*/  LOP3.LUT P3, RZ, R18, 0xff, RZ, 0xc0, !PT ;  /* 0x000000ff12ff7812 */ /* 0x000fe4000786c0ff */
[----:B------:R-:W-:Y:S02]  /*12970*/  PRMT R18, RZ, 0x7610, R18 ;  /* 0x00007610ff127816 */ /* 0x000fe40000000012 */
[----:B0-----:R-:W-:Y:S01]  /*12980*/  PRMT R9, RZ, 0x7610, R9 ;  /* 0x00007610ff097816 */ /* 0x001fe20000000009 */
[----:B--2---:R-:W0:Y:S08]  /*12990*/  I2F.S8 R14, R14 ;  /* 0x0000000e000e7306 */ /* 0x004e300000001400 */
[----:B---3--:R-:W1:Y:S08]  /*129a0*/  I2F.S16 R10, R10 ;  /* 0x0000000a000a7306 */ /* 0x008e700000101400 */
[----:B0-----:R-:W0:Y:S08]  /*129b0*/  F2F.BF16.F32 R15, R14 ;  /* 0x0000000e000f7304 */ /* 0x001e300000202000 */
[----:B-1----:R-:W1:Y:S01]  /*129c0*/  F2F.BF16.F32 R13, R10 ;  /* 0x0000000a000d7304 */ /* 0x002e620000202000 */
[----:B0-----:R-:W-:-:S05]  /*129d0*/  @P4 IMAD.U32 R15, R15, 0x10000, RZ ;  /* 0x000100000f0f4824 */ /* 0x001fca00078e00ff */
[----:B------:R-:W-:Y:S02]  /*129e0*/  @P4 FSETP.NEU.FTZ.AND P2, PT, R15, RZ, PT ;  /* 0x000000ff0f00420b */ /* 0x000fe40003f5d000 */
[----:B-1----:R-:W-:Y:S02]  /*129f0*/  @P3 SHF.L.U32 R13, R13, 0x10, RZ ;  /* 0x000000100d0d3819 */ /* 0x002fe400000006ff */
[----:B------:R-:W-:Y:S02]  /*12a00*/  @P4 SEL R8, RZ, 0x1, !P2 ;  /* 0x00000001ff084807 */ /* 0x000fe40005000000 */
[----:B------:R-:W-:Y:S02]  /*12a10*/  ISETP.GE.U32.AND P2, PT, R0, UR6, PT ;  /* 0x0000000600007c0c */ /* 0x000fe4000bf46070 */
[----:B------:R-:W-:Y:S02]  /*12a20*/  @P3 FSETP.NEU.FTZ.AND P0, PT, R13, RZ, PT ;  /* 0x000000ff0d00320b */ /* 0x000fe40003f1d000 */
[----:B------:R-:W-:-:S02]  /*12a30*/  @P4 PRMT R9, R8, 0x7610, R9 ;  /* 0x0000761008094816 */ /* 0x000fc40000000009 */
[----:B------:R-:W-:Y:S02]  /*12a40*/  @P3 SEL R10, RZ, 0x1, !P0 ;  /* 0x00000001ff0a3807 */ /* 0x000fe40004000000 */
[----:B------:R-:W-:Y:S02]  /*12a50*/  PRMT R13, R9, 0x7610, R13 ;  /* 0x00007610090d7816 */ /* 0x000fe4000000000d */
[----:B------:R-:W-:-:S03]  /*12a60*/  @P3 PRMT R18, R10, 0x7610, R18 ;  /* 0x000076100a123816 */ /* 0x000fc60000000012 */
[----:B------:R-:W-:Y:S05]  /*12a70*/  @!P2 BRA `(.L_x_4257) ;  /* 0xfffffffc00a0a947 */ /* 0x000fea000383ffff */
[----:B------:R-:W-:Y:S05]  /*12a80*/  BSYNC B1 ;  /* 0x0000000000017941 */ /* 0x000fea0003800000 */
.L_x_4256:
[----:B------:R-:W-:Y:S05]  /*12a90*/  BRA `(.L_x_4255) ;  /* 0x0000000000947947 */ /* 0x000fea0003800000 */
.L_x_4254:
        /* <DEDUP_REMOVED lines=12> */
.L_x_4258:
[----:B------:R-:W-:-:S04]  /*12b60*/  IMAD.IADD R8, R3, 0x1, R0 ;  /* 0x0000000103087824 */ /* 0x000fc800078e0200 */
[----:B0-----:R-:W-:-:S04]  /*12b70*/  IMAD R8, R8, R15, R23 ;  /* 0x0000000f08087224 */ /* 0x001fc800078e0217 */
[----:B-1----:R-:W-:-:S05]  /*12b80*/  IMAD.WIDE.U32 R8, R8, 0x2, R6 ;  /* 0x0000000208087825 */ /* 0x002fca00078e0006 */
[----:B------:R-:W3:Y:S04]  /*12b90*/  LDG.E.U8 R13, desc[UR58][R8.64+0x1] ;  /* 0x0000013a080d7981 */ /* 0x000ee8000c1e1100 */
[----:B------:R0:W4:Y:S01]  /*12ba0*/  LDG.E.S8 R10, desc[UR58][R8.64] ;  /* 0x0000003a080a7981 */ /* 0x000122000c1e1300 */
[----:B------:R-:W-:Y:S01]  /*12bb0*/  LOP3.LUT P3, RZ, R11, 0xff, RZ, 0xc0, !PT ;  /* 0x000000ff0bff7812 */ /* 0x000fe2000786c0ff */
[----:B--2---:R-:W-:Y:S01]  /*12bc0*/  IMAD.IADD R0, R19, 0x1, R0 ;  /* 0x0000000113007824 */ /* 0x004fe200078e0200 */
[----:B------:R-:W-:Y:S02]  /*12bd0*/  LOP3.LUT P4, RZ, R18, 0xff, RZ, 0xc0, !PT ;  /* 0x000000ff12ff7812 */ /* 0x000fe4000788c0ff */
[----:B------:R-:W-:Y:S02]  /*12be0*/  PRMT R18, RZ, 0x7610, R18 ;  /* 0x00007610ff127816 */ /* 0x000fe40000000012 */
[----:B0-----:R-:W-:Y:S01]  /*12bf0*/  PRMT R9, RZ, 0x7610, R9 ;  /* 0x00007610ff097816 */ /* 0x001fe20000000009 */
[----:B---3--:R-:W0:Y:S08]  /*12c00*/  I2F.S8 R13, R13 ;  /* 0x0000000d000d7306 */ /* 0x008e300000001400 */
[----:B----4-:R-:W1:Y:S08]  /*12c10*/  I2F.S16 R10, R10 ;  /* 0x0000000a000a7306 */ /* 0x010e700000101400 */
[----:B0-----:R-:W0:Y:S08]  /*12c20*/  F2F.BF16.F32 R14, R13 ;  /* 0x0000000d000e7304 */ /* 0x001e300000202000 */
[----:B-1----:R-:W1:Y:S01]  /*12c30*/  F2F.BF16.F32 R11, R10 ;  /* 0x0000000a000b7304 */ /* 0x002e620000202000 */
[----:B0-----:R-:W-:-:S04]  /*12c40*/  @P3 SHF.L.U32 R14, R14, 0x10, RZ ;  /* 0x000000100e0e3819 */ /* 0x001fc800000006ff */
[----:B------:R-:W-:-:S04]  /*12c50*/  @P3 FSETP.NEU.FTZ.AND P2, PT, R14, RZ, PT ;  /* 0x000000ff0e00320b */ /* 0x000fc80003f5d000 */
[----:B------:R-:W-:Y:S01]  /*12c60*/  @P3 SEL R8, RZ, 0x1, !P2 ;  /* 0x00000001ff083807 */ /* 0x000fe20005000000 */
[----:B-1----:R-:W-:Y:S01]  /*12c70*/  @P4 IMAD.U32 R11, R11, 0x10000, RZ ;  /* 0x000100000b0b4824 */ /* 0x002fe200078e00ff */
[----:B------:R-:W-:Y:S02]  /*12c80*/  ISETP.GE.U32.AND P2, PT, R0, UR5, PT ;  /* 0x0000000500007c0c */ /* 0x000fe4000bf46070 */
[----:B------:R-:W-:Y:S02]  /*12c90*/  @P3 PRMT R9, R8, 0x7610, R9 ;  /* 0x0000761008093816 */ /* 0x000fe40000000009 */
[----:B------:R-:W-:Y:S02]  /*12ca0*/  @P4 FSETP.NEU.FTZ.AND P0, PT, R11, RZ, PT ;  /* 0x000000ff0b00420b */ /* 0x000fe40003f1d000 */
[----:B------:R-:W-:Y:S02]  /*12cb0*/  PRMT R11, R9, 0x7610, R11 ;  /* 0x00007610090b7816 */ /* 0x000fe4000000000b */
[----:B------:R-:W-:-:S04]  /*12cc0*/  @P4 SEL R10, RZ, 0x1, !P0 ;  /* 0x00000001ff0a4807 */ /* 0x000fc80004000000 */
[----:B------:R-:W-:Y:S01]  /*12cd0*/  @P4 PRMT R18, R10, 0x7610, R18 ;  /* 0x000076100a124816 */ /* 0x000fe20000000012 */
[----:B------:R-:W-:Y:S06]  /*12ce0*/  @!P2 BRA `(.L_x_4258) ;  /* 0xfffffffc009ca947 */ /* 0x000fec000383ffff */
.L_x_4255:
[----:B------:R-:W-:Y:S05]  /*12cf0*/  BSYNC B0 ;  /* 0x0000000000007941 */ /* 0x000fea0003800000 */
.L_x_4253:
        /* <DEDUP_REMOVED lines=14> */
.L_x_4262:
        /* <DEDUP_REMOVED lines=9> */
[----:B------:R-:W-:Y:S02]  /*12e70*/  LOP3.LUT P3, RZ, R18, 0xff, RZ, 0xc0, !PT ;  /* 0x000000ff12ff7812 */ /* 0x000fe4000786c0ff */
[----:B------:R-:W-:Y:S02]  /*12e80*/  LOP3.LUT P4, RZ, R9, 0xff, RZ, 0xc0, !PT ;  /* 0x000000ff09ff7812 */ /* 0x000fe4000788c0ff */
[----:B------:R-:W-:Y:S02]  /*12e90*/  LEA R6, R6, UR4, 0x1 ;  /* 0x0000000406067c11 */ /* 0x000fe4000f8e08ff */
        /* <DEDUP_REMOVED lines=8> */
[----:B------:R-:W-:Y:S01]  /*12f20*/  @P3 FSETP.NEU.FTZ.AND P0, PT, R8, RZ, PT ;  /* 0x000000ff0800320b */ /* 0x000fe20003f1d000 */
[----:B-1----:R-:W-:-:S03]  /*12f30*/  @P4 IMAD.U32 R9, R13, 0x10000, RZ ;  /* 0x000100000d094824 */ /* 0x002fc600078e00ff */
[----:B------:R-:W-:Y:S02]  /*12f40*/  @P3 SEL R6, RZ, 0x1, !P0 ;  /* 0x00000001ff063807 */ /* 0x000fe40004000000 */
[----:B------:R-:W-:Y:S02]  /*12f50*/  @P4 FSETP.NEU.FTZ.AND P2, PT, R9, RZ, PT ;  /* 0x000000ff0900420b */ /* 0x000fe40003f5d000 */
[----:B------:R-:W-:Y:S02]  /*12f60*/  PRMT R9, RZ, 0x7610, R9 ;  /* 0x00007610ff097816 */ /* 0x000fe40000000009 */
[----:B------:R-:W-:Y:S02]  /*12f70*/  @P3 PRMT R18, R6, 0x7610, R18 ;  /* 0x0000761006123816 */ /* 0x000fe40000000012 */
[----:B------:R-:W-:-:S04]  /*12f80*/  @P4 SEL R9, RZ, 0x1, !P2 ;  /* 0x00000001ff094807 */ /* 0x000fc80005000000 */
[----:B------:R-:W-:-:S05]  /*12f90*/  PRMT R6, R9, 0x7604, R18 ;  /* 0x0000760409067816 */ /* 0x000fca0000000012 */
[----:B------:R0:W-:Y:S02]  /*12fa0*/  STS.U16 [R3], R6 ;  /* 0x0000000603007388 */ /* 0x0001e40000000400 */
.L_x_4261:
[----:B------:R-:W-:Y:S05]  /*12fb0*/  BSYNC B0 ;  /* 0x0000000000007941 */ /* 0x000fea0003800000 */
.L_x_4260:
[----:B------:R-:W-:Y:S01]  /*12fc0*/  IMAD.MOV.U32 R7, RZ, RZ, R11 ;  /* 0x000000ffff077224 */ /* 0x000fe200078e000b */
[----:B------:R-:W-:Y:S06]  /*12fd0*/  @P5 BRA `(.L_x_4262) ;  /* 0xfffffffc00805947 */ /* 0x000fec000383ffff */
.L_x_4259:
[----:B------:R-:W-:Y:S02]  /*12fe0*/  ULDC UR4, c[0x0][0x22c] ;  /* 0x00008b0000047ab9 */ /* 0x000fe40000000800 */
[----:B------:R-:W-:-:S13]  /*12ff0*/  ISETP.NE.AND P0, PT, RZ, UR4, PT ;  /* 0x00000004ff007c0c */ /* 0x000fda000bf05270 */
[----:B------:R-:W-:Y:S05]  /*13000*/  @!P0 BRA `(.L_x_4263) ;  /* 0x0000000400288947 */ /* 0x000fea0003800000 */
[----:B------:R-:W-:Y:S02]  /*13010*/  ISETP.GT.AND P0, PT, R0, 0x20, PT ;  /* 0x000000200000780c */ /* 0x000fe40003f04270 */
[----:B------:R-:W-:-:S11]  /*13020*/  MOV R2, R0 ;  /* 0x0000000000027202 */ /* 0x000fd60000000f00 */
        /* <DEDUP_REMOVED lines=8> */
.L_x_4267:
        /* <DEDUP_REMOVED lines=26> */
.L_x_4266:
[----:B------:R-:W-:Y:S05]  /*13250*/  BSYNC B0 ;  /* 0x0000000000007941 */ /* 0x000fea0003800000 */
.L_x_4265:
[----:B------:R-:W-:-:S04]  /*13260*/  SHF.R.S32.HI R6, RZ, 0x1, R6 ;  /* 0x00000001ff067819 */ /* 0x000fc80000011406 */
[----:B------:R-:W-:-:S13]  /*13270*/  ISETP.GE.AND P0, PT, R6, 0x20, PT ;  /* 0x000000200600780c */ /* 0x000fda0003f06270 */
[----:B------:R-:W-:Y:S05]  /*13280*/  @P0 BRA `(.L_x_4267) ;  /* 0xfffffffc00880947 */ /* 0x000fea000383ffff */
[----:B0-----:R-:W-:-:S07]  /*13290*/  IMAD.MOV.U32 R2, RZ, RZ, 0x20 ;  /* 0x00000020ff027424 */ /* 0x001fce00078e00ff */
.L_x_4264:
[----:B------:R-:W-:Y:S01]  /*132a0*/  BAR.SYNC.DEFER_BLOCKING 0x0 ;  /* 0x0000000000007b1d */ /* 0x000fe20000010000 */
[----:B------:R-:W-:-:S13]  /*132b0*/  ISETP.GE.AND P0, PT, R2, 0x2, PT ;  /* 0x000000020200780c */ /* 0x000fda0003f06270 */
[----:B------:R-:W-:Y:S05]  /*132c0*/  @!P0 BRA `(.L_x_4263) ;  /* 0x0000000000788947 */ /* 0x000fea0003800000 */
[----:B------:R-:W-:Y:S01]  /*132d0*/  PRMT R0, R9, 0x7610, R0 ;  /* 0x0000761009007816 */ /* 0x000fe20000000000 */
[----:B0-----:R-:W-:-:S07]  /*132e0*/  IMAD.MOV.U32 R3, RZ, RZ, 0x1 ;  /* 0x00000001ff037424 */ /* 0x001fce00078e00ff */
.L_x_4268:
        /* <DEDUP_REMOVED lines=12> */
[----:B--2---:R-:W-:Y:S02]  /*133b0*/  ISETP.NE.AND P0, PT, R6, RZ, PT ;  /* 0x000000ff0600720c */ /* 0x004fe40003f05270 */
[----:B------:R-:W0:Y:S02]  /*133c0*/  F2F.BF16.F32 R9, R10 ;  /* 0x0000000a00097304 */ /* 0x000e240000202000 */
[----:B------:R-:W-:-:S06]  /*133d0*/  FSEL R7, RZ, 1, !P0 ;  /* 0x3f800000ff077808 */ /* 0x000fcc0004000000 */
[----:B------:R-:W1:Y:S01]  /*133e0*/  F2F.BF16.F32 R0, R7 ;  /* 0x0000000700007304 */ /* 0x000e620000202000 */
[----:B0-----:R-:W-:-:S04]  /*133f0*/  @P3 SHF.L.U32 R9, R9, 0x10, RZ ;  /* 0x0000001009093819 */ /* 0x001fc800000006ff */
[----:B------:R-:W-:Y:S02]  /*13400*/  @P3 FSETP.NEU.FTZ.AND P2, PT, R9, RZ, PT ;  /* 0x000000ff0900320b */ /* 0x000fe40003f5d000 */
[----:B------:R-:W-:Y:S01]  /*13410*/  PRMT R9, RZ, 0x7610, R9 ;  /* 0x00007610ff097816 */ /* 0x000fe20000000009 */
[----:B-1----:R-:W-:-:S05]  /*13420*/  @P4 IMAD.U32 R0, R0, 0x10000, RZ ;  /* 0x0001000000004824 */ /* 0x002fca00078e00ff */
[----:B------:R-:W-:Y:S02]  /*13430*/  @P4 FSETP.NEU.FTZ.AND P0, PT, R0, RZ, PT ;  /* 0x000000ff0000420b */ /* 0x000fe40003f1d000 */
[----:B------:R-:W-:Y:S02]  /*13440*/  @P3 SEL R0, RZ, 0x1, !P2 ;  /* 0x00000001ff003807 */ /* 0x000fe40005000000 */
[----:B------:R-:W-:Y:S02]  /*13450*/  ISETP.GE.AND P2, PT, R3, R2, PT ;  /* 0x000000020300720c */ /* 0x000fe40003f46270 */
[----:B------:R-:W-:Y:S02]  /*13460*/  @P4 SEL R6, RZ, 0x1, !P0 ;  /* 0x00000001ff064807 */ /* 0x000fe40004000000 */
[----:B------:R-:W-:Y:S02]  /*13470*/  @P3 PRMT R9, R0, 0x7610, R9 ;  /* 0x0000761000093816 */ /* 0x000fe40000000009 */
[----:B------:R-:W-:-:S02]  /*13480*/  @P4 PRMT R18, R6, 0x7610, R18 ;  /* 0x0000761006124816 */ /* 0x000fc40000000012 */
[----:B------:R-:W-:-:S05]  /*13490*/  PRMT R0, R9, 0x7610, R0 ;  /* 0x0000761009007816 */ /* 0x000fca0000000000 */
[----:B------:R-:W-:Y:S05]  /*134a0*/  @!P2 BRA `(.L_x_4268) ;  /* 0xfffffffc0090a947 */ /* 0x000fea000383ffff */
.L_x_4263:
        /* <DEDUP_REMOVED lines=12> */
[----:B------:R0:W1:Y:S01]  /*13570*/  I2F.S8 R0, R18 ;  /* 0x0000001200007306 */ /* 0x0000620000001400 */
[----:B------:R-:W-:-:S07]  /*13580*/  PRMT R19, RZ, 0x7610, R19 ;  /* 0x00007610ff137816 */ /* 0x000fce0000000013 */
[----:B------:R-:W4:Y:S01]  /*13590*/  I2F.S8 R9, R9 ;  /* 0x0000000900097306 */ /* 0x000f220000001400 */
[----:B0-----:R-:W-:-:S07]  /*135a0*/  PRMT R18, RZ, 0x7610, R18 ;  /* 0x00007610ff127816 */ /* 0x001fce0000000012 */
[----:B-1----:R-:W0:Y:S08]  /*135b0*/  F2F.BF16.F32 R0, R0 ;  /* 0x0000000000007304 */ /* 0x002e300000202000 */
[----:B----4-:R-:W1:Y:S01]  /*135c0*/  F2F.BF16.F32 R3, R9 ;  /* 0x0000000900037304 */ /* 0x010e620000202000 */
[----:B--2---:R-:W-:Y:S02]  /*135d0*/  ISETP.NE.AND P2, PT, R6, RZ, PT ;  /* 0x000000ff0600720c */ /* 0x004fe40003f45270 */
[----:B---3--:R-:W-:-:S11]  /*135e0*/  ISETP.NE.AND P3, PT, R2, RZ, PT ;  /* 0x000000ff0200720c */ /* 0x008fd60003f65270 */
[----:B0-----:R-:W-:Y:S02]  /*135f0*/  @P2 IMAD.U32 R2, R0, 0x10000, RZ ;  /* 0x0001000000022824 */ /* 0x001fe400078e00ff */
[----:B-1----:R-:W-:-:S03]  /*13600*/  @P3 SHF.L.U32 R3, R3, 0x10, RZ ;  /* 0x0000001003033819 */ /* 0x002fc600000006ff */
[----:B------:R-:W-:Y:S02]  /*13610*/  @P2 FSETP.NEU.FTZ.AND P0, PT, R2, RZ, PT ;  /* 0x000000ff0200220b */ /* 0x000fe40003f1d000 */
[----:B------:R-:W-:Y:S02]  /*13620*/  @P3 FSETP.NEU.FTZ.AND P1, PT, R3, RZ, PT ;  /* 0x000000ff0300320b */ /* 0x000fe40003f3d000 */
[----:B------:R-:W-:Y:S02]  /*13630*/  @P2 SEL R2, RZ, 0x1, !P0 ;  /* 0x00000001ff022807 */ /* 0x000fe40004000000 */
[----:B------:R-:W-:Y:S02]  /*13640*/  @P3 SEL R0, RZ, 0x1, !P1 ;  /* 0x00000001ff003807 */ /* 0x000fe40004800000 */
[----:B------:R-:W-:Y:S02]  /*13650*/  @P2 PRMT R18, R2, 0x7610, R18 ;  /* 0x0000761002122816 */ /* 0x000fe40000000012 */
[----:B------:R-:W-:-:S07]  /*13660*/  @P3 PRMT R19, R0, 0x7610, R19 ;  /* 0x0000761000133816 */ /* 0x000fce0000000013 */
.L_x_4270:
        /* <DEDUP_REMOVED lines=21> */
.L_x_4272:
        /* <DEDUP_REMOVED lines=24> */
.L_x_4273:
[----:B------:R-:W-:Y:S01]  /*13940*/  ULDC.64 UR4, c[0x0][0x5e8] ;  /* 0x00017a0000047ab9 */ /* 0x000fe20000000a00 */
[----:B------:R-:W-:Y:S02]  /*13950*/  LOP3.LUT P0, RZ, R19, 0xff, RZ, 0xc0, !PT ;  /* 0x000000ff13ff7812 */ /* 0x000fe4000780c0ff */
[----:B------:R-:W-:Y:S02]  /*13960*/  IADD3 R16, P1, R16, UR4, RZ ;  /* 0x0000000410107c10 */ /* 0x000fe4000ff3e0ff */
[----:B0-----:R-:W-:Y:S02]  /*13970*/  SEL R3, RZ, 0x1, !P0 ;  /* 0x00000001ff037807 */ /* 0x001fe40004000000 */
[----:B------:R-:W-:-:S05]  /*13980*/  IADD3.X R17, RZ, UR5, RZ, P1, !PT ;  /* 0x00000005ff117c10 */ /* 0x000fca0008ffe4ff */
[----:B------:R-:W-:Y:S01]  /*13990*/  STG.E.U8 desc[UR58][R16.64], R3 ;  /* 0x0000000310007986 */ /* 0x000fe2000c10113a */
[----:B------:R-:W-:Y:S05]  /*139a0*/  EXIT ;  /* 0x000000000000794d */ /* 0x000fea0003800000 */
.L_x_4271:
[----:B------:R-:W-:Y:S04]  /*139b0*/  STG.E.U8 desc[UR58][R4.64], R18 ;  /* 0x0000001204007986 */ /* 0x000fe8000c10113a */
[----:B------:R-:W-:Y:S01]  /*139c0*/  STG.E.U8 desc[UR58][R4.64+0x1], R19 ;  /* 0x0000011304007986 */ /* 0x000fe2000c10113a */
[----:B------:R-:W-:Y:S05]  /*139d0*/  EXIT ;  /* 0x000000000000794d */ /* 0x000fea0003800000 */
.L_x_4269:
[----:B------:R-:W-:Y:S01]  /*139e0*/  ISETP.NE.AND P3, PT, RZ, UR36, PT ;  /* 0x00000024ff007c0c */ /* 0x000fe2000bf65270 */
[----:B------:R-:W-:Y:S01]  /*139f0*/  ULDC.64 UR4, c[0x0][0x5e8] ;  /* 0x00017a0000047ab9 */ /* 0x000fe20000000a00 */
[----:B------:R-:W-:Y:S01]  /*13a00*/  ULDC.U8 UR6, c[0x0][0x619] ;  /* 0x0001864000067ab9 */ /* 0x000fe20000000000 */
[----:B------:R-:W-:Y:S02]  /*13a10*/  IADD3 R4, P1, R17, UR4, RZ ;  /* 0x0000000411047c10 */ /* 0x000fe4000ff3e0ff */
[----:B------:R-:W-:Y:S02]  /*13a20*/  IADD3 R2, P2, R16, UR4, RZ ;  /* 0x0000000410027c10 */ /* 0x000fe4000ff5e0ff */
[----:B------:R-:W-:Y:S01]  /*13a30*/  ISETP.NE.AND P0, PT, RZ, UR6, PT ;  /* 0x00000006ff007c0c */ /* 0x000fe2000bf05270 */
[----:B------:R-:W-:Y:S01]  /*13a40*/  IMAD.X R5, RZ, RZ, UR5, P1 ;  /* 0x00000005ff057e24 */ /* 0x000fe200088e06ff */
[----:B------:R-:W-:Y:S01]  /*13a50*/  PRMT R19, R9, 0x7610, R19 ;  /* 0x0000761009137816 */ /* 0x000fe20000000013 */
[----:B0-----:R-:W-:-:S03]  /*13a60*/  IMAD.X R3, RZ, RZ, UR5, P2 ;  /* 0x00000005ff037e24 */ /* 0x001fc600090e06ff */
[----:B------:R-:W-:Y:S07]  /*13a70*/  @!P3 BRA `(.L_x_4274) ;  /* 0x000000000048b947 */ /* 0x000fee0003800000 */
[----:B------:R-:W2:Y:S04]  /*13a80*/  LDG.E.U8 R8, desc[UR58][R4.64] ;  /* 0x0000003a04087981 */ /* 0x000ea8000c1e1100 */
        /* <DEDUP_REMOVED lines=17> */
.L_x_4274:
        /* <DEDUP_REMOVED lines=21> */
.L_x_4276:
        /* <DEDUP_REMOVED lines=24> */
.L_x_4277:
[----:B------:R-:W-:Y:S01]  /*13e70*/  ULDC.64 UR4, c[0x0][0x5e8] ;  /* 0x00017a0000047ab9 */ /* 0x000fe20000000a00 */
[----:B------:R-:W-:Y:S02]  /*13e80*/  LOP3.LUT P0, RZ, R19, 0xff, RZ, 0xc0, !PT ;  /* 0x000000ff13ff7812 */ /* 0x000fe4000780c0ff */
[----:B------:R-:W-:Y:S02]  /*13e90*/  IADD3 R16, P1, R16, UR4, RZ ;  /* 0x0000000410107c10 */ /* 0x000fe4000ff3e0ff */
[----:B0-----:R-:W-:Y:S02]  /*13ea0*/  SEL R3, RZ, 0x1, !P0 ;  /* 0x00000001ff037807 */ /* 0x001fe40004000000 */
[----:B------:R-:W-:-:S05]  /*13eb0*/  IADD3.X R17, RZ, UR5, RZ, P1, !PT ;  /* 0x00000005ff117c10 */ /* 0x000fca0008ffe4ff */
[----:B------:R-:W-:Y:S01]  /*13ec0*/  STG.E.U8 desc[UR58][R16.64], R3 ;  /* 0x0000000310007986 */ /* 0x000fe2000c10113a */
[----:B------:R-:W-:Y:S05]  /*13ed0*/  EXIT ;  /* 0x000000000000794d */ /* 0x000fea0003800000 */
.L_x_4275:
[----:B------:R-:W-:Y:S02]  /*13ee0*/  LOP3.LUT P0, RZ, R18, 0xff, RZ, 0xc0, !PT ;  /* 0x000000ff12ff7812 */ /* 0x000fe4000780c0ff */
[----:B------:R-:W-:Y:S02]  /*13ef0*/  LOP3.LUT P1, RZ, R19, 0xff, RZ, 0xc0, !PT ;  /* 0x000000ff13ff7812 */ /* 0x000fe4000782c0ff */
[----:B------:R-:W-:Y:S02]  /*13f00*/  SEL R7, RZ, 0x1, !P0 ;  /* 0x00000001ff077807 */ /* 0x000fe40004000000 */
[----:B------:R-:W-:-:S03]  /*13f10*/  SEL R9, RZ, 0x1, !P1 ;  /* 0x00000001ff097807 */ /* 0x000fc60004800000 */
[----:B------:R-:W-:Y:S04]  /*13f20*/  STG.E.U8 desc[UR58][R4.64], R7 ;  /* 0x0000000704007986 */ /* 0x000fe8000c10113a */
[----:B------:R-:W-:Y:S01]  /*13f30*/  STG.E.U8 desc[UR58][R2.64], R9 ;  /* 0x0000000902007986 */ /* 0x000fe2000c10113a */
[----:B------:R-:W-:Y:S05]  /*13f40*/  EXIT ;  /* 0x000000000000794d */ /* 0x000fea0003800000 */
.L_x_4244:
        /* <DEDUP_REMOVED lines=31> */
[----:B-1----:R-:W-:-:S03]  /*14140*/  @P3 IMAD.U32 R7, R6, 0x10000, RZ ;  /* 0x0001000006073824 */ /* 0x002fc600078e00ff */
[----:B------:R-:W-:Y:S02]  /*14150*/  @P2 FSETP.NEU.FTZ.AND P0, PT, R3, RZ, PT ;  /* 0x000000ff0300220b */ /* 0x000fe40003f1d000 */
[----:B------:R-:W-:Y:S02]  /*14160*/  @P3 FSETP.NEU.FTZ.AND P1, PT, R7, RZ, PT ;  /* 0x000000ff0700320b */ /* 0x000fe40003f3d000 */
[----:B------:R-:W-:Y:S02]  /*14170*/  @P2 SEL R0, RZ, 0x1, !P0 ;  /* 0x00000001ff002807 */ /* 0x000fe40004000000 */
[----:B------:R-:W-:Y:S02]  /*14180*/  @P3 SEL R2, RZ, 0x1, !P1 ;  /* 0x00000001ff023807 */ /* 0x000fe40004800000 */
[----:B------:R-:W-:Y:S02]  /*14190*/  @P2 PRMT R19, R0, 0x7610, R19 ;  /* 0x0000761000132816 */ /* 0x000fe40000000013 */
[----:B------:R-:W-:-:S07]  /*141a0*/  @P3 PRMT R17, R2, 0x7610, R17 ;  /* 0x0000761002113816 */ /* 0x000fce0000000011 */
.L_x_4279:
        /* <DEDUP_REMOVED lines=21> */
.L_x_4281:
        /* <DEDUP_REMOVED lines=24> */
.L_x_4282:
[----:B------:R-:W-:Y:S01]  /*14480*/  ULDC.64 UR4, c[0x0][0x5e8] ;  /* 0x00017a0000047ab9 */ /* 0x000fe20000000a00 */
[----:B------:R-:W-:Y:S02]  /*14490*/  LOP3.LUT P0, RZ, R17, 0xff, RZ, 0xc0, !PT ;  /* 0x000000ff11ff7812 */ /* 0x000fe4000780c0ff */
[----:B------:R-:W-:Y:S02]  /*144a0*/  IADD3 R18, P1, R18, UR4, RZ ;  /* 0x0000000412127c10 */ /* 0x000fe4000ff3e0ff */
[----:B0-----:R-:W-:-:S03]  /*144b0*/  SEL R3, RZ, 0x1, !P0 ;  /* 0x00000001ff037807 */ /* 0x001fc60004000000 */
[----:B------:R-:W-:-:S05]  /*144c0*/  IMAD.X R19, RZ, RZ, UR5, P1 ;  /* 0x00000005ff137e24 */ /* 0x000fca00088e06ff */
[----:B------:R-:W-:Y:S01]  /*144d0*/  STG.E.U8 desc[UR58][R18.64], R3 ;  /* 0x0000000312007986 */ /* 0x000fe2000c10113a */
[----:B------:R-:W-:Y:S05]  /*144e0*/  EXIT ;  /* 0x000000000000794d */ /* 0x000fea0003800000 */
.L_x_4280:
[----:B------:R-:W-:Y:S04]  /*144f0*/  STG.E.U8 desc[UR58][R4.64], R19 ;  /* 0x0000001304007986 */ /* 0x000fe8000c10113a */
[----:B------:R-:W-:Y:S01]  /*14500*/  STG.E.U8 desc[UR58][R4.64+0x1], R17 ;  /* 0x0000011104007986 */ /* 0x000fe2000c10113a */
[----:B------:R-:W-:Y:S05]  /*14510*/  EXIT ;  /* 0x000000000000794d */ /* 0x000fea0003800000 */
.L_x_4278:
        /* <DEDUP_REMOVED lines=28> */
.L_x_4283:
        /* <DEDUP_REMOVED lines=21> */
.L_x_4285:
        /* <DEDUP_REMOVED lines=24> */
.L_x_4286:
[----:B------:R-:W-:Y:S01]  /*149b0*/  ULDC.64 UR4, c[0x0][0x5e8] ;  /* 0x00017a0000047ab9 */ /* 0x000fe20000000a00 */
[----:B------:R-:W-:Y:S02]  /*149c0*/  LOP3.LUT P0, RZ, R16, 0xff, RZ, 0xc0, !PT ;  /* 0x000000ff10ff7812 */ /* 0x000fe4000780c0ff */
[----:B------:R-:W-:Y:S02]  /*149d0*/  IADD3 R18, P1, R18, UR4, RZ ;  /* 0x0000000412127c10 */ /* 0x000fe4000ff3e0ff */
[----:B0-----:R-:W-:-:S03]  /*149e0*/  SEL R3, RZ, 0x1, !P0 ;  /* 0x00000001ff037807 */ /* 0x001fc60004000000 */
[----:B------:R-:W-:-:S05]  /*149f0*/  IMAD.X R19, RZ, RZ, UR5, P1 ;  /* 0x00000005ff137e24 */ /* 0x000fca00088e06ff */
[----:B------:R-:W-:Y:S01]  /*14a00*/  STG.E.U8 desc[UR58][R18.64], R3 ;  /* 0x0000000312007986 */ /* 0x000fe2000c10113a */
[----:B------:R-:W-:Y:S05]  /*14a10*/  EXIT ;  /* 0x000000000000794d */ /* 0x000fea0003800000 */
.L_x_4284:
[----:B------:R-:W-:Y:S02]  /*14a20*/  LOP3.LUT P0, RZ, R19, 0xff, RZ, 0xc0, !PT ;  /* 0x000000ff13ff7812 */ /* 0x000fe4000780c0ff */
[----:B------:R-:W-:Y:S02]  /*14a30*/  LOP3.LUT P1, RZ, R16, 0xff, RZ, 0xc0, !PT ;  /* 0x000000ff10ff7812 */ /* 0x000fe4000782c0ff */
[----:B------:R-:W-:Y:S02]  /*14a40*/  SEL R7, RZ, 0x1, !P0 ;  /* 0x00000001ff077807 */ /* 0x000fe40004000000 */
[----:B------:R-:W-:-:S03]  /*14a50*/  SEL R9, RZ, 0x1, !P1 ;  /* 0x00000001ff097807 */ /* 0x000fc60004800000 */
[----:B------:R-:W-:Y:S04]  /*14a60*/  STG.E.U8 desc[UR58][R4.64], R7 ;  /* 0x0000000704007986 */ /* 0x000fe8000c10113a */
[----:B------:R-:W-:Y:S01]  /*14a70*/  STG.E.U8 desc[UR58][R2.64], R9 ;  /* 0x0000000902007986 */ /* 0x000fe2000c10113a */
[----:B------:R-:W-:Y:S05]  /*14a80*/  EXIT ;  /* 0x000000000000794d */ /* 0x000fea0003800000 */
.L_x_4287:
        /* <DEDUP_REMOVED lines=15> */
.L_x_7576:


//--------------------- .text._ZN2at6native13reduce_kernelILi128ELi4ENS0_8ReduceOpIN3c108BFloat16ENS0_14func_wrapper_tIbZZZNS0_15and_kernel_cudaERNS_14TensorIteratorEENKUlvE_clEvENKUlvE9_clEvEUlbS4_E_EEjbLi4ELi4EEEEEvT1_ --------------------------
	.section	.text._ZN2at6native13reduce_kernelILi128ELi4ENS0_8ReduceOpIN3c108BFloat16ENS0_14func_wrapper_tIbZZZNS0_15and_kernel_cudaERNS_14TensorIteratorEENKUlvE_clEvENKUlvE9_clEvEUlbS4_E_EEjbLi4ELi4EEEEEvT1_,"ax",@progbits
	.align	128
        .global         _ZN2at6native13reduce_kernelILi128ELi4ENS0_8ReduceOpIN3c108BFloat16ENS0_14func_wrapper_tIbZZZNS0_15and_kernel_cudaERNS_14TensorIteratorEENKUlvE_clEvENKUlvE9_clEvEUlbS4_E_EEjbLi4ELi4EEEEEvT1_
        .type           _ZN2at6native13reduce_kernelILi128ELi4ENS0_8ReduceOpIN3c108BFloat16ENS0_14func_wrapper_tIbZZZNS0_15and_kernel_cudaERNS_14TensorIteratorEENKUlvE_clEvENKUlvE9_clEvEUlbS4_E_EEjbLi4ELi4EEEEEvT1_,@function
        .size           _ZN2at6native13reduce_kernelILi128ELi4ENS0_8ReduceOpIN3c108BFloat16ENS0_14func_wrapper_tIbZZZNS0_15and_kernel_cudaERNS_14TensorIteratorEENKUlvE_clEvENKUlvE9_clEvEUlbS4_E_EEjbLi4ELi4EEEEEvT1_,(.L_x_7577 - _ZN2at6native13reduce_kernelILi128ELi4ENS0_8ReduceOpIN3c108BFloat16ENS0_14func_wrapper_tIbZZZNS0_15and_kernel_cudaERNS_14TensorIteratorEENKUlvE_clEvENKUlvE9_clEvEUlbS4_E_EEjbLi4ELi4EEEEEvT1_)
        .other          _ZN2at6native13reduce_kernelILi128ELi4ENS0_8ReduceOpIN3c108BFloat16ENS0_14func_wrapper_tIbZZZNS0_15and_kernel_cudaERNS_14TensorIteratorEENKUlvE_clEvENKUlvE9_clEvEUlbS4_E_EEjbLi4ELi4EEEEEvT1_,@"STO_CUDA_ENTRY STV_DEFAULT"
_ZN2at6native13reduce_kernelILi128ELi4ENS0_8ReduceOpIN3c108BFloat16ENS0_14func_wrapper_tIbZZZNS0_15and_kernel_cudaERNS_14TensorIteratorEENKUlvE_clEvENKUlvE9_clEvEUlbS4_E_EEjbLi4ELi4EEEEEvT1_:
.text._ZN2at6native13reduce_kernelILi128ELi4ENS0_8ReduceOpIN3c108BFloat16ENS0_14func_wrapper_tIbZZZNS0_15and_kernel_cudaERNS_14TensorIteratorEENKUlvE_clEvENKUlvE9_clEvEUlbS4_E_EEjbLi4ELi4EEEEEvT1_:
        /* <DEDUP_REMOVED lines=293> */
.L_x_4288:
        /* <DEDUP_REMOVED lines=29> */
.L_x_4292:
        /* <DEDUP_REMOVED lines=25> */
.L_x_4298:
[----:B------:R-:W-:Y:S05]  /*15b0*/  BSYNC B2 ;  /* 0x0000000000027941 */ /* 0x000fea0003800000 */
.L_x_4297:
        /* <DEDUP_REMOVED lines=15> */
.L_x_4296:
[----:B------:R-:W-:Y:S05]  /*16b0*/  BSYNC B1 ;  /* 0x0000000000017941 */ /* 0x000fea0003800000 */
.L_x_4295:
[----:B------:R-:W0:Y:S01]  /*16c0*/  LDC R0, c[0x0][0x218] ;  /* 0x00008600ff007b82 */ /* 0x000e220000000800 */
[----:B------:R-:W-:-:S04]  /*16d0*/  IADD3 R5, P0, -R7, 0x4, RZ ;  /* 0x0000000407057810 */ /* 0x000fc80007f1e1ff */
[----:B------:R-:W-:Y:S01]  /*16e0*/  LEA R18, P1, R5, R18, 0x1 ;  /* 0x0000001205127211 */ /* 0x000fe200078208ff */
[----:B------:R-:W-:-:S05]  /*16f0*/  IMAD.X R4, RZ, RZ, -0x1, P0 ;  /* 0xffffffffff047424 */ /* 0x000fca00000e06ff */
[----:B------:R-:W-:Y:S02]  /*1700*/  LEA.HI.X R19, R5, R19, R4, 0x1, P1 ;  /* 0x0000001305137211 */ /* 0x000fe400008f0c04 */
[----:B0-----:R-:W-:-:S07]  /*1710*/  IADD3 R0, R7, -0x4, R0 ;  /* 0xfffffffc07007810 */ /* 0x001fce0007ffe000 */
.L_x_4294:
[----:B------:R-:W-:Y:S05]  /*1720*/  BSYNC B0 ;  /* 0x0000000000007941 */ /* 0x000fea0003800000 */
.L_x_4293:
        /* <DEDUP_REMOVED lines=10> */
[C---:B------:R-:W-:Y:S02]  /*17d0*/  PRMT R9, R4.reuse, 0x7610, R9 ;  /* 0x0000761004097816 */ /* 0x040fe40000000009 */
[C---:B------:R-:W-:Y:S02]  /*17e0*/  PRMT R6, R4.reuse, 0x7610, R6 ;  /* 0x0000761004067816 */ /* 0x040fe40000000006 */
[----:B------:R-:W-:-:S07]  /*17f0*/  PRMT R8, R4, 0x7610, R8 ;  /* 0x0000761004087816 */ /* 0x000fce0000000008 */
.L_x_4301:
        /* <DEDUP_REMOVED lines=10> */
[C---:B--2---:R-:W-:Y:S02]  /*18a0*/  PRMT R3, R4.reuse, 0x7632, R3 ;  /* 0x0000763204037816 */ /* 0x044fe40000000003 */
[----:B------:R-:W-:Y:S02]  /*18b0*/  PRMT R6, R5, 0x7632, R6 ;  /* 0x0000763205067816 */ /* 0x000fe40000000006 */
[----:B------:R-:W-:Y:S01]  /*18c0*/  @P2 SHF.L.U32 R8, R4, 0x10, RZ ;  /* 0x0000001004082819 */ /* 0x000fe200000006ff */
[----:B------:R-:W-:Y:S01]  /*18d0*/  @P3 IMAD.U32 R3, R3, 0x10000, RZ ;  /* 0x0001000003033824 */ /* 0x000fe200078e00ff */
[----:B------:R-:W-:Y:S01]  /*18e0*/  PRMT R4, RZ, 0x5410, RZ ;  /* 0x00005410ff047816 */ /* 0x000fe200000000ff */
[----:B------:R-:W-:Y:S01]  /*18f0*/  @P4 IMAD.U32 R6, R6, 0x10000, RZ ;  /* 0x0001000006064824 */ /* 0x000fe200078e00ff */
[----:B------:R-:W-:-:S02]  /*1900*/  @P2 FSETP.NEU.FTZ.AND P6, PT, R8, RZ, PT ;  /* 0x000000ff0800220b */ /* 0x000fc40003fdd000 */
[----:B------:R-:W-:Y:S01]  /*1910*/  @P3 FSETP.NEU.FTZ.AND P5, PT, R3, RZ, PT ;  /* 0x000000ff0300320b */ /* 0x000fe20003fbd000 */
[----:B------:R-:W-:Y:S01]  /*1920*/  @P1 IMAD.U32 R3, R5, 0x10000, RZ ;  /* 0x0001000005031824 */ /* 0x000fe200078e00ff */
[----:B------:R-:W-:Y:S02]  /*1930*/  @P2 SEL R5, RZ, 0x1, !P6 ;  /* 0x00000001ff052807 */ /* 0x000fe40007000000 */
[----:B------:R-:W-:Y:S02]  /*1940*/  @P4 FSETP.NEU.FTZ.AND P6, PT, R6, RZ, PT ;  /* 0x000000ff0600420b */ /* 0x000fe40003fdd000 */
[----:B------:R-:W-:Y:S02]  /*1950*/  @P3 SEL R8, RZ, 0x1, !P5 ;  /* 0x00000001ff083807 */ /* 0x000fe40006800000 */
[----:B------:R-:W-:Y:S02]  /*1960*/  @P4 SEL R10, RZ, 0x1, !P6 ;  /* 0x00000001ff0a4807 */ /* 0x000fe40007000000 */
[----:B------:R-:W-:-:S02]  /*1970*/  @P1 FSETP.NEU.FTZ.AND P5, PT, R3, RZ, PT ;  /* 0x000000ff0300120b */ /* 0x000fc40003fbd000 */
[----:B------:R-:W-:Y:S02]  /*1980*/  @P4 PRMT R4, R10, 0x7610, R4 ;  /* 0x000076100a044816 */ /* 0x000fe40000000004 */
[----:B------:R-:W-:Y:S02]  /*1990*/  PRMT R6, RZ, 0x7610, R6 ;  /* 0x00007610ff067816 */ /* 0x000fe40000000006 */
[----:B------:R-:W-:Y:S02]  /*19a0*/  @P1 SEL R9, RZ, 0x1, !P5 ;  /* 0x00000001ff091807 */ /* 0x000fe40006800000 */
[----:B------:R-:W-:Y:S02]  /*19b0*/  PRMT R3, RZ, 0x7610, R3 ;  /* 0x00007610ff037816 */ /* 0x000fe40000000003 */
[----:B------:R-:W-:Y:S02]  /*19c0*/  @P3 PRMT R4, R4, 0x5410, R8 ;  /* 0x0000541004043816 */ /* 0x000fe40000000008 */
[----:B------:R-:W-:-:S02]  /*19d0*/  @P1 PRMT R6, R9, 0x7610, R6 ;  /* 0x0000761009061816 */ /* 0x000fc40000000006 */
[----:B------:R-:W-:Y:S02]  /*19e0*/  @P2 PRMT R3, R5, 0x7610, R3 ;  /* 0x0000761005032816 */ /* 0x000fe40000000003 */
[C---:B------:R-:W-:Y:S02]  /*19f0*/  PRMT R9, R4.reuse, 0x7610, R9 ;  /* 0x0000761004097816 */ /* 0x040fe40000000009 */
[----:B------:R-:W-:Y:S01]  /*1a00*/  PRMT R8, R4, 0x7632, R8 ;  /* 0x0000763204087816 */ /* 0x000fe20000000008 */
[----:B------:R-:W-:Y:S06]  /*1a10*/  @!P0 BRA `(.L_x_4301) ;  /* 0xfffffffc00788947 */ /* 0x000fec000383ffff */
.L_x_4300:
[----:B------:R-:W-:Y:S05]  /*1a20*/  BSYNC B0 ;  /* 0x0000000000007941 */ /* 0x000fea0003800000 */
.L_x_4299:
        /* <DEDUP_REMOVED lines=12> */
.L_x_4303:
[----:B------:R-:W-:Y:S05]  /*1af0*/  BSYNC B0 ;  /* 0x0000000000007941 */ /* 0x000fea0003800000 */
.L_x_4302:
        /* <DEDUP_REMOVED lines=16> */
.L_x_4305:
[----:B------:R-:W-:Y:S05]  /*1c00*/  BSYNC B0 ;  /* 0x0000000000007941 */ /* 0x000fea0003800000 */
.L_x_4304:
[----:B------:R-:W0:Y:S01]  /*1c10*/  I2F.S8 R0, R4.B2 ;  /* 0x2000000400007306 */ /* 0x000e220000001400 */
[----:B------:R-:W-:Y:S02]  /*1c20*/  LOP3.LUT P1, RZ, R3, 0xff, RZ, 0xc0, !PT ;  /* 0x000000ff03ff7812 */ /* 0x000fe4000782c0ff */
[----:B------:R-:W-:Y:S02]  /*1c30*/  PRMT R3, RZ, 0x7610, R3 ;  /* 0x00007610ff037816 */ /* 0x000fe40000000003 */
[----:B------:R-:W-:Y:S02]  /*1c40*/  PRMT R25, RZ, 0x7610, R25 ;  /* 0x00007610ff197816 */ /* 0x000fe40000000019 */
[----:B------:R-:W-:Y:S01]  /*1c50*/  PRMT R18, RZ, 0x7610, R18 ;  /* 0x00007610ff127816 */ /* 0x000fe20000000012 */
[----:B------:R-:W-:Y:S08]  /*1c60*/  I2F.S8 R6, R6 ;  /* 0x0000000600067306 */ /* 0x000ff00000001400 */
[----:B0-----:R-:W0:Y:S08]  /*1c70*/  F2F.BF16.F32 R0, R0 ;  /* 0x0000000000007304 */ /* 0x001e300000202000 */
[----:B------:R-:W-:Y:S01]  /*1c80*/  I2F.S8 R4, R4 ;  /* 0x0000000400047306 */ /* 0x000fe20000001400 */
[----:B0-----:R-:W-:Y:S01]  /*1c90*/  @P1 IMAD.U32 R5, R0, 0x10000, RZ ;  /* 0x0001000000051824 */ /* 0x001fe200078e00ff */
[----:B------:R-:W-:-:S04]  /*1ca0*/  PRMT R0, RZ, 0x7610, R0 ;  /* 0x00007610ff007816 */ /* 0x000fc80000000000 */
[----:B------:R-:W-:Y:S02]  /*1cb0*/  @P1 FSETP.NEU.FTZ.AND P0, PT, R5, RZ, PT ;  /* 0x000000ff0500120b */ /* 0x000fe40003f1d000 */
[----:B------:R0:W1:Y:S02]  /*1cc0*/  F2F.BF16.F32 R5, R6 ;  /* 0x0000000600057304 */ /* 0x0000640000202000 */
[----:B------:R-:W-:-:S04]  /*1cd0*/  @P1 SEL R3, RZ, 0x1, !P0 ;  /* 0x00000001ff031807 */ /* 0x000fc80004000000 */
[----:B------:R-:W-:Y:S02]  /*1ce0*/  PRMT R3, R3, 0x9910, RZ ;  /* 0x0000991003037816 */ /* 0x000fe400000000ff */
[----:B0-----:R-:W-:Y:S02]  /*1cf0*/  PRMT R6, RZ, 0x7610, R6 ;  /* 0x00007610ff067816 */ /* 0x001fe40000000006 */
[----:B------:R-:W-:-:S13]  /*1d00*/  ISETP.NE.AND P1, PT, R3, RZ, PT ;  /* 0x000000ff0300720c */ /* 0x000fda0003f25270 */
[----:B-1----:R-:W-:-:S05]  /*1d10*/  @P1 IMAD.U32 R3, R5, 0x10000, RZ ;  /* 0x0001000005031824 */ /* 0x002fca00078e00ff */
        /* <DEDUP_REMOVED lines=8> */
[----:B------:R-:W-:Y:S02]  /*1da0*/  @P1 PRMT R25, R0, 0x7610, R25 ;  /* 0x0000761000191816 */ /* 0x000fe40000000019 */
[----:B------:R-:W-:Y:S01]  /*1db0*/  PRMT R0, RZ, 0x7610, R0 ;  /* 0x00007610ff007816 */ /* 0x000fe20000000000 */
[----:B------:R-:W-:Y:S06]  /*1dc0*/  BRA `(.L_x_4290) ;  /* 0x000000dc00207947 */ /* 0x000fec0003800000 */
.L_x_4291:
        /* <DEDUP_REMOVED lines=17> */
[--C-:B------:R-:W-:Y:S02]  /*1ee0*/  PRMT R9, R12, 0x5410, R12.reuse ;  /* 0x000054100c097816 */ /* 0x100fe4000000000c */
[--C-:B------:R-:W-:Y:S02]  /*1ef0*/  PRMT R16, R16, 0x5410, R12.reuse ;  /* 0x0000541010107816 */ /* 0x100fe4000000000c */
[C-C-:B------:R-:W-:Y:S02]  /*1f00*/  PRMT R0, R12.reuse, 0x5410, R12.reuse ;  /* 0x000054100c007816 */ /* 0x140fe4000000000c */
[----:B------:R-:W-:-:S02]  /*1f10*/  PRMT R3, R12, 0x5410, R12 ;  /* 0x000054100c037816 */ /* 0x000fc4000000000c */
[--C-:B------:R-:W-:Y:S02]  /*1f20*/  PRMT R24, R24, 0x5410, R12.reuse ;  /* 0x0000541018187816 */ /* 0x100fe4000000000c */
[C---:B------:R-:W-:Y:S02]  /*1f30*/  PRMT R5, R12.reuse, 0x5410, R12 ;  /* 0x000054100c057816 */ /* 0x040fe4000000000c */
        /* <DEDUP_REMOVED lines=23> */
.L_x_4314:
        /* <DEDUP_REMOVED lines=295> */
.L_x_4310:
        /* <DEDUP_REMOVED lines=255> */
.L_x_4311:
        /* <DEDUP_REMOVED lines=254> */
.L_x_4312:
        /* <DEDUP_REMOVED lines=252> */
.L_x_4313:
        /* <DEDUP_REMOVED lines=10> */
[----:B------:R-:W-:Y:S01]  /*6350*/  @P2 IMAD.U32 R6, R26, 0x10000, RZ ;  /* 0x000100001a062824 */ /* 0x000fe200078e00ff */
[----:B------:R-:W-:Y:S01]  /*6360*/  LOP3.LUT P1, RZ, R5, 0xff, RZ, 0xc0, !PT ;  /* 0x000000ff05ff7812 */ /* 0x000fe2000782c0ff */
[----:B------:R-:W-:Y:S01]  /*6370*/  @P4 IMAD.U32 R14, R34, 0x10000, RZ ;  /* 0x00010000220e4824 */ /* 0x000fe200078e00ff */
[----:B------:R-:W-:Y:S02]  /*6380*/  PRMT R7, RZ, 0x7610, R7 ;  /* 0x00007610ff077816 */ /* 0x000fe40000000007 */
[----:B------:R-:W-:Y:S01]  /*6390*/  @P2 FSETP.NEU.FTZ.AND P6, PT, R6, RZ, PT ;  /* 0x000000ff0600220b */ /* 0x000fe20003fdd000 */
[----:B------:R-:W-:Y:S01]  /*63a0*/  @P5 IMAD.U32 R6, R27, 0x10000, RZ ;  /* 0x000100001b065824 */ /* 0x000fe200078e00ff */
[----:B------:R-:W-:Y:S02]  /*63b0*/  IADD3 R11, R11, R8, RZ ;  /* 0x000000080b0b7210 */ /* 0x000fe40007ffe0ff */
[----:B------:R-:W-:-:S02]  /*63c0*/  @P2 SEL R5, RZ, 0x1, !P6 ;  /* 0x00000001ff052807 */ /* 0x000fc40007000000 */
[----:B------:R-:W-:Y:S02]  /*63d0*/  @P5 FSETP.NEU.FTZ.AND P6, PT, R6, RZ, PT ;  /* 0x000000ff0600520b */ /* 0x000fe40003fdd000 */
[----:B------:R-:W-:Y:S02]  /*63e0*/  PRMT R5, R5, 0x5410, RZ ;  /* 0x0000541005057816 */ /* 0x000fe400000000ff */
[----:B------:R-:W-:Y:S02]  /*63f0*/  @P5 SEL R6, RZ, 0x1, !P6 ;  /* 0x00000001ff065807 */ /* 0x000fe40007000000 */
[----:B------:R-:W-:Y:S02]  /*6400*/  @P2 PRMT R7, R5, 0x7610, R7 ;  /* 0x0000761005072816 */ /* 0x000fe40000000007 */
[----:B------:R-:W-:Y:S01]  /*6410*/  LOP3.LUT P2, RZ, R25, 0xff, RZ, 0xc0, !PT ;  /* 0x000000ff19ff7812 */ /* 0x000fe2000784c0ff */
[----:B------:R-:W-:Y:S01]  /*6420*/  @P3 IMAD.U32 R25, R35, 0x10000, RZ ;  /* 0x0001000023193824 */ /* 0x000fe200078e00ff */
[----:B------:R-:W-:-:S02]  /*6430*/  @P4 FSETP.NEU.FTZ.AND P6, PT, R14, RZ, PT ;  /* 0x000000ff0e00420b */ /* 0x000fc40003fdd000 */
[--C-:B------:R-:W-:Y:S02]  /*6440*/  @P5 PRMT R5, R5, 0x5410, R6.reuse ;  /* 0x0000541005055816 */ /* 0x100fe40000000006 */
[----:B------:R-:W-:Y:S02]  /*6450*/  @P4 SEL R14, RZ, 0x1, !P6 ;  /* 0x00000001ff0e4807 */ /* 0x000fe40007000000 */
[----:B------:R-:W-:Y:S01]  /*6460*/  @P3 FSETP.NEU.FTZ.AND P6, PT, R25, RZ, PT ;  /* 0x000000ff1900320b */ /* 0x000fe20003fdd000 */
[----:B------:R-:W-:Y:S01]  /*6470*/  @P1 IMAD.U32 R25, R30, 0x10000, RZ ;  /* 0x000100001e191824 */ /* 0x000fe200078e00ff */
[----:B------:R-:W-:Y:S02]  /*6480*/  LOP3.LUT P5, RZ, R4, 0xff, RZ, 0xc0, !PT ;  /* 0x000000ff04ff7812 */ /* 0x000fe400078ac0ff */
[----:B------:R-:W-:Y:S02]  /*6490*/  PRMT R6, RZ, 0x7610, R6 ;  /* 0x00007610ff067816 */ /* 0x000fe40000000006 */
[----:B------:R-:W-:-:S02]  /*64a0*/  @P3 SEL R4, RZ, 0x1, !P6 ;  /* 0x00000001ff043807 */ /* 0x000fc40007000000 */
[----:B------:R-:W-:Y:S02]  /*64b0*/  @P1 FSETP.NEU.FTZ.AND P6, PT, R25, RZ, PT ;  /* 0x000000ff1900120b */ /* 0x000fe40003fdd000 */
[----:B------:R-:W-:Y:S02]  /*64c0*/  @P4 PRMT R6, R14, 0x7610, R6 ;  /* 0x000076100e064816 */ /* 0x000fe40000000006 */
[C---:B------:R-:W-:Y:S02]  /*64d0*/  LOP3.LUT P4, RZ, R24.reuse, 0xff, RZ, 0xc0, !PT ;  /* 0x000000ff18ff7812 */ /* 0x040fe4000788c0ff */
[----:B------:R-:W-:Y:S02]  /*64e0*/  PRMT R24, R24, 0x5410, RZ ;  /* 0x0000541018187816 */ /* 0x000fe400000000ff */
[----:B------:R-:W-:Y:S02]  /*64f0*/  PRMT R5, RZ, 0x7610, R5 ;  /* 0x00007610ff057816 */ /* 0x000fe40000000005 */
[----:B------:R-:W-:-:S02]  /*6500*/  @P2 SHF.L.U32 R25, R31, 0x10, RZ ;  /* 0x000000101f192819 */ /* 0x000fc400000006ff */
[----:B------:R-:W-:Y:S02]  /*6510*/  @P1 SEL R14, RZ, 0x1, !P6 ;  /* 0x00000001ff0e1807 */ /* 0x000fe40007000000 */
[----:B------:R-:W-:Y:S02]  /*6520*/  @P3 PRMT R24, R24, 0x5410, R4 ;  /* 0x0000541018183816 */ /* 0x000fe40000000004 */
[----:B------:R-:W-:Y:S02]  /*6530*/  @P2 FSETP.NEU.FTZ.AND P6, PT, R25, RZ, PT ;  /* 0x000000ff1900220b */ /* 0x000fe40003fdd000 */
[----:B------:R-:W-:Y:S01]  /*6540*/  @P1 PRMT R5, R14, 0x7610, R5 ;  /* 0x000076100e051816 */ /* 0x000fe20000000005 */
[----:B------:R-:W-:Y:S01]  /*6550*/  @P5 IMAD.U32 R14, R36, 0x10000, RZ ;  /* 0x00010000240e5824 */ /* 0x000fe200078e00ff */
[C---:B------:R-:W-:Y:S02]  /*6560*/  LOP3.LUT P3, RZ, R3.reuse, 0xff, RZ, 0xc0, !PT ;  /* 0x000000ff03ff7812 */ /* 0x040fe4000786c0ff */
[----:B------:R-:W-:-:S02]  /*6570*/  PRMT R3, R3, 0x5410, RZ ;  /* 0x0000541003037816 */ /* 0x000fc400000000ff */
[----:B------:R-:W-:Y:S02]  /*6580*/  @P2 SEL R4, RZ, 0x1, !P6 ;  /* 0x00000001ff042807 */ /* 0x000fe40007000000 */
[----:B------:R-:W-:Y:S01]  /*6590*/  @P5 FSETP.NEU.FTZ.AND P6, PT, R14, RZ, PT ;  /* 0x000000ff0e00520b */ /* 0x000fe20003fdd000 */
[----:B------:R-:W-:Y:S01]  /*65a0*/  @P4 IMAD.U32 R14, R37, 0x10000, RZ ;  /* 0x00010000250e4824 */ /* 0x000fe200078e00ff */
[----:B------:R-:W-:Y:S02]  /*65b0*/  LOP3.LUT P1, RZ, R21, 0xff, RZ, 0xc0, !PT ;  /* 0x000000ff15ff7812 */ /* 0x000fe4000782c0ff */
[----:B------:R-:W-:Y:S02]  /*65c0*/  @P2 PRMT R3, R3, 0x5410, R4 ;  /* 0x0000541003032816 */ /* 0x000fe40000000004 */
[----:B------:R-:W-:Y:S01]  /*65d0*/  LOP3.LUT P2, RZ, R0, 0xff, RZ, 0xc0, !PT ;  /* 0x000000ff00ff7812 */ /* 0x000fe2000784c0ff */
[----:B------:R-:W-:Y:S01]  /*65e0*/  @P3 IMAD.U32 R21, R32, 0x10000, RZ ;  /* 0x0001000020153824 */ /* 0x000fe200078e00ff */
[----:B------:R-:W-:-:S02]  /*65f0*/  @P5 SEL R0, RZ, 0x1, !P6 ;  /* 0x00000001ff005807 */ /* 0x000fc40007000000 */
[----:B------:R-:W-:Y:S02]  /*6600*/  @P4 FSETP.NEU.FTZ.AND P6, PT, R14, RZ, PT ;  /* 0x000000ff0e00420b */ /* 0x000fe40003fdd000 */
[----:B------:R-:W-:Y:S02]  /*6610*/  PRMT R4, RZ, 0x7610, R4 ;  /* 0x00007610ff047816 */ /* 0x000fe40000000004 */
[----:B------:R-:W-:Y:S02]  /*6620*/  PRMT R0, R0, 0x5410, RZ ;  /* 0x0000541000007816 */ /* 0x000fe400000000ff */
[----:B------:R-:W-:Y:S02]  /*6630*/  @P4 SEL R14, RZ, 0x1, !P6 ;  /* 0x00000001ff0e4807 */ /* 0x000fe40007000000 */
[----:B------:R-:W-:Y:S02]  /*6640*/  @P5 PRMT R4, R0, 0x7610, R4 ;  /* 0x0000761000045816 */ /* 0x000fe40000000004 */
[----:B------:R-:W-:Y:S01]  /*6650*/  LOP3.LUT P5, RZ, R20, 0xff, RZ, 0xc0, !PT ;  /* 0x000000ff14ff7812 */ /* 0x000fe200078ac0ff */
[----:B------:R-:W-:Y:S01]  /*6660*/  @P1 IMAD.U32 R20, R33, 0x10000, RZ ;  /* 0x0001000021141824 */ /* 0x000fe200078e00ff */
[----:B------:R-:W-:-:S02]  /*6670*/  @P3 FSETP.NEU.FTZ.AND P6, PT, R21, RZ, PT ;  /* 0x000000ff1500320b */ /* 0x000fc40003fdd000 */
[----:B------:R-:W-:Y:S02]  /*6680*/  @P4 PRMT R0, R0, 0x5410, R14 ;  /* 0x0000541000004816 */ /* 0x000fe4000000000e */
[----:B------:R-:W-:Y:S02]  /*6690*/  PRMT R3, RZ, 0x7610, R3 ;  /* 0x00007610ff037816 */ /* 0x000fe40000000003 */
[----:B------:R-:W-:Y:S02]  /*66a0*/  @P3 SEL R14, RZ, 0x1, !P6 ;  /* 0x00000001ff0e3807 */ /* 0x000fe40007000000 */
[----:B------:R-:W-:Y:S01]  /*66b0*/  @P1 FSETP.NEU.FTZ.AND P6, PT, R20, RZ, PT ;  /* 0x000000ff1400120b */ /* 0x000fe20003fdd000 */
[----:B------:R-:W-:Y:S01]  /*66c0*/  @P2 IMAD.U32 R20, R38, 0x10000, RZ ;  /* 0x0001000026142824 */ /* 0x000fe200078e00ff */
[----:B------:R-:W-:Y:S02]  /*66d0*/  @P3 PRMT R3, R14, 0x7610, R3 ;  /* 0x000076100e033816 */ /* 0x000fe40000000003 */
[----:B------:R-:W-:-:S02]  /*66e0*/  LOP3.LUT P4, RZ, R9, 0xff, RZ, 0xc0, !PT ;  /* 0x000000ff09ff7812 */ /* 0x000fc4000788c0ff */
[C---:B------:R-:W-:Y:S02]  /*66f0*/  LOP3.LUT P3, RZ, R16.reuse, 0xff, RZ, 0xc0, !PT ;  /* 0x000000ff10ff7812 */ /* 0x040fe4000786c0ff */
[----:B------:R-:W-:Y:S02]  /*6700*/  @P1 SEL R9, RZ, 0x1, !P6 ;  /* 0x00000001ff091807 */ /* 0x000fe40007000000 */
[----:B------:R-:W-:Y:S02]  /*6710*/  PRMT R16, R16, 0x5410, RZ ;  /* 0x0000541010107816 */ /* 0x000fe400000000ff */
[----:B------:R-:W-:Y:S01]  /*6720*/  @P2 FSETP.NEU.FTZ.AND P6, PT, R20, RZ, PT ;  /* 0x000000ff1400220b */ /* 0x000fe20003fdd000 */
[----:B------:R-:W-:Y:S01]  /*6730*/  @P5 IMAD.U32 R20, R39, 0x10000, RZ ;  /* 0x0001000027145824 */ /* 0x000fe200078e00ff */
[----:B------:R-:W-:Y:S02]  /*6740*/  @P1 PRMT R16, R16, 0x5410, R9 ;  /* 0x0000541010101816 */ /* 0x000fe40000000009 */
[----:B------:R-:W-:-:S02]  /*6750*/  LOP3.LUT P1, RZ, R10, 0xff, RZ, 0xc0, !PT ;  /* 0x000000ff0aff7812 */ /* 0x000fc4000782c0ff */
[----:B------:R-:W-:Y:S02]  /*6760*/  PRMT R0, RZ, 0x7610, R0 ;  /* 0x00007610ff007816 */ /* 0x000fe40000000000 */
[----:B------:R-:W-:Y:S02]  /*6770*/  @P2 SEL R14, RZ, 0x1, !P6 ;  /* 0x00000001ff0e2807 */ /* 0x000fe40007000000 */
[----:B------:R-:W-:Y:S02]  /*6780*/  @P5 FSETP.NEU.FTZ.AND P6, PT, R20, RZ, PT ;  /* 0x000000ff1400520b */ /* 0x000fe40003fdd000 */
[----:B------:R-:W-:Y:S02]  /*6790*/  @P2 PRMT R0, R14, 0x7610, R0 ;  /* 0x000076100e002816 */ /* 0x000fe40000000000 */
[----:B------:R-:W-:Y:S02]  /*67a0*/  LOP3.LUT P2, RZ, R44, 0xff, RZ, 0xc0, !PT ;  /* 0x000000ff2cff7812 */ /* 0x000fe4000784c0ff */
[----:B------:R-:W-:-:S02]  /*67b0*/  PRMT R9, R9, 0x5410, RZ ;  /* 0x0000541009097816 */ /* 0x000fc400000000ff */
[----:B------:R-:W-:Y:S02]  /*67c0*/  @P5 SEL R10, RZ, 0x1, !P6 ;  /* 0x00000001ff0a5807 */ /* 0x000fe40007000000 */
[----:B------:R-:W-:Y:S02]  /*67d0*/  PRMT R24, R0, 0x7632, R24 ;  /* 0x0000763200187816 */ /* 0x000fe40000000018 */
[----:B------:R-:W-:Y:S02]  /*67e0*/  @P5 PRMT R9, R9, 0x5410, R10 ;  /* 0x0000541009095816 */ /* 0x000fe4000000000a */
[----:B------:R-:W-:Y:S02]  /*67f0*/  PRMT R29, R5, 0x7632, R29 ;  /* 0x00007632051d7816 */ /* 0x000fe4000000001d */
[----:B------:R-:W-:Y:S02]  /*6800*/  PRMT R9, RZ, 0x7610, R9 ;  /* 0x00007610ff097816 */ /* 0x000fe40000000009 */
[----:B--2---:R-:W-:-:S02]  /*6810*/  PRMT R40, R12, 0x7610, R40 ;  /* 0x000076100c287816 */ /* 0x004fc40000000028 */
[----:B------:R-:W-:Y:S02]  /*6820*/  PRMT R41, R12, 0x7632, R41 ;  /* 0x000076320c297816 */ /* 0x000fe40000000029 */
[C---:B------:R-:W-:Y:S01]  /*6830*/  PRMT R42, R13.reuse, 0x7610, R42 ;  /* 0x000076100d2a7816 */ /* 0x040fe2000000002a */
[----:B------:R-:W-:Y:S01]  /*6840*/  @P4 IMAD.U32 R12, R40, 0x10000, RZ ;  /* 0x00010000280c4824 */ /* 0x000fe200078e00ff */
[----:B------:R-:W-:Y:S01]  /*6850*/  PRMT R43, R13, 0x7632, R43 ;  /* 0x000076320d2b7816 */ /* 0x000fe2000000002b */
[----:B------:R-:W-:Y:S02]  /*6860*/  @P3 IMAD.U32 R14, R41, 0x10000, RZ ;  /* 0x00010000290e3824 */ /* 0x000fe400078e00ff */
[----:B------:R-:W-:Y:S01]  /*6870*/  @P1 IMAD.U32 R10, R42, 0x10000, RZ ;  /* 0x000100002a0a1824 */ /* 0x000fe200078e00ff */
[----:B------:R-:W-:Y:S01]  /*6880*/  @P4 FSETP.NEU.FTZ.AND P5, PT, R12, RZ, PT ;  /* 0x000000ff0c00420b */ /* 0x000fe20003fbd000 */
[----:B------:R-:W-:Y:S01]  /*6890*/  IMAD R13, R8, 0x3, R11 ;  /* 0x00000003080d7824 */ /* 0x000fe200078e020b */
[----:B------:R-:W-:Y:S01]  /*68a0*/  @P3 FSETP.NEU.FTZ.AND P6, PT, R14, RZ, PT ;  /* 0x000000ff0e00320b */ /* 0x000fe20003fdd000 */
[----:B------:R-:W-:Y:S01]  /*68b0*/  IMAD.U32 R14, RZ, RZ, UR4 ;  /* 0x00000004ff0e7e24 */ /* 0x000fe2000f8e00ff */
[----:B------:R-:W-:-:S02]  /*68c0*/  @P4 SEL R20, RZ, 0x1, !P5 ;  /* 0x00000001ff144807 */ /* 0x000fc40006800000 */
[----:B------:R-:W-:Y:S01]  /*68d0*/  @P1 FSETP.NEU.FTZ.AND P5, PT, R10, RZ, PT ;  /* 0x000000ff0a00120b */ /* 0x000fe20003fbd000 */
[----:B------:R-:W-:Y:S01]  /*68e0*/  @P2 IMAD.U32 R10, R43, 0x10000, RZ ;  /* 0x000100002b0a2824 */ /* 0x000fe200078e00ff */
[----:B------:R-:W-:Y:S02]  /*68f0*/  @P3 SEL R21, RZ, 0x1, !P6 ;  /* 0x00000001ff153807 */ /* 0x000fe40007000000 */
[----:B------:R-:W-:Y:S02]  /*6900*/  ISETP.GE.U32.AND P6, PT, R13, R14, PT ;  /* 0x0000000e0d00720c */ /* 0x000fe40003fc6070 */
[----:B------:R-:W-:Y:S02]  /*6910*/  @P1 SEL R25, RZ, 0x1, !P5 ;  /* 0x00000001ff191807 */ /* 0x000fe40006800000 */
[----:B------:R-:W-:Y:S02]  /*6920*/  @P2 FSETP.NEU.FTZ.AND P5, PT, R10, RZ, PT ;  /* 0x000000ff0a00220b */ /* 0x000fe40003fbd000 */
[----:B------:R-:W-:-:S02]  /*6930*/  PRMT R13, RZ, 0x7610, R13 ;  /* 0x00007610ff0d7816 */ /* 0x000fc4000000000d */
[----:B------:R-:W-:Y:S02]  /*6940*/  PRMT R12, RZ, 0x7610, R12 ;  /* 0x00007610ff0c7816 */ /* 0x000fe4000000000c */
[----:B------:R-:W-:Y:S02]  /*6950*/  @P2 SEL R28, RZ, 0x1, !P5 ;  /* 0x00000001ff1c2807 */ /* 0x000fe40006800000 */
[----:B------:R-:W-:Y:S02]  /*6960*/  PRMT R10, RZ, 0x7610, R10 ;  /* 0x00007610ff0a7816 */ /* 0x000fe4000000000a */
[----:B------:R-:W-:Y:S02]  /*6970*/  @P4 PRMT R9, R20, 0x7610, R9 ;  /* 0x0000761014094816 */ /* 0x000fe40000000009 */
[----:B------:R-:W-:Y:S02]  /*6980*/  @P3 PRMT R13, R21, 0x7610, R13 ;  /* 0x00007610150d3816 */ /* 0x000fe4000000000d */
[----:B------:R-:W-:-:S02]  /*6990*/  @P2 PRMT R12, R28, 0x7610, R12 ;  /* 0x000076101c0c2816 */ /* 0x000fc4000000000c */
[----:B------:R-:W-:Y:S02]  /*69a0*/  @P1 PRMT R10, R25, 0x7610, R10 ;  /* 0x00007610190a1816 */ /* 0x000fe4000000000a */
[----:B------:R-:W-:Y:S02]  /*69b0*/  PRMT R21, R16, 0x7632, R21 ;  /* 0x0000763210157816 */ /* 0x000fe40000000015 */
[----:B------:R-:W-:Y:S02]  /*69c0*/  PRMT R20, R9, 0x7632, R20 ;  /* 0x0000763209147816 */ /* 0x000fe40000000014 */
[----:B------:R-:W-:Y:S02]  /*69d0*/  PRMT R25, R3, 0x7632, R25 ;  /* 0x0000763203197816 */ /* 0x000fe40000000019 */
[----:B------:R-:W-:Y:S02]  /*69e0*/  PRMT R28, R24, 0x7632, R28 ;  /* 0x00007632181c7816 */ /* 0x000fe4000000001c */
[----:B------:R-:W-:-:S02]  /*69f0*/  PRMT R44, R12, 0x7610, R44 ;  /* 0x000076100c2c7816 */ /* 0x000fc4000000002c */
[----:B------:R-:W-:Y:S01]  /*6a00*/  PRMT R16, R13, 0x7610, R16 ;  /* 0x000076100d107816 */ /* 0x000fe20000000010 */
[----:B------:R-:W-:Y:S06]  /*6a10*/  @!P6 BRA `(.L_x_4314) ;  /* 0xffffffb400a4e947 */ /* 0x000fec000383ffff */
.L_x_4309:
[----:B------:R-:W-:Y:S05]  /*6a20*/  BSYNC B0 ;  /* 0x0000000000007941 */ /* 0x000fea0003800000 */
.L_x_4308:
[----:B------:R-:W-:Y:S01]  /*6a30*/  ISETP.GE.U32.AND P0, PT, R11, R14, PT ;  /* 0x0000000e0b00720c */ /* 0x000fe20003f06070 */
[----:B------:R-:W-:Y:S01]  /*6a40*/  BSSY B0, `(.L_x_4315) ;  /* 0x000047c000007945 */ /* 0x000fe20003800000 */
[----:B0-----:R-:W-:Y:S02]  /*6a50*/  PRMT R15, R9, 0x7632, R15 ;  /* 0x00007632090f7816 */ /* 0x001fe4000000000f */
[----:B------:R-:W-:Y:S02]  /*6a60*/  PRMT R16, R16, 0x7632, R16 ;  /* 0x0000763210107816 */ /* 0x000fe40000000010 */
[----:B------:R-:W-:Y:S02]  /*6a70*/  PRMT R20, R0, 0x7632, R20 ;  /* 0x0000763200147816 */ /* 0x000fe40000000014 */
[----:B------:R-:W-:Y:S02]  /*6a80*/  PRMT R21, R3, 0x7632, R21 ;  /* 0x0000763203157816 */ /* 0x000fe40000000015 */
[----:B------:R-:W-:-:S02]  /*6a90*/  PRMT R24, R24, 0x7632, R24 ;  /* 0x0000763218187816 */ /* 0x000fc40000000018 */
        /* <DEDUP_REMOVED lines=279> */
.L_x_4317:
        /* <DEDUP_REMOVED lines=285> */
.L_x_4318:
        /* <DEDUP_REMOVED lines=285> */
.L_x_4319:
        /* <DEDUP_REMOVED lines=285> */
.L_x_4320:
        /* <DEDUP_REMOVED lines=8> */
.L_x_4316:
[----:B------:R-:W-:Y:S05]  /*b200*/  BSYNC B0 ;  /* 0x0000000000007941 */ /* 0x000fea0003800000 */
.L_x_4315:
[----:B------:R-:W-:Y:S04]  /*b210*/  BSSY B0, `(.L_x_4321) ;  /* 0x0000081000007945 */ /* 0x000fe80003800000 */
[----:B------:R-:W-:Y:S05]  /*b220*/  @P0 BRA `(.L_x_4322) ;  /* 0x0000000400fc0947 */ /* 0x000fea0003800000 */
[----:B------:R-:W-:Y:S01]  /*b230*/  LOP3.LUT P1, RZ, R7, 0xff, RZ, 0xc0, !PT ;  /* 0x000000ff07ff7812 */ /* 0x000fe2000782c0ff */
[----:B------:R-:W-:Y:S01]  /*b240*/  IMAD.IADD R11, R11, 0x1, R8 ;  /* 0x000000010b0b7824 */ /* 0x000fe200078e0208 */
[----:B------:R-:W-:Y:S02]  /*b250*/  LOP3.LUT P2, RZ, R25, 0xff, RZ, 0xc0, !PT ;  /* 0x000000ff19ff7812 */ /* 0x000fe4000784c0ff */
[----:B------:R-:W-:Y:S02]  /*b260*/  LOP3.LUT P3, RZ, R24, 0xff, RZ, 0xc0, !PT ;  /* 0x000000ff18ff7812 */ /* 0x000fe4000786c0ff */
[----:B------:R-:W-:Y:S02]  /*b270*/  LOP3.LUT P0, RZ, R6, 0xff, RZ, 0xc0, !PT ;  /* 0x000000ff06ff7812 */ /* 0x000fe4000780c0ff */
[----:B------:R-:W-:Y:S02]  /*b280*/  PRMT R18, RZ, 0x5410, RZ ;  /* 0x00005410ff127816 */ /* 0x000fe400000000ff */
[----:B------:R-:W-:-:S02]  /*b290*/  PRMT R6, RZ, 0x7610, R6 ;  /* 0x00007610ff067816 */ /* 0x000fc40000000006 */
[----:B------:R-:W-:Y:S01]  /*b2a0*/  PRMT R7, RZ, 0x7610, R7 ;  /* 0x00007610ff077816 */ /* 0x000fe20000000007 */
[----:B------:R-:W-:Y:S02]  /*b2b0*/  @P1 IMAD.U32 R26, R26, 0x10000, RZ ;  /* 0x000100001a1a1824 */ /* 0x000fe400078e00ff */
[----:B------:R-:W-:Y:S02]  /*b2c0*/  @P2 IMAD.U32 R27, R27, 0x10000, RZ ;  /* 0x000100001b1b2824 */ /* 0x000fe400078e00ff */
[----:B------:R-:W-:Y:S01]  /*b2d0*/  @P3 IMAD.U32 R35, R35, 0x10000, RZ ;  /* 0x0001000023233824 */ /* 0x000fe200078e00ff */
[----:B------:R-:W-:Y:S01]  /*b2e0*/  @P1 FSETP.NEU.FTZ.AND P6, PT, R26, RZ, PT ;  /* 0x000000ff1a00120b */ /* 0x000fe20003fdd000 */
[----:B------:R-:W-:Y:S01]  /*b2f0*/  @P0 IMAD.U32 R34, R34, 0x10000, RZ ;  /* 0x0001000022220824 */ /* 0x000fe200078e00ff */
[----:B------:R-:W-:Y:S02]  /*b300*/  @P2 FSETP.NEU.FTZ.AND P4, PT, R27, RZ, PT ;  /* 0x000000ff1b00220b */ /* 0x000fe40003f9d000 */
[----:B------:R-:W-:-:S02]  /*b310*/  @P1 SEL R19, RZ, 0x1, !P6 ;  /* 0x00000001ff131807 */ /* 0x000fc40007000000 */
[----:B------:R-:W-:Y:S02]  /*b320*/  @P3 FSETP.NEU.FTZ.AND P6, PT, R35, RZ, PT ;  /* 0x000000ff2300320b */ /* 0x000fe40003fdd000 */
[----:B------:R-:W-:Y:S02]  /*b330*/  @P2 SEL R24, RZ, 0x1, !P4 ;  /* 0x00000001ff182807 */ /* 0x000fe40006000000 */
[----:B------:R-:W-:Y:S02]  /*b340*/  ISETP.GE.U32.AND P4, PT, R11, R14, PT ;  /* 0x0000000e0b00720c */ /* 0x000fe40003f86070 */
[----:B------:R-:W-:Y:S02]  /*b350*/  @P3 SEL R26, RZ, 0x1, !P6 ;  /* 0x00000001ff1a3807 */ /* 0x000fe40007000000 */
[----:B------:R-:W-:Y:S02]  /*b360*/  @P0 FSETP.NEU.FTZ.AND P5, PT, R34, RZ, PT ;  /* 0x000000ff2200020b */ /* 0x000fe40003fbd000 */
[----:B------:R-:W-:-:S02]  /*b370*/  @P3 PRMT R18, R26, 0x7610, R18 ;  /* 0x000076101a123816 */ /* 0x000fc40000000012 */
[----:B------:R-:W-:Y:S02]  /*b380*/  @P0 SEL R25, RZ, 0x1, !P5 ;  /* 0x00000001ff190807 */ /* 0x000fe40006800000 */
[----:B------:R-:W-:Y:S02]  /*b390*/  @P2 PRMT R18, R18, 0x5410, R24 ;  /* 0x0000541012122816 */ /* 0x000fe40000000018 */
[----:B------:R-:W-:Y:S02]  /*b3a0*/  @P0 PRMT R6, R25, 0x7610, R6 ;  /* 0x0000761019060816 */ /* 0x000fe40000000006 */
[----:B------:R-:W-:Y:S02]  /*b3b0*/  @P1 PRMT R7, R19, 0x7610, R7 ;  /* 0x0000761013071816 */ /* 0x000fe40000000007 */
[C---:B------:R-:W-:Y:S02]  /*b3c0*/  PRMT R24, R18.reuse, 0x7610, R24 ;  /* 0x0000761012187816 */ /* 0x040fe40000000018 */
[----:B------:R-:W-:Y:S01]  /*b3d0*/  PRMT R25, R18, 0x7632, R25 ;  /* 0x0000763212197816 */ /* 0x000fe20000000019 */
[----:B------:R-:W-:Y:S06]  /*b3e0*/  @P4 BRA `(.L_x_4322) ;  /* 0x00000004008c4947 */ /* 0x000fec0003800000 */
[----:B------:R-:W-:Y:S01]  /*b3f0*/  LOP3.LUT P3, RZ, R5, 0xff, RZ, 0xc0, !PT ;  /* 0x000000ff05ff7812 */ /* 0x000fe2000786c0ff */
[----:B------:R-:W-:Y:S01]  /*b400*/  IMAD.IADD R11, R11, 0x1, R8 ;  /* 0x000000010b0b7824 */ /* 0x000fe200078e0208 */
[----:B------:R-:W-:Y:S02]  /*b410*/  LOP3.LUT P2, RZ, R21, 0xff, RZ, 0xc0, !PT ;  /* 0x000000ff15ff7812 */ /* 0x000fe4000784c0ff */
[----:B------:R-:W-:Y:S02]  /*b420*/  LOP3.LUT P0, RZ, R20, 0xff, RZ, 0xc0, !PT ;  /* 0x000000ff14ff7812 */ /* 0x000fe4000780c0ff */
[----:B------:R-:W-:Y:S02]  /*b430*/  LOP3.LUT P1, RZ, R4, 0xff, RZ, 0xc0, !PT ;  /* 0x000000ff04ff7812 */ /* 0x000fe4000782c0ff */
[----:B------:R-:W-:Y:S02]  /*b440*/  PRMT R19, RZ, 0x5410, RZ ;  /* 0x00005410ff137816 */ /* 0x000fe400000000ff */
[----:B------:R-:W-:-:S02]  /*b450*/  PRMT R5, RZ, 0x7610, R5 ;  /* 0x00007610ff057816 */ /* 0x000fc40000000005 */
[----:B------:R-:W-:Y:S01]  /*b460*/  PRMT R25, R18, 0x7632, R25 ;  /* 0x0000763212197816 */ /* 0x000fe20000000019 */
[----:B------:R-:W-:Y:S02]  /*b470*/  @P3 IMAD.U32 R30, R30, 0x10000, RZ ;  /* 0x000100001e1e3824 */ /* 0x000fe400078e00ff */
[----:B------:R-:W-:Y:S02]  /*b480*/  @P2 SHF.L.U32 R31, R31, 0x10, RZ ;  /* 0x000000101f1f2819 */ /* 0x000fe400000006ff */
[----:B------:R-:W-:Y:S01]  /*b490*/  @P0 IMAD.U32 R37, R37, 0x10000, RZ ;  /* 0x0001000025250824 */ /* 0x000fe200078e00ff */
[----:B------:R-:W-:Y:S01]  /*b4a0*/  @P3 FSETP.NEU.FTZ.AND P4, PT, R30, RZ, PT ;  /* 0x000000ff1e00320b */ /* 0x000fe20003f9d000 */
[----:B------:R-:W-:-:S03]  /*b4b0*/  @P1 IMAD.U32 R36, R36, 0x10000, RZ ;  /* 0x0001000024241824 */ /* 0x000fc600078e00ff */
[----:B------:R-:W-:Y:S02]  /*b4c0*/  @P3 SEL R4, RZ, 0x1, !P4 ;  /* 0x00000001ff043807 */ /* 0x000fe40006000000 */
[----:B------:R-:W-:Y:S02]  /*b4d0*/  @P2 FSETP.NEU.FTZ.AND P4, PT, R31, RZ, PT ;  /* 0x000000ff1f00220b */ /* 0x000fe40003f9d000 */
[----:B------:R-:W-:Y:S02]  /*b4e0*/  @P0 FSETP.NEU.FTZ.AND P6, PT, R37, RZ, PT ;  /* 0x000000ff2500020b */ /* 0x000fe40003fdd000 */
[----:B------:R-:W-:Y:S02]  /*b4f0*/  @P2 SEL R20, RZ, 0x1, !P4 ;  /* 0x00000001ff142807 */ /* 0x000fe40006000000 */
[----:B------:R-:W-:Y:S02]  /*b500*/  @P1 FSETP.NEU.FTZ.AND P5, PT, R36, RZ, PT ;  /* 0x000000ff2400120b */ /* 0x000fe40003fbd000 */
[----:B------:R-:W-:-:S02]  /*b510*/  @P2 PRMT R19, R20, 0x7610, R19 ;  /* 0x0000761014132816 */ /* 0x000fc40000000013 */
[----:B------:R-:W-:Y:S02]  /*b520*/  ISETP.GE.U32.AND P2, PT, R11, R14, PT ;  /* 0x0000000e0b00720c */ /* 0x000fe40003f46070 */
[----:B------:R-:W-:Y:S02]  /*b530*/  @P0 SEL R24, RZ, 0x1, !P6 ;  /* 0x00000001ff180807 */ /* 0x000fe40007000000 */
[----:B------:R-:W-:Y:S02]  /*b540*/  @P3 PRMT R5, R4, 0x7610, R5 ;  /* 0x0000761004053816 */ /* 0x000fe40000000005 */
[----:B------:R-:W-:Y:S02]  /*b550*/  PRMT R4, RZ, 0x7610, R4 ;  /* 0x00007610ff047816 */ /* 0x000fe40000000004 */
[----:B------:R-:W-:Y:S02]  /*b560*/  @P1 SEL R21, RZ, 0x1, !P5 ;  /* 0x00000001ff151807 */ /* 0x000fe40006800000 */
[----:B------:R-:W-:-:S02]  /*b570*/  @P0 PRMT R19, R19, 0x5410, R24 ;  /* 0x0000541013130816 */ /* 0x000fc40000000018 */
[----:B------:R-:W-:Y:S02]  /*b580*/  @P1 PRMT R4, R21, 0x7610, R4 ;  /* 0x0000761015041816 */ /* 0x000fe40000000004 */
[----:B------:R-:W-:Y:S02]  /*b590*/  PRMT R24, R18, 0x7610, R24 ;  /* 0x0000761012187816 */ /* 0x000fe40000000018 */
[C---:B------:R-:W-:Y:S02]  /*b5a0*/  PRMT R20, R19.reuse, 0x7632, R20 ;  /* 0x0000763213147816 */ /* 0x040fe40000000014 */
[----:B------:R-:W-:Y:S01]  /*b5b0*/  PRMT R21, R19, 0x7610, R21 ;  /* 0x0000761013157816 */ /* 0x000fe20000000015 */
[----:B------:R-:W-:Y:S06]  /*b5c0*/  @P2 BRA `(.L_x_4322) ;  /* 0x0000000400142947 */ /* 0x000fec0003800000 */
[----:B------:R-:W-:Y:S02]  /*b5d0*/  LOP3.LUT P3, RZ, R16, 0xff, RZ, 0xc0, !PT ;  /* 0x000000ff10ff7812 */ /* 0x000fe4000786c0ff */
[----:B------:R-:W-:Y:S01]  /*b5e0*/  LOP3.LUT P4, RZ, R3, 0xff, RZ, 0xc0, !PT ;  /* 0x000000ff03ff7812 */ /* 0x000fe2000788c0ff */
[----:B------:R-:W-:Y:S01]  /*b5f0*/  IMAD.IADD R3, R11, 0x1, R8 ;  /* 0x000000010b037824 */ /* 0x000fe200078e0208 */
[----:B------:R-:W-:Y:S02]  /*b600*/  LOP3.LUT P1, RZ, R15, 0xff, RZ, 0xc0, !PT ;  /* 0x000000ff0fff7812 */ /* 0x000fe4000782c0ff */
[----:B------:R-:W-:Y:S02]  /*b610*/  LOP3.LUT P2, RZ, R0, 0xff, RZ, 0xc0, !PT ;  /* 0x000000ff00ff7812 */ /* 0x000fe4000784c0ff */
[----:B------:R-:W-:Y:S02]  /*b620*/  ISETP.GE.U32.AND P0, PT, R3, R14, PT ;  /* 0x0000000e0300720c */ /* 0x000fe40003f06070 */
[----:B------:R-:W-:-:S02]  /*b630*/  PRMT R8, RZ, 0x5410, RZ ;  /* 0x00005410ff087816 */ /* 0x000fc400000000ff */
[----:B------:R-:W-:Y:S01]  /*b640*/  PRMT R0, RZ, 0x7610, R0 ;  /* 0x00007610ff007816 */ /* 0x000fe20000000000 */
[----:B------:R-:W-:Y:S01]  /*b650*/  @P3 IMAD.U32 R33, R33, 0x10000, RZ ;  /* 0x0001000021213824 */ /* 0x000fe200078e00ff */
[----:B------:R-:W-:Y:S01]  /*b660*/  PRMT R3, RZ, 0x7610, R3 ;  /* 0x00007610ff037816 */ /* 0x000fe20000000003 */
[----:B------:R-:W-:Y:S01]  /*b670*/  @P4 IMAD.U32 R32, R32, 0x10000, RZ ;  /* 0x0001000020204824 */ /* 0x000fe200078e00ff */
[----:B------:R-:W-:Y:S01]  /*b680*/  PRMT R20, R19, 0x7632, R20 ;  /* 0x0000763213147816 */ /* 0x000fe20000000014 */
[----:B------:R-:W-:Y:S01]  /*b690*/  @P1 IMAD.U32 R39, R39, 0x10000, RZ ;  /* 0x0001000027271824 */ /* 0x000fe200078e00ff */
[----:B------:R-:W-:Y:S01]  /*b6a0*/  @P3 FSETP.NEU.FTZ.AND P5, PT, R33, RZ, PT ;  /* 0x000000ff2100320b */ /* 0x000fe20003fbd000 */
[----:B------:R-:W-:Y:S01]  /*b6b0*/  @P2 IMAD.U32 R38, R38, 0x10000, RZ ;  /* 0x0001000026262824 */ /* 0x000fe200078e00ff */
[----:B------:R-:W-:Y:S02]  /*b6c0*/  @P4 FSETP.NEU.FTZ.AND P6, PT, R32, RZ, PT ;  /* 0x000000ff2000420b */ /* 0x000fe40003fdd000 */
[----:B------:R-:W-:-:S02]  /*b6d0*/  @P3 SEL R14, RZ, 0x1, !P5 ;  /* 0x00000001ff0e3807 */ /* 0x000fc40006800000 */
[----:B------:R-:W-:Y:S02]  /*b6e0*/  @P1 FSETP.NEU.FTZ.AND P5, PT, R39, RZ, PT ;  /* 0x000000ff2700120b */ /* 0x000fe40003fbd000 */
[----:B------:R-:W-:Y:S02]  /*b6f0*/  @P4 SEL R11, RZ, 0x1, !P6 ;  /* 0x00000001ff0b4807 */ /* 0x000fe40007000000 */
[----:B------:R-:W-:Y:S02]  /*b700*/  @P2 FSETP.NEU.FTZ.AND P6, PT, R38, RZ, PT ;  /* 0x000000ff2600220b */ /* 0x000fe40003fdd000 */
[----:B------:R-:W-:Y:S02]  /*b710*/  @P1 SEL R16, RZ, 0x1, !P5 ;  /* 0x00000001ff101807 */ /* 0x000fe40006800000 */
[----:B------:R-:W-:Y:S02]  /*b720*/  @P3 PRMT R8, R14, 0x7610, R8 ;  /* 0x000076100e083816 */ /* 0x000fe40000000008 */
[----:B------:R-:W-:-:S02]  /*b730*/  @P2 SEL R15, RZ, 0x1, !P6 ;  /* 0x00000001ff0f2807 */ /* 0x000fc40007000000 */
[----:B------:R-:W-:Y:S02]  /*b740*/  @P1 PRMT R8, R8, 0x5410, R16 ;  /* 0x0000541008081816 */ /* 0x000fe40000000010 */
[----:B------:R-:W-:Y:S02]  /*b750*/  @P2 PRMT R0, R15, 0x7610, R0 ;  /* 0x000076100f002816 */ /* 0x000fe40000000000 */
[----:B------:R-:W-:Y:S02]  /*b760*/  @P4 PRMT R3, R11, 0x7610, R3 ;  /* 0x000076100b034816 */ /* 0x000fe40000000003 */
[----:B------:R-:W-:Y:S02]  /*b770*/  PRMT R21, R19, 0x7610, R21 ;  /* 0x0000761013157816 */ /* 0x000fe40000000015 */
[C---:B------:R-:W-:Y:S02]  /*b780*/  PRMT R24, R18.reuse, 0x7610, R24 ;  /* 0x0000761012187816 */ /* 0x040fe40000000018 */
[----:B------:R-:W-:-:S02]  /*b790*/  PRMT R25, R18, 0x7632, R25 ;  /* 0x0000763212197816 */ /* 0x000fc40000000019 */
[C---:B------:R-:W-:Y:S02]  /*b7a0*/  PRMT R15, R8.reuse, 0x7632, R15 ;  /* 0x00007632080f7816 */ /* 0x040fe4000000000f */
[----:B------:R-:W-:Y:S01]  /*b7b0*/  PRMT R16, R8, 0x7610, R16 ;  /* 0x0000761008107816 */ /* 0x000fe20000000010 */
[----:B------:R-:W-:Y:S06]  /*b7c0*/  @P0 BRA `(.L_x_4322) ;  /* 0x0000000000940947 */ /* 0x000fec0003800000 */
[----:B------:R-:W-:Y:S02]  /*b7d0*/  LOP3.LUT P6, RZ, R13, 0xff, RZ, 0xc0, !PT ;  /* 0x000000ff0dff7812 */ /* 0x000fe400078cc0ff */
[----:B------:R-:W-:Y:S02]  /*b7e0*/  LOP3.LUT P0, RZ, R12, 0xff, RZ, 0xc0, !PT ;  /* 0x000000ff0cff7812 */ /* 0x000fe4000780c0ff */
[----:B------:R-:W-:Y:S02]  /*b7f0*/  LOP3.LUT P1, RZ, R9, 0xff, RZ, 0xc0, !PT ;  /* 0x000000ff09ff7812 */ /* 0x000fe4000782c0ff */
[----:B------:R-:W-:Y:S02]  /*b800*/  LOP3.LUT P2, RZ, R10, 0xff, RZ, 0xc0, !PT ;  /* 0x000000ff0aff7812 */ /* 0x000fe4000784c0ff */
[C---:B------:R-:W-:Y:S02]  /*b810*/  PRMT R15, R8.reuse, 0x7632, R15 ;  /* 0x00007632080f7816 */ /* 0x040fe4000000000f */
[----:B------:R-:W-:-:S02]  /*b820*/  PRMT R16, R8, 0x7610, R16 ;  /* 0x0000761008107816 */ /* 0x000fc40000000010 */
[----:B------:R-:W-:Y:S02]  /*b830*/  PRMT R24, R18, 0x7610, R24 ;  /* 0x0000761012187816 */ /* 0x000fe40000000018 */
[----:B------:R-:W-:Y:S01]  /*b840*/  @P6 SHF.L.U32 R41, R41, 0x10, RZ ;  /* 0x0000001029296819 */ /* 0x000fe200000006ff */
[----:B------:R-:W-:Y:S01]  /*b850*/  @P0 IMAD.U32 R43, R43, 0x10000, RZ ;  /* 0x000100002b2b0824 */ /* 0x000fe200078e00ff */
[----:B------:R-:W-:Y:S01]  /*b860*/  @P0 PRMT R15, R8, 0x7632, R15 ;  /* 0x00007632080f0816 */ /* 0x000fe2000000000f */
[----:B------:R-:W-:Y:S01]  /*b870*/  @P1 IMAD.U32 R40, R40, 0x10000, RZ ;  /* 0x0001000028281824 */ /* 0x000fe200078e00ff */
[----:B------:R-:W-:Y:S01]  /*b880*/  @P6 FSETP.NEU.FTZ.AND P5, PT, R41, RZ, PT ;  /* 0x000000ff2900620b */ /* 0x000fe20003fbd000 */
[----:B------:R-:W-:Y:S01]  /*b890*/  @P2 IMAD.U32 R42, R42, 0x10000, RZ ;  /* 0x000100002a2a2824 */ /* 0x000fe200078e00ff */
[----:B------:R-:W-:Y:S02]  /*b8a0*/  @P0 PRMT R16, R8, 0x7610, R16 ;  /* 0x0000761008100816 */ /* 0x000fe40000000010 */
[----:B------:R-:W-:-:S02]  /*b8b0*/  PRMT R8, RZ, 0x7610, R8 ;  /* 0x00007610ff087816 */ /* 0x000fc40000000008 */
[----:B------:R-:W-:Y:S02]  /*b8c0*/  PRMT R25, R18, 0x7632, R25 ;  /* 0x0000763212197816 */ /* 0x000fe40000000019 */
[----:B------:R-:W-:Y:S02]  /*b8d0*/  @P6 SEL R8, RZ, 0x1, !P5 ;  /* 0x00000001ff086807 */ /* 0x000fe40006800000 */
[----:B------:R-:W-:Y:S02]  /*b8e0*/  @P1 FSETP.NEU.FTZ.AND P3, PT, R40, RZ, PT ;  /* 0x000000ff2800120b */ /* 0x000fe40003f7d000 */
[----:B------:R-:W-:Y:S02]  /*b8f0*/  @P2 FSETP.NEU.FTZ.AND P4, PT, R42, RZ, PT ;  /* 0x000000ff2a00220b */ /* 0x000fe40003f9d000 */
[----:B------:R-:W-:Y:S02]  /*b900*/  @P0 FSETP.NEU.FTZ.AND P5, PT, R43, RZ, PT ;  /* 0x000000ff2b00020b */ /* 0x000fe40003fbd000 */
[----:B------:R-:W-:-:S02]  /*b910*/  @P0 PRMT R24, R18, 0x7610, R24 ;  /* 0x0000761012180816 */ /* 0x000fc40000000018 */
[----:B------:R-:W-:Y:S02]  /*b920*/  @P0 PRMT R25, R18, 0x7632, R25 ;  /* 0x0000763212190816 */ /* 0x000fe40000000019 */
[C---:B------:R-:W-:Y:S02]  /*b930*/  PRMT R20, R19.reuse, 0x7632, R20 ;  /* 0x0000763213147816 */ /* 0x040fe40000000014 */
[----:B------:R-:W-:Y:S02]  /*b940*/  PRMT R21, R19, 0x7610, R21 ;  /* 0x0000761013157816 */ /* 0x000fe40000000015 */
[----:B------:R-:W-:Y:S02]  /*b950*/  PRMT R9, RZ, 0x7610, R9 ;  /* 0x00007610ff097816 */ /* 0x000fe40000000009 */
[----:B------:R-:W-:Y:S02]  /*b960*/  PRMT R10, RZ, 0x7610, R10 ;  /* 0x00007610ff0a7816 */ /* 0x000fe4000000000a */
[----:B------:R-:W-:-:S02]  /*b970*/  PRMT R12, RZ, 0x7610, R12 ;  /* 0x00007610ff0c7816 */ /* 0x000fc4000000000c */
[----:B------:R-:W-:Y:S02]  /*b980*/  @P1 SEL R11, RZ, 0x1, !P3 ;  /* 0x00000001ff0b1807 */ /* 0x000fe40005800000 */
[----:B------:R-:W-:Y:S02]  /*b990*/  @P2 SEL R14, RZ, 0x1, !P4 ;  /* 0x00000001ff0e2807 */ /* 0x000fe40006000000 */
[----:B------:R-:W-:Y:S02]  /*b9a0*/  @P0 SEL R18, RZ, 0x1, !P5 ;  /* 0x00000001ff120807 */ /* 0x000fe40006800000 */
[----:B------:R-:W-:Y:S02]  /*b9b0*/  PRMT R13, R8, 0x7610, R13 ;  /* 0x00007610080d7816 */ /* 0x000fe4000000000d */
[C---:B------:R-:W-:Y:S02]  /*b9c0*/  @P0 PRMT R20, R19.reuse, 0x7632, R20 ;  /* 0x0000763213140816 */ /* 0x040fe40000000014 */
[----:B------:R-:W-:-:S02]  /*b9d0*/  @P0 PRMT R21, R19, 0x7610, R21 ;  /* 0x0000761013150816 */ /* 0x000fc40000000015 */
[----:B------:R-:W-:Y:S02]  /*b9e0*/  @P1 PRMT R9, R11, 0x7610, R9 ;  /* 0x000076100b091816 */ /* 0x000fe40000000009 */
[----:B------:R-:W-:Y:S02]  /*b9f0*/  @P2 PRMT R10, R14, 0x7610, R10 ;  /* 0x000076100e0a2816 */ /* 0x000fe4000000000a */
[----:B------:R-:W-:Y:S02]  /*ba00*/  @P0 PRMT R12, R18, 0x7610, R12 ;  /* 0x00007610120c0816 */ /* 0x000fe4000000000c */
[----:B------:R-:W-:-:S07]  /*ba10*/  @P0 PRMT R13, R8, 0x7610, R13 ;  /* 0x00007610080d0816 */ /* 0x000fce000000000d */
.L_x_4322:
[----:B------:R-:W-:Y:S05]  /*ba20*/  BSYNC B0 ;  /* 0x0000000000007941 */ /* 0x000fea0003800000 */
.L_x_4321:
[----:B------:R-:W0:Y:S01]  /*ba30*/  I2F.S8 R5, R5 ;  /* 0x0000000500057306 */ /* 0x000e220000001400 */
[----:B------:R-:W-:Y:S02]  /*ba40*/  LOP3.LUT P2, RZ, R7, 0xff, RZ, 0xc0, !PT ;  /* 0x000000ff07ff7812 */ /* 0x000fe4000784c0ff */
[----:B------:R-:W-:Y:S02]  /*ba50*/  LOP3.LUT P3, RZ, R25, 0xff, RZ, 0xc0, !PT ;  /* 0x000000ff19ff7812 */ /* 0x000fe4000786c0ff */
[----:B------:R-:W-:Y:S02]  /*ba60*/  LOP3.LUT P4, RZ, R6, 0xff, RZ, 0xc0, !PT ;  /* 0x000000ff06ff7812 */ /* 0x000fe4000788c0ff */
[----:B------:R-:W-:Y:S01]  /*ba70*/  LOP3.LUT P0, RZ, R24, 0xff, RZ, 0xc0, !PT ;  /* 0x000000ff18ff7812 */ /* 0x000fe2000780c0ff */
[----:B------:R-:W1:Y:S01]  /*ba80*/  I2F.S8 R21, R21 ;  /* 0x0000001500157306 */ /* 0x000e620000001400 */
[----:B------:R-:W-:Y:S02]  /*ba90*/  PRMT R25, RZ, 0x7610, R25 ;  /* 0x00007610ff197816 */ /* 0x000fe40000000019 */
[----:B------:R-:W-:-:S02]  /*baa0*/  PRMT R6, RZ, 0x7610, R6 ;  /* 0x00007610ff067816 */ /* 0x000fc40000000006 */
[----:B------:R-:W-:-:S03]  /*bab0*/  PRMT R18, RZ, 0x7610, R18 ;  /* 0x00007610ff127816 */ /* 0x000fc60000000012 */
[----:B------:R-:W2:Y:S08]  /*bac0*/  I2F.S8 R4, R4 ;  /* 0x0000000400047306 */ /* 0x000eb00000001400 */
[----:B------:R-:W3:Y:S08]  /*bad0*/  I2F.S8 R20, R20 ;  /* 0x0000001400147306 */ /* 0x000ef00000001400 */
[----:B0-----:R-:W0:Y:S08]  /*bae0*/  F2F.BF16.F32 R5, R5 ;  /* 0x0000000500057304 */ /* 0x001e300000202000 */
[----:B-1----:R-:W-:Y:S08]  /*baf0*/  F2F.BF16.F32 R21, R21 ;  /* 0x0000001500157304 */ /* 0x002ff00000202000 */
[----:B--2---:R-:W1:Y:S08]  /*bb00*/  F2F.BF16.F32 R4, R4 ;  /* 0x0000000400047304 */ /* 0x004e700000202000 */
[----:B---3--:R-:W2:Y:S08]  /*bb10*/  F2F.BF16.F32 R20, R20 ;  /* 0x0000001400147304 */ /* 0x008eb00000202000 */
[----:B------:R0:W-:Y:S08]  /*bb20*/  I2F.S8 R11, R0 ;  /* 0x00000000000b7306 */ /* 0x0001f00000001400 */
[----:B------:R3:W4:Y:S01]  /*bb30*/  I2F.S8 R8, R3 ;  /* 0x0000000300087306 */ /* 0x0007220000001400 */
[----:B0-----:R-:W-:-:S02]  /*bb40*/  @P2 IMAD.U32 R0, R5, 0x10000, RZ ;  /* 0x0001000005002824 */ /* 0x001fc400078e00ff */
[----:B-1----:R-:W-:Y:S02]  /*bb50*/  @P4 IMAD.U32 R5, R4, 0x10000, RZ ;  /* 0x0001000004054824 */ /* 0x002fe400078e00ff */
[----:B--2---:R-:W-:Y:S01]  /*bb60*/  @P0 IMAD.U32 R4, R20, 0x10000, RZ ;  /* 0x0001000014040824 */ /* 0x004fe200078e00ff */
[----:B------:R-:W-:Y:S01]  /*bb70*/  @P2 FSETP.NEU.FTZ.AND P1, PT, R0, RZ, PT ;  /* 0x000000ff0000220b */ /* 0x000fe20003f3d000 */
[----:B------:R-:W-:Y:S01]  /*bb80*/  @P3 IMAD.U32 R0, R21, 0x10000, RZ ;  /* 0x0001000015003824 */ /* 0x000fe200078e00ff */
[----:B------:R-:W0:Y:S01]  /*bb90*/  I2F.S8 R16, R16 ;  /* 0x0000001000107306 */ /* 0x000e220000001400 */
[----:B---3--:R-:W-:Y:S02]  /*bba0*/  PRMT R3, RZ, 0x7610, R3 ;  /* 0x00007610ff037816 */ /* 0x008fe40000000003 */
[----:B------:R-:W-:Y:S02]  /*bbb0*/  @P2 SEL R3, RZ, 0x1, !P1 ;  /* 0x00000001ff032807 */ /* 0x000fe40004800000 */
[----:B------:R-:W-:-:S02]  /*bbc0*/  @P3 FSETP.NEU.FTZ.AND P1, PT, R0, RZ, PT ;  /* 0x000000ff0000320b */ /* 0x000fc40003f3d000 */
[----:B------:R-:W-:Y:S01]  /*bbd0*/  @P4 FSETP.NEU.FTZ.AND P2, PT, R5, RZ, PT ;  /* 0x000000ff0500420b */ /* 0x000fe20003f5d000 */
[----:B----4-:R-:W1:Y:S01]  /*bbe0*/  F2F.BF16.F32 R8, R8 ;  /* 0x0000000800087304 */ /* 0x010e620000202000 */
[----:B------:R-:W-:Y:S02]  /*bbf0*/  PRMT R0, RZ, 0x7610, R0 ;  /* 0x00007610ff007816 */ /* 0x000fe40000000000 */
[----:B------:R-:W-:Y:S02]  /*bc00*/  PRMT R5, R3, 0x9910, RZ ;  /* 0x0000991003057816 */ /* 0x000fe400000000ff */
[----:B------:R-:W-:Y:S02]  /*bc10*/  @P3 SEL R0, RZ, 0x1, !P1 ;  /* 0x00000001ff003807 */ /* 0x000fe40004800000 */
[----:B------:R-:W-:Y:S01]  /*bc20*/  PRMT R3, RZ, 0x7610, R3 ;  /* 0x00007610ff037816 */ /* 0x000fe20000000003 */
[----:B------:R-:W2:Y:S01]  /*bc30*/  I2F.S8 R15, R15 ;  /* 0x0000000f000f7306 */ /* 0x000ea20000001400 */
[----:B------:R-:W-:-:S02]  /*bc40*/  @P4 SEL R3, RZ, 0x1, !P2 ;  /* 0x00000001ff034807 */ /* 0x000fc40005000000 */
[----:B------:R-:W-:Y:S02]  /*bc50*/  @P0 FSETP.NEU.FTZ.AND P2, PT, R4, RZ, PT ;  /* 0x000000ff0400020b */ /* 0x000fe40003f5d000 */
[----:B------:R-:W-:Y:S02]  /*bc60*/  PRMT R4, R0, 0x9910, RZ ;  /* 0x0000991000047816 */ /* 0x000fe400000000ff */
[----:B------:R-:W-:Y:S01]  /*bc70*/  ISETP.NE.AND P1, PT, R5, RZ, PT ;  /* 0x000000ff0500720c */ /* 0x000fe20003f25270 */
[----:B0-----:R-:W0:Y:S01]  /*bc80*/  F2F.BF16.F32 R16, R16 ;  /* 0x0000001000107304 */ /* 0x001e220000202000 */
[----:B------:R-:W-:Y:S01]  /*bc90*/  PRMT R5, R3, 0x9910, RZ ;  /* 0x0000991003057816 */ /* 0x000fe200000000ff */
[----:B------:R-:W-:Y:S01]  /*bca0*/  IMAD.MOV.U32 R3, RZ, RZ, R4 ;  /* 0x000000ffff037224 */ /* 0x000fe200078e0004 */
[----:B------:R-:W-:Y:S02]  /*bcb0*/  PRMT R0, RZ, 0x7610, R0 ;  /* 0x00007610ff007816 */ /* 0x000fe40000000000 */
[----:B------:R-:W-:-:S02]  /*bcc0*/  MOV R4, R5 ;  /* 0x0000000500047202 */ /* 0x000fc40000000f00 */
[----:B------:R-:W-:Y:S01]  /*bcd0*/  ISETP.NE.AND P5, PT, R3, RZ, PT ;  /* 0x000000ff0300720c */ /* 0x000fe20003fa5270 */
[----:B------:R-:W3:Y:S01]  /*bce0*/  F2F.BF16.F32 R11, R11 ;  /* 0x0000000b000b7304 */ /* 0x000ee20000202000 */
[----:B------:R-:W-:Y:S02]  /*bcf0*/  @P0 SEL R0, RZ, 0x1, !P2 ;  /* 0x00000001ff000807 */ /* 0x000fe40005000000 */
[----:B------:R-:W-:Y:S02]  /*bd00*/  ISETP.NE.AND P6, PT, R4, RZ, PT ;  /* 0x000000ff0400720c */ /* 0x000fe40003fc5270 */
[----:B------:R-:W-:Y:S01]  /*bd10*/  PRMT R3, R0, 0x9910, RZ ;  /* 0x0000991000037816 */ /* 0x000fe200000000ff */
[----:B-1----:R-:W-:Y:S02]  /*bd20*/  @P1 IMAD.U32 R0, R8, 0x10000, RZ ;  /* 0x0001000008001824 */ /* 0x002fe400078e00ff */
[----:B--2---:R-:W1:Y:S01]  /*bd30*/  F2F.BF16.F32 R15, R15 ;  /* 0x0000000f000f7304 */ /* 0x004e620000202000 */
[----:B------:R-:W-:-:S02]  /*bd40*/  ISETP.NE.AND P0, PT, R3, RZ, PT ;  /* 0x000000ff0300720c */ /* 0x000fc40003f05270 */
[----:B------:R-:W-:Y:S01]  /*bd50*/  @P1 FSETP.NEU.FTZ.AND P2, PT, R0, RZ, PT ;  /* 0x000000ff0000120b */ /* 0x000fe20003f5d000 */
[----:B0-----:R-:W-:Y:S01]  /*bd60*/  @P5 IMAD.U32 R0, R16, 0x10000, RZ ;  /* 0x0001000010005824 */ /* 0x001fe200078e00ff */
[----:B------:R-:W-:Y:S02]  /*bd70*/  PRMT R3, RZ, 0x7610, R3 ;  /* 0x00007610ff037816 */ /* 0x000fe40000000003 */
[----:B------:R-:W-:Y:S01]  /*bd80*/  @P1 SEL R3, RZ, 0x1, !P2 ;  /* 0x00000001ff031807 */ /* 0x000fe20005000000 */
[----:B------:R-:W0:Y:S01]  /*bd90*/  I2F.S8 R9, R9 ;  /* 0x0000000900097306 */ /* 0x000e220000001400 */
[----:B------:R-:W-:Y:S01]  /*bda0*/  @P5 FSETP.NEU.FTZ.AND P3, PT, R0, RZ, PT ;  /* 0x000000ff0000520b */ /* 0x000fe20003f7d000 */
[----:B---3--:R-:W-:Y:S01]  /*bdb0*/  @P6 IMAD.U32 R4, R11, 0x10000, RZ ;  /* 0x000100000b046824 */ /* 0x008fe200078e00ff */
[----:B------:R-:W-:Y:S02]  /*bdc0*/  PRMT R0, RZ, 0x7610, R0 ;  /* 0x00007610ff007816 */ /* 0x000fe40000000000 */
[----:B------:R-:W-:-:S02]  /*bdd0*/  @P5 SEL R0, RZ, 0x1, !P3 ;  /* 0x00000001ff005807 */ /* 0x000fc40005800000 */
[----:B------:R-:W-:Y:S01]  /*bde0*/  @P6 FSETP.NEU.FTZ.AND P4, PT, R4, RZ, PT ;  /* 0x000000ff0400620b */ /* 0x000fe20003f9d000 */
[----:B------:R-:W2:Y:S01]  /*bdf0*/  I2F.S8 R13, R13 ;  /* 0x0000000d000d7306 */ /* 0x000ea20000001400 */
[----:B------:R-:W-:Y:S01]  /*be00*/  PRMT R5, R3, 0x9910, RZ ;  /* 0x0000991003057816 */ /* 0x000fe200000000ff */
[----:B-1----:R-:W-:Y:S01]  /*be10*/  @P0 IMAD.U32 R3, R15, 0x10000, RZ ;  /* 0x000100000f030824 */ /* 0x002fe200078e00ff */
[----:B------:R-:W-:Y:S02]  /*be20*/  PRMT R0, R0, 0x9910, RZ ;  /* 0x0000991000007816 */ /* 0x000fe400000000ff */
[----:B------:R-:W-:Y:S02]  /*be30*/  PRMT R4, RZ, 0x7610, R4 ;  /* 0x00007610ff047816 */ /* 0x000fe40000000004 */
[----:B------:R-:W-:Y:S01]  /*be40*/  @P6 SEL R4, RZ, 0x1, !P4 ;  /* 0x00000001ff046807 */ /* 0x000fe20006000000 */
[----:B------:R-:W-:Y:S01]  /*be50*/  I2F.S8 R10, R10 ;  /* 0x0000000a000a7306 */ /* 0x000fe20000001400 */
[----:B------:R-:W-:Y:S01]  /*be60*/  @P0 FSETP.NEU.FTZ.AND P4, PT, R3, RZ, PT ;  /* 0x000000ff0300020b */ /* 0x000fe20003f9d000 */
[----:B------:R-:W-:Y:S01]  /*be70*/  IMAD.MOV.U32 R3, RZ, RZ, R0 ;  /* 0x000000ffff037224 */ /* 0x000fe200078e0000 */
[----:B------:R-:W-:-:S02]  /*be80*/  PRMT R4, R4, 0x9910, RZ ;  /* 0x0000991004047816 */ /* 0x000fc400000000ff */
[----:B------:R-:W-:Y:S02]  /*be90*/  ISETP.NE.AND P3, PT, R5, RZ, PT ;  /* 0x000000ff0500720c */ /* 0x000fe40003f65270 */
[----:B------:R-:W-:Y:S01]  /*bea0*/  ISETP.NE.AND P2, PT, R3, RZ, PT ;  /* 0x000000ff0300720c */ /* 0x000fe20003f45270 */
[----:B0-----:R-:W0:Y:S01]  /*beb0*/  F2F.BF16.F32 R9, R9 ;  /* 0x0000000900097304 */ /* 0x001e220000202000 */
[----:B------:R-:W-:Y:S02]  /*bec0*/  ISETP.NE.AND P1, PT, R4, RZ, PT ;  /* 0x000000ff0400720c */ /* 0x000fe40003f25270 */
[----:B------:R-:W-:Y:S02]  /*bed0*/  PRMT R0, RZ, 0x7610, R0 ;  /* 0x00007610ff007816 */ /* 0x000fe40000000000 */
[----:B------:R-:W-:-:S03]  /*bee0*/  @P0 SEL R0, RZ, 0x1, !P4 ;  /* 0x00000001ff000807 */ /* 0x000fc60006000000 */
[----:B--2---:R-:W1:Y:S01]  /*bef0*/  F2F.BF16.F32 R13, R13 ;  /* 0x0000000d000d7304 */ /* 0x004e620000202000 */
[----:B------:R-:W-:-:S04]  /*bf00*/  PRMT R5, R0, 0x9910, RZ ;  /* 0x0000991000057816 */ /* 0x000fc800000000ff */
[----:B------:R-:W-:Y:S01]  /*bf10*/  ISETP.NE.AND P6, PT, R5, RZ, PT ;  /* 0x000000ff0500720c */ /* 0x000fe20003fc5270 */
[----:B0-----:R-:W-:Y:S02]  /*bf20*/  @P3 IMAD.U32 R0, R9, 0x10000, RZ ;  /* 0x0001000009003824 */ /* 0x001fe400078e00ff */
[----:B------:R-:W0:Y:S03]  /*bf30*/  F2F.BF16.F32 R10, R10 ;  /* 0x0000000a000a7304 */ /* 0x000e260000202000 */
[----:B------:R-:W-:Y:S01]  /*bf40*/  @P3 FSETP.NEU.FTZ.AND P0, PT, R0, RZ, PT ;  /* 0x000000ff0000320b */ /* 0x000fe20003f1d000 */
[----:B-1----:R-:W-:-:S03]  /*bf50*/  @P2 IMAD.U32 R3, R13, 0x10000, RZ ;  /* 0x000100000d032824 */ /* 0x002fc600078e00ff */
[----:B------:R-:W-:Y:S02]  /*bf60*/  @P3 SEL R0, RZ, 0x1, !P0 ;  /* 0x00000001ff003807 */ /* 0x000fe40004000000 */
[----:B------:R-:W-:Y:S02]  /*bf70*/  @P2 FSETP.NEU.FTZ.AND P4, PT, R3, RZ, PT ;  /* 0x000000ff0300220b */ /* 0x000fe40003f9d000 */
[----:B------:R-:W-:Y:S01]  /*bf80*/  @P3 PRMT R25, R0, 0x7610, R25 ;  /* 0x0000761000193816 */ /* 0x000fe20000000019 */
[----:B0-----:R-:W-:Y:S01]  /*bf90*/  @P1 IMAD.U32 R4, R10, 0x10000, RZ ;  /* 0x000100000a041824 */ /* 0x001fe200078e00ff */
[----:B------:R-:W-:Y:S02]  /*bfa0*/  @P2 SEL R3, RZ, 0x1, !P4 ;  /* 0x00000001ff032807 */ /* 0x000fe40006000000 */
[----:B------:R-:W-:Y:S02]  /*bfb0*/  PRMT R0, RZ, 0x7610, R0 ;  /* 0x00007610ff007816 */ /* 0x000fe40000000000 */
[----:B------:R-:W-:-:S02]  /*bfc0*/  @P1 FSETP.NEU.FTZ.AND P5, PT, R4, RZ, PT ;  /* 0x000000ff0400120b */ /* 0x000fc40003fbd000 */
[----:B------:R-:W-:Y:S02]  /*bfd0*/  @P2 PRMT R6, R3, 0x7610, R6 ;  /* 0x0000761003062816 */ /* 0x000fe40000000006 */
[----:B------:R-:W-:-:S04]  /*bfe0*/  @P1 SEL R4, RZ, 0x1, !P5 ;  /* 0x00000001ff041807 */ /* 0x000fc80006800000 */
[----:B------:R-:W-:Y:S01]  /*bff0*/  @P1 PRMT R18, R4, 0x7610, R18 ;  /* 0x0000761004121816 */ /* 0x000fe20000000012 */
[----:B------:R-:W-:Y:S06]  /*c000*/  @!P6 BRA `(.L_x_4290) ;  /* 0x000000380090e947 */ /* 0x000fec0003800000 */
[----:B------:R-:W0:Y:S08]  /*c010*/  I2F.S8 R12, R12 ;  /* 0x0000000c000c7306 */ /* 0x000e300000001400 */
[----:B0-----:R-:W0:Y:S02]  /*c020*/  F2F.BF16.F32 R0, R12 ;  /* 0x0000000c00007304 */ /* 0x001e240000202000 */
[----:B0-----:R-:W-:-:S04]  /*c030*/  SHF.L.U32 R0, R0, 0x10, RZ ;  /* 0x0000001000007819 */ /* 0x001fc800000006ff */
[----:B------:R-:W-:-:S04]  /*c040*/  FSETP.NEU.FTZ.AND P0, PT, R0, RZ, PT ;  /* 0x000000ff0000720b */ /* 0x000fc80003f1d000 */
[----:B------:R-:W-:Y:S01]  /*c050*/  SEL R0, RZ, 0x1, !P0 ;  /* 0x00000001ff007807 */ /* 0x000fe20004000000 */
[----:B------:R-:W-:Y:S08]  /*c060*/  BRA `(.L_x_4290) ;  /* 0x0000003800787947 */ /* 0x000ff00003800000 */
.L_x_4307:
[----:B------:R-:W-:Y:S01]  /*c070*/  ISETP.GE.U32.AND P0, PT, R3, R14, PT ;  /* 0x0000000e0300720c */ /* 0x000fe20003f06070 */
[----:B------:R-:W-:Y:S01]  /*c080*/  BSSY B0, `(.L_x_4323) ;  /* 0x00000b2000007945 */ /* 0x000fe20003800000 */
[C---:B------:R-:W-:Y:S02]  /*c090*/  PRMT R21, R12.reuse, 0x7610, R21 ;  /* 0x000076100c157816 */ /* 0x040fe40000000015 */
[C---:B------:R-:W-:Y:S02]  /*c0a0*/  PRMT R24, R12.reuse, 0x7610, R24 ;  /* 0x000076100c187816 */ /* 0x040fe40000000018 */
[----:B------:R-:W-:Y:S02]  /*c0b0*/  PRMT R25, R12, 0x7610, R25 ;  /* 0x000076100c197816 */ /* 0x000fe40000000019 */
        /* <DEDUP_REMOVED lines=31> */
.L_x_4325:
        /* <DEDUP_REMOVED lines=25> */
[----:B------:R-:W-:-:S02]  /*c440*/  PRMT R10, RZ, 0x7610, R10 ;  /* 0x00007610ff0a7816 */ /* 0x000fc4000000000a */
[----:B------:R-:W-:Y:S02]  /*c450*/  PRMT R9, RZ, 0x7610, R9 ;  /* 0x00007610ff097816 */ /* 0x000fe40000000009 */
[----:B------:R-:W-:Y:S02]  /*c460*/  PRMT R30, R30, 0x5410, RZ ;  /* 0x000054101e1e7816 */ /* 0x000fe400000000ff */
[C---:B--2---:R-:W-:Y:S02]  /*c470*/  PRMT R32, R36.reuse, 0x7610, R32 ;  /* 0x0000761024207816 */ /* 0x044fe40000000020 */
[----:B------:R-:W-:Y:S02]  /*c480*/  PRMT R33, R36, 0x7632, R33 ;  /* 0x0000763224217816 */ /* 0x000fe40000000021 */
[C---:B------:R-:W-:Y:S01]  /*c490*/  PRMT R36, R37.reuse, 0x7610, R36 ;  /* 0x0000761025247816 */ /* 0x040fe20000000024 */
[----:B------:R-:W-:Y:S01]  /*c4a0*/  @P4 IMAD.U32 R0, R32, 0x10000, RZ ;  /* 0x0001000020004824 */ /* 0x000fe200078e00ff */
[----:B------:R-:W-:Y:S01]  /*c4b0*/  PRMT R37, R37, 0x7632, R37 ;  /* 0x0000763225257816 */ /* 0x000fe20000000025 */
[----:B------:R-:W-:-:S02]  /*c4c0*/  @P5 IMAD.U32 R3, R33, 0x10000, RZ ;  /* 0x0001000021035824 */ /* 0x000fc400078e00ff */
[----:B------:R-:W-:Y:S01]  /*c4d0*/  @P2 IMAD.U32 R7, R36, 0x10000, RZ ;  /* 0x0001000024072824 */ /* 0x000fe200078e00ff */
[----:B------:R-:W-:Y:S02]  /*c4e0*/  @P4 FSETP.NEU.FTZ.AND P0, PT, R0, RZ, PT ;  /* 0x000000ff0000420b */ /* 0x000fe40003f1d000 */
[C---:B------:R-:W-:Y:S02]  /*c4f0*/  @P5 FSETP.NEU.FTZ.AND P6, PT, R3.reuse, RZ, PT ;  /* 0x000000ff0300520b */ /* 0x040fe40003fdd000 */
[----:B------:R-:W-:Y:S02]  /*c500*/  @P4 SEL R0, RZ, 0x1, !P0 ;  /* 0x00000001ff004807 */ /* 0x000fe40004000000 */
[----:B------:R-:W-:Y:S02]  /*c510*/  LOP3.LUT P0, RZ, R28, 0xff, RZ, 0xc0, !PT ;  /* 0x000000ff1cff7812 */ /* 0x000fe4000780c0ff */
[----:B------:R-:W-:Y:S02]  /*c520*/  @P4 PRMT R10, R0, 0x7610, R10 ;  /* 0x00007610000a4816 */ /* 0x000fe4000000000a */
[----:B------:R-:W-:-:S02]  /*c530*/  PRMT R3, R3, 0x5410, RZ ;  /* 0x0000541003037816 */ /* 0x000fc400000000ff */
[----:B------:R-:W-:Y:S02]  /*c540*/  @P5 SEL R0, RZ, 0x1, !P6 ;  /* 0x00000001ff005807 */ /* 0x000fe40007000000 */
[----:B------:R-:W-:Y:S01]  /*c550*/  LOP3.LUT P4, RZ, R6, 0xff, RZ, 0xc0, !PT ;  /* 0x000000ff06ff7812 */ /* 0x000fe2000788c0ff */
[----:B------:R-:W-:Y:S01]  /*c560*/  @P3 IMAD.U32 R6, R37, 0x10000, RZ ;  /* 0x0001000025063824 */ /* 0x000fe200078e00ff */
[----:B------:R-:W-:Y:S02]  /*c570*/  @P2 FSETP.NEU.FTZ.AND P6, PT, R7, RZ, PT ;  /* 0x000000ff0700220b */ /* 0x000fe40003fdd000 */
[----:B---3--:R-:W-:Y:S02]  /*c580*/  PRMT R34, R38, 0x7610, R34 ;  /* 0x0000761026227816 */ /* 0x008fe40000000022 */
[----:B------:R-:W-:Y:S02]  /*c590*/  @P5 PRMT R3, R3, 0x5410, R0 ;  /* 0x0000541003035816 */ /* 0x000fe40000000000 */
[----:B------:R-:W-:-:S02]  /*c5a0*/  @P2 SEL R0, RZ, 0x1, !P6 ;  /* 0x00000001ff002807 */ /* 0x000fc40007000000 */
[----:B------:R-:W-:Y:S01]  /*c5b0*/  @P3 FSETP.NEU.FTZ.AND P6, PT, R6, RZ, PT ;  /* 0x000000ff0600320b */ /* 0x000fe20003fdd000 */
[----:B------:R-:W-:Y:S01]  /*c5c0*/  @P1 IMAD.U32 R6, R34, 0x10000, RZ ;  /* 0x0001000022061824 */ /* 0x000fe200078e00ff */
[----:B------:R-:W-:Y:S02]  /*c5d0*/  PRMT R35, R38, 0x7632, R35 ;  /* 0x0000763226237816 */ /* 0x000fe40000000023 */
[----:B------:R-:W-:Y:S02]  /*c5e0*/  LOP3.LUT P5, RZ, R45, 0xff, RZ, 0xc0, !PT ;  /* 0x000000ff2dff7812 */ /* 0x000fe400078ac0ff */
[----:B------:R-:W-:Y:S02]  /*c5f0*/  @P2 PRMT R9, R0, 0x7610, R9 ;  /* 0x0000761000092816 */ /* 0x000fe40000000009 */
[----:B------:R-:W-:Y:S02]  /*c600*/  @P3 SEL R0, RZ, 0x1, !P6 ;  /* 0x00000001ff003807 */ /* 0x000fe40007000000 */
[----:B------:R-:W-:-:S02]  /*c610*/  LOP3.LUT P2, RZ, R5, 0xff, RZ, 0xc0, !PT ;  /* 0x000000ff05ff7812 */ /* 0x000fc4000784c0ff */
[----:B------:R-:W-:Y:S02]  /*c620*/  @P1 FSETP.NEU.FTZ.AND P6, PT, R6, RZ, PT ;  /* 0x000000ff0600120b */ /* 0x000fe40003fdd000 */
[----:B------:R-:W-:Y:S02]  /*c630*/  @P0 SHF.L.U32 R5, R35, 0x10, RZ ;  /* 0x0000001023050819 */ /* 0x000fe400000006ff */
[----:B------:R-:W-:Y:S02]  /*c640*/  PRMT R38, R39, 0x7610, R38 ;  /* 0x0000761027267816 */ /* 0x000fe40000000026 */
[----:B------:R-:W-:Y:S02]  /*c650*/  @P3 PRMT R30, R30, 0x5410, R0 ;  /* 0x000054101e1e3816 */ /* 0x000fe40000000000 */
[----:B------:R-:W-:Y:S02]  /*c660*/  @P1 SEL R0, RZ, 0x1, !P6 ;  /* 0x00000001ff001807 */ /* 0x000fe40007000000 */
[----:B------:R-:W-:-:S02]  /*c670*/  PRMT R7, RZ, 0x7610, R7 ;  /* 0x00007610ff077816 */ /* 0x000fc40000000007 */
[----:B------:R-:W-:Y:S01]  /*c680*/  @P0 FSETP.NEU.FTZ.AND P6, PT, R5, RZ, PT ;  /* 0x000000ff0500020b */ /* 0x000fe20003fdd000 */
[----:B------:R-:W-:Y:S01]  /*c690*/  @P4 IMAD.U32 R5, R38, 0x10000, RZ ;  /* 0x0001000026054824 */ /* 0x000fe200078e00ff */
[----:B------:R-:W-:Y:S02]  /*c6a0*/  PRMT R39, R39, 0x7632, R39 ;  /* 0x0000763227277816 */ /* 0x000fe40000000027 */
[C---:B------:R-:W-:Y:S02]  /*c6b0*/  LOP3.LUT P3, RZ, R27.reuse, 0xff, RZ, 0xc0, !PT ;  /* 0x000000ff1bff7812 */ /* 0x040fe4000786c0ff */
[----:B------:R-:W-:Y:S02]  /*c6c0*/  @P1 PRMT R7, R0, 0x7610, R7 ;  /* 0x0000761000071816 */ /* 0x000fe40000000007 */
[----:B------:R-:W-:Y:S02]  /*c6d0*/  PRMT R27, R27, 0x5410, RZ ;  /* 0x000054101b1b7816 */ /* 0x000fe400000000ff */
[----:B------:R-:W-:-:S02]  /*c6e0*/  @P0 SEL R0, RZ, 0x1, !P6 ;  /* 0x00000001ff000807 */ /* 0x000fc40007000000 */
[----:B------:R-:W-:Y:S01]  /*c6f0*/  LOP3.LUT P1, RZ, R4, 0xff, RZ, 0xc0, !PT ;  /* 0x000000ff04ff7812 */ /* 0x000fe2000782c0ff */
[----:B------:R-:W-:Y:S01]  /*c700*/  @P5 IMAD.U32 R4, R39, 0x10000, RZ ;  /* 0x0001000027045824 */ /* 0x000fe200078e00ff */
[----:B------:R-:W-:Y:S02]  /*c710*/  @P4 FSETP.NEU.FTZ.AND P6, PT, R5, RZ, PT ;  /* 0x000000ff0500420b */ /* 0x000fe40003fdd000 */
[----:B------:R-:W-:Y:S02]  /*c720*/  @P0 PRMT R27, R27, 0x5410, R0 ;  /* 0x000054101b1b0816 */ /* 0x000fe40000000000 */
[----:B------:R-:W-:Y:S02]  /*c730*/  PRMT R6, RZ, 0x7610, R6 ;  /* 0x00007610ff067816 */ /* 0x000fe40000000006 */
[----:B------:R-:W-:Y:S02]  /*c740*/  @P4 SEL R0, RZ, 0x1, !P6 ;  /* 0x00000001ff004807 */ /* 0x000fe40007000000 */
[----:B----4-:R-:W-:-:S02]  /*c750*/  PRMT R41, R24, 0x7610, R41 ;  /* 0x0000761018297816 */ /* 0x010fc40000000029 */
[----:B------:R-:W-:Y:S02]  /*c760*/  @P5 FSETP.NEU.FTZ.AND P6, PT, R4, RZ, PT ;  /* 0x000000ff0400520b */ /* 0x000fe40003fdd000 */
[----:B------:R-:W-:Y:S01]  /*c770*/  PRMT R40, R24, 0x7632, R40 ;  /* 0x0000763218287816 */ /* 0x000fe20000000028 */
[----:B------:R-:W-:Y:S01]  /*c780*/  @P2 IMAD.U32 R5, R41, 0x10000, RZ ;  /* 0x0001000029052824 */ /* 0x000fe200078e00ff */
[C---:B------:R-:W-:Y:S02]  /*c790*/  @P4 PRMT R6, R0.reuse, 0x7610, R6 ;  /* 0x0000761000064816 */ /* 0x040fe40000000006 */
[----:B------:R-:W-:Y:S01]  /*c7a0*/  PRMT R0, R0, 0x5410, RZ ;  /* 0x0000541000007816 */ /* 0x000fe200000000ff */
[----:B------:R-:W-:Y:S01]  /*c7b0*/  @P3 IMAD.U32 R12, R40, 0x10000, RZ ;  /* 0x00010000280c3824 */ /* 0x000fe200078e00ff */
[----:B------:R-:W-:Y:S02]  /*c7c0*/  @P5 SEL R4, RZ, 0x1, !P6 ;  /* 0x00000001ff045807 */ /* 0x000fe40007000000 */
[----:B------:R-:W-:-:S02]  /*c7d0*/  LOP3.LUT P0, RZ, R31, 0xff, RZ, 0xc0, !PT ;  /* 0x000000ff1fff7812 */ /* 0x000fc4000780c0ff */
[----:B------:R-:W-:Y:S02]  /*c7e0*/  PRMT R43, R25, 0x7610, R43 ;  /* 0x00007610192b7816 */ /* 0x000fe4000000002b */
[----:B------:R-:W-:Y:S02]  /*c7f0*/  @P5 PRMT R0, R0, 0x5410, R4 ;  /* 0x0000541000005816 */ /* 0x000fe40000000004 */
[----:B------:R-:W-:Y:S02]  /*c800*/  @P2 FSETP.NEU.FTZ.AND P5, PT, R5, RZ, PT ;  /* 0x000000ff0500220b */ /* 0x000fe40003fbd000 */
[----:B------:R-:W-:Y:S01]  /*c810*/  LOP3.LUT P4, RZ, R13, 0xff, RZ, 0xc0, !PT ;  /* 0x000000ff0dff7812 */ /* 0x000fe2000788c0ff */
[----:B------:R-:W-:Y:S01]  /*c820*/  @P1 IMAD.U32 R13, R43, 0x10000, RZ ;  /* 0x000100002b0d1824 */ /* 0x000fe200078e00ff */
[----:B------:R-:W-:Y:S02]  /*c830*/  @P3 FSETP.NEU.FTZ.AND P6, PT, R12, RZ, PT ;  /* 0x000000ff0c00320b */ /* 0x000fe40003fdd000 */
[----:B------:R-:W-:-:S02]  /*c840*/  PRMT R5, RZ, 0x7610, R5 ;  /* 0x00007610ff057816 */ /* 0x000fc40000000005 */
[----:B------:R-:W-:Y:S02]  /*c850*/  @P2 SEL R4, RZ, 0x1, !P5 ;  /* 0x00000001ff042807 */ /* 0x000fe40006800000 */
[----:B------:R-:W-:Y:S02]  /*c860*/  PRMT R44, R25, 0x7632, R44 ;  /* 0x00007632192c7816 */ /* 0x000fe4000000002c */
[----:B------:R-:W-:Y:S02]  /*c870*/  @P3 SEL R12, RZ, 0x1, !P6 ;  /* 0x00000001ff0c3807 */ /* 0x000fe40007000000 */
[----:B------:R-:W-:Y:S02]  /*c880*/  @P1 FSETP.NEU.FTZ.AND P6, PT, R13, RZ, PT ;  /* 0x000000ff0d00120b */ /* 0x000fe40003fdd000 */
[----:B------:R-:W-:Y:S02]  /*c890*/  @P2 PRMT R5, R4, 0x7610, R5 ;  /* 0x0000761004052816 */ /* 0x000fe40000000005 */
[----:B------:R-:W-:-:S02]  /*c8a0*/  LOP3.LUT P5, RZ, R29, 0xff, RZ, 0xc0, !PT ;  /* 0x000000ff1dff7812 */ /* 0x000fc400078ac0ff */
[----:B------:R-:W-:Y:S01]  /*c8b0*/  LOP3.LUT P2, RZ, R15, 0xff, RZ, 0xc0, !PT ;  /* 0x000000ff0fff7812 */ /* 0x000fe2000784c0ff */
[----:B------:R-:W-:Y:S01]  /*c8c0*/  @P0 IMAD.U32 R15, R44, 0x10000, RZ ;  /* 0x000100002c0f0824 */ /* 0x000fe200078e00ff */
[----:B------:R-:W-:Y:S02]  /*c8d0*/  PRMT R25, RZ, 0x7610, R25 ;  /* 0x00007610ff197816 */ /* 0x000fe40000000019 */
[----:B------:R-:W-:Y:S02]  /*c8e0*/  PRMT R4, RZ, 0x7610, R4 ;  /* 0x00007610ff047816 */ /* 0x000fe40000000004 */
[----:B------:R-:W-:Y:S02]  /*c8f0*/  @P1 SEL R13, RZ, 0x1, !P6 ;  /* 0x00000001ff0d1807 */ /* 0x000fe40007000000 */
[----:B------:R-:W-:Y:S02]  /*c900*/  @P3 PRMT R25, R12, 0x7610, R25 ;  /* 0x000076100c193816 */ /* 0x000fe40000000019 */
[----:B------:R-:W-:-:S02]  /*c910*/  LOP3.LUT P3, RZ, R26, 0xff, RZ, 0xc0, !PT ;  /* 0x000000ff1aff7812 */ /* 0x000fc4000786c0ff */
[----:B------:R-:W-:Y:S02]  /*c920*/  @P0 FSETP.NEU.FTZ.AND P6, PT, R15, RZ, PT ;  /* 0x000000ff0f00020b */ /* 0x000fe40003fdd000 */
[----:B------:R-:W-:Y:S01]  /*c930*/  @P1 PRMT R4, R13, 0x7610, R4 ;  /* 0x000076100d041816 */ /* 0x000fe20000000004 */
[----:B------:R-:W-:Y:S01]  /*c940*/  IMAD R13, R8, 0x3, R11 ;  /* 0x00000003080d7824 */ /* 0x000fe200078e020b */
[C---:B-----5:R-:W-:Y:S02]  /*c950*/  PRMT R0, R20.reuse, 0x7632, R0 ;  /* 0x0000763214007816 */ /* 0x060fe40000000000 */
[----:B------:R-:W-:Y:S02]  /*c960*/  PRMT R24, RZ, 0x7610, R24 ;  /* 0x00007610ff187816 */ /* 0x000fe40000000018 */
[----:B------:R-:W-:Y:S02]  /*c970*/  @P0 SEL R12, RZ, 0x1, !P6 ;  /* 0x00000001ff0c0807 */ /* 0x000fe40007000000 */
[----:B------:R-:W-:-:S02]  /*c980*/  PRMT R3, R20, 0x7610, R3 ;  /* 0x0000761014037816 */ /* 0x000fc40000000003 */
[----:B-1----:R-:W-:Y:S02]  /*c990*/  ISETP.GE.U32.AND P1, PT, R13, R14, PT ;  /* 0x0000000e0d00720c */ /* 0x002fe40003f26070 */
[----:B------:R-:W-:Y:S02]  /*c9a0*/  @P5 SHF.L.U32 R13, R0, 0x10, RZ ;  /* 0x00000010000d5819 */ /* 0x000fe400000006ff */
[----:B------:R-:W-:Y:S02]  /*c9b0*/  PRMT R20, R21, 0x7632, R20 ;  /* 0x0000763215147816 */ /* 0x000fe40000000014 */
[----:B------:R-:W-:Y:S01]  /*c9c0*/  @P0 PRMT R24, R12, 0x7610, R24 ;  /* 0x000076100c180816 */ /* 0x000fe20000000018 */
[----:B------:R-:W-:Y:S01]  /*c9d0*/  @P4 IMAD.U32 R12, R3, 0x10000, RZ ;  /* 0x00010000030c4824 */ /* 0x000fe200078e00ff */
[----:B------:R-:W-:Y:S02]  /*c9e0*/  PRMT R16, R21, 0x7610, R16 ;  /* 0x0000761015107816 */ /* 0x000fe40000000010 */
[----:B------:R-:W-:Y:S01]  /*c9f0*/  @P5 FSETP.NEU.FTZ.AND P0, PT, R13, RZ, PT ;  /* 0x000000ff0d00520b */ /* 0x000fe20003f1d000 */
[----:B------:R-:W-:Y:S01]  /*ca00*/  @P3 IMAD.U32 R13, R20, 0x10000, RZ ;  /* 0x00010000140d3824 */ /* 0x000fe200078e00ff */
[----:B------:R-:W-:Y:S01]  /*ca10*/  @P4 FSETP.NEU.FTZ.AND P6, PT, R12, RZ, PT ;  /* 0x000000ff0c00420b */ /* 0x000fe20003fdd000 */
[----:B------:R-:W-:Y:S01]  /*ca20*/  @P2 IMAD.U32 R12, R16, 0x10000, RZ ;  /* 0x00010000100c2824 */ /* 0x000fe200078e00ff */
[----:B------:R-:W-:-:S02]  /*ca30*/  @P5 SEL R28, RZ, 0x1, !P0 ;  /* 0x00000001ff1c5807 */ /* 0x000fc40004000000 */
[----:B------:R-:W-:Y:S02]  /*ca40*/  @P3 FSETP.NEU.FTZ.AND P0, PT, R13, RZ, PT ;  /* 0x000000ff0d00320b */ /* 0x000fe40003f1d000 */
[----:B------:R-:W-:Y:S02]  /*ca50*/  @P4 SEL R26, RZ, 0x1, !P6 ;  /* 0x00000001ff1a4807 */ /* 0x000fe40007000000 */
[----:B------:R-:W-:Y:S02]  /*ca60*/  @P2 FSETP.NEU.FTZ.AND P6, PT, R12, RZ, PT ;  /* 0x000000ff0c00220b */ /* 0x000fe40003fdd000 */
[----:B------:R-:W-:Y:S02]  /*ca70*/  PRMT R21, RZ, 0x7610, R21 ;  /* 0x00007610ff157816 */ /* 0x000fe40000000015 */
[----:B------:R-:W-:Y:S02]  /*ca80*/  PRMT R12, RZ, 0x7610, R12 ;  /* 0x00007610ff0c7816 */ /* 0x000fe4000000000c */
[----:B------:R-:W-:-:S02]  /*ca90*/  @P3 SEL R31, RZ, 0x1, !P0 ;  /* 0x00000001ff1f3807 */ /* 0x000fc40004000000 */
[----:B------:R-:W-:Y:S02]  /*caa0*/  PRMT R13, RZ, 0x7610, R13 ;  /* 0x00007610ff0d7816 */ /* 0x000fe4000000000d */
[----:B------:R-:W-:Y:S02]  /*cab0*/  PRMT R15, RZ, 0x7610, R15 ;  /* 0x00007610ff0f7816 */ /* 0x000fe4000000000f */
[----:B------:R-:W-:Y:S02]  /*cac0*/  @P2 SEL R29, RZ, 0x1, !P6 ;  /* 0x00000001ff1d2807 */ /* 0x000fe40007000000 */
        /* <DEDUP_REMOVED lines=9> */
[----:B------:R-:W-:Y:S02]  /*cb60*/  PRMT R27, R25, 0x7610, R27 ;  /* 0x00007610191b7816 */ /* 0x000fe4000000001b */
[----:B------:R-:W-:Y:S02]  /*cb70*/  PRMT R26, R12, 0x7610, R26 ;  /* 0x000076100c1a7816 */ /* 0x000fe4000000001a */
[----:B------:R-:W-:Y:S01]  /*cb80*/  PRMT R29, R21, 0x7610, R29 ;  /* 0x00007610151d7816 */ /* 0x000fe2000000001d */
[----:B------:R-:W-:Y:S06]  /*cb90*/  @!P1 BRA `(.L_x_4325) ;  /* 0xfffffff400c49947 */ /* 0x000fec000383ffff */
.L_x_4324:
[----:B------:R-:W-:Y:S05]  /*cba0*/  BSYNC B0 ;  /* 0x0000000000007941 */ /* 0x000fea0003800000 */
.L_x_4323:
[----:B------:R-:W-:Y:S01]  /*cbb0*/  ISETP.GE.U32.AND P1, PT, R11, R14, PT ;  /* 0x0000000e0b00720c */ /* 0x000fe20003f26070 */
[----:B------:R-:W-:Y:S01]  /*cbc0*/  BSSY B0, `(.L_x_4326) ;  /* 0x000002e000007945 */ /* 0x000fe20003800000 */
[----:B------:R-:W-:Y:S02]  /*cbd0*/  PRMT R26, R0, 0x7632, R26 ;  /* 0x00007632001a7816 */ /* 0x000fe4000000001a */
[----:B------:R-:W-:Y:S02]  /*cbe0*/  PRMT R27, R27, 0x7632, R27 ;  /* 0x000076321b1b7816 */ /* 0x000fe4000000001b */
[----:B------:R-:W-:Y:S02]  /*cbf0*/  PRMT R30, R30, 0x7632, R30 ;  /* 0x000076321e1e7816 */ /* 0x000fe4000000001e */
        /* <DEDUP_REMOVED lines=42> */
.L_x_4327:
[----:B------:R-:W-:Y:S05]  /*cea0*/  BSYNC B0 ;  /* 0x0000000000007941 */ /* 0x000fea0003800000 */
.L_x_4326:
        /* <DEDUP_REMOVED lines=12> */
[----:B------:R-:W-:Y:S02]  /*cf70*/  @P3 SHF.L.U32 R37, R37, 0x10, RZ ;  /* 0x0000001025253819 */ /* 0x000fe400000006ff */
        /* <DEDUP_REMOVED lines=25> */
[----:B------:R-:W-:Y:S01]  /*d110*/  @P3 IMAD.U32 R34, R34, 0x10000, RZ ;  /* 0x0001000022223824 */ /* 0x000fe200078e00ff */
[----:B------:R-:W-:Y:S01]  /*d120*/  PRMT R31, R18, 0x7632, R31 ;  /* 0x00007632121f7816 */ /* 0x000fe2000000001f */
[----:B------:R-:W-:Y:S02]  /*d130*/  @P2 IMAD.U32 R35, R35, 0x10000, RZ ;  /* 0x0001000023232824 */ /* 0x000fe400078e00ff */
        /* <DEDUP_REMOVED lines=26> */
[----:B------:R-:W-:Y:S02]  /*d2e0*/  PRMT R4, RZ, 0x7610, R4 ;  /* 0x00007610ff047816 */ /* 0x000fe40000000004 */
[----:B------:R-:W-:Y:S01]  /*d2f0*/  @P3 SHF.L.U32 R40, R40, 0x10, RZ ;  /* 0x0000001028283819 */ /* 0x000fe200000006ff */
[----:B------:R-:W-:Y:S01]  /*d300*/  @P4 IMAD.U32 R41, R41, 0x10000, RZ ;  /* 0x0001000029294824 */ /* 0x000fe200078e00ff */
[----:B------:R-:W-:Y:S01]  /*d310*/  PRMT R5, RZ, 0x7610, R5 ;  /* 0x00007610ff057816 */ /* 0x000fe20000000005 */
        /* <DEDUP_REMOVED lines=14> */
[C---:B------:R-:W-:Y:S02]  /*d400*/  PRMT R26, R19.reuse, 0x7632, R26 ;  /* 0x00007632131a7816 */ /* 0x040fe4000000001a */
[----:B------:R-:W-:Y:S02]  /*d410*/  PRMT R27, R19, 0x7610, R27 ;  /* 0x00007610131b7816 */ /* 0x000fe4000000001b */
[----:B------:R-:W-:-:S02]  /*d420*/  PRMT R30, R18, 0x7610, R30 ;  /* 0x00007610121e7816 */ /* 0x000fc4000000001e */
[----:B------:R-:W-:Y:S02]  /*d430*/  PRMT R31, R18, 0x7632, R31 ;  /* 0x00007632121f7816 */ /* 0x000fe4000000001f */
        /* <DEDUP_REMOVED lines=9> */
[C---:B------:R-:W-:Y:S01]  /*d4d0*/  PRMT R26, R19.reuse, 0x7632, R26 ;  /* 0x00007632131a7816 */ /* 0x040fe2000000001a */
[----:B------:R-:W-:Y:S01]  /*d4e0*/  @P6 IMAD.U32 R0, R0, 0x10000, RZ ;  /* 0x0001000000006824 */ /* 0x000fe200078e00ff */
[----:B------:R-:W-:Y:S01]  /*d4f0*/  PRMT R27, R19, 0x7610, R27 ;  /* 0x00007610131b7816 */ /* 0x000fe2000000001b */
[----:B------:R-:W-:Y:S01]  /*d500*/  @P0 IMAD.U32 R20, R20, 0x10000, RZ ;  /* 0x0001000014140824 */ /* 0x000fe200078e00ff */
[----:B------:R-:W-:Y:S01]  /*d510*/  @P0 PRMT R24, R8, 0x7632, R24 ;  /* 0x0000763208180816 */ /* 0x000fe20000000018 */
[----:B------:R-:W-:Y:S01]  /*d520*/  @P1 IMAD.U32 R3, R3, 0x10000, RZ ;  /* 0x0001000003031824 */ /* 0x000fe200078e00ff */
[----:B------:R-:W-:Y:S01]  /*d530*/  @P6 FSETP.NEU.FTZ.AND P5, PT, R0, RZ, PT ;  /* 0x000000ff0000620b */ /* 0x000fe20003fbd000 */
[----:B------:R-:W-:Y:S01]  /*d540*/  @P2 IMAD.U32 R16, R16, 0x10000, RZ ;  /* 0x0001000010102824 */ /* 0x000fe200078e00ff */
[----:B------:R-:W-:Y:S02]  /*d550*/  PRMT R0, RZ, 0x7610, R0 ;  /* 0x00007610ff007816 */ /* 0x000fe40000000000 */
[----:B------:R-:W-:-:S02]  /*d560*/  @P6 SEL R0, RZ, 0x1, !P5 ;  /* 0x00000001ff006807 */ /* 0x000fc40006800000 */
[----:B------:R-:W-:Y:S02]  /*d570*/  @P1 FSETP.NEU.FTZ.AND P3, PT, R3, RZ, PT ;  /* 0x000000ff0300120b */ /* 0x000fe40003f7d000 */
[----:B------:R-:W-:Y:S02]  /*d580*/  @P2 FSETP.NEU.FTZ.AND P4, PT, R16, RZ, PT ;  /* 0x000000ff1000220b */ /* 0x000fe40003f9d000 */
[----:B------:R-:W-:Y:S02]  /*d590*/  @P0 FSETP.NEU.FTZ.AND P5, PT, R20, RZ, PT ;  /* 0x000000ff1400020b */ /* 0x000fe40003fbd000 */
[----:B------:R-:W-:Y:S02]  /*d5a0*/  @P0 PRMT R25, R8, 0x7610, R25 ;  /* 0x0000761008190816 */ /* 0x000fe40000000019 */
[C---:B------:R-:W-:Y:S02]  /*d5b0*/  PRMT R30, R18.reuse, 0x7610, R30 ;  /* 0x00007610121e7816 */ /* 0x040fe4000000001e */
[----:B------:R-:W-:-:S02]  /*d5c0*/  PRMT R31, R18, 0x7632, R31 ;  /* 0x00007632121f7816 */ /* 0x000fc4000000001f */
[----:B------:R-:W-:Y:S02]  /*d5d0*/  PRMT R13, RZ, 0x7610, R13 ;  /* 0x00007610ff0d7816 */ /* 0x000fe4000000000d */
[----:B------:R-:W-:Y:S02]  /*d5e0*/  PRMT R15, RZ, 0x7610, R15 ;  /* 0x00007610ff0f7816 */ /* 0x000fe4000000000f */
[----:B------:R-:W-:Y:S02]  /*d5f0*/  PRMT R12, RZ, 0x7610, R12 ;  /* 0x00007610ff0c7816 */ /* 0x000fe4000000000c */
[----:B------:R-:W-:Y:S02]  /*d600*/  @P1 SEL R3, RZ, 0x1, !P3 ;  /* 0x00000001ff031807 */ /* 0x000fe40005800000 */
[----:B------:R-:W-:Y:S02]  /*d610*/  @P2 SEL R8, RZ, 0x1, !P4 ;  /* 0x00000001ff082807 */ /* 0x000fe40006000000 */
[----:B------:R-:W-:-:S02]  /*d620*/  @P0 SEL R11, RZ, 0x1, !P5 ;  /* 0x00000001ff0b0807 */ /* 0x000fc40006800000 */
[----:B------:R-:W-:Y:S02]  /*d630*/  PRMT R21, R0, 0x7610, R21 ;  /* 0x0000761000157816 */ /* 0x000fe40000000015 */
[C---:B------:R-:W-:Y:S02]  /*d640*/  @P0 PRMT R26, R19.reuse, 0x7632, R26 ;  /* 0x00007632131a0816 */ /* 0x040fe4000000001a */
[----:B------:R-:W-:Y:S02]  /*d650*/  @P0 PRMT R27, R19, 0x7610, R27 ;  /* 0x00007610131b0816 */ /* 0x000fe4000000001b */
[C---:B------:R-:W-:Y:S02]  /*d660*/  @P0 PRMT R30, R18.reuse, 0x7610, R30 ;  /* 0x00007610121e0816 */ /* 0x040fe4000000001e */
[----:B------:R-:W-:Y:S02]  /*d670*/  @P0 PRMT R31, R18, 0x7632, R31 ;  /* 0x00007632121f0816 */ /* 0x000fe4000000001f */
[----:B------:R-:W-:-:S02]  /*d680*/  @P1 PRMT R13, R3, 0x7610, R13 ;  /* 0x00007610030d1816 */ /* 0x000fc4000000000d */
[----:B------:R-:W-:Y:S02]  /*d690*/  @P2 PRMT R15, R8, 0x7610, R15 ;  /* 0x00007610080f2816 */ /* 0x000fe4000000000f */
[----:B------:R-:W-:Y:S02]  /*d6a0*/  @P0 PRMT R12, R11, 0x7610, R12 ;  /* 0x000076100b0c0816 */ /* 0x000fe4000000000c */
[----:B------:R-:W-:-:S07]  /*d6b0*/  @P0 PRMT R21, R0, 0x7610, R21 ;  /* 0x0000761000150816 */ /* 0x000fce0000000015 */
.L_x_4329:
[----:B------:R-:W-:Y:S05]  /*d6c0*/  BSYNC B0 ;  /* 0x0000000000007941 */ /* 0x000fea0003800000 */
.L_x_4328:
[----:B------:R-:W0:Y:S01]  /*d6d0*/  I2F.S8 R7, R7 ;  /* 0x0000000700077306 */ /* 0x000e220000001400 */
[----:B------:R-:W-:Y:S02]  /*d6e0*/  LOP3.LUT P2, RZ, R10, 0xff, RZ, 0xc0, !PT ;  /* 0x000000ff0aff7812 */ /* 0x000fe4000784c0ff */
[----:B------:R-:W-:Y:S02]  /*d6f0*/  LOP3.LUT P3, RZ, R31, 0xff, RZ, 0xc0, !PT ;  /* 0x000000ff1fff7812 */ /* 0x000fe4000786c0ff */
[----:B------:R-:W-:Y:S02]  /*d700*/  LOP3.LUT P4, RZ, R9, 0xff, RZ, 0xc0, !PT ;  /* 0x000000ff09ff7812 */ /* 0x000fe4000788c0ff */
[----:B------:R-:W-:Y:S01]  /*d710*/  LOP3.LUT P0, RZ, R30, 0xff, RZ, 0xc0, !PT ;  /* 0x000000ff1eff7812 */ /* 0x000fe2000780c0ff */
[----:B------:R-:W1:Y:S01]  /*d720*/  I2F.S8 R27, R27 ;  /* 0x0000001b001b7306 */ /* 0x000e620000001400 */
[----:B------:R-:W-:Y:S02]  /*d730*/  PRMT R3, RZ, 0x7610, R3 ;  /* 0x00007610ff037816 */ /* 0x000fe40000000003 */
[----:B------:R-:W-:-:S05]  /*d740*/  PRMT R18, RZ, 0x7610, R18 ;  /* 0x00007610ff127816 */ /* 0x000fca0000000012 */
[----:B------:R-:W-:Y:S08]  /*d750*/  I2F.S8 R6, R6 ;  /* 0x0000000600067306 */ /* 0x000ff00000001400 */
[----:B------:R-:W-:Y:S08]  /*d760*/  I2F.S8 R26, R26 ;  /* 0x0000001a001a7306 */ /* 0x000ff00000001400 */
[----:B0-----:R-:W0:Y:S08]  /*d770*/  F2F.BF16.F32 R0, R7 ;  /* 0x0000000700007304 */ /* 0x001e300000202000 */
[----:B-1----:R-:W1:Y:S01]  /*d780*/  F2F.BF16.F32 R27, R27 ;  /* 0x0000001b001b7304 */ /* 0x002e620000202000 */
[----:B0-----:R-:W-:-:S07]  /*d790*/  @P2 IMAD.U32 R0, R0, 0x10000, RZ ;  /* 0x0001000000002824 */ /* 0x001fce00078e00ff */
[----:B------:R-:W0:Y:S01]  /*d7a0*/  F2F.BF16.F32 R6, R6 ;  /* 0x0000000600067304 */ /* 0x000e220000202000 */
[----:B------:R-:W-:Y:S01]  /*d7b0*/  @P2 FSETP.NEU.FTZ.AND P1, PT, R0, RZ, PT ;  /* 0x000000ff0000220b */ /* 0x000fe20003f3d000 */
[----:B-1----:R-:W-:-:S06]  /*d7c0*/  @P3 IMAD.U32 R0, R27, 0x10000, RZ ;  /* 0x000100001b003824 */ /* 0x002fcc00078e00ff */
[----:B------:R-:W1:Y:S01]  /*d7d0*/  F2F.BF16.F32 R26, R26 ;  /* 0x0000001a001a7304 */ /* 0x000e620000202000 */
[----:B------:R-:W-:Y:S02]  /*d7e0*/  @P2 SEL R3, RZ, 0x1, !P1 ;  /* 0x00000001ff032807 */ /* 0x000fe40004800000 */
[----:B------:R-:W-:Y:S02]  /*d7f0*/  @P3 FSETP.NEU.FTZ.AND P1, PT, R0, RZ, PT ;  /* 0x000000ff0000320b */ /* 0x000fe40003f3d000 */
[----:B------:R-:W-:-:S03]  /*d800*/  PRMT R0, RZ, 0x7610, R0 ;  /* 0x00007610ff007816 */ /* 0x000fc60000000000 */
[----:B------:R-:W2:Y:S01]  /*d810*/  I2F.S8 R5, R5 ;  /* 0x0000000500057306 */ /* 0x000ea20000001400 */
[----:B------:R-:W-:-:S07]  /*d820*/  @P3 SEL R0, RZ, 0x1, !P1 ;  /* 0x00000001ff003807 */ /* 0x000fce0004800000 */
[----:B------:R0:W-:Y:S08]  /*d830*/  I2F.S8 R8, R4 ;  /* 0x0000000400087306 */ /* 0x0001f00000001400 */
[----:B------:R-:W3:Y:S01]  /*d840*/  I2F.S8 R25, R25 ;  /* 0x0000001900197306 */ /* 0x000ee20000001400 */
[----:B0-----:R-:W-:Y:S02]  /*d850*/  @P4 SHF.L.U32 R4, R6, 0x10, RZ ;  /* 0x0000001006044819 */ /* 0x001fe400000006ff */
[----:B------:R-:W-:-:S02]  /*d860*/  PRMT R6, RZ, 0x7610, R6 ;  /* 0x00007610ff067816 */ /* 0x000fc40000000006 */
[----:B------:R-:W-:Y:S01]  /*d870*/  @P4 FSETP.NEU.FTZ.AND P2, PT, R4, RZ, PT ;  /* 0x000000ff0400420b */ /* 0x000fe20003f5d000 */
[----:B-1----:R-:W-:Y:S02]  /*d880*/  @P0 IMAD.U32 R4, R26, 0x10000, RZ ;  /* 0x000100001a040824 */ /* 0x002fe400078e00ff */
[----:B--2---:R0:W1:Y:S08]  /*d890*/  F2F.BF16.F32 R7, R5 ;  /* 0x0000000500077304 */ /* 0x0040700000202000 */
[----:B------:R-:W2:Y:S01]  /*d8a0*/  I2F.S8 R24, R24 ;  /* 0x0000001800187306 */ /* 0x000ea20000001400 */
[----:B0-----:R-:W-:-:S02]  /*d8b0*/  PRMT R5, R3, 0x9910, RZ ;  /* 0x0000991003057816 */ /* 0x001fc400000000ff */
[----:B------:R-:W-:Y:S02]  /*d8c0*/  PRMT R3, RZ, 0x7610, R3 ;  /* 0x00007610ff037816 */ /* 0x000fe40000000003 */
[----:B------:R-:W-:Y:S02]  /*d8d0*/  @P4 SEL R3, RZ, 0x1, !P2 ;  /* 0x00000001ff034807 */ /* 0x000fe40005000000 */
[----:B------:R-:W-:Y:S01]  /*d8e0*/  @P0 FSETP.NEU.FTZ.AND P2, PT, R4, RZ, PT ;  /* 0x000000ff0400020b */ /* 0x000fe20003f5d000 */
[----:B---3--:R-:W0:Y:S01]  /*d8f0*/  F2F.BF16.F32 R25, R25 ;  /* 0x0000001900197304 */ /* 0x008e220000202000 */
[----:B------:R-:W-:Y:S02]  /*d900*/  PRMT R4, R0, 0x9910, RZ ;  /* 0x0000991000047816 */ /* 0x000fe400000000ff */
[----:B------:R-:W-:Y:S02]  /*d910*/  ISETP.NE.AND P1, PT, R5, RZ, PT ;  /* 0x000000ff0500720c */ /* 0x000fe40003f25270 */
[----:B------:R-:W-:Y:S01]  /*d920*/  PRMT R5, R3, 0x9910, RZ ;  /* 0x0000991003057816 */ /* 0x000fe200000000ff */
[----:B------:R-:W-:Y:S01]  /*d930*/  IMAD.MOV.U32 R3, RZ, RZ, R4 ;  /* 0x000000ffff037224 */ /* 0x000fe200078e0004 */
[----:B------:R-:W-:Y:S01]  /*d940*/  PRMT R0, RZ, 0x7610, R0 ;  /* 0x00007610ff007816 */ /* 0x000fe20000000000 */
[----:B------:R-:W3:Y:S01]  /*d950*/  F2F.BF16.F32 R8, R8 ;  /* 0x0000000800087304 */ /* 0x000ee20000202000 */
[----:B------:R-:W-:Y:S01]  /*d960*/  @P0 SEL R0, RZ, 0x1, !P2 ;  /* 0x00000001ff000807 */ /* 0x000fe20005000000 */
[----:B------:R-:W-:Y:S01]  /*d970*/  IMAD.MOV.U32 R4, RZ, RZ, R5 ;  /* 0x000000ffff047224 */ /* 0x000fe200078e0005 */
[----:B------:R-:W-:-:S02]  /*d980*/  ISETP.NE.AND P5, PT, R3, RZ, PT ;  /* 0x000000ff0300720c */ /* 0x000fc40003fa5270 */
[----:B------:R-:W-:Y:S02]  /*d990*/  PRMT R3, R0, 0x9910, RZ ;  /* 0x0000991000037816 */ /* 0x000fe400000000ff */
[----:B------:R-:W-:Y:S01]  /*d9a0*/  ISETP.NE.AND P6, PT, R4, RZ, PT ;  /* 0x000000ff0400720c */ /* 0x000fe20003fc5270 */
[----:B-1----:R-:W-:Y:S01]  /*d9b0*/  @P1 IMAD.U32 R0, R7, 0x10000, RZ ;  /* 0x0001000007001824 */ /* 0x002fe200078e00ff */
[----:B--2---:R-:W1:Y:S01]  /*d9c0*/  F2F.BF16.F32 R24, R24 ;  /* 0x0000001800187304 */ /* 0x004e620000202000 */
[----:B------:R-:W-:Y:S02]  /*d9d0*/  ISETP.NE.AND P0, PT, R3, RZ, PT ;  /* 0x000000ff0300720c */ /* 0x000fe40003f05270 */
[----:B------:R-:W-:Y:S02]  /*d9e0*/  PRMT R3, RZ, 0x7610, R3 ;  /* 0x00007610ff037816 */ /* 0x000fe40000000003 */
[----:B------:R-:W-:Y:S02]  /*d9f0*/  @P1 FSETP.NEU.FTZ.AND P2, PT, R0, RZ, PT ;  /* 0x000000ff0000120b */ /* 0x000fe40003f5d000 */
[----:B0-----:R-:W-:Y:S01]  /*da00*/  @P5 IMAD.U32 R0, R25, 0x10000, RZ ;  /* 0x0001000019005824 */ /* 0x001fe200078e00ff */
[----:B------:R-:W0:Y:S01]  /*da10*/  I2F.S8 R13, R13 ;  /* 0x0000000d000d7306 */ /* 0x000e220000001400 */
[----:B------:R-:W-:-:S02]  /*da20*/  @P1 SEL R3, RZ, 0x1, !P2 ;  /* 0x00000001ff031807 */ /* 0x000fc40005000000 */
[----:B---3--:R-:W-:Y:S01]  /*da30*/  @P6 IMAD.U32 R4, R8, 0x10000, RZ ;  /* 0x0001000008046824 */ /* 0x008fe200078e00ff */
[----:B------:R-:W-:Y:S02]  /*da40*/  @P5 FSETP.NEU.FTZ.AND P3, PT, R0, RZ, PT ;  /* 0x000000ff0000520b */ /* 0x000fe40003f7d000 */
[----:B------:R-:W-:Y:S02]  /*da50*/  PRMT R0, RZ, 0x7610, R0 ;  /* 0x00007610ff007816 */ /* 0x000fe40000000000 */
[----:B------:R-:W2:Y:S01]  /*da60*/  I2F.S8 R21, R21 ;  /* 0x0000001500157306 */ /* 0x000ea20000001400 */
[----:B------:R-:W-:Y:S02]  /*da70*/  @P5 SEL R0, RZ, 0x1, !P3 ;  /* 0x00000001ff005807 */ /* 0x000fe40005800000 */
[----:B------:R-:W-:Y:S02]  /*da80*/  @P6 FSETP.NEU.FTZ.AND P4, PT, R4, RZ, PT ;  /* 0x000000ff0400620b */ /* 0x000fe40003f9d000 */
[----:B------:R-:W-:Y:S01]  /*da90*/  PRMT R5, R3, 0x9910, RZ ;  /* 0x0000991003057816 */ /* 0x000fe200000000ff */
[----:B-1----:R-:W-:Y:S01]  /*daa0*/  @P0 IMAD.U32 R3, R24, 0x10000, RZ ;  /* 0x0001000018030824 */ /* 0x002fe200078e00ff */
[----:B------:R-:W-:Y:S01]  /*dab0*/  PRMT R0, R0, 0x9910, RZ ;  /* 0x0000991000007816 */ /* 0x000fe200000000ff */
[----:B------:R-:W-:Y:S01]  /*dac0*/  I2F.S8 R15, R15 ;  /* 0x0000000f000f7306 */ /* 0x000fe20000001400 */
[----:B------:R-:W-:-:S02]  /*dad0*/  PRMT R4, RZ, 0x7610, R4 ;  /* 0x00007610ff047816 */ /* 0x000fc40000000004 */
[----:B------:R-:W-:Y:S02]  /*dae0*/  @P6 SEL R4, RZ, 0x1, !P4 ;  /* 0x00000001ff046807 */ /* 0x000fe40006000000 */
[----:B------:R-:W-:Y:S01]  /*daf0*/  @P0 FSETP.NEU.FTZ.AND P4, PT, R3, RZ, PT ;  /* 0x000000ff0300020b */ /* 0x000fe20003f9d000 */
[----:B------:R-:W-:Y:S01]  /*db00*/  IMAD.MOV.U32 R3, RZ, RZ, R0 ;  /* 0x000000ffff037224 */ /* 0x000fe200078e0000 */
[----:B------:R-:W-:Y:S01]  /*db10*/  PRMT R4, R4, 0x9910, RZ ;  /* 0x0000991004047816 */ /* 0x000fe200000000ff */
[----:B0-----:R-:W0:Y:S01]  /*db20*/  F2F.BF16.F32 R13, R13 ;  /* 0x0000000d000d7304 */ /* 0x001e220000202000 */
[----:B------:R-:W-:Y:S02]  /*db30*/  ISETP.NE.AND P3, PT, R5, RZ, PT ;  /* 0x000000ff0500720c */ /* 0x000fe40003f65270 */
[----:B------:R-:W-:Y:S02]  /*db40*/  ISETP.NE.AND P2, PT, R3, RZ, PT ;  /* 0x000000ff0300720c */ /* 0x000fe40003f45270 */
[----:B------:R-:W-:-:S02]  /*db50*/  ISETP.NE.AND P1, PT, R4, RZ, PT ;  /* 0x000000ff0400720c */ /* 0x000fc40003f25270 */
[----:B------:R-:W-:Y:S01]  /*db60*/  PRMT R0, RZ, 0x7610, R0 ;  /* 0x00007610ff007816 */ /* 0x000fe20000000000 */
[----:B--2---:R-:W1:Y:S01]  /*db70*/  F2F.BF16.F32 R21, R21 ;  /* 0x0000001500157304 */ /* 0x004e620000202000 */
[----:B------:R-:W-:Y:S02]  /*db80*/  @P0 SEL R0, RZ, 0x1, !P4 ;  /* 0x00000001ff000807 */ /* 0x000fe40006000000 */
[----:B------:R-:W-:Y:S02]  /*db90*/  PRMT R25, RZ, 0x7610, R25 ;  /* 0x00007610ff197816 */ /* 0x000fe40000000019 */
[----:B------:R-:W-:Y:S02]  /*dba0*/  PRMT R5, R0, 0x9910, RZ ;  /* 0x0000991000057816 */ /* 0x000fe400000000ff */
[----:B0-----:R-:W-:Y:S01]  /*dbb0*/  @P3 SHF.L.U32 R0, R13, 0x10, RZ ;  /* 0x000000100d003819 */ /* 0x001fe200000006ff */
[----:B------:R-:W0:Y:S01]  /*dbc0*/  F2F.BF16.F32 R15, R15 ;  /* 0x0000000f000f7304 */ /* 0x000e220000202000 */
[----:B------:R-:W-:-:S02]  /*dbd0*/  ISETP.NE.AND P6, PT, R5, RZ, PT ;  /* 0x000000ff0500720c */ /* 0x000fc40003fc5270 */
        /* <DEDUP_REMOVED lines=19> */
.L_x_4306:
[----:B------:R-:W-:Y:S01]  /*dd10*/  ULDC UR5, c[0x0][0x220] ;  /* 0x0000880000057ab9 */ /* 0x000fe20000000800 */
[----:B------:R-:W-:Y:S01]  /*dd20*/  ULDC.U8 UR4, c[0x0][0x211] ;  /* 0x0000844000047ab9 */ /* 0x000fe20000000000 */
[----:B------:R-:W-:Y:S01]  /*dd30*/  IMAD.U32 R12, RZ, RZ, UR5 ;  /* 0x00000005ff0c7e24 */ /* 0x000fe2000f8e00ff */
[----:B------:R-:W-:Y:S01]  /*dd40*/  MOV R36, UR4 ;  /* 0x0000000400247c02 */ /* 0x000fe20008000f00 */
[----:B------:R-:W-:Y:S01]  /*dd50*/  IMAD.U32 R32, RZ, RZ, UR4 ;  /* 0x00000004ff207e24 */ /* 0x000fe2000f8e00ff */
[----:B------:R-:W-:Y:S01]  /*dd60*/  MOV R9, UR4 ;  /* 0x0000000400097c02 */ /* 0x000fe20008000f00 */
[----:B------:R-:W-:Y:S01]  /*dd70*/  IMAD R3, R12, 0x3, R13 ;  /* 0x000000030c037824 */ /* 0x000fe200078e020d */
[----:B------:R-:W-:Y:S01]  /*dd80*/  BSSY B0, `(.L_x_4330) ;  /* 0x00000b5000007945 */ /* 0x000fe20003800000 */
[----:B------:R-:W-:Y:S01]  /*dd90*/  IMAD.U32 R33, RZ, RZ, UR4 ;  /* 0x00000004ff217e24 */ /* 0x000fe2000f8e00ff */
[----:B------:R-:W-:Y:S01]  /*dda0*/  PRMT R32, R32, 0x5410, R32 ;  /* 0x0000541020207816 */ /* 0x000fe20000000020 */
        /* <DEDUP_REMOVED lines=38> */
.L_x_4332:
        /* <DEDUP_REMOVED lines=21> */
[----:B------:R-:W-:-:S02]  /*e160*/  PRMT R39, R39, 0x5410, RZ ;  /* 0x0000541027277816 */ /* 0x000fc400000000ff */
[----:B------:R-:W-:Y:S02]  /*e170*/  PRMT R37, RZ, 0x7610, R37 ;  /* 0x00007610ff257816 */ /* 0x000fe40000000025 */
[C---:B--2---:R-:W-:Y:S02]  /*e180*/  PRMT R25, R26.reuse, 0x7610, R25 ;  /* 0x000076101a197816 */ /* 0x044fe40000000019 */
[----:B------:R-:W-:Y:S02]  /*e190*/  PRMT R24, R26, 0x7632, R24 ;  /* 0x000076321a187816 */ /* 0x000fe40000000018 */
[----:B------:R-:W-:Y:S01]  /*e1a0*/  PRMT R26, R27, 0x7610, R26 ;  /* 0x000076101b1a7816 */ /* 0x000fe2000000001a */
[----:B------:R-:W-:Y:S01]  /*e1b0*/  @P4 IMAD.U32 R11, R25, 0x10000, RZ ;  /* 0x00010000190b4824 */ /* 0x000fe200078e00ff */
[----:B------:R-:W-:Y:S01]  /*e1c0*/  PRMT R27, R27, 0x7632, R27 ;  /* 0x000076321b1b7816 */ /* 0x000fe2000000001b */
[----:B------:R-:W-:-:S03]  /*e1d0*/  @P5 IMAD.U32 R10, R24, 0x10000, RZ ;  /* 0x00010000180a5824 */ /* 0x000fc600078e00ff */
[----:B------:R-:W-:Y:S02]  /*e1e0*/  @P4 FSETP.NEU.FTZ.AND P0, PT, R11, RZ, PT ;  /* 0x000000ff0b00420b */ /* 0x000fe40003f1d000 */
[----:B------:R-:W-:Y:S02]  /*e1f0*/  PRMT R11, RZ, 0x7610, R11 ;  /* 0x00007610ff0b7816 */ /* 0x000fe4000000000b */
[----:B------:R-:W-:Y:S02]  /*e200*/  @P4 SEL R9, RZ, 0x1, !P0 ;  /* 0x00000001ff094807 */ /* 0x000fe40004000000 */
[----:B------:R-:W-:Y:S01]  /*e210*/  @P5 FSETP.NEU.FTZ.AND P6, PT, R10, RZ, PT ;  /* 0x000000ff0a00520b */ /* 0x000fe20003fdd000 */
[----:B------:R-:W-:Y:S01]  /*e220*/  @P2 IMAD.U32 R10, R26, 0x10000, RZ ;  /* 0x000100001a0a2824 */ /* 0x000fe200078e00ff */
[----:B------:R-:W-:Y:S02]  /*e230*/  @P4 PRMT R11, R9, 0x7610, R11 ;  /* 0x00007610090b4816 */ /* 0x000fe4000000000b */
[----:B------:R-:W-:-:S02]  /*e240*/  @P5 SEL R9, RZ, 0x1, !P6 ;  /* 0x00000001ff095807 */ /* 0x000fc40007000000 */
[----:B------:R-:W-:Y:S02]  /*e250*/  @P2 FSETP.NEU.FTZ.AND P6, PT, R10, RZ, PT ;  /* 0x000000ff0a00220b */ /* 0x000fe40003fdd000 */
[----:B------:R-:W-:Y:S02]  /*e260*/  @P5 PRMT R39, R39, 0x5410, R9 ;  /* 0x0000541027275816 */ /* 0x000fe40000000009 */
[----:B------:R-:W-:Y:S02]  /*e270*/  LOP3.LUT P0, RZ, R38, 0xff, RZ, 0xc0, !PT ;  /* 0x000000ff26ff7812 */ /* 0x000fe4000780c0ff */
[----:B------:R-:W-:Y:S02]  /*e280*/  @P3 SHF.L.U32 R9, R27, 0x10, RZ ;  /* 0x000000101b093819 */ /* 0x000fe400000006ff */
[----:B------:R-:W-:Y:S02]  /*e290*/  LOP3.LUT P4, RZ, R8, 0xff, RZ, 0xc0, !PT ;  /* 0x000000ff08ff7812 */ /* 0x000fe4000788c0ff */
[----:B------:R-:W-:-:S02]  /*e2a0*/  PRMT R10, RZ, 0x7610, R10 ;  /* 0x00007610ff0a7816 */ /* 0x000fc4000000000a */
[----:B------:R-:W-:Y:S02]  /*e2b0*/  @P2 SEL R8, RZ, 0x1, !P6 ;  /* 0x00000001ff082807 */ /* 0x000fe40007000000 */
[----:B---3--:R-:W-:Y:S02]  /*e2c0*/  PRMT R21, R28, 0x7610, R21 ;  /* 0x000076101c157816 */ /* 0x008fe40000000015 */
[----:B------:R-:W-:Y:S02]  /*e2d0*/  @P3 FSETP.NEU.FTZ.AND P6, PT, R9, RZ, PT ;  /* 0x000000ff0900320b */ /* 0x000fe40003fdd000 */
[----:B------:R-:W-:Y:S01]  /*e2e0*/  @P2 PRMT R10, R8, 0x7610, R10 ;  /* 0x00007610080a2816 */ /* 0x000fe2000000000a */
[----:B------:R-:W-:Y:S01]  /*e2f0*/  @P1 IMAD.U32 R9, R21, 0x10000, RZ ;  /* 0x0001000015091824 */ /* 0x000fe200078e00ff */
[----:B------:R-:W-:Y:S02]  /*e300*/  PRMT R38, R38, 0x5410, RZ ;  /* 0x0000541026267816 */ /* 0x000fe400000000ff */
[----:B------:R-:W-:-:S02]  /*e310*/  @P3 SEL R8, RZ, 0x1, !P6 ;  /* 0x00000001ff083807 */ /* 0x000fc40007000000 */
[----:B------:R-:W-:Y:S02]  /*e320*/  PRMT R20, R28, 0x7632, R20 ;  /* 0x000076321c147816 */ /* 0x000fe40000000014 */
[----:B------:R-:W-:Y:S02]  /*e330*/  @P3 PRMT R38, R38, 0x5410, R8 ;  /* 0x0000541026263816 */ /* 0x000fe40000000008 */
[----:B------:R-:W-:Y:S01]  /*e340*/  @P1 FSETP.NEU.FTZ.AND P6, PT, R9, RZ, PT ;  /* 0x000000ff0900120b */ /* 0x000fe20003fdd000 */
[----:B------:R-:W-:Y:S01]  /*e350*/  @P0 IMAD.U32 R8, R20, 0x10000, RZ ;  /* 0x0001000014080824 */ /* 0x000fe200078e00ff */
[----:B------:R-:W-:Y:S02]  /*e360*/  LOP3.LUT P5, RZ, R36, 0xff, RZ, 0xc0, !PT ;  /* 0x000000ff24ff7812 */ /* 0x000fe400078ac0ff */
[----:B------:R-:W-:Y:S02]  /*e370*/  LOP3.LUT P2, RZ, R7, 0xff, RZ, 0xc0, !PT ;  /* 0x000000ff07ff7812 */ /* 0x000fe4000784c0ff */
[----:B------:R-:W-:-:S02]  /*e380*/  PRMT R9, RZ, 0x7610, R9 ;  /* 0x00007610ff097816 */ /* 0x000fc40000000009 */
[----:B------:R-:W-:Y:S02]  /*e390*/  @P1 SEL R7, RZ, 0x1, !P6 ;  /* 0x00000001ff071807 */ /* 0x000fe40007000000 */
[----:B------:R-:W-:Y:S02]  /*e3a0*/  PRMT R28, R29, 0x7610, R28 ;  /* 0x000076101d1c7816 */ /* 0x000fe4000000001c */
[----:B------:R-:W-:Y:S02]  /*e3b0*/  @P0 FSETP.NEU.FTZ.AND P6, PT, R8, RZ, PT ;  /* 0x000000ff0800020b */ /* 0x000fe40003fdd000 */
[----:B------:R-:W-:Y:S01]  /*e3c0*/  @P1 PRMT R9, R7, 0x7610, R9 ;  /* 0x0000761007091816 */ /* 0x000fe20000000009 */
[----:B------:R-:W-:Y:S01]  /*e3d0*/  @P4 IMAD.U32 R8, R28, 0x10000, RZ ;  /* 0x000100001c084824 */ /* 0x000fe200078e00ff */
[----:B------:R-:W-:Y:S02]  /*e3e0*/  @P0 SEL R7, RZ, 0x1, !P6 ;  /* 0x00000001ff070807 */ /* 0x000fe40007000000 */
[----:B------:R-:W-:-:S02]  /*e3f0*/  PRMT R29, R29, 0x7632, R29 ;  /* 0x000076321d1d7816 */ /* 0x000fc4000000001d */
[----:B------:R-:W-:Y:S02]  /*e400*/  @P0 PRMT R37, R7, 0x7610, R37 ;  /* 0x0000761007250816 */ /* 0x000fe40000000025 */
[----:B------:R-:W-:Y:S01]  /*e410*/  @P4 FSETP.NEU.FTZ.AND P6, PT, R8, RZ, PT ;  /* 0x000000ff0800420b */ /* 0x000fe20003fdd000 */
[----:B------:R-:W-:Y:S01]  /*e420*/  @P5 IMAD.U32 R7, R29, 0x10000, RZ ;  /* 0x000100001d075824 */ /* 0x000fe200078e00ff */
[----:B------:R-:W-:Y:S02]  /*e430*/  LOP3.LUT P3, RZ, R35, 0xff, RZ, 0xc0, !PT ;  /* 0x000000ff23ff7812 */ /* 0x000fe4000786c0ff */
[----:B------:R-:W-:Y:S02]  /*e440*/  LOP3.LUT P1, RZ, R6, 0xff, RZ, 0xc0, !PT ;  /* 0x000000ff06ff7812 */ /* 0x000fe4000782c0ff */
[----:B------:R-:W-:Y:S02]  /*e450*/  PRMT R8, RZ, 0x7610, R8 ;  /* 0x00007610ff087816 */ /* 0x000fe40000000008 */
[----:B------:R-:W-:-:S02]  /*e460*/  @P4 SEL R6, RZ, 0x1, !P6 ;  /* 0x00000001ff064807 */ /* 0x000fc40007000000 */
[----:B----4-:R-:W-:Y:S02]  /*e470*/  PRMT R40, R14, 0x7610, R40 ;  /* 0x000076100e287816 */ /* 0x010fe40000000028 */
[----:B------:R-:W-:Y:S02]  /*e480*/  @P5 FSETP.NEU.FTZ.AND P6, PT, R7, RZ, PT ;  /* 0x000000ff0700520b */ /* 0x000fe40003fdd000 */
[----:B------:R-:W-:Y:S01]  /*e490*/  @P4 PRMT R8, R6, 0x7610, R8 ;  /* 0x0000761006084816 */ /* 0x000fe20000000008 */
[----:B------:R-:W-:Y:S01]  /*e4a0*/  @P2 IMAD.U32 R7, R40, 0x10000, RZ ;  /* 0x0001000028072824 */ /* 0x000fe200078e00ff */
[----:B------:R-:W-:Y:S02]  /*e4b0*/  PRMT R36, R36, 0x5410, RZ ;  /* 0x0000541024247816 */ /* 0x000fe400000000ff */
[----:B------:R-:W-:Y:S02]  /*e4c0*/  @P5 SEL R6, RZ, 0x1, !P6 ;  /* 0x00000001ff065807 */ /* 0x000fe40007000000 */
[----:B------:R-:W-:-:S02]  /*e4d0*/  PRMT R41, R14, 0x7632, R41 ;  /* 0x000076320e297816 */ /* 0x000fc40000000029 */
[----:B------:R-:W-:Y:S02]  /*e4e0*/  @P5 PRMT R36, R36, 0x5410, R6 ;  /* 0x0000541024245816 */ /* 0x000fe40000000006 */
[----:B------:R-:W-:Y:S01]  /*e4f0*/  @P2 FSETP.NEU.FTZ.AND P5, PT, R7, RZ, PT ;  /* 0x000000ff0700220b */ /* 0x000fe20003fbd000 */
[----:B------:R-:W-:Y:S01]  /*e500*/  @P3 IMAD.U32 R6, R41, 0x10000, RZ ;  /* 0x0001000029063824 */ /* 0x000fe200078e00ff */
[----:B------:R-:W-:Y:S02]  /*e510*/  PRMT R42, R15, 0x7610, R42 ;  /* 0x000076100f2a7816 */ /* 0x000fe4000000002a */
[----:B------:R-:W-:Y:S02]  /*e520*/  LOP3.LUT P0, RZ, R34, 0xff, RZ, 0xc0, !PT ;  /* 0x000000ff22ff7812 */ /* 0x000fe4000780c0ff */
[----:B------:R-:W-:Y:S02]  /*e530*/  LOP3.LUT P4, RZ, R3, 0xff, RZ, 0xc0, !PT ;  /* 0x000000ff03ff7812 */ /* 0x000fe4000788c0ff */
[----:B------:R-:W-:-:S02]  /*e540*/  PRMT R7, RZ, 0x7610, R7 ;  /* 0x00007610ff077816 */ /* 0x000fc40000000007 */
[----:B------:R-:W-:Y:S02]  /*e550*/  @P2 SEL R3, RZ, 0x1, !P5 ;  /* 0x00000001ff032807 */ /* 0x000fe40006800000 */
[----:B------:R-:W-:Y:S01]  /*e560*/  @P3 FSETP.NEU.FTZ.AND P6, PT, R6, RZ, PT ;  /* 0x000000ff0600320b */ /* 0x000fe20003fdd000 */
[----:B------:R-:W-:Y:S01]  /*e570*/  @P1 IMAD.U32 R6, R42, 0x10000, RZ ;  /* 0x000100002a061824 */ /* 0x000fe200078e00ff */
[----:B------:R-:W-:Y:S02]  /*e580*/  @P2 PRMT R7, R3, 0x7610, R7 ;  /* 0x0000761003072816 */ /* 0x000fe40000000007 */
[----:B------:R-:W-:Y:S02]  /*e590*/  LOP3.LUT P2, RZ, R0, 0xff, RZ, 0xc0, !PT ;  /* 0x000000ff00ff7812 */ /* 0x000fe4000784c0ff */
[----:B------:R-:W-:Y:S02]  /*e5a0*/  @P3 SEL R0, RZ, 0x1, !P6 ;  /* 0x00000001ff003807 */ /* 0x000fe40007000000 */
[----:B------:R-:W-:-:S02]  /*e5b0*/  @P1 FSETP.NEU.FTZ.AND P6, PT, R6, RZ, PT ;  /* 0x000000ff0600120b */ /* 0x000fc40003fdd000 */
[----:B------:R-:W-:Y:S02]  /*e5c0*/  PRMT R43, R15, 0x7632, R43 ;  /* 0x000076320f2b7816 */ /* 0x000fe4000000002b */
[----:B------:R-:W-:Y:S02]  /*e5d0*/  LOP3.LUT P5, RZ, R33, 0xff, RZ, 0xc0, !PT ;  /* 0x000000ff21ff7812 */ /* 0x000fe400078ac0ff */
[----:B------:R-:W-:Y:S02]  /*e5e0*/  PRMT R35, R35, 0x5410, RZ ;  /* 0x0000541023237816 */ /* 0x000fe400000000ff */
[----:B------:R-:W-:Y:S02]  /*e5f0*/  PRMT R6, RZ, 0x7610, R6 ;  /* 0x00007610ff067816 */ /* 0x000fe40000000006 */
[----:B------:R-:W-:Y:S02]  /*e600*/  @P0 SHF.L.U32 R14, R43, 0x10, RZ ;  /* 0x000000102b0e0819 */ /* 0x000fe400000006ff */
[----:B------:R-:W-:-:S02]  /*e610*/  @P1 SEL R3, RZ, 0x1, !P6 ;  /* 0x00000001ff031807 */ /* 0x000fc40007000000 */
[----:B------:R-:W-:Y:S02]  /*e620*/  @P3 PRMT R35, R35, 0x5410, R0 ;  /* 0x0000541023233816 */ /* 0x000fe40000000000 */
[----:B------:R-:W-:Y:S02]  /*e630*/  LOP3.LUT P3, RZ, R32, 0xff, RZ, 0xc0, !PT ;  /* 0x000000ff20ff7812 */ /* 0x000fe4000786c0ff */
[----:B------:R-:W-:Y:S01]  /*e640*/  @P0 FSETP.NEU.FTZ.AND P6, PT, R14, RZ, PT ;  /* 0x000000ff0e00020b */ /* 0x000fe20003fdd000 */
[----:B-1----:R-:W-:Y:S01]  /*e650*/  IMAD.MOV.U32 R14, RZ, RZ, R45 ;  /* 0x000000ffff0e7224 */ /* 0x002fe200078e002d */
[----:B------:R-:W-:Y:S01]  /*e660*/  @P1 PRMT R6, R3, 0x7610, R6 ;  /* 0x0000761003061816 */ /* 0x000fe20000000006 */
[----:B------:R-:W-:Y:S01]  /*e670*/  IMAD R3, R12, 0x3, R13 ;  /* 0x000000030c037824 */ /* 0x000fe200078e020d */
[----:B-----5:R-:W-:Y:S02]  /*e680*/  PRMT R16, R4, 0x7632, R16 ;  /* 0x0000763204107816 */ /* 0x020fe40000000010 */
[----:B------:R-:W-:-:S02]  /*e690*/  PRMT R34, R34, 0x5410, RZ ;  /* 0x0000541022227816 */ /* 0x000fc400000000ff */
[----:B------:R-:W-:Y:S02]  /*e6a0*/  @P0 SEL R0, RZ, 0x1, !P6 ;  /* 0x00000001ff000807 */ /* 0x000fe40007000000 */
[----:B------:R-:W-:Y:S02]  /*e6b0*/  PRMT R15, R4, 0x7610, R15 ;  /* 0x00007610040f7816 */ /* 0x000fe4000000000f */
[----:B------:R-:W-:Y:S01]  /*e6c0*/  ISETP.GE.U32.AND P1, PT, R3, R14, PT ;  /* 0x0000000e0300720c */ /* 0x000fe20003f26070 */
[----:B------:R-:W-:Y:S01]  /*e6d0*/  @P5 IMAD.U32 R3, R16, 0x10000, RZ ;  /* 0x0001000010035824 */ /* 0x000fe200078e00ff */
[----:B------:R-:W-:Y:S02]  /*e6e0*/  PRMT R31, R5, 0x7632, R31 ;  /* 0x00007632051f7816 */ /* 0x000fe4000000001f */
[----:B------:R-:W-:Y:S01]  /*e6f0*/  @P0 PRMT R34, R34, 0x5410, R0 ;  /* 0x0000541022220816 */ /* 0x000fe20000000000 */
[----:B------:R-:W-:Y:S01]  /*e700*/  @P4 IMAD.U32 R0, R15, 0x10000, RZ ;  /* 0x000100000f004824 */ /* 0x000fe200078e00ff */
[----:B------:R-:W-:-:S02]  /*e710*/  PRMT R30, R5, 0x7610, R30 ;  /* 0x00007610051e7816 */ /* 0x000fc4000000001e */
[----:B------:R-:W-:Y:S01]  /*e720*/  @P5 FSETP.NEU.FTZ.AND P0, PT, R3, RZ, PT ;  /* 0x000000ff0300520b */ /* 0x000fe20003f1d000 */
[----:B------:R-:W-:Y:S01]  /*e730*/  @P3 IMAD.U32 R3, R31, 0x10000, RZ ;  /* 0x000100001f033824 */ /* 0x000fe200078e00ff */
[----:B------:R-:W-:Y:S01]  /*e740*/  @P4 FSETP.NEU.FTZ.AND P6, PT, R0, RZ, PT ;  /* 0x000000ff0000420b */ /* 0x000fe20003fdd000 */
[----:B------:R-:W-:Y:S01]  /*e750*/  @P2 IMAD.U32 R0, R30, 0x10000, RZ ;  /* 0x000100001e002824 */ /* 0x000fe200078e00ff */
[----:B------:R-:W-:Y:S02]  /*e760*/  @P5 SEL R5, RZ, 0x1, !P0 ;  /* 0x00000001ff055807 */ /* 0x000fe40004000000 */
[----:B------:R-:W-:Y:S02]  /*e770*/  @P3 FSETP.NEU.FTZ.AND P0, PT, R3, RZ, PT ;  /* 0x000000ff0300320b */ /* 0x000fe40003f1d000 */
[----:B------:R-:W-:Y:S02]  /*e780*/  @P4 SEL R4, RZ, 0x1, !P6 ;  /* 0x00000001ff044807 */ /* 0x000fe40007000000 */
[----:B------:R-:W-:-:S02]  /*e790*/  @P2 FSETP.NEU.FTZ.AND P6, PT, R0, RZ, PT ;  /* 0x000000ff0000220b */ /* 0x000fc40003fdd000 */
[----:B------:R-:W-:Y:S02]  /*e7a0*/  PRMT R33, R33, 0x5410, RZ ;  /* 0x0000541021217816 */ /* 0x000fe400000000ff */
[----:B------:R-:W-:Y:S02]  /*e7b0*/  PRMT R32, R32, 0x5410, RZ ;  /* 0x0000541020207816 */ /* 0x000fe400000000ff */
[----:B------:R-:W-:Y:S02]  /*e7c0*/  @P3 SEL R46, RZ, 0x1, !P0 ;  /* 0x00000001ff2e3807 */ /* 0x000fe40004000000 */
[----:B------:R-:W-:Y:S02]  /*e7d0*/  PRMT R0, RZ, 0x7610, R0 ;  /* 0x00007610ff007816 */ /* 0x000fe40000000000 */
[----:B------:R-:W-:Y:S02]  /*e7e0*/  @P2 SEL R44, RZ, 0x1, !P6 ;  /* 0x00000001ff2c2807 */ /* 0x000fe40007000000 */
[----:B------:R-:W-:-:S02]  /*e7f0*/  PRMT R3, RZ, 0x7610, R3 ;  /* 0x00007610ff037816 */ /* 0x000fc40000000003 */
[----:B------:R-:W-:Y:S02]  /*e800*/  @P5 PRMT R33, R33, 0x5410, R5 ;  /* 0x0000541021215816 */ /* 0x000fe40000000005 */
[----:B------:R-:W-:Y:S02]  /*e810*/  @P3 PRMT R32, R32, 0x5410, R46 ;  /* 0x0000541020203816 */ /* 0x000fe4000000002e */
[----:B------:R-:W-:Y:S02]  /*e820*/  PRMT R39, R38, 0x7632, R39 ;  /* 0x0000763226277816 */ /* 0x000fe40000000027 */
[----:B------:R-:W-:Y:S02]  /*e830*/  @P2 PRMT R0, R44, 0x7610, R0 ;  /* 0x000076102c002816 */ /* 0x000fe40000000000 */
[----:B------:R-:W-:Y:S02]  /*e840*/  @P4 PRMT R3, R4, 0x7610, R3 ;  /* 0x0000761004034816 */ /* 0x000fe40000000003 */
[----:B------:R-:W-:-:S02]  /*e850*/  PRMT R44, R39, 0x7632, R44 ;  /* 0x00007632272c7816 */ /* 0x000fc4000000002c */
[----:B------:R-:W-:Y:S02]  /*e860*/  PRMT R36, R36, 0x7632, R36 ;  /* 0x0000763224247816 */ /* 0x000fe40000000024 */
[----:B------:R-:W-:Y:S02]  /*e870*/  PRMT R38, R37, 0x7610, R38 ;  /* 0x0000761025267816 */ /* 0x000fe40000000026 */
[----:B------:R-:W-:Y:S02]  /*e880*/  PRMT R34, R34, 0x7632, R34 ;  /* 0x0000763222227816 */ /* 0x000fe40000000022 */
[----:B------:R-:W-:Y:S02]  /*e890*/  PRMT R35, R35, 0x7632, R35 ;  /* 0x0000763223237816 */ /* 0x000fe40000000023 */
[----:B------:R-:W-:Y:S02]  /*e8a0*/  PRMT R32, R32, 0x7632, R32 ;  /* 0x0000763220207816 */ /* 0x000fe40000000020 */
[----:B------:R-:W-:Y:S01]  /*e8b0*/  PRMT R33, R33, 0x7632, R33 ;  /* 0x0000763221217816 */ /* 0x000fe20000000021 */
[----:B------:R-:W-:Y:S06]  /*e8c0*/  @!P1 BRA `(.L_x_4332) ;  /* 0xfffffff400d09947 */ /* 0x000fec000383ffff */
.L_x_4331:
[----:B------:R-:W-:Y:S05]  /*e8d0*/  BSYNC B0 ;  /* 0x0000000000007941 */ /* 0x000fea0003800000 */
.L_x_4330:
        /* <DEDUP_REMOVED lines=46> */
.L_x_4334:
[----:B------:R-:W-:Y:S05]  /*ebc0*/  BSYNC B0 ;  /* 0x0000000000007941 */ /* 0x000fea0003800000 */
.L_x_4333:
        /* <DEDUP_REMOVED lines=9> */
[----:B------:R-:W-:Y:S02]  /*ec60*/  PRMT R10, RZ, 0x7610, R10 ;  /* 0x00007610ff0a7816 */ /* 0x000fe4000000000a */
[----:B------:R-:W-:Y:S01]  /*ec70*/  @P1 SHF.L.U32 R25, R25, 0x10, RZ ;  /* 0x0000001019191819 */ /* 0x000fe200000006ff */
        /* <DEDUP_REMOVED lines=19> */
[----:B------:R-:W-:Y:S02]  /*edb0*/  LOP3.LUT P3, RZ, R9, 0xff, RZ, 0xc0, !PT ;  /* 0x000000ff09ff7812 */ /* 0x000fe4000786c0ff */
[----:B------:R-:W-:Y:S02]  /*edc0*/  LOP3.LUT P2, RZ, R37, 0xff, RZ, 0xc0, !PT ;  /* 0x000000ff25ff7812 */ /* 0x000fe4000784c0ff */
[----:B------:R-:W-:Y:S02]  /*edd0*/  LOP3.LUT P0, RZ, R36, 0xff, RZ, 0xc0, !PT ;  /* 0x000000ff24ff7812 */ /* 0x000fe4000780c0ff */
[----:B------:R-:W-:Y:S02]  /*ede0*/  LOP3.LUT P1, RZ, R8, 0xff, RZ, 0xc0, !PT ;  /* 0x000000ff08ff7812 */ /* 0x000fe4000782c0ff */
[----:B------:R-:W-:Y:S02]  /*edf0*/  PRMT R13, RZ, 0x5410, RZ ;  /* 0x00005410ff0d7816 */ /* 0x000fe400000000ff */
[----:B------:R-:W-:-:S02]  /*ee00*/  IADD3 R5, R5, R12, RZ ;  /* 0x0000000c05057210 */ /* 0x000fc40007ffe0ff */
[----:B------:R-:W-:Y:S01]  /*ee10*/  PRMT R9, RZ, 0x7610, R9 ;  /* 0x00007610ff097816 */ /* 0x000fe20000000009 */
[----:B------:R-:W-:Y:S01]  /*ee20*/  @P3 IMAD.U32 R21, R21, 0x10000, RZ ;  /* 0x0001000015153824 */ /* 0x000fe200078e00ff */
[----:B------:R-:W-:Y:S01]  /*ee30*/  PRMT R38, R4, 0x7610, R38 ;  /* 0x0000761004267816 */ /* 0x000fe20000000026 */
[----:B------:R-:W-:Y:S01]  /*ee40*/  @P2 IMAD.U32 R20, R20, 0x10000, RZ ;  /* 0x0001000014142824 */ /* 0x000fe200078e00ff */
[----:B------:R-:W-:Y:S01]  /*ee50*/  PRMT R39, R4, 0x7632, R39 ;  /* 0x0000763204277816 */ /* 0x000fe20000000027 */
        /* <DEDUP_REMOVED lines=61> */
[----:B------:R-:W-:Y:S01]  /*f230*/  PRMT R36, R13, 0x7632, R36 ;  /* 0x000076320d247816 */ /* 0x000fe20000000024 */
[----:B------:R-:W-:Y:S01]  /*f240*/  @P2 IMAD.U32 R30, R30, 0x10000, RZ ;  /* 0x000100001e1e2824 */ /* 0x000fe200078e00ff */
[----:B------:R-:W-:Y:S02]  /*f250*/  @P6 FSETP.NEU.FTZ.AND P5, PT, R16, RZ, PT ;  /* 0x000000ff1000620b */ /* 0x000fe40003fbd000 */
[----:B------:R-:W-:Y:S02]  /*f260*/  @P0 SHF.L.U32 R31, R31, 0x10, RZ ;  /* 0x000000101f1f0819 */ /* 0x000fe400000006ff */
[----:B------:R-:W-:-:S02]  /*f270*/  @P0 PRMT R38, R4, 0x7610, R38 ;  /* 0x0000761004260816 */ /* 0x000fc40000000026 */
[----:B------:R-:W-:Y:S02]  /*f280*/  @P0 PRMT R39, R4, 0x7632, R39 ;  /* 0x0000763204270816 */ /* 0x000fe40000000027 */
[----:B------:R-:W-:Y:S02]  /*f290*/  PRMT R4, RZ, 0x7610, R4 ;  /* 0x00007610ff047816 */ /* 0x000fe40000000004 */
[----:B------:R-:W-:Y:S02]  /*f2a0*/  PRMT R37, R13, 0x7610, R37 ;  /* 0x000076100d257816 */ /* 0x000fe40000000025 */
[----:B------:R-:W-:Y:S02]  /*f2b0*/  @P6 SEL R4, RZ, 0x1, !P5 ;  /* 0x00000001ff046807 */ /* 0x000fe40006800000 */
[----:B------:R-:W-:Y:S02]  /*f2c0*/  @P1 FSETP.NEU.FTZ.AND P3, PT, R15, RZ, PT ;  /* 0x000000ff0f00120b */ /* 0x000fe40003f7d000 */
[----:B------:R-:W-:-:S02]  /*f2d0*/  @P2 FSETP.NEU.FTZ.AND P4, PT, R30, RZ, PT ;  /* 0x000000ff1e00220b */ /* 0x000fc40003f9d000 */
[----:B------:R-:W-:Y:S02]  /*f2e0*/  @P0 FSETP.NEU.FTZ.AND P5, PT, R31, RZ, PT ;  /* 0x000000ff1f00020b */ /* 0x000fe40003fbd000 */
[C---:B------:R-:W-:Y:S02]  /*f2f0*/  @P0 PRMT R34, R5.reuse, 0x7632, R34 ;  /* 0x0000763205220816 */ /* 0x040fe40000000022 */
[----:B------:R-:W-:Y:S02]  /*f300*/  @P0 PRMT R35, R5, 0x7610, R35 ;  /* 0x0000761005230816 */ /* 0x000fe40000000023 */
[C---:B------:R-:W-:Y:S02]  /*f310*/  @P0 PRMT R36, R13.reuse, 0x7632, R36 ;  /* 0x000076320d240816 */ /* 0x040fe40000000024 */
[----:B------:R-:W-:Y:S02]  /*f320*/  @P0 PRMT R37, R13, 0x7610, R37 ;  /* 0x000076100d250816 */ /* 0x000fe40000000025 */
[----:B------:R-:W-:-:S02]  /*f330*/  PRMT R3, RZ, 0x7610, R3 ;  /* 0x00007610ff037816 */ /* 0x000fc40000000003 */
[----:B------:R-:W-:Y:S02]  /*f340*/  PRMT R0, RZ, 0x7610, R0 ;  /* 0x00007610ff007816 */ /* 0x000fe40000000000 */
[----:B------:R-:W-:Y:S02]  /*f350*/  PRMT R32, RZ, 0x7610, R32 ;  /* 0x00007610ff207816 */ /* 0x000fe40000000020 */
[----:B------:R-:W-:Y:S02]  /*f360*/  @P1 SEL R5, RZ, 0x1, !P3 ;  /* 0x00000001ff051807 */ /* 0x000fe40005800000 */
[----:B------:R-:W-:Y:S02]  /*f370*/  @P2 SEL R12, RZ, 0x1, !P4 ;  /* 0x00000001ff0c2807 */ /* 0x000fe40006000000 */
[----:B------:R-:W-:Y:S02]  /*f380*/  @P0 SEL R13, RZ, 0x1, !P5 ;  /* 0x00000001ff0d0807 */ /* 0x000fe40006800000 */
[----:B------:R-:W-:-:S02]  /*f390*/  PRMT R33, R4, 0x7610, R33 ;  /* 0x0000761004217816 */ /* 0x000fc40000000021 */
[----:B------:R-:W-:Y:S02]  /*f3a0*/  @P1 PRMT R3, R5, 0x7610, R3 ;  /* 0x0000761005031816 */ /* 0x000fe40000000003 */
[----:B------:R-:W-:Y:S02]  /*f3b0*/  @P2 PRMT R0, R12, 0x7610, R0 ;  /* 0x000076100c002816 */ /* 0x000fe40000000000 */
[----:B------:R-:W-:Y:S02]  /*f3c0*/  @P0 PRMT R32, R13, 0x7610, R32 ;  /* 0x000076100d200816 */ /* 0x000fe40000000020 */
[----:B------:R-:W-:-:S07]  /*f3d0*/  @P0 PRMT R33, R4, 0x7610, R33 ;  /* 0x0000761004210816 */ /* 0x000fce0000000021 */
.L_x_4336:
[----:B------:R-:W-:Y:S05]  /*f3e0*/  BSYNC B0 ;  /* 0x0000000000007941 */ /* 0x000fea0003800000 */
.L_x_4335:
        /* <DEDUP_REMOVED lines=8> */
[----:B------:R-:W2:Y:S08]  /*f470*/  I2F.S8 R8, R8 ;  /* 0x0000000800087306 */ /* 0x000eb00000001400 */
[----:B0-----:R-:W-:Y:S08]  /*f480*/  F2F.BF16.F32 R9, R9 ;  /* 0x0000000900097304 */ /* 0x001ff00000202000 */
[----:B------:R-:W-:Y:S08]  /*f490*/  I2F.S8 R36, R36 ;  /* 0x0000002400247306 */ /* 0x000ff00000001400 */
[----:B-1----:R-:W0:Y:S08]  /*f4a0*/  F2F.BF16.F32 R4, R37 ;  /* 0x0000002500047304 */ /* 0x002e300000202000 */
[----:B--2---:R-:W1:Y:S01]  /*f4b0*/  F2F.BF16.F32 R5, R8 ;  /* 0x0000000800057304 */ /* 0x004e620000202000 */
[----:B0-----:R-:W-:-:S07]  /*f4c0*/  @P0 IMAD.U32 R4, R4, 0x10000, RZ ;  /* 0x0001000004040824 */ /* 0x001fce00078e00ff */
[----:B------:R0:W-:Y:S01]  /*f4d0*/  I2F.S8 R13, R3 ;  /* 0x00000003000d7306 */ /* 0x0001e20000001400 */
[----:B------:R-:W-:Y:S02]  /*f4e0*/  @P0 FSETP.NEU.FTZ.AND P3, PT, R4, RZ, PT ;  /* 0x000000ff0400020b */ /* 0x000fe40003f7d000 */
[----:B------:R-:W-:Y:S01]  /*f4f0*/  PRMT R4, RZ, 0x7610, R4 ;  /* 0x00007610ff047816 */ /* 0x000fe20000000004 */
[----:B-1----:R-:W-:-:S04]  /*f500*/  @P1 IMAD.U32 R5, R5, 0x10000, RZ ;  /* 0x0001000005051824 */ /* 0x002fc800078e00ff */
[----:B------:R-:W1:Y:S01]  /*f510*/  F2F.BF16.F32 R36, R36 ;  /* 0x0000002400247304 */ /* 0x000e620000202000 */
[----:B0-----:R-:W-:Y:S01]  /*f520*/  @P6 IMAD.U32 R3, R9, 0x10000, RZ ;  /* 0x0001000009036824 */ /* 0x001fe200078e00ff */
[----:B------:R-:W-:-:S04]  /*f530*/  @P1 FSETP.NEU.FTZ.AND P4, PT, R5, RZ, PT ;  /* 0x000000ff0500120b */ /* 0x000fc80003f9d000 */
[----:B------:R-:W-:Y:S02]  /*f540*/  @P6 FSETP.NEU.FTZ.AND P5, PT, R3, RZ, PT ;  /* 0x000000ff0300620b */ /* 0x000fe40003fbd000 */
[----:B------:R-:W0:Y:S01]  /*f550*/  I2F.S8 R7, R7 ;  /* 0x0000000700077306 */ /* 0x000e220000001400 */
[----:B------:R-:W-:Y:S02]  /*f560*/  PRMT R3, RZ, 0x7610, R3 ;  /* 0x00007610ff037816 */ /* 0x000fe40000000003 */
[----:B------:R-:W-:Y:S02]  /*f570*/  @P6 SEL R4, RZ, 0x1, !P5 ;  /* 0x00000001ff046807 */ /* 0x000fe40006800000 */
[----:B------:R-:W-:Y:S02]  /*f580*/  @P0 SEL R3, RZ, 0x1, !P3 ;  /* 0x00000001ff030807 */ /* 0x000fe40005800000 */
[----:B------:R-:W-:Y:S01]  /*f590*/  PRMT R4, R4, 0x9910, RZ ;  /* 0x0000991004047816 */ /* 0x000fe200000000ff */
[----:B------:R-:W2:Y:S01]  /*f5a0*/  I2F.S8 R35, R35 ;  /* 0x0000002300237306 */ /* 0x000ea20000001400 */
[----:B-1----:R-:W-:Y:S01]  /*f5b0*/  @P2 IMAD.U32 R5, R36, 0x10000, RZ ;  /* 0x0001000024052824 */ /* 0x002fe200078e00ff */
[----:B------:R-:W-:-:S02]  /*f5c0*/  PRMT R8, R3, 0x9910, RZ ;  /* 0x0000991003087816 */ /* 0x000fc400000000ff */
[----:B------:R-:W-:Y:S02]  /*f5d0*/  IMAD.MOV.U32 R3, RZ, RZ, R4 ;  /* 0x000000ffff037224 */ /* 0x000fe400078e0004 */
[----:B------:R-:W-:Y:S01]  /*f5e0*/  @P2 FSETP.NEU.FTZ.AND P5, PT, R5, RZ, PT ;  /* 0x000000ff0500220b */ /* 0x000fe20003fbd000 */
[----:B------:R-:W-:Y:S01]  /*f5f0*/  IMAD.MOV.U32 R4, RZ, RZ, R8 ;  /* 0x000000ffff047224 */ /* 0x000fe200078e0008 */
[----:B------:R1:W-:Y:S01]  /*f600*/  I2F.S8 R12, R6 ;  /* 0x00000006000c7306 */ /* 0x0003e20000001400 */
[----:B------:R-:W-:Y:S02]  /*f610*/  ISETP.NE.AND P6, PT, R3, RZ, PT ;  /* 0x000000ff0300720c */ /* 0x000fe40003fc5270 */
[----:B------:R-:W-:Y:S02]  /*f620*/  PRMT R5, RZ, 0x7610, R5 ;  /* 0x00007610ff057816 */ /* 0x000fe40000000005 */
[----:B------:R-:W-:Y:S02]  /*f630*/  @P2 SEL R5, RZ, 0x1, !P5 ;  /* 0x00000001ff052807 */ /* 0x000fe40006800000 */
[----:B------:R-:W-:Y:S01]  /*f640*/  ISETP.NE.AND P0, PT, R4, RZ, PT ;  /* 0x000000ff0400720c */ /* 0x000fe20003f05270 */
[----:B------:R-:W-:Y:S01]  /*f650*/  I2F.S8 R34, R34 ;  /* 0x0000002200227306 */ /* 0x000fe20000001400 */
[----:B-1----:R-:W-:-:S02]  /*f660*/  PRMT R6, RZ, 0x7610, R6 ;  /* 0x00007610ff067816 */ /* 0x002fc40000000006 */
[----:B------:R-:W-:Y:S02]  /*f670*/  @P1 SEL R6, RZ, 0x1, !P4 ;  /* 0x00000001ff061807 */ /* 0x000fe40006000000 */
[----:B------:R-:W-:Y:S02]  /*f680*/  PRMT R4, R5, 0x9910, RZ ;  /* 0x0000991005047816 */ /* 0x000fe400000000ff */
[----:B------:R-:W-:Y:S01]  /*f690*/  PRMT R6, R6, 0x9910, RZ ;  /* 0x0000991006067816 */ /* 0x000fe200000000ff */
[----:B0-----:R-:W0:Y:S01]  /*f6a0*/  F2F.BF16.F32 R7, R7 ;  /* 0x0000000700077304 */ /* 0x001e220000202000 */
[----:B------:R-:W-:-:S03]  /*f6b0*/  ISETP.NE.AND P2, PT, R4, RZ, PT ;  /* 0x000000ff0400720c */ /* 0x000fc60003f45270 */
[--C-:B------:R-:W-:Y:S01]  /*f6c0*/  IMAD.MOV.U32 R3, RZ, RZ, R6.reuse ;  /* 0x000000ffff037224 */ /* 0x100fe200078e0006 */
[----:B------:R-:W-:-:S03]  /*f6d0*/  PRMT R6, RZ, 0x7610, R6 ;  /* 0x00007610ff067816 */ /* 0x000fc60000000006 */
[----:B--2---:R-:W1:Y:S01]  /*f6e0*/  F2F.BF16.F32 R35, R35 ;  /* 0x0000002300237304 */ /* 0x004e620000202000 */
[----:B------:R-:W-:Y:S01]  /*f6f0*/  ISETP.NE.AND P1, PT, R3, RZ, PT ;  /* 0x000000ff0300720c */ /* 0x000fe20003f25270 */
[----:B0-----:R-:W-:-:S06]  /*f700*/  @P6 IMAD.U32 R3, R7, 0x10000, RZ ;  /* 0x0001000007036824 */ /* 0x001fcc00078e00ff */
[----:B------:R-:W0:Y:S01]  /*f710*/  F2F.BF16.F32 R12, R12 ;  /* 0x0000000c000c7304 */ /* 0x000e220000202000 */
[----:B------:R-:W-:Y:S02]  /*f720*/  @P6 FSETP.NEU.FTZ.AND P5, PT, R3, RZ, PT ;  /* 0x000000ff0300620b */ /* 0x000fe40003fbd000 */
[----:B-1----:R-:W-:-:S05]  /*f730*/  @P0 SHF.L.U32 R4, R35, 0x10, RZ ;  /* 0x0000001023040819 */ /* 0x002fca00000006ff */
[----:B------:R-:W1:Y:S01]  /*f740*/  F2F.BF16.F32 R5, R34 ;  /* 0x0000002200057304 */ /* 0x000e620000202000 */
[----:B------:R-:W-:Y:S02]  /*f750*/  @P0 FSETP.NEU.FTZ.AND P3, PT, R4, RZ, PT ;  /* 0x000000ff0400020b */ /* 0x000fe40003f7d000 */
[----:B------:R-:W-:Y:S01]  /*f760*/  PRMT R4, RZ, 0x7610, R4 ;  /* 0x00007610ff047816 */ /* 0x000fe20000000004 */
[----:B0-----:R-:W-:-:S04]  /*f770*/  @P1 IMAD.U32 R3, R12, 0x10000, RZ ;  /* 0x000100000c031824 */ /* 0x001fc800078e00ff */
[----:B------:R-:W0:Y:S01]  /*f780*/  I2F.S8 R0, R0 ;  /* 0x0000000000007306 */ /* 0x000e220000001400 */
[----:B------:R-:W-:Y:S02]  /*f790*/  @P6 SEL R4, RZ, 0x1, !P5 ;  /* 0x00000001ff046807 */ /* 0x000fe40006800000 */
[----:B------:R-:W-:Y:S02]  /*f7a0*/  @P1 FSETP.NEU.FTZ.AND P4, PT, R3, RZ, PT ;  /* 0x000000ff0300120b */ /* 0x000fe40003f9d000 */
[----:B------:R-:W-:Y:S01]  /*f7b0*/  PRMT R3, RZ, 0x7610, R3 ;  /* 0x00007610ff037816 */ /* 0x000fe20000000003 */
[----:B-1----:R-:W-:Y:S02]  /*f7c0*/  @P2 IMAD.U32 R5, R5, 0x10000, RZ ;  /* 0x0001000005052824 */ /* 0x002fe400078e00ff */
[----:B------:R-:W1:Y:S01]  /*f7d0*/  I2F.S8 R33, R33 ;  /* 0x0000002100217306 */ /* 0x000e620000001400 */
[----:B------:R-:W-:Y:S02]  /*f7e0*/  @P0 SEL R3, RZ, 0x1, !P3 ;  /* 0x00000001ff030807 */ /* 0x000fe40005800000 */
[----:B------:R-:W-:-:S02]  /*f7f0*/  PRMT R4, R4, 0x9910, RZ ;  /* 0x0000991004047816 */ /* 0x000fc400000000ff */
[----:B------:R-:W-:Y:S02]  /*f800*/  @P2 FSETP.NEU.FTZ.AND P5, PT, R5, RZ, PT ;  /* 0x000000ff0500220b */ /* 0x000fe40003fbd000 */
[----:B------:R-:W-:Y:S01]  /*f810*/  @P1 SEL R6, RZ, 0x1, !P4 ;  /* 0x00000001ff061807 */ /* 0x000fe20006000000 */
[----:B------:R-:W-:Y:S01]  /*f820*/  I2F.S8 R32, R32 ;  /* 0x0000002000207306 */ /* 0x000fe20000001400 */
[----:B------:R-:W-:Y:S01]  /*f830*/  PRMT R8, R3, 0x9910, RZ ;  /* 0x0000991003087816 */ /* 0x000fe200000000ff */
[----:B------:R-:W-:Y:S01]  /*f840*/  IMAD.MOV.U32 R3, RZ, RZ, R4 ;  /* 0x000000ffff037224 */ /* 0x000fe200078e0004 */
[----:B------:R-:W-:Y:S02]  /*f850*/  PRMT R5, RZ, 0x7610, R5 ;  /* 0x00007610ff057816 */ /* 0x000fe40000000005 */
[----:B------:R-:W-:Y:S01]  /*f860*/  @P2 SEL R5, RZ, 0x1, !P5 ;  /* 0x00000001ff052807 */ /* 0x000fe20006800000 */
[----:B------:R-:W-:Y:S01]  /*f870*/  IMAD.MOV.U32 R4, RZ, RZ, R8 ;  /* 0x000000ffff047224 */ /* 0x000fe200078e0008 */
[----:B------:R-:W-:Y:S01]  /*f880*/  PRMT R6, R6, 0x9910, RZ ;  /* 0x0000991006067816 */ /* 0x000fe200000000ff */
[----:B------:R-:W2:Y:S01]  /*f890*/  F2F.BF16.F32 R13, R13 ;  /* 0x0000000d000d7304 */ /* 0x000ea20000202000 */
[----:B------:R-:W-:-:S02]  /*f8a0*/  ISETP.NE.AND P3, PT, R3, RZ, PT ;  /* 0x000000ff0300720c */ /* 0x000fc40003f65270 */
[----:B------:R-:W-:-:S05]  /*f8b0*/  ISETP.NE.AND P2, PT, R4, RZ, PT ;  /* 0x000000ff0400720c */ /* 0x000fca0003f45270 */
[----:B0-----:R0:W-:Y:S08]  /*f8c0*/  F2F.BF16.F32 R7, R0 ;  /* 0x0000000000077304 */ /* 0x0011f00000202000 */
[----:B-1----:R-:W1:Y:S01]  /*f8d0*/  F2F.BF16.F32 R33, R33 ;  /* 0x0000002100217304 */ /* 0x002e620000202000 */
[----:B0-----:R-:W-:Y:S01]  /*f8e0*/  PRMT R0, R5, 0x9910, RZ ;  /* 0x0000991005007816 */ /* 0x001fe200000000ff */
[--C-:B------:R-:W-:Y:S01]  /*f8f0*/  IMAD.MOV.U32 R5, RZ, RZ, R6.reuse ;  /* 0x000000ffff057224 */ /* 0x100fe200078e0006 */
[----:B------:R-:W-:-:S02]  /*f900*/  PRMT R6, RZ, 0x7610, R6 ;  /* 0x00007610ff067816 */ /* 0x000fc40000000006 */
[----:B------:R-:W-:Y:S01]  /*f910*/  ISETP.NE.AND P0, PT, R0, RZ, PT ;  /* 0x000000ff0000720c */ /* 0x000fe20003f05270 */
[----:B--2---:R-:W-:Y:S01]  /*f920*/  @P3 IMAD.U32 R0, R13, 0x10000, RZ ;  /* 0x000100000d003824 */ /* 0x004fe200078e00ff */
[----:B------:R-:W-:Y:S01]  /*f930*/  ISETP.NE.AND P1, PT, R5, RZ, PT ;  /* 0x000000ff0500720c */ /* 0x000fe20003f25270 */
[----:B------:R-:W0:Y:S03]  /*f940*/  F2F.BF16.F32 R32, R32 ;  /* 0x0000002000207304 */ /* 0x000e260000202000 */
[----:B------:R-:W-:Y:S01]  /*f950*/  @P3 FSETP.NEU.FTZ.AND P6, PT, R0, RZ, PT ;  /* 0x000000ff0000320b */ /* 0x000fe20003fdd000 */
[----:B-1----:R-:W-:-:S08]  /*f960*/  @P2 IMAD.U32 R3, R33, 0x10000, RZ ;  /* 0x0001000021032824 */ /* 0x002fd000078e00ff */
[----:B------:R-:W-:Y:S01]  /*f970*/  @P1 IMAD.U32 R4, R7, 0x10000, RZ ;  /* 0x0001000007041824 */ /* 0x000fe200078e00ff */
[----:B------:R-:W-:Y:S02]  /*f980*/  @P2 FSETP.NEU.FTZ.AND P5, PT, R3, RZ, PT ;  /* 0x000000ff0300220b */ /* 0x000fe40003fbd000 */
[----:B0-----:R-:W-:Y:S02]  /*f990*/  @P0 SHF.L.U32 R0, R32, 0x10, RZ ;  /* 0x0000001020000819 */ /* 0x001fe400000006ff */
[----:B------:R-:W-:Y:S02]  /*f9a0*/  @P3 SEL R3, RZ, 0x1, !P6 ;  /* 0x00000001ff033807 */ /* 0x000fe40007000000 */
[----:B------:R-:W-:Y:S02]  /*f9b0*/  @P1 FSETP.NEU.FTZ.AND P4, PT, R4, RZ, PT ;  /* 0x000000ff0400120b */ /* 0x000fe40003f9d000 */
[----:B------:R-:W-:Y:S02]  /*f9c0*/  @P0 FSETP.NEU.FTZ.AND P6, PT, R0, RZ, PT ;  /* 0x000000ff0000020b */ /* 0x000fe40003fdd000 */
[----:B------:R-:W-:-:S02]  /*f9d0*/  PRMT R0, RZ, 0x7610, R0 ;  /* 0x00007610ff007816 */ /* 0x000fc40000000000 */
[----:B------:R-:W-:Y:S02]  /*f9e0*/  @P2 SEL R4, RZ, 0x1, !P5 ;  /* 0x00000001ff042807 */ /* 0x000fe40006800000 */
[----:B------:R-:W-:Y:S02]  /*f9f0*/  @P1 SEL R5, RZ, 0x1, !P4 ;  /* 0x00000001ff051807 */ /* 0x000fe40006000000 */
[----:B------:R-:W-:Y:S02]  /*fa00*/  @P0 SEL R7, RZ, 0x1, !P6 ;  /* 0x00000001ff070807 */ /* 0x000fe40007000000 */
[----:B------:R-:W-:Y:S02]  /*fa10*/  @P3 PRMT R25, R3, 0x7610, R25 ;  /* 0x0000761003193816 */ /* 0x000fe40000000019 */
[----:B------:R-:W-:Y:S02]  /*fa20*/  @P2 PRMT R6, R4, 0x7610, R6 ;  /* 0x0000761004062816 */ /* 0x000fe40000000006 */
[----:B------:R-:W-:-:S02]  /*fa30*/  @P1 PRMT R18, R5, 0x7610, R18 ;  /* 0x0000761005121816 */ /* 0x000fc40000000012 */
[----:B------:R-:W-:-:S07]  /*fa40*/  @P0 PRMT R0, R7, 0x7610, R0 ;  /* 0x0000761007000816 */ /* 0x000fce0000000000 */
.L_x_4290:
[----:B------:R-:W-:Y:S05]  /*fa50*/  BSYNC B6 ;  /* 0x0000000000067941 */ /* 0x000fea0003800000 */
.L_x_4289:
        /* <DEDUP_REMOVED lines=18> */
.L_x_4340:
        /* <DEDUP_REMOVED lines=10> */
[----:B------:R-:W-:Y:S02]  /*fc20*/  LOP3.LUT P5, RZ, R25, 0xff, RZ, 0xc0, !PT ;  /* 0x000000ff19ff7812 */ /* 0x000fe400078ac0ff */
[----:B------:R-:W-:Y:S01]  /*fc30*/  LOP3.LUT P4, RZ, R6, 0xff, RZ, 0xc0, !PT ;  /* 0x000000ff06ff7812 */ /* 0x000fe2000788c0ff */
[----:B------:R-:W-:Y:S01]  /*fc40*/  IMAD R5, R5, 0x4, R4 ;  /* 0x0000000405057824 */ /* 0x000fe200078e0204 */
[----:B------:R-:W-:Y:S02]  /*fc50*/  LOP3.LUT P0, RZ, R18, 0xff, RZ, 0xc0, !PT ;  /* 0x000000ff12ff7812 */ /* 0x000fe4000780c0ff */
[----:B------:R-:W-:Y:S02]  /*fc60*/  LOP3.LUT P2, RZ, R0, 0xff, RZ, 0xc0, !PT ;  /* 0x000000ff00ff7812 */ /* 0x000fe4000784c0ff */
[----:B------:R-:W-:Y:S01]  /*fc70*/  PRMT R25, RZ, 0x7610, R25 ;  /* 0x00007610ff197816 */ /* 0x000fe20000000019 */
[----:B------:R-:W0:Y:S01]  /*fc80*/  LDS R5, [R5] ;  /* 0x0000000005057984 */ /* 0x000e220000000800 */
[----:B------:R-:W-:-:S02]  /*fc90*/  PRMT R18, RZ, 0x7610, R18 ;  /* 0x00007610ff127816 */ /* 0x000fc40000000012 */
[C---:B0-----:R-:W-:Y:S01]  /*fca0*/  PRMT R8, R5.reuse, 0x7771, RZ ;  /* 0x0000777105087816 */ /* 0x041fe200000000ff */
[----:B------:R-:W0:Y:S01]  /*fcb0*/  I2F.S8 R7, R5 ;  /* 0x0000000500077306 */ /* 0x000e220000001400 */
[C---:B------:R-:W-:Y:S02]  /*fcc0*/  PRMT R9, R5.reuse, 0x7772, RZ ;  /* 0x0000777205097816 */ /* 0x040fe400000000ff */
[----:B------:R-:W-:-:S05]  /*fcd0*/  PRMT R10, R5, 0x7773, RZ ;  /* 0x00007773050a7816 */ /* 0x000fca00000000ff */
[----:B------:R-:W1:Y:S08]  /*fce0*/  I2F.S8 R8, R8 ;  /* 0x0000000800087306 */ /* 0x000e700000001400 */
        /* <DEDUP_REMOVED lines=11> */
[----:B------:R-:W-:Y:S01]  /*fda0*/  @P5 PRMT R25, R0, 0x7610, R25 ;  /* 0x0000761000195816 */ /* 0x000fe20000000019 */
[----:B0-----:R-:W-:Y:S01]  /*fdb0*/  @P0 IMAD.U32 R6, R6, 0x10000, RZ ;  /* 0x0001000006060824 */ /* 0x001fe200078e00ff */
[----:B------:R-:W-:-:S04]  /*fdc0*/  PRMT R0, RZ, 0x7610, R0 ;  /* 0x00007610ff007816 */ /* 0x000fc80000000000 */
[----:B------:R-:W-:Y:S02]  /*fdd0*/  @P0 FSETP.NEU.FTZ.AND P6, PT, R6, RZ, PT ;  /* 0x000000ff0600020b */ /* 0x000fe40003fdd000 */
[----:B------:R-:W-:Y:S01]  /*fde0*/  PRMT R6, RZ, 0x7610, R6 ;  /* 0x00007610ff067816 */ /* 0x000fe20000000006 */
[----:B-1----:R-:W-:Y:S01]  /*fdf0*/  @P2 IMAD.U32 R5, R15, 0x10000, RZ ;  /* 0x000100000f052824 */ /* 0x002fe200078e00ff */
[----:B------:R-:W-:Y:S02]  /*fe00*/  @P0 SEL R7, RZ, 0x1, !P6 ;  /* 0x00000001ff070807 */ /* 0x000fe40007000000 */
[----:B------:R-:W-:Y:S02]  /*fe10*/  @P4 SEL R6, RZ, 0x1, !P3 ;  /* 0x00000001ff064807 */ /* 0x000fe40005800000 */
[----:B------:R-:W-:Y:S02]  /*fe20*/  @P2 FSETP.NEU.FTZ.AND P3, PT, R5, RZ, PT ;  /* 0x000000ff0500220b */ /* 0x000fe40003f7d000 */
[----:B------:R-:W-:-:S02]  /*fe30*/  @P0 PRMT R18, R7, 0x7610, R18 ;  /* 0x0000761007120816 */ /* 0x000fc40000000012 */
[----:B------:R-:W-:Y:S02]  /*fe40*/  PRMT R5, R6, 0x7604, R25 ;  /* 0x0000760406057816 */ /* 0x000fe40000000019 */
[----:B------:R-:W-:Y:S02]  /*fe50*/  @P2 SEL R0, RZ, 0x1, !P3 ;  /* 0x00000001ff002807 */ /* 0x000fe40005800000 */
[----:B------:R-:W-:-:S04]  /*fe60*/  PRMT R5, R18, 0x7054, R5 ;  /* 0x0000705412057816 */ /* 0x000fc80000000005 */
[----:B------:R-:W-:-:S05]  /*fe70*/  PRMT R8, R0, 0x654, R5 ;  /* 0x0000065400087816 */ /* 0x000fca0000000005 */
[----:B------:R0:W-:Y:S02]  /*fe80*/  STS [R3], R8 ;  /* 0x0000000803007388 */ /* 0x0001e40000000800 */
.L_x_4339:
[----:B------:R-:W-:Y:S05]  /*fe90*/  BSYNC B0 ;  /* 0x0000000000007941 */ /* 0x000fea0003800000 */
.L_x_4338:
[----:B------:R-:W-:Y:S01]  /*fea0*/  MOV R5, R11 ;  /* 0x0000000b00057202 */ /* 0x000fe20000000f00 */
[----:B------:R-:W-:Y:S06]  /*feb0*/  @P1 BRA `(.L_x_4340) ;  /* 0xfffffffc00301947 */ /* 0x000fec000383ffff */
.L_x_4337:
        /* <DEDUP_REMOVED lines=22> */
.L_x_4345:
        /* <DEDUP_REMOVED lines=13> */
[----:B------:R-:W-:Y:S02]  /*100f0*/  PRMT R25, RZ, 0x7610, R25 ;  /* 0x00007610ff197816 */ /* 0x000fe40000000019 */
        /* <DEDUP_REMOVED lines=32> */
.L_x_4344:
[----:B------:R-:W-:Y:S05]  /*10300*/  BSYNC B0 ;  /* 0x0000000000007941 */ /* 0x000fea0003800000 */
.L_x_4343:
[----:B------:R-:W-:-:S04]  /*10310*/  SHF.R.S32.HI R5, RZ, 0x1, R5 ;  /* 0x00000001ff057819 */ /* 0x000fc80000011405 */
[----:B------:R-:W-:-:S13]  /*10320*/  ISETP.GE.AND P0, PT, R5, 0x20, PT ;  /* 0x000000200500780c */ /* 0x000fda0003f06270 */
[----:B------:R-:W-:Y:S05]  /*10330*/  @P0 BRA `(.L_x_4345) ;  /* 0xfffffffc00380947 */ /* 0x000fea000383ffff */
[----:B0-----:R-:W-:-:S11]  /*10340*/  HFMA2.MMA R3, -RZ, RZ, 0, 1.9073486328125e-06 ;  /* 0x00000020ff037435 */ /* 0x001fd600000001ff */
.L_x_4342:
[----:B------:R-:W-:Y:S01]  /*10350*/  ISETP.GE.AND P0, PT, R3, 0x2, PT ;  /* 0x000000020300780c */ /* 0x000fe20003f06270 */
[----:B------:R-:W-:Y:S05]  /*10360*/  WARPSYNC.ALL ;  /* 0x0000000000007948 */ /* 0x000fea0003800000 */
[----:B------:R-:W-:Y:S07]  /*10370*/  BAR.SYNC.DEFER_BLOCKING 0x0 ;  /* 0x0000000000007b1d */ /* 0x000fee0000010000 */
[----:B------:R-:W-:Y:S05]  /*10380*/  @!P0 BRA `(.L_x_4341) ;  /* 0x0000000000e08947 */ /* 0x000fea0003800000 */
[----:B------:R-:W-:Y:S01]  /*10390*/  PRMT R5, R6, 0x7610, R5 ;  /* 0x0000761006057816 */ /* 0x000fe20000000005 */
[----:B------:R-:W-:Y:S01]  /*103a0*/  IMAD.MOV.U32 R4, RZ, RZ, 0x1 ;  /* 0x00000001ff047424 */ /* 0x000fe200078e00ff */
[----:B------:R-:W-:-:S07]  /*103b0*/  PRMT R7, R0, 0x7610, R7 ;  /* 0x0000761000077816 */ /* 0x000fce0000000007 */
.L_x_4346:
        /* <DEDUP_REMOVED lines=12> */
[----:B------:R-:W-:Y:S02]  /*10480*/  LOP3.LUT P3, RZ, R5, 0xff, RZ, 0xc0, !PT ;  /* 0x000000ff05ff7812 */ /* 0x000fe4000786c0ff */
[----:B------:R-:W-:Y:S01]  /*10490*/  LOP3.LUT P1, RZ, R25, 0xff, RZ, 0xc0, !PT ;  /* 0x000000ff19ff7812 */ /* 0x000fe2000782c0ff */
[----:B------:R3:W4:Y:S01]  /*104a0*/  SHFL.DOWN PT, R13, R13, R4, 0x1f ;  /* 0x08001f040d0d7589 */ /* 0x00072200000e0000 */
[----:B------:R-:W-:Y:S01]  /*104b0*/  PRMT R25, RZ, 0x7610, R25 ;  /* 0x00007610ff197816 */ /* 0x000fe20000000019 */
        /* <DEDUP_REMOVED lines=12> */
[----:B0-----:R-:W-:Y:S02]  /*10580*/  @P3 IMAD.U32 R6, R6, 0x10000, RZ ;  /* 0x0001000006063824 */ /* 0x001fe400078e00ff */
[----:B------:R-:W0:Y:S01]  /*10590*/  F2F.BF16.F32 R0, R0 ;  /* 0x0000000000007304 */ /* 0x000e220000202000 */
[----:B------:R-:W-:-:S02]  /*105a0*/  PRMT R18, RZ, 0x7610, R18 ;  /* 0x00007610ff127816 */ /* 0x000fc40000000012 */
[----:B------:R-:W-:Y:S02]  /*105b0*/  @P3 FSETP.NEU.FTZ.AND P6, PT, R6, RZ, PT ;  /* 0x000000ff0600320b */ /* 0x000fe40003fdd000 */
[----:B------:R-:W-:Y:S01]  /*105c0*/  PRMT R6, RZ, 0x7610, R6 ;  /* 0x00007610ff067816 */ /* 0x000fe20000000006 */
[----:B-1----:R-:W-:Y:S02]  /*105d0*/  @P2 IMAD.U32 R7, R10, 0x10000, RZ ;  /* 0x000100000a072824 */ /* 0x002fe400078e00ff */
[----:B------:R-:W1:Y:S03]  /*105e0*/  F2F.BF16.F32 R8, R8 ;  /* 0x0000000800087304 */ /* 0x000e660000202000 */
[----:B------:R-:W-:Y:S01]  /*105f0*/  @P2 FSETP.NEU.FTZ.AND P4, PT, R7, RZ, PT ;  /* 0x000000ff0700220b */ /* 0x000fe20003f9d000 */
[----:B0-----:R-:W-:-:S03]  /*10600*/  @P1 IMAD.U32 R5, R0, 0x10000, RZ ;  /* 0x0001000000051824 */ /* 0x001fc600078e00ff */
[----:B------:R-:W-:Y:S02]  /*10610*/  @P2 SEL R9, RZ, 0x1, !P4 ;  /* 0x00000001ff092807 */ /* 0x000fe40006000000 */
[----:B------:R-:W-:Y:S02]  /*10620*/  ISETP.GE.AND P4, PT, R4, R3, PT ;  /* 0x000000030400720c */ /* 0x000fe40003f86270 */
[----:B------:R-:W-:Y:S02]  /*10630*/  @P1 FSETP.NEU.FTZ.AND P5, PT, R5, RZ, PT ;  /* 0x000000ff0500120b */ /* 0x000fe40003fbd000 */
[----:B------:R-:W-:Y:S01]  /*10640*/  @P3 SEL R5, RZ, 0x1, !P6 ;  /* 0x00000001ff053807 */ /* 0x000fe20007000000 */
[----:B-1----:R-:W-:Y:S01]  /*10650*/  @P0 IMAD.U32 R0, R8, 0x10000, RZ ;  /* 0x0001000008000824 */ /* 0x002fe200078e00ff */
[----:B------:R-:W-:Y:S02]  /*10660*/  @P1 SEL R7, RZ, 0x1, !P5 ;  /* 0x00000001ff071807 */ /* 0x000fe40006800000 */
[----:B------:R-:W-:-:S02]  /*10670*/  @P3 PRMT R6, R5, 0x7610, R6 ;  /* 0x0000761005063816 */ /* 0x000fc40000000006 */
[----:B------:R-:W-:Y:S02]  /*10680*/  @P0 FSETP.NEU.FTZ.AND P6, PT, R0, RZ, PT ;  /* 0x000000ff0000020b */ /* 0x000fe40003fdd000 */
[----:B------:R-:W-:Y:S02]  /*10690*/  PRMT R0, RZ, 0x7610, R0 ;  /* 0x00007610ff007816 */ /* 0x000fe40000000000 */
[----:B------:R-:W-:Y:S02]  /*106a0*/  @P0 SEL R8, RZ, 0x1, !P6 ;  /* 0x00000001ff080807 */ /* 0x000fe40007000000 */
[----:B------:R-:W-:Y:S02]  /*106b0*/  @P2 PRMT R0, R9, 0x7610, R0 ;  /* 0x0000761009002816 */ /* 0x000fe40000000000 */
[----:B------:R-:W-:Y:S02]  /*106c0*/  @P1 PRMT R25, R7, 0x7610, R25 ;  /* 0x0000761007191816 */ /* 0x000fe40000000019 */
[----:B------:R-:W-:-:S02]  /*106d0*/  @P0 PRMT R18, R8, 0x7610, R18 ;  /* 0x0000761008120816 */ /* 0x000fc40000000012 */
[----:B------:R-:W-:Y:S02]  /*106e0*/  PRMT R5, R6, 0x7610, R5 ;  /* 0x0000761006057816 */ /* 0x000fe40000000005 */
[----:B------:R-:W-:Y:S01]  /*106f0*/  PRMT R7, R0, 0x7610, R7 ;  /* 0x0000761000077816 */ /* 0x000fe20000000007 */
[----:B------:R-:W-:Y:S06]  /*10700*/  @!P4 BRA `(.L_x_4346) ;  /* 0xfffffffc002cc947 */ /* 0x000fec000383ffff */
.L_x_4341:
[----:B------:R-:W1:Y:S01]  /*10710*/  LDC R7, c[0x0][0x3e8] ;  /* 0x0000fa00ff077b82 */ /* 0x000e620000000800 */
[----:B------:R-:W-:Y:S02]  /*10720*/  IMAD.MOV.U32 R24, RZ, RZ, RZ ;  /* 0x000000ffff187224 */ /* 0x000fe400078e00ff */
[----:B------:R-:W-:Y:S01]  /*10730*/  IMAD.MOV.U32 R26, RZ, RZ, RZ ;  /* 0x000000ffff1a7224 */ /* 0x000fe200078e00ff */
[----:B-1----:R-:W-:-:S13]  /*10740*/  ISETP.NE.AND P1, PT, R7, RZ, PT ;  /* 0x000000ff0700720c */ /* 0x002fda0003f25270 */
[----:B------:R-:W-:Y:S05]  /*10750*/  @!P1 BRA `(.L_x_4347) ;  /* 0x0000001000489947 */ /* 0x000fea0003800000 */
[----:B------:R-:W-:Y:S01]  /*10760*/  MOV R4, RZ ;  /* 0x000000ff00047202 */ /* 0x000fe20000000f00 */
[----:B------:R-:W-:Y:S01]  /*10770*/  IMAD.MOV.U32 R5, RZ, RZ, R23 ;  /* 0x000000ffff057224 */ /* 0x000fe200078e0017 */
        /* <DEDUP_REMOVED lines=272> */
.L_x_4347:
        /* <DEDUP_REMOVED lines=275> */
.L_x_4348:
[----:B------:R-:W-:Y:S02]  /*129b0*/  IMAD.MOV.U32 R16, RZ, RZ, RZ ;  /* 0x000000ffff107224 */ /* 0x000fe400078e00ff */
[----:B------:R-:W-:Y:S01]  /*129c0*/  IMAD.MOV.U32 R19, RZ, RZ, RZ ;  /* 0x000000ffff137224 */ /* 0x000fe200078e00ff */
[----:B------:R-:W-:Y:S06]  /*129d0*/  @!P1 BRA `(.L_x_4349) ;  /* 0x0000001000489947 */ /* 0x000fec0003800000 */
        /* <DEDUP_REMOVED lines=274> */
.L_x_4349:
        /* <DEDUP_REMOVED lines=275> */
.L_x_4350:
        /* <DEDUP_REMOVED lines=293> */
.L_x_4352:
        /* <DEDUP_REMOVED lines=275> */
.L_x_4353:
        /* <DEDUP_REMOVED lines=277> */
.L_x_4354:
        /* <DEDUP_REMOVED lines=275> */
.L_x_4355:
        /* <DEDUP_REMOVED lines=14> */
.L_x_4357:
[----:B------:R-:W-:Y:S05]  /*19310*/  BSYNC B0 ;  /* 0x0000000000007941 */ /* 0x000fea0003800000 */
.L_x_4356:
        /* <DEDUP_REMOVED lines=17> */
.L_x_4359:
[----:B------:R-:W-:Y:S05]  /*19430*/  BSYNC B0 ;  /* 0x0000000000007941 */ /* 0x000fea0003800000 */
.L_x_4358:
        /* <DEDUP_REMOVED lines=35> */
.L_x_4361:
[----:B------:R-:W-:Y:S05]  /*19670*/  BSYNC B0 ;  /* 0x0000000000007941 */ /* 0x000fea0003800000 */
.L_x_4360:
        /* <DEDUP_REMOVED lines=40> */
.L_x_4366:
[----:B------:R-:W-:-:S04]  /*19900*/  IMAD.IADD R9, R3, 0x1, R10 ;  /* 0x0000000103097824 */ /* 0x000fc800078e020a */
        /* <DEDUP_REMOVED lines=9> */
[----:B------:R-:W-:Y:S02]  /*199a0*/  LOP3.LUT P2, RZ, R25, 0xff, RZ, 0xc0, !PT ;  /* 0x000000ff19ff7812 */ /* 0x000fe4000784c0ff */
[----:B------:R-:W-:Y:S01]  /*199b0*/  PRMT R25, RZ, 0x7610, R25 ;  /* 0x00007610ff197816 */ /* 0x000fe20000000019 */
[----:B--2---:R-:W0:Y:S08]  /*199c0*/  I2F.S8 R12, R12 ;  /* 0x0000000c000c7306 */ /* 0x004e300000001400 */
[----:B---3--:R-:W-:Y:S08]  /*199d0*/  I2F.S8 R13, R13 ;  /* 0x0000000d000d7306 */ /* 0x008ff00000001400 */
[----:B----4-:R-:W-:Y:S08]  /*199e0*/  I2F.S8 R15, R15 ;  /* 0x0000000f000f7306 */ /* 0x010ff00000001400 */
[----:B0-----:R-:W0:Y:S08]  /*199f0*/  F2F.BF16.F32 R20, R12 ;  /* 0x0000000c00147304 */ /* 0x001e300000202000 */
[----:B-----5:R-:W-:Y:S01]  /*19a00*/  I2F.S16 R0, R0 ;  /* 0x0000000000007306 */ /* 0x020fe20000101400 */
[----:B0-----:R-:W-:-:S07]  /*19a10*/  @P0 IMAD.U32 R8, R20, 0x10000, RZ ;  /* 0x0001000014080824 */ /* 0x001fce00078e00ff */
[----:B------:R-:W0:Y:S01]  /*19a20*/  F2F.BF16.F32 R21, R13 ;  /* 0x0000000d00157304 */ /* 0x000e220000202000 */
[----:B------:R-:W-:-:S07]  /*19a30*/  @P0 FSETP.NEU.FTZ.AND P5, PT, R8, RZ, PT ;  /* 0x000000ff0800020b */ /* 0x000fce0003fbd000 */
[----:B------:R-:W1:Y:S01]  /*19a40*/  F2F.BF16.F32 R24, R15 ;  /* 0x0000000f00187304 */ /* 0x000e620000202000 */
[----:B0-----:R-:W-:-:S07]  /*19a50*/  @P3 IMAD.U32 R9, R21, 0x10000, RZ ;  /* 0x0001000015093824 */ /* 0x001fce00078e00ff */
[----:B------:R0:W2:Y:S01]  /*19a60*/  F2F.BF16.F32 R18, R0 ;  /* 0x0000000000127304 */ /* 0x0000a20000202000 */
[----:B------:R-:W-:Y:S02]  /*19a70*/  @P3 FSETP.NEU.FTZ.AND P6, PT, R9, RZ, PT ;  /* 0x000000ff0900320b */ /* 0x000fe40003fdd000 */
[----:B------:R-:W-:Y:S01]  /*19a80*/  @P0 SEL R9, RZ, 0x1, !P5 ;  /* 0x00000001ff090807 */ /* 0x000fe20006800000 */
[----:B-1----:R-:W-:Y:S01]  /*19a90*/  @P4 IMAD.U32 R12, R24, 0x10000, RZ ;  /* 0x00010000180c4824 */ /* 0x002fe200078e00ff */
[----:B0-----:R-:W-:-:S04]  /*19aa0*/  PRMT R0, RZ, 0x7610, R0 ;  /* 0x00007610ff007816 */ /* 0x001fc80000000000 */
[----:B------:R-:W-:Y:S02]  /*19ab0*/  @P4 FSETP.NEU.FTZ.AND P5, PT, R12, RZ, PT ;  /* 0x000000ff0c00420b */ /* 0x000fe40003fbd000 */
[----:B------:R-:W-:Y:S02]  /*19ac0*/  @P3 SEL R12, RZ, 0x1, !P6 ;  /* 0x00000001ff0c3807 */ /* 0x000fe40007000000 */
[----:B------:R-:W-:Y:S02]  /*19ad0*/  @P4 SEL R15, RZ, 0x1, !P5 ;  /* 0x00000001ff0f4807 */ /* 0x000fe40006800000 */
[----:B------:R-:W-:Y:S02]  /*19ae0*/  ISETP.GE.U32.AND P5, PT, R10, UR6, PT ;  /* 0x000000060a007c0c */ /* 0x000fe4000bfa6070 */
[----:B--2---:R-:W-:Y:S02]  /*19af0*/  @P2 SHF.L.U32 R8, R18, 0x10, RZ ;  /* 0x0000001012082819 */ /* 0x004fe400000006ff */
[----:B------:R-:W-:-:S02]  /*19b00*/  PRMT R18, RZ, 0x7610, R18 ;  /* 0x00007610ff127816 */ /* 0x000fc40000000012 */
[----:B------:R-:W-:Y:S02]  /*19b10*/  @P2 FSETP.NEU.FTZ.AND P6, PT, R8, RZ, PT ;  /* 0x000000ff0800220b */ /* 0x000fe40003fdd000 */
[----:B------:R-:W-:Y:S02]  /*19b20*/  PRMT R8, RZ, 0x7610, R8 ;  /* 0x00007610ff087816 */ /* 0x000fe40000000008 */
[----:B------:R-:W-:Y:S02]  /*19b30*/  @P2 SEL R13, RZ, 0x1, !P6 ;  /* 0x00000001ff0d2807 */ /* 0x000fe40007000000 */
[----:B------:R-:W-:Y:S02]  /*19b40*/  @P0 PRMT R8, R9, 0x7610, R8 ;  /* 0x0000761009080816 */ /* 0x000fe40000000008 */
[----:B------:R-:W-:Y:S02]  /*19b50*/  @P4 PRMT R0, R15, 0x7610, R0 ;  /* 0x000076100f004816 */ /* 0x000fe40000000000 */
[----:B------:R-:W-:-:S02]  /*19b60*/  @P3 PRMT R18, R12, 0x7610, R18 ;  /* 0x000076100c123816 */ /* 0x000fc40000000012 */
[----:B------:R-:W-:Y:S02]  /*19b70*/  @P2 PRMT R25, R13, 0x7610, R25 ;  /* 0x000076100d192816 */ /* 0x000fe40000000019 */
[----:B------:R-:W-:Y:S02]  /*19b80*/  PRMT R26, R8, 0x7610, R26 ;  /* 0x00007610081a7816 */ /* 0x000fe4000000001a */
[----:B------:R-:W-:Y:S01]  /*19b90*/  PRMT R27, R0, 0x7610, R27 ;  /* 0x00007610001b7816 */ /* 0x000fe2000000001b */
[----:B------:R-:W-:Y:S06]  /*19ba0*/  @!P5 BRA `(.L_x_4366) ;  /* 0xfffffffc0054d947 */ /* 0x000fec000383ffff */
[----:B------:R-:W-:Y:S05]  /*19bb0*/  BSYNC B1 ;  /* 0x0000000000017941 */ /* 0x000fea0003800000 */
.L_x_4365:
[----:B------:R-:W-:Y:S05]  /*19bc0*/  BRA `(.L_x_4364) ;  /* 0x0000000000f07947 */ /* 0x000fea0003800000 */
.L_x_4363:
        /* <DEDUP_REMOVED lines=16> */
.L_x_4367:
[----:B------:R-:W-:-:S04]  /*19cd0*/  IMAD.IADD R9, R3, 0x1, R10 ;  /* 0x0000000103097824 */ /* 0x000fc800078e020a */
[----:B0-----:R-:W-:-:S04]  /*19ce0*/  IMAD R9, R9, R15, R2 ;  /* 0x0000000f09097224 */ /* 0x001fc800078e0202 */
[----:B-1----:R-:W-:-:S05]  /*19cf0*/  IMAD.WIDE.U32 R8, R9, 0x4, R6 ;  /* 0x0000000409087825 */ /* 0x002fca00078e0006 */
[----:B------:R-:W3:Y:S04]  /*19d00*/  LDG.E.U8 R11, desc[UR58][R8.64+0x1] ;  /* 0x0000013a080b7981 */ /* 0x000ee8000c1e1100 */
[----:B------:R-:W4:Y:S04]  /*19d10*/  LDG.E.U8 R12, desc[UR58][R8.64+0x2] ;  /* 0x0000023a080c7981 */ /* 0x000f28000c1e1100 */
[----:B------:R-:W5:Y:S04]  /*19d20*/  LDG.E.U8 R13, desc[UR58][R8.64+0x3] ;  /* 0x0000033a080d7981 */ /* 0x000f68000c1e1100 */
[----:B------:R-:W5:Y:S01]  /*19d30*/  LDG.E.S8 R0, desc[UR58][R8.64] ;  /* 0x0000003a08007981 */ /* 0x000f62000c1e1300 */
[----:B------:R-:W-:Y:S01]  /*19d40*/  LOP3.LUT P0, RZ, R27, 0xff, RZ, 0xc0, !PT ;  /* 0x000000ff1bff7812 */ /* 0x000fe2000780c0ff */
[----:B--2---:R-:W-:Y:S01]  /*19d50*/  IMAD.IADD R10, R21, 0x1, R10 ;  /* 0x00000001150a7824 */ /* 0x004fe200078e020a */
[----:B------:R-:W-:-:S02]  /*19d60*/  LOP3.LUT P3, RZ, R18, 0xff, RZ, 0xc0, !PT ;  /* 0x000000ff12ff7812 */ /* 0x000fc4000786c0ff */
[----:B------:R-:W-:Y:S02]  /*19d70*/  LOP3.LUT P4, RZ, R28, 0xff, RZ, 0xc0, !PT ;  /* 0x000000ff1cff7812 */ /* 0x000fe4000788c0ff */
[----:B------:R-:W-:Y:S02]  /*19d80*/  LOP3.LUT P2, RZ, R25, 0xff, RZ, 0xc0, !PT ;  /* 0x000000ff19ff7812 */ /* 0x000fe4000784c0ff */
[----:B------:R-:W-:Y:S01]  /*19d90*/  PRMT R25, RZ, 0x7610, R25 ;  /* 0x00007610ff197816 */ /* 0x000fe20000000019 */
[----:B---3--:R-:W0:Y:S08]  /*19da0*/  I2F.S8 R11, R11 ;  /* 0x0000000b000b7306 */ /* 0x008e300000001400 */
[----:B----4-:R-:W-:Y:S08]  /*19db0*/  I2F.S8 R12, R12 ;  /* 0x0000000c000c7306 */ /* 0x010ff00000001400 */
[----:B-----5:R-:W-:Y:S08]  /*19dc0*/  I2F.S8 R13, R13 ;  /* 0x0000000d000d7306 */ /* 0x020ff00000001400 */
[----:B0-----:R-:W0:Y:S08]  /*19dd0*/  F2F.BF16.F32 R20, R11 ;  /* 0x0000000b00147304 */ /* 0x001e300000202000 */
[----:B------:R-:W-:Y:S01]  /*19de0*/  I2F.S16 R0, R0 ;  /* 0x0000000000007306 */ /* 0x000fe20000101400 */
        /* <DEDUP_REMOVED lines=11> */
[----:B------:R-:W-:Y:S01]  /*19ea0*/  @P3 SEL R11, RZ, 0x1, !P6 ;  /* 0x00000001ff0b3807 */ /* 0x000fe20007000000 */
[----:B--2---:R-:W-:Y:S01]  /*19eb0*/  @P2 IMAD.U32 R8, R18, 0x10000, RZ ;  /* 0x0001000012082824 */ /* 0x004fe200078e00ff */
[----:B------:R-:W-:Y:S02]  /*19ec0*/  @P4 SEL R13, RZ, 0x1, !P5 ;  /* 0x00000001ff0d4807 */ /* 0x000fe40006800000 */
[----:B------:R-:W-:Y:S02]  /*19ed0*/  ISETP.GE.U32.AND P5, PT, R10, UR5, PT ;  /* 0x000000050a007c0c */ /* 0x000fe4000bfa6070 */
[----:B------:R-:W-:Y:S02]  /*19ee0*/  @P2 FSETP.NEU.FTZ.AND P6, PT, R8, RZ, PT ;  /* 0x000000ff0800220b */ /* 0x000fe40003fdd000 */
[----:B------:R-:W-:-:S02]  /*19ef0*/  PRMT R8, RZ, 0x7610, R8 ;  /* 0x00007610ff087816 */ /* 0x000fc40000000008 */
[----:B------:R-:W-:Y:S02]  /*19f00*/  PRMT R18, RZ, 0x7610, R18 ;  /* 0x00007610ff127816 */ /* 0x000fe40000000012 */
[----:B------:R-:W-:Y:S02]  /*19f10*/  @P2 SEL R12, RZ, 0x1, !P6 ;  /* 0x00000001ff0c2807 */ /* 0x000fe40007000000 */
[----:B------:R-:W-:Y:S02]  /*19f20*/  @P0 PRMT R8, R9, 0x7610, R8 ;  /* 0x0000761009080816 */ /* 0x000fe40000000008 */
[----:B------:R-:W-:Y:S02]  /*19f30*/  @P4 PRMT R0, R13, 0x7610, R0 ;  /* 0x000076100d004816 */ /* 0x000fe40000000000 */
[----:B------:R-:W-:Y:S02]  /*19f40*/  @P3 PRMT R18, R11, 0x7610, R18 ;  /* 0x000076100b123816 */ /* 0x000fe40000000012 */
[----:B------:R-:W-:-:S02]  /*19f50*/  @P2 PRMT R25, R12, 0x7610, R25 ;  /* 0x000076100c192816 */ /* 0x000fc40000000019 */
[----:B------:R-:W-:Y:S02]  /*19f60*/  PRMT R27, R8, 0x7610, R27 ;  /* 0x00007610081b7816 */ /* 0x000fe4000000001b */
[----:B------:R-:W-:Y:S01]  /*19f70*/  PRMT R28, R0, 0x7610, R28 ;  /* 0x00007610001c7816 */ /* 0x000fe2000000001c */
[----:B------:R-:W-:Y:S06]  /*19f80*/  @!P5 BRA `(.L_x_4367) ;  /* 0xfffffffc0050d947 */ /* 0x000fec000383ffff */
.L_x_4364:
[----:B------:R-:W-:Y:S05]  /*19f90*/  BSYNC B0 ;  /* 0x0000000000007941 */ /* 0x000fea0003800000 */
.L_x_4362:
        /* <DEDUP_REMOVED lines=15> */
[----:B------:R-:W-:-:S07]  /*1a090*/  MOV R10, UR5 ;  /* 0x00000005000a7c02 */ /* 0x000fce0008000f00 */
.L_x_4371:
        /* <DEDUP_REMOVED lines=14> */
[----:B------:R-:W0:Y:S01]  /*1a180*/  LDS R7, [R7] ;  /* 0x0000000007077984 */ /* 0x000e220000000800 */
[----:B------:R-:W-:-:S02]  /*1a190*/  PRMT R25, RZ, 0x7610, R25 ;  /* 0x00007610ff197816 */ /* 0x000fc40000000019 */
[----:B------:R-:W-:Y:S02]  /*1a1a0*/  PRMT R8, RZ, 0x7610, R8 ;  /* 0x00007610ff087816 */ /* 0x000fe40000000008 */
[C---:B0-----:R-:W-:Y:S01]  /*1a1b0*/  PRMT R11, R7.reuse, 0x7772, RZ ;  /* 0x00007772070b7816 */ /* 0x041fe200000000ff */
[----:B------:R-:W-:Y:S01]  /*1a1c0*/  I2F.S8 R9, R7 ;  /* 0x0000000700097306 */ /* 0x000fe20000001400 */
[C---:B------:R-:W-:Y:S02]  /*1a1d0*/  PRMT R10, R7.reuse, 0x7771, RZ ;  /* 0x00007771070a7816 */ /* 0x040fe400000000ff */
[----:B------:R-:W-:-:S05]  /*1a1e0*/  PRMT R12, R7, 0x7773, RZ ;  /* 0x00007773070c7816 */ /* 0x000fca00000000ff */
[----:B------:R-:W0:Y:S08]  /*1a1f0*/  I2F.S8 R11, R11 ;  /* 0x0000000b000b7306 */ /* 0x000e300000001400 */
[----:B------:R-:W-:Y:S08]  /*1a200*/  I2F.S8 R10, R10 ;  /* 0x0000000a000a7306 */ /* 0x000ff00000001400 */
[----:B0-----:R-:W0:Y:S08]  /*1a210*/  F2F.BF16.F32 R20, R11 ;  /* 0x0000000b00147304 */ /* 0x001e300000202000 */
[----:B------:R-:W-:Y:S01]  /*1a220*/  I2F.S8 R12, R12 ;  /* 0x0000000c000c7306 */ /* 0x000fe20000001400 */
[----:B0-----:R-:W-:-:S07]  /*1a230*/  @P0 IMAD.U32 R7, R20, 0x10000, RZ ;  /* 0x0001000014070824 */ /* 0x001fce00078e00ff */
[----:B------:R-:W0:Y:S01]  /*1a240*/  F2F.BF16.F32 R9, R9 ;  /* 0x0000000900097304 */ /* 0x000e220000202000 */
[----:B------:R-:W-:-:S07]  /*1a250*/  @P0 FSETP.NEU.FTZ.AND P6, PT, R7, RZ, PT ;  /* 0x000000ff0700020b */ /* 0x000fce0003fdd000 */
[----:B------:R-:W1:Y:S01]  /*1a260*/  F2F.BF16.F32 R15, R10 ;  /* 0x0000000a000f7304 */ /* 0x000e620000202000 */
[----:B0-----:R-:W-:-:S07]  /*1a270*/  @P5 IMAD.U32 R0, R9, 0x10000, RZ ;  /* 0x0001000009005824 */ /* 0x001fce00078e00ff */
[----:B------:R-:W0:Y:S01]  /*1a280*/  F2F.BF16.F32 R18, R12 ;  /* 0x0000000c00127304 */ /* 0x000e220000202000 */
[----:B------:R-:W-:Y:S02]  /*1a290*/  @P0 SEL R9, RZ, 0x1, !P6 ;  /* 0x00000001ff090807 */ /* 0x000fe40007000000 */
[----:B------:R-:W-:Y:S01]  /*1a2a0*/  @P5 FSETP.NEU.FTZ.AND P6, PT, R0, RZ, PT ;  /* 0x000000ff0000520b */ /* 0x000fe20003fdd000 */
[----:B-1----:R-:W-:-:S03]  /*1a2b0*/  @P4 IMAD.U32 R7, R15, 0x10000, RZ ;  /* 0x000100000f074824 */ /* 0x002fc600078e00ff */
[----:B------:R-:W-:Y:S02]  /*1a2c0*/  @P5 SEL R0, RZ, 0x1, !P6 ;  /* 0x00000001ff005807 */ /* 0x000fe40007000000 */
[----:B------:R-:W-:Y:S02]  /*1a2d0*/  @P4 FSETP.NEU.FTZ.AND P6, PT, R7, RZ, PT ;  /* 0x000000ff0700420b */ /* 0x000fe40003fdd000 */
[----:B------:R-:W-:Y:S01]  /*1a2e0*/  @P5 PRMT R25, R0, 0x7610, R25 ;  /* 0x0000761000195816 */ /* 0x000fe20000000019 */
[----:B0-----:R-:W-:Y:S01]  /*1a2f0*/  @P3 IMAD.U32 R7, R18, 0x10000, RZ ;  /* 0x0001000012073824 */ /* 0x001fe200078e00ff */
[----:B------:R-:W-:Y:S02]  /*1a300*/  PRMT R18, RZ, 0x7610, R18 ;  /* 0x00007610ff127816 */ /* 0x000fe40000000012 */
[----:B------:R-:W-:Y:S02]  /*1a310*/  @P4 SEL R8, RZ, 0x1, !P6 ;  /* 0x00000001ff084807 */ /* 0x000fe40007000000 */
[----:B------:R-:W-:-:S02]  /*1a320*/  @P3 FSETP.NEU.FTZ.AND P4, PT, R7, RZ, PT ;  /* 0x000000ff0700320b */ /* 0x000fc40003f9d000 */
[----:B------:R-:W-:Y:S02]  /*1a330*/  @P0 PRMT R18, R9, 0x7610, R18 ;  /* 0x0000761009120816 */ /* 0x000fe40000000012 */
[----:B------:R-:W-:Y:S02]  /*1a340*/  PRMT R7, R8, 0x7604, R25 ;  /* 0x0000760408077816 */ /* 0x000fe40000000019 */
[----:B------:R-:W-:Y:S02]  /*1a350*/  PRMT R0, RZ, 0x7610, R0 ;  /* 0x00007610ff007816 */ /* 0x000fe40000000000 */
[----:B------:R-:W-:Y:S02]  /*1a360*/  @P3 SEL R0, RZ, 0x1, !P4 ;  /* 0x00000001ff003807 */ /* 0x000fe40006000000 */
[----:B------:R-:W-:-:S04]  /*1a370*/  PRMT R7, R18, 0x7054, R7 ;  /* 0x0000705412077816 */ /* 0x000fc80000000007 */
[----:B------:R-:W-:-:S05]  /*1a380*/  PRMT R7, R0, 0x654, R7 ;  /* 0x0000065400077816 */ /* 0x000fca0000000007 */
[----:B------:R0:W-:Y:S02]  /*1a390*/  STS [R6], R7 ;  /* 0x0000000706007388 */ /* 0x0001e40000000800 */
.L_x_4370:
[----:B------:R-:W-:Y:S05]  /*1a3a0*/  BSYNC B0 ;  /* 0x0000000000007941 */ /* 0x000fea0003800000 */
.L_x_4369:
[----:B------:R-:W-:Y:S01]  /*1a3b0*/  IMAD.MOV.U32 R10, RZ, RZ, R13 ;  /* 0x000000ffff0a7224 */ /* 0x000fe200078e000d */
[----:B------:R-:W-:Y:S06]  /*1a3c0*/  @P2 BRA `(.L_x_4371) ;  /* 0xfffffffc00342947 */ /* 0x000fec000383ffff */
.L_x_4368:
        /* <DEDUP_REMOVED lines=15> */
.L_x_4376:
        /* <DEDUP_REMOVED lines=15> */
[----:B------:R-:W-:Y:S01]  /*1a5b0*/  I2F.S8 R10, R7 ;  /* 0x00000007000a7306 */ /* 0x000fe20000001400 */
[C---:B------:R-:W-:Y:S02]  /*1a5c0*/  PRMT R11, R7.reuse, 0x7771, RZ ;  /* 0x00007771070b7816 */ /* 0x040fe400000000ff */
[----:B------:R-:W-:-:S05]  /*1a5d0*/  PRMT R13, R7, 0x7773, RZ ;  /* 0x00007773070d7816 */ /* 0x000fca00000000ff */
[----:B------:R-:W0:Y:S08]  /*1a5e0*/  I2F.S8 R12, R12 ;  /* 0x0000000c000c7306 */ /* 0x000e300000001400 */
[----:B------:R-:W-:Y:S08]  /*1a5f0*/  I2F.S8 R11, R11 ;  /* 0x0000000b000b7306 */ /* 0x000ff00000001400 */
[----:B------:R-:W-:Y:S08]  /*1a600*/  I2F.S8 R13, R13 ;  /* 0x0000000d000d7306 */ /* 0x000ff00000001400 */
[----:B0-----:R-:W0:Y:S08]  /*1a610*/  F2F.BF16.F32 R17, R12 ;  /* 0x0000000c00117304 */ /* 0x001e300000202000 */
[----:B------:R-:W1:Y:S01]  /*1a620*/  F2F.BF16.F32 R10, R10 ;  /* 0x0000000a000a7304 */ /* 0x000e620000202000 */
[----:B0-----:R-:W-:-:S07]  /*1a630*/  @P0 IMAD.U32 R7, R17, 0x10000, RZ ;  /* 0x0001000011070824 */ /* 0x001fce00078e00ff */
[----:B------:R-:W0:Y:S01]  /*1a640*/  F2F.BF16.F32 R15, R11 ;  /* 0x0000000b000f7304 */ /* 0x000e220000202000 */
[----:B------:R-:W-:Y:S01]  /*1a650*/  @P0 FSETP.NEU.FTZ.AND P6, PT, R7, RZ, PT ;  /* 0x000000ff0700020b */ /* 0x000fe20003fdd000 */
[----:B-1----:R-:W-:-:S06]  /*1a660*/  @P4 IMAD.U32 R0, R10, 0x10000, RZ ;  /* 0x000100000a004824 */ /* 0x002fcc00078e00ff */
[----:B------:R-:W1:Y:S01]  /*1a670*/  F2F.BF16.F32 R18, R13 ;  /* 0x0000000d00127304 */ /* 0x000e620000202000 */
[----:B------:R-:W-:Y:S02]  /*1a680*/  @P0 SEL R10, RZ, 0x1, !P6 ;  /* 0x00000001ff0a0807 */ /* 0x000fe40007000000 */
[----:B------:R-:W-:Y:S01]  /*1a690*/  @P4 FSETP.NEU.FTZ.AND P5, PT, R0, RZ, PT ;  /* 0x000000ff0000420b */ /* 0x000fe20003fbd000 */
[----:B0-----:R-:W-:-:S03]  /*1a6a0*/  @P3 IMAD.U32 R7, R15, 0x10000, RZ ;  /* 0x000100000f073824 */ /* 0x001fc600078e00ff */
[----:B------:R-:W-:Y:S02]  /*1a6b0*/  @P4 SEL R0, RZ, 0x1, !P5 ;  /* 0x00000001ff004807 */ /* 0x000fe40006800000 */
[----:B------:R-:W-:Y:S02]  /*1a6c0*/  @P3 FSETP.NEU.FTZ.AND P6, PT, R7, RZ, PT ;  /* 0x000000ff0700320b */ /* 0x000fe40003fdd000 */
[----:B------:R-:W-:Y:S01]  /*1a6d0*/  @P4 PRMT R25, R0, 0x7610, R25 ;  /* 0x0000761000194816 */ /* 0x000fe20000000019 */
[----:B-1----:R-:W-:Y:S01]  /*1a6e0*/  @P2 IMAD.U32 R7, R18, 0x10000, RZ ;  /* 0x0001000012072824 */ /* 0x002fe200078e00ff */
        /* <DEDUP_REMOVED lines=10> */
.L_x_4375:
[----:B------:R-:W-:Y:S05]  /*1a790*/  BSYNC B0 ;  /* 0x0000000000007941 */ /* 0x000fea0003800000 */
.L_x_4374:
[----:B------:R-:W-:-:S04]  /*1a7a0*/  SHF.R.S32.HI R9, RZ, 0x1, R9 ;  /* 0x00000001ff097819 */ /* 0x000fc80000011409 */
[----:B------:R-:W-:-:S13]  /*1a7b0*/  ISETP.GE.AND P0, PT, R9, 0x20, PT ;  /* 0x000000200900780c */ /* 0x000fda0003f06270 */
[----:B------:R-:W-:Y:S05]  /*1a7c0*/  @P0 BRA `(.L_x_4376) ;  /* 0xfffffffc003c0947 */ /* 0x000fea000383ffff */
[----:B0-----:R-:W-:-:S07]  /*1a7d0*/  IMAD.MOV.U32 R7, RZ, RZ, 0x20 ;  /* 0x00000020ff077424 */ /* 0x001fce00078e00ff */
.L_x_4373:
[----:B------:R-:W-:Y:S01]  /*1a7e0*/  BAR.SYNC.DEFER_BLOCKING 0x0 ;  /* 0x0000000000007b1d */ /* 0x000fe20000010000 */
[----:B------:R-:W-:-:S13]  /*1a7f0*/  ISETP.GE.AND P0, PT, R7, 0x2, PT ;  /* 0x000000020700780c */ /* 0x000fda0003f06270 */
[----:B------:R-:W-:Y:S05]  /*1a800*/  @!P0 BRA `(.L_x_4372) ;  /* 0x0000000000e08947 */ /* 0x000fea0003800000 */
[----:B------:R-:W-:Y:S01]  /*1a810*/  PRMT R3, R8, 0x7610, R3 ;  /* 0x0000761008037816 */ /* 0x000fe20000000003 */
[----:B------:R-:W-:Y:S01]  /*1a820*/  IMAD.MOV.U32 R2, RZ, RZ, 0x1 ;  /* 0x00000001ff027424 */ /* 0x000fe200078e00ff */
[----:B------:R-:W-:-:S07]  /*1a830*/  PRMT R6, R0, 0x7610, R6 ;  /* 0x0000761000067816 */ /* 0x000fce0000000006 */
.L_x_4377:
[----:B------:R-:W-:Y:S02]  /*1a840*/  LOP3.LUT R0, R3, 0xffff, RZ, 0xc0, !PT ;  /* 0x0000ffff03007812 */ /* 0x000fe400078ec0ff */
        /* <DEDUP_REMOVED lines=13> */
[----:B------:R-:W-:-:S02]  /*1a920*/  PRMT R25, RZ, 0x7610, R25 ;  /* 0x00007610ff197816 */ /* 0x000fc40000000019 */
        /* <DEDUP_REMOVED lines=16> */
[----:B------:R-:W-:Y:S02]  /*1aa30*/  PRMT R18, RZ, 0x7610, R18 ;  /* 0x00007610ff127816 */ /* 0x000fe40000000012 */
[----:B------:R-:W-:Y:S02]  /*1aa40*/  @P4 FSETP.NEU.FTZ.AND P5, PT, R3, RZ, PT ;  /* 0x000000ff0300420b */ /* 0x000fe40003fbd000 */
[----:B-1----:R-:W-:Y:S01]  /*1aa50*/  @P3 SHF.L.U32 R6, R10, 0x10, RZ ;  /* 0x000000100a063819 */ /* 0x002fe200000006ff */
[----:B------:R-:W1:Y:S03]  /*1aa60*/  F2F.BF16.F32 R9, R9 ;  /* 0x0000000900097304 */ /* 0x000e660000202000 */
[----:B------:R-:W-:Y:S02]  /*1aa70*/  @P3 FSETP.NEU.FTZ.AND P6, PT, R6, RZ, PT ;  /* 0x000000ff0600320b */ /* 0x000fe40003fdd000 */
[----:B------:R-:W-:Y:S01]  /*1aa80*/  @P4 SEL R6, RZ, 0x1, !P5 ;  /* 0x00000001ff064807 */ /* 0x000fe20006800000 */
[----:B0-----:R-:W-:-:S03]  /*1aa90*/  @P2 IMAD.U32 R3, R0, 0x10000, RZ ;  /* 0x0001000000032824 */ /* 0x001fc600078e00ff */
[----:B------:R-:W-:Y:S02]  /*1aaa0*/  @P4 PRMT R8, R6, 0x7610, R8 ;  /* 0x0000761006084816 */ /* 0x000fe40000000008 */
[----:B------:R-:W-:Y:S02]  /*1aab0*/  @P2 FSETP.NEU.FTZ.AND P5, PT, R3, RZ, PT ;  /* 0x000000ff0300220b */ /* 0x000fe40003fbd000 */
[----:B------:R-:W-:Y:S01]  /*1aac0*/  @P3 SEL R3, RZ, 0x1, !P6 ;  /* 0x00000001ff033807 */ /* 0x000fe20007000000 */
[----:B-1----:R-:W-:Y:S01]  /*1aad0*/  @P0 IMAD.U32 R0, R9, 0x10000, RZ ;  /* 0x0001000009000824 */ /* 0x002fe200078e00ff */
[----:B------:R-:W-:Y:S02]  /*1aae0*/  @P2 SEL R9, RZ, 0x1, !P5 ;  /* 0x00000001ff092807 */ /* 0x000fe40006800000 */
[----:B------:R-:W-:Y:S02]  /*1aaf0*/  ISETP.GE.AND P5, PT, R2, R7, PT ;  /* 0x000000070200720c */ /* 0x000fe40003fa6270 */
[----:B------:R-:W-:-:S02]  /*1ab00*/  @P0 FSETP.NEU.FTZ.AND P6, PT, R0, RZ, PT ;  /* 0x000000ff0000020b */ /* 0x000fc40003fdd000 */
[----:B------:R-:W-:Y:S02]  /*1ab10*/  PRMT R0, RZ, 0x7610, R0 ;  /* 0x00007610ff007816 */ /* 0x000fe40000000000 */
[----:B------:R-:W-:Y:S02]  /*1ab20*/  @P0 SEL R10, RZ, 0x1, !P6 ;  /* 0x00000001ff0a0807 */ /* 0x000fe40007000000 */
[----:B------:R-:W-:Y:S02]  /*1ab30*/  @P3 PRMT R0, R3, 0x7610, R0 ;  /* 0x0000761003003816 */ /* 0x000fe40000000000 */
[----:B------:R-:W-:Y:S02]  /*1ab40*/  @P2 PRMT R25, R9, 0x7610, R25 ;  /* 0x0000761009192816 */ /* 0x000fe40000000019 */
[----:B------:R-:W-:Y:S02]  /*1ab50*/  @P0 PRMT R18, R10, 0x7610, R18 ;  /* 0x000076100a120816 */ /* 0x000fe40000000012 */
[----:B------:R-:W-:-:S02]  /*1ab60*/  PRMT R3, R8, 0x7610, R3 ;  /* 0x0000761008037816 */ /* 0x000fc40000000003 */
[----:B------:R-:W-:Y:S01]  /*1ab70*/  PRMT R6, R0, 0x7610, R6 ;  /* 0x0000761000067816 */ /* 0x000fe20000000006 */
[----:B------:R-:W-:Y:S06]  /*1ab80*/  @!P5 BRA `(.L_x_4377) ;  /* 0xfffffffc002cd947 */ /* 0x000fec000383ffff */
.L_x_4372:
        /* <DEDUP_REMOVED lines=16> */
[----:B------:R-:W-:-:S02]  /*1ac90*/  PRMT R27, RZ, 0x7610, R27 ;  /* 0x00007610ff1b7816 */ /* 0x000fc4000000001b */
[----:B------:R-:W-:-:S05]  /*1aca0*/  PRMT R17, RZ, 0x7610, R17 ;  /* 0x00007610ff117816 */ /* 0x000fca0000000011 */
[----:B------:R-:W1:Y:S08]  /*1acb0*/  I2F.S8 R8, R8 ;  /* 0x0000000800087306 */ /* 0x000e700000001400 */
[----:B------:R-:W1:Y:S08]  /*1acc0*/  I2F.S8 R18, R18 ;  /* 0x0000001200127306 */ /* 0x000e700000001400 */
[----:B------:R-:W1:Y:S08]  /*1acd0*/  I2F.S8 R7, R0 ;  /* 0x0000000000077306 */ /* 0x000e700000001400 */
[----:B0-----:R0:W5:Y:S08]  /*1ace0*/  F2F.BF16.F32 R9, R25 ;  /* 0x0000001900097304 */ /* 0x0011700000202000 */
[----:B-1----:R-:W1:Y:S01]  /*1acf0*/  F2F.BF16.F32 R10, R8 ;  /* 0x00000008000a7304 */ /* 0x002e620000202000 */
[----:B0-----:R-:W-:-:S07]  /*1ad00*/  PRMT R25, RZ, 0x7610, R25 ;  /* 0x00007610ff197816 */ /* 0x001fce0000000019 */
[----:B------:R0:W1:Y:S08]  /*1ad10*/  F2F.BF16.F32 R11, R18 ;  /* 0x00000012000b7304 */ /* 0x0000700000202000 */
[----:B------:R-:W1:Y:S01]  /*1ad20*/  F2F.BF16.F32 R7, R7 ;  /* 0x0000000700077304 */ /* 0x000e620000202000 */
[----:B0-----:R-:W-:Y:S02]  /*1ad30*/  PRMT R18, RZ, 0x7610, R18 ;  /* 0x00007610ff127816 */ /* 0x001fe40000000012 */
[----:B--2---:R-:W-:-:S02]  /*1ad40*/  ISETP.NE.AND P4, PT, R12, RZ, PT ;  /* 0x000000ff0c00720c */ /* 0x004fc40003f85270 */
[----:B---3--:R-:W-:Y:S02]  /*1ad50*/  ISETP.NE.AND P3, PT, R2, RZ, PT ;  /* 0x000000ff0200720c */ /* 0x008fe40003f65270 */
[----:B----4-:R-:W-:Y:S02]  /*1ad60*/  ISETP.NE.AND P2, PT, R3, RZ, PT ;  /* 0x000000ff0300720c */ /* 0x010fe40003f45270 */
[----:B-----5:R-:W-:-:S07]  /*1ad70*/  ISETP.NE.AND P1, PT, R6, RZ, PT ;  /* 0x000000ff0600720c */ /* 0x020fce0003f25270 */
[----:B------:R-:W-:Y:S02]  /*1ad80*/  @P4 IMAD.U32 R2, R9, 0x10000, RZ ;  /* 0x0001000009024824 */ /* 0x000fe400078e00ff */
[----:B-1----:R-:W-:-:S03]  /*1ad90*/  @P3 IMAD.U32 R3, R10, 0x10000, RZ ;  /* 0x000100000a033824 */ /* 0x002fc600078e00ff */
[----:B------:R-:W-:Y:S01]  /*1ada0*/  @P4 FSETP.NEU.FTZ.AND P6, PT, R2, RZ, PT ;  /* 0x000000ff0200420b */ /* 0x000fe20003fdd000 */
[----:B------:R-:W-:Y:S01]  /*1adb0*/  @P2 IMAD.U32 R2, R11, 0x10000, RZ ;  /* 0x000100000b022824 */ /* 0x000fe200078e00ff */
[----:B------:R-:W-:Y:S02]  /*1adc0*/  @P3 FSETP.NEU.FTZ.AND P5, PT, R3, RZ, PT ;  /* 0x000000ff0300320b */ /* 0x000fe40003fbd000 */
[----:B------:R-:W-:Y:S01]  /*1add0*/  @P4 SEL R0, RZ, 0x1, !P6 ;  /* 0x00000001ff004807 */ /* 0x000fe20007000000 */
[----:B------:R-:W-:Y:S01]  /*1ade0*/  @P1 IMAD.U32 R3, R7, 0x10000, RZ ;  /* 0x0001000007031824 */ /* 0x000fe200078e00ff */
[----:B------:R-:W-:Y:S02]  /*1adf0*/  @P2 FSETP.NEU.FTZ.AND P6, PT, R2, RZ, PT ;  /* 0x000000ff0200220b */ /* 0x000fe40003fdd000 */
[----:B------:R-:W-:Y:S02]  /*1ae00*/  @P3 SEL R2, RZ, 0x1, !P5 ;  /* 0x00000001ff023807 */ /* 0x000fe40006800000 */
[----:B------:R-:W-:-:S02]  /*1ae10*/  @P1 FSETP.NEU.FTZ.AND P5, PT, R3, RZ, PT ;  /* 0x000000ff0300120b */ /* 0x000fc40003fbd000 */
[----:B------:R-:W-:Y:S02]  /*1ae20*/  @P2 SEL R3, RZ, 0x1, !P6 ;  /* 0x00000001ff032807 */ /* 0x000fe40007000000 */
[----:B------:R-:W-:Y:S02]  /*1ae30*/  @P1 SEL R6, RZ, 0x1, !P5 ;  /* 0x00000001ff061807 */ /* 0x000fe40006800000 */
[----:B------:R-:W-:Y:S02]  /*1ae40*/  @P4 PRMT R25, R0, 0x7610, R25 ;  /* 0x0000761000194816 */ /* 0x000fe40000000019 */
[----:B------:R-:W-:Y:S02]  /*1ae50*/  @P3 PRMT R27, R2, 0x7610, R27 ;  /* 0x00007610021b3816 */ /* 0x000fe4000000001b */
[----:B------:R-:W-:Y:S02]  /*1ae60*/  @P2 PRMT R18, R3, 0x7610, R18 ;  /* 0x0000761003122816 */ /* 0x000fe40000000012 */
[----:B------:R-:W-:-:S07]  /*1ae70*/  @P1 PRMT R17, R6, 0x7610, R17 ;  /* 0x0000761006111816 */ /* 0x000fce0000000011 */
.L_x_4379:
        /* <DEDUP_REMOVED lines=12> */
[----:B0-----:R-:W-:Y:S02]  /*1af40*/  IMAD.U32 R6, RZ, RZ, UR6 ;  /* 0x00000006ff067e24 */ /* 0x001fe4000f8e00ff */
[----:B------:R-:W-:Y:S02]  /*1af50*/  IMAD.U32 R7, RZ, RZ, UR7 ;  /* 0x00000007ff077e24 */ /* 0x000fe4000f8e00ff */
[----:B------:R-:W-:-:S02]  /*1af60*/  IMAD.U32 R10, RZ, RZ, UR4 ;  /* 0x00000004ff0a7e24 */ /* 0x000fc4000f8e00ff */
[----:B------:R-:W-:Y:S02]  /*1af70*/  IMAD.U32 R11, RZ, RZ, UR5 ;  /* 0x00000005ff0b7e24 */ /* 0x000fe4000f8e00ff */
[----:B------:R-:W-:Y:S02]  /*1af80*/  IMAD.MOV.U32 R8, RZ, RZ, 0x2ef ;  /* 0x000002efff087424 */ /* 0x000fe400078e00ff */
[----:B------:R-:W-:Y:S02]  /*1af90*/  IMAD.MOV.U32 R12, RZ, RZ, 0x1 ;  /* 0x00000001ff0c7424 */ /* 0x000fe400078e00ff */
[----:B-1----:R-:W-:-:S07]  /*1afa0*/  IMAD.MOV.U32 R13, RZ, RZ, RZ ;  /* 0x000000ffff0d7224 */ /* 0x002fce00078e00ff */
[----:B------:R-:W-:-:S07]  /*1afb0*/  LEPC R20, `(.L_x_4381) ;  /* 0x000000001014794e */ /* 0x000fce0000000000 */
[----:B--2---:R-:W-:Y:S05]  /*1afc0*/  CALL.ABS.NOINC R2 ;  /* 0x0000000002007343 */ /* 0x004fea0003c00000 */
.L_x_4381:
        /* <DEDUP_REMOVED lines=15> */
[----:B------:R-:W-:Y:S02]  /*1b0c0*/  IMAD.U32 R10, RZ, RZ, UR6 ;  /* 0x00000006ff0a7e24 */ /* 0x000fe4000f8e00ff */
[----:B0-----:R-:W-:Y:S02]  /*1b0d0*/  IMAD.U32 R6, RZ, RZ, UR4 ;  /* 0x00000004ff067e24 */ /* 0x001fe4000f8e00ff */
[----:B------:R-:W-:-:S02]  /*1b0e0*/  IMAD.U32 R7, RZ, RZ, UR5 ;  /* 0x00000005ff077e24 */ /* 0x000fc4000f8e00ff */
[----:B------:R-:W-:Y:S02]  /*1b0f0*/  IMAD.U32 R11, RZ, RZ, UR7 ;  /* 0x00000007ff0b7e24 */ /* 0x000fe4000f8e00ff */
[----:B------:R-:W-:Y:S02]  /*1b100*/  IMAD.MOV.U32 R8, RZ, RZ, 0x2ef ;  /* 0x000002efff087424 */ /* 0x000fe400078e00ff */
[----:B------:R-:W-:Y:S02]  /*1b110*/  IMAD.MOV.U32 R12, RZ, RZ, 0x1 ;  /* 0x00000001ff0c7424 */ /* 0x000fe400078e00ff */
[----:B-1----:R-:W-:-:S07]  /*1b120*/  IMAD.MOV.U32 R13, RZ, RZ, RZ ;  /* 0x000000ffff0d7224 */ /* 0x002fce00078e00ff */
[----:B------:R-:W-:-:S07]  /*1b130*/  LEPC R20, `(.L_x_4382) ;  /* 0x000000001014794e */ /* 0x000fce0000000000 */
[----:B--2---:R-:W-:Y:S05]  /*1b140*/  CALL.ABS.NOINC R2 ;  /* 0x0000000002007343 */ /* 0x004fea0003c00000 */
.L_x_4382:
        /* <DEDUP_REMOVED lines=16> */
[----:B0-----:R-:W-:Y:S02]  /*1b250*/  IMAD.U32 R6, RZ, RZ, UR4 ;  /* 0x00000004ff067e24 */ /* 0x001fe4000f8e00ff */
[----:B------:R-:W-:-:S02]  /*1b260*/  IMAD.U32 R7, RZ, RZ, UR5 ;  /* 0x00000005ff077e24 */ /* 0x000fc4000f8e00ff */
[----:B------:R-:W-:Y:S02]  /*1b270*/  IMAD.U32 R10, RZ, RZ, UR6 ;  /* 0x00000006ff0a7e24 */ /* 0x000fe4000f8e00ff */
[----:B------:R-:W-:Y:S02]  /*1b280*/  IMAD.U32 R11, RZ, RZ, UR7 ;  /* 0x00000007ff0b7e24 */ /* 0x000fe4000f8e00ff */
[----:B------:R-:W-:Y:S02]  /*1b290*/  IMAD.MOV.U32 R8, RZ, RZ, 0x2ef ;  /* 0x000002efff087424 */ /* 0x000fe400078e00ff */
[----:B-1----:R-:W-:-:S07]  /*1b2a0*/  IMAD.MOV.U32 R12, RZ, RZ, 0x1 ;  /* 0x00000001ff0c7424 */ /* 0x002fce00078e00ff */
[----:B------:R-:W-:-:S07]  /*1b2b0*/  LEPC R20, `(.L_x_4383) ;  /* 0x000000001014794e */ /* 0x000fce0000000000 */
[----:B--2---:R-:W-:Y:S05]  /*1b2c0*/  CALL.ABS.NOINC R2 ;  /* 0x0000000002007343 */ /* 0x004fea0003c00000 */
.L_x_4383:
        /* <DEDUP_REMOVED lines=24> */
.L_x_4384:
[----:B------:R-:W-:Y:S01]  /*1b450*/  ULDC.64 UR4, c[0x0][0x5e8] ;  /* 0x00017a0000047ab9 */ /* 0x000fe20000000a00 */
[----:B------:R-:W-:Y:S02]  /*1b460*/  LOP3.LUT P0, RZ, R17, 0xff, RZ, 0xc0, !PT ;  /* 0x000000ff11ff7812 */ /* 0x000fe4000780c0ff */
[----:B------:R-:W-:Y:S02]  /*1b470*/  IADD3 R16, P1, R16, UR4, RZ ;  /* 0x0000000410107c10 */ /* 0x000fe4000ff3e0ff */
[----:B-1----:R-:W-:-:S03]  /*1b480*/  SEL R3, RZ, 0x1, !P0 ;  /* 0x00000001ff037807 */ /* 0x002fc60004000000 */
[----:B------:R-:W-:-:S05]  /*1b490*/  IMAD.X R17, RZ, RZ, UR5, P1 ;  /* 0x00000005ff117e24 */ /* 0x000fca00088e06ff */
[----:B------:R-:W-:Y:S01]  /*1b4a0*/  STG.E.U8 desc[UR58][R16.64], R3 ;  /* 0x0000000310007986 */ /* 0x000fe2000c10113a */
[----:B------:R-:W-:Y:S05]  /*1b4b0*/  EXIT ;  /* 0x000000000000794d */ /* 0x000fea0003800000 */
.L_x_4380:
[----:B------:R-:W-:Y:S04]  /*1b4c0*/  STG.E.U8 desc[UR58][R4.64], R25 ;  /* 0x0000001904007986 */ /* 0x000fe8000c10113a */
[----:B------:R-:W-:Y:S04]  /*1b4d0*/  STG.E.U8 desc[UR58][R4.64+0x1], R27 ;  /* 0x0000011b04007986 */ /* 0x000fe8000c10113a */
[----:B------:R-:W-:Y:S04]  /*1b4e0*/  STG.E.U8 desc[UR58][R4.64+0x2], R18 ;  /* 0x0000021204007986 */ /* 0x000fe8000c10113a */
[----:B------:R-:W-:Y:S01]  /*1b4f0*/  STG.E.U8 desc[UR58][R4.64+0x3], R17 ;  /* 0x0000031104007986 */ /* 0x000fe2000c10113a */
[----:B------:R-:W-:Y:S05]  /*1b500*/  EXIT ;  /* 0x000000000000794d */ /* 0x000fea0003800000 */
.L_x_4378:
        /* <DEDUP_REMOVED lines=20> */
[----:B------:R-:W-:-:S07]  /*1b650*/  PRMT R24, RZ, 0x7610, R24 ;  /* 0x00007610ff187816 */ /* 0x000fce0000000018 */
        /* <DEDUP_REMOVED lines=15> */
[----:B------:R-:W-:Y:S02]  /*1b750*/  @P4 FSETP.NEU.FTZ.AND P6, PT, R8, RZ, PT ;  /* 0x000000ff0800420b */ /* 0x000fe40003fdd000 */
[----:B------:R-:W-:Y:S02]  /*1b760*/  @P2 SHF.L.U32 R8, R17, 0x10, RZ ;  /* 0x0000001011082819 */ /* 0x000fe400000006ff */
[----:B------:R-:W-:Y:S01]  /*1b770*/  @P3 FSETP.NEU.FTZ.AND P5, PT, R9, RZ, PT ;  /* 0x000000ff0900320b */ /* 0x000fe20003fbd000 */
[----:B------:R-:W-:Y:S01]  /*1b780*/  @P1 IMAD.U32 R9, R20, 0x10000, RZ ;  /* 0x0001000014091824 */ /* 0x000fe200078e00ff */
[----:B------:R-:W-:Y:S02]  /*1b790*/  @P4 SEL R0, RZ, 0x1, !P6 ;  /* 0x00000001ff004807 */ /* 0x000fe40007000000 */
[----:B------:R-:W-:Y:S02]  /*1b7a0*/  @P2 FSETP.NEU.FTZ.AND P6, PT, R8, RZ, PT ;  /* 0x000000ff0800220b */ /* 0x000fe40003fdd000 */
[----:B------:R-:W-:-:S02]  /*1b7b0*/  @P3 SEL R8, RZ, 0x1, !P5 ;  /* 0x00000001ff083807 */ /* 0x000fc40006800000 */
[----:B------:R-:W-:Y:S02]  /*1b7c0*/  @P1 FSETP.NEU.FTZ.AND P5, PT, R9, RZ, PT ;  /* 0x000000ff0900120b */ /* 0x000fe40003fbd000 */
[----:B------:R-:W-:Y:S02]  /*1b7d0*/  PRMT R17, RZ, 0x7610, R17 ;  /* 0x00007610ff117816 */ /* 0x000fe40000000011 */
[----:B------:R-:W-:Y:S02]  /*1b7e0*/  @P2 SEL R9, RZ, 0x1, !P6 ;  /* 0x00000001ff092807 */ /* 0x000fe40007000000 */
[----:B------:R-:W-:Y:S02]  /*1b7f0*/  @P1 SEL R12, RZ, 0x1, !P5 ;  /* 0x00000001ff0c1807 */ /* 0x000fe40006800000 */
[----:B------:R-:W-:Y:S02]  /*1b800*/  @P4 PRMT R25, R0, 0x7610, R25 ;  /* 0x0000761000194816 */ /* 0x000fe40000000019 */
[----:B------:R-:W-:-:S02]  /*1b810*/  @P3 PRMT R24, R8, 0x7610, R24 ;  /* 0x0000761008183816 */ /* 0x000fc40000000018 */
[----:B------:R-:W-:Y:S02]  /*1b820*/  @P2 PRMT R18, R9, 0x7610, R18 ;  /* 0x0000761009122816 */ /* 0x000fe40000000012 */
[----:B------:R-:W-:-:S07]  /*1b830*/  @P1 PRMT R17, R12, 0x7610, R17 ;  /* 0x000076100c111816 */ /* 0x000fce0000000011 */
.L_x_4385:
        /* <DEDUP_REMOVED lines=21> */
.L_x_4387:
        /* <DEDUP_REMOVED lines=24> */
.L_x_4388:
        /* <DEDUP_REMOVED lines=24> */
.L_x_4389:
        /* <DEDUP_REMOVED lines=24> */
.L_x_4390:
[----:B------:R-:W-:Y:S01]  /*1be10*/  ULDC.64 UR4, c[0x0][0x5e8] ;  /* 0x00017a0000047ab9 */ /* 0x000fe20000000a00 */
[----:B------:R-:W-:Y:S02]  /*1be20*/  LOP3.LUT P0, RZ, R17, 0xff, RZ, 0xc0, !PT ;  /* 0x000000ff11ff7812 */ /* 0x000fe4000780c0ff */
[----:B------:R-:W-:Y:S02]  /*1be30*/  IADD3 R16, P1, R16, UR4, RZ ;  /* 0x0000000410107c10 */ /* 0x000fe4000ff3e0ff */
[----:B0-----:R-:W-:-:S03]  /*1be40*/  SEL R3, RZ, 0x1, !P0 ;  /* 0x00000001ff037807 */ /* 0x001fc60004000000 */
[----:B------:R-:W-:-:S05]  /*1be50*/  IMAD.X R17, RZ, RZ, UR5, P1 ;  /* 0x00000005ff117e24 */ /* 0x000fca00088e06ff */
[----:B------:R-:W-:Y:S01]  /*1be60*/  STG.E.U8 desc[UR58][R16.64], R3 ;  /* 0x0000000310007986 */ /* 0x000fe2000c10113a */
[----:B------:R-:W-:Y:S05]  /*1be70*/  EXIT ;  /* 0x000000000000794d */ /* 0x000fea0003800000 */
.L_x_4386:
        /* <DEDUP_REMOVED lines=13> */
.L_x_4351:
        /* <DEDUP_REMOVED lines=46> */
[----:B------:R-:W-:Y:S02]  /*1c230*/  @P4 SEL R0, RZ, 0x1, !P6 ;  /* 0x00000001ff004807 */ /* 0x000fe40007000000 */
[----:B------:R-:W-:Y:S02]  /*1c240*/  @P1 SHF.L.U32 R3, R8, 0x10, RZ ;  /* 0x0000001008031819 */ /* 0x000fe400000006ff */
[----:B------:R-:W-:Y:S02]  /*1c250*/  @P2 FSETP.NEU.FTZ.AND P6, PT, R2, RZ, PT ;  /* 0x000000ff0200220b */ /* 0x000fe40003fdd000 */
[----:B------:R-:W-:-:S02]  /*1c260*/  @P3 SEL R2, RZ, 0x1, !P5 ;  /* 0x00000001ff023807 */ /* 0x000fc40006800000 */
[----:B------:R-:W-:Y:S02]  /*1c270*/  @P1 FSETP.NEU.FTZ.AND P5, PT, R3, RZ, PT ;  /* 0x000000ff0300120b */ /* 0x000fe40003fbd000 */
[----:B------:R-:W-:Y:S02]  /*1c280*/  @P2 SEL R3, RZ, 0x1, !P6 ;  /* 0x00000001ff032807 */ /* 0x000fe40007000000 */
[----:B------:R-:W-:Y:S02]  /*1c290*/  @P1 SEL R6, RZ, 0x1, !P5 ;  /* 0x00000001ff061807 */ /* 0x000fe40006800000 */
[----:B------:R-:W-:Y:S02]  /*1c2a0*/  @P4 PRMT R25, R0, 0x7610, R25 ;  /* 0x0000761000194816 */ /* 0x000fe40000000019 */
[----:B------:R-:W-:Y:S02]  /*1c2b0*/  @P3 PRMT R23, R2, 0x7610, R23 ;  /* 0x0000761002173816 */ /* 0x000fe40000000017 */
[----:B------:R-:W-:-:S02]  /*1c2c0*/  @P2 PRMT R18, R3, 0x7610, R18 ;  /* 0x0000761003122816 */ /* 0x000fc40000000012 */
[----:B------:R-:W-:-:S07]  /*1c2d0*/  @P1 PRMT R17, R6, 0x7610, R17 ;  /* 0x0000761006111816 */ /* 0x000fce0000000011 */
.L_x_4392:
        /* <DEDUP_REMOVED lines=21> */
.L_x_4394:
        /* <DEDUP_REMOVED lines=24> */
.L_x_4395:
        /* <DEDUP_REMOVED lines=24> */
.L_x_4396:
        /* <DEDUP_REMOVED lines=24> */
.L_x_4397:
[----:B------:R-:W-:Y:S01]  /*1c8b0*/  ULDC.64 UR4, c[0x0][0x5e8] ;  /* 0x00017a0000047ab9 */ /* 0x000fe20000000a00 */
[----:B------:R-:W-:Y:S02]  /*1c8c0*/  LOP3.LUT P0, RZ, R17, 0xff, RZ, 0xc0, !PT ;  /* 0x000000ff11ff7812 */ /* 0x000fe4000780c0ff */
[----:B------:R-:W-:Y:S02]  /*1c8d0*/  IADD3 R16, P1, R16, UR4, RZ ;  /* 0x0000000410107c10 */ /* 0x000fe4000ff3e0ff */
[----:B0-----:R-:W-:-:S03]  /*1c8e0*/  SEL R3, RZ, 0x1, !P0 ;  /* 0x00000001ff037807 */ /* 0x001fc60004000000 */
[----:B------:R-:W-:-:S05]  /*1c8f0*/  IMAD.X R17, RZ, RZ, UR5, P1 ;  /* 0x00000005ff117e24 */ /* 0x000fca00088e06ff */
[----:B------:R-:W-:Y:S01]  /*1c900*/  STG.E.U8 desc[UR58][R16.64], R3 ;  /* 0x0000000310007986 */ /* 0x000fe2000c10113a */
[----:B------:R-:W-:Y:S05]  /*1c910*/  EXIT ;  /* 0x000000000000794d */ /* 0x000fea0003800000 */
.L_x_4393:
[----:B------:R-:W-:Y:S04]  /*1c920*/  STG.E.U8 desc[UR58][R4.64], R25 ;  /* 0x0000001904007986 */ /* 0x000fe8000c10113a */
[----:B------:R-:W-:Y:S04]  /*1c930*/  STG.E.U8 desc[UR58][R4.64+0x1], R23 ;  /* 0x0000011704007986 */ /* 0x000fe8000c10113a */
[----:B------:R-:W-:Y:S04]  /*1c940*/  STG.E.U8 desc[UR58][R4.64+0x2], R18 ;  /* 0x0000021204007986 */ /* 0x000fe8000c10113a */
[----:B------:R-:W-:Y:S01]  /*1c950*/  STG.E.U8 desc[UR58][R4.64+0x3], R17 ;  /* 0x0000031104007986 */ /* 0x000fe2000c10113a */
[----:B------:R-:W-:Y:S05]  /*1c960*/  EXIT ;  /* 0x000000000000794d */ /* 0x000fea0003800000 */
.L_x_4391:
        /* <DEDUP_REMOVED lines=34> */
[----:B------:R-:W-:Y:S02]  /*1cb90*/  @P4 SHF.L.U32 R6, R14, 0x10, RZ ;  /* 0x000000100e064819 */ /* 0x000fe400000006ff */
[----:B-1----:R-:W-:Y:S02]  /*1cba0*/  @P3 IMAD.U32 R7, R15, 0x10000, RZ ;  /* 0x000100000f073824 */ /* 0x002fe400078e00ff */
[----:B------:R-:W-:Y:S01]  /*1cbb0*/  @P4 FSETP.NEU.FTZ.AND P6, PT, R6, RZ, PT ;  /* 0x000000ff0600420b */ /* 0x000fe20003fdd000 */
[----:B------:R-:W-:Y:S02]  /*1cbc0*/  @P2 IMAD.U32 R6, R17, 0x10000, RZ ;  /* 0x0001000011062824 */ /* 0x000fe400078e00ff */
[----:B------:R-:W-:Y:S02]  /*1cbd0*/  @P3 FSETP.NEU.FTZ.AND P5, PT, R7, RZ, PT ;  /* 0x000000ff0700320b */ /* 0x000fe40003fbd000 */
[----:B------:R-:W-:Y:S01]  /*1cbe0*/  @P4 SEL R0, RZ, 0x1, !P6 ;  /* 0x00000001ff004807 */ /* 0x000fe20007000000 */
[----:B------:R-:W-:Y:S01]  /*1cbf0*/  @P1 IMAD.U32 R7, R20, 0x10000, RZ ;  /* 0x0001000014071824 */ /* 0x000fe200078e00ff */
[----:B------:R-:W-:-:S02]  /*1cc00*/  @P2 FSETP.NEU.FTZ.AND P6, PT, R6, RZ, PT ;  /* 0x000000ff0600220b */ /* 0x000fc40003fdd000 */
[----:B------:R-:W-:Y:S02]  /*1cc10*/  @P3 SEL R6, RZ, 0x1, !P5 ;  /* 0x00000001ff063807 */ /* 0x000fe40006800000 */
[----:B------:R-:W-:Y:S02]  /*1cc20*/  @P1 FSETP.NEU.FTZ.AND P5, PT, R7, RZ, PT ;  /* 0x000000ff0700120b */ /* 0x000fe40003fbd000 */
[----:B------:R-:W-:Y:S02]  /*1cc30*/  PRMT R17, RZ, 0x7610, R17 ;  /* 0x00007610ff117816 */ /* 0x000fe40000000011 */
[----:B------:R-:W-:Y:S02]  /*1cc40*/  @P2 SEL R7, RZ, 0x1, !P6 ;  /* 0x00000001ff072807 */ /* 0x000fe40007000000 */
[----:B------:R-:W-:Y:S02]  /*1cc50*/  @P1 SEL R12, RZ, 0x1, !P5 ;  /* 0x00000001ff0c1807 */ /* 0x000fe40006800000 */
[----:B------:R-:W-:-:S02]  /*1cc60*/  @P4 PRMT R25, R0, 0x7610, R25 ;  /* 0x0000761000194816 */ /* 0x000fc40000000019 */
[----:B------:R-:W-:Y:S02]  /*1cc70*/  @P3 PRMT R22, R6, 0x7610, R22 ;  /* 0x0000761006163816 */ /* 0x000fe40000000016 */
[----:B------:R-:W-:Y:S02]  /*1cc80*/  @P2 PRMT R18, R7, 0x7610, R18 ;  /* 0x0000761007122816 */ /* 0x000fe40000000012 */
[----:B------:R-:W-:-:S07]  /*1cc90*/  @P1 PRMT R17, R12, 0x7610, R17 ;  /* 0x000076100c111816 */ /* 0x000fce0000000011 */
.L_x_4398:
        /* <DEDUP_REMOVED lines=21> */
.L_x_4400:
        /* <DEDUP_REMOVED lines=24> */
.L_x_4401:
        /* <DEDUP_REMOVED lines=24> */
.L_x_4402:
        /* <DEDUP_REMOVED lines=24> */
.L_x_4403:
[----:B------:R-:W-:Y:S01]  /*1d270*/  ULDC.64 UR4, c[0x0][0x5e8] ;  /* 0x00017a0000047ab9 */ /* 0x000fe20000000a00 */
[----:B------:R-:W-:Y:S02]  /*1d280*/  LOP3.LUT P0, RZ, R17, 0xff, RZ, 0xc0, !PT ;  /* 0x000000ff11ff7812 */ /* 0x000fe4000780c0ff */
[----:B------:R-:W-:Y:S02]  /*1d290*/  IADD3 R16, P1, R16, UR4, RZ ;  /* 0x0000000410107c10 */ /* 0x000fe4000ff3e0ff */
[----:B0-----:R-:W-:-:S03]  /*1d2a0*/  SEL R3, RZ, 0x1, !P0 ;  /* 0x00000001ff037807 */ /* 0x001fc60004000000 */
[----:B------:R-:W-:-:S05]  /*1d2b0*/  IMAD.X R17, RZ, RZ, UR5, P1 ;  /* 0x00000005ff117e24 */ /* 0x000fca00088e06ff */
[----:B------:R-:W-:Y:S01]  /*1d2c0*/  STG.E.U8 desc[UR58][R16.64], R3 ;  /* 0x0000000310007986 */ /* 0x000fe2000c10113a */
[----:B------:R-:W-:Y:S05]  /*1d2d0*/  EXIT ;  /* 0x000000000000794d */ /* 0x000fea0003800000 */
.L_x_4399:
        /* <DEDUP_REMOVED lines=13> */
.L_x_4404:
        /* <DEDUP_REMOVED lines=13> */
.L_x_7577:


//--------------------- .text._ZN2at6native13reduce_kernelILi512ELi1ENS0_8ReduceOpIN3c104HalfENS0_14func_wrapper_tIbZZZNS0_15and_kernel_cudaERNS_14TensorIteratorEENKUlvE_clEvENKUlvE8_clEvEUlbS4_E_EEjbLi4ELi4EEEEEvT1_ --------------------------
	.section	.text._ZN2at6native13reduce_kernelILi512ELi1ENS0_8ReduceOpIN3c104HalfENS0_14func_wrapper_tIbZZZNS0_15and_kernel_cudaERNS_14TensorIteratorEENKUlvE_clEvENKUlvE8_clEvEUlbS4_E_EEjbLi4ELi4EEEEEvT1_,"ax",@progbits
	.align	128
        .global         _ZN2at6native13reduce_kernelILi512ELi1ENS0_8ReduceOpIN3c104HalfENS0_14func_wrapper_tIbZZZNS0_15and_kernel_cudaERNS_14TensorIteratorEENKUlvE_clEvENKUlvE8_clEvEUlbS4_E_EEjbLi4ELi4EEEEEvT1_
        .type           _ZN2at6native13reduce_kernelILi512ELi1ENS0_8ReduceOpIN3c104HalfENS0_14func_wrapper_tIbZZZNS0_15and_kernel_cudaERNS_14TensorIteratorEENKUlvE_clEvENKUlvE8_clEvEUlbS4_E_EEjbLi4ELi4EEEEEvT1_,@function
        .size           _ZN2at6native13reduce_kernelILi512ELi1ENS0_8ReduceOpIN3c104HalfENS0_14func_wrapper_tIbZZZNS0_15and_kernel_cudaERNS_14TensorIteratorEENKUlvE_clEvENKUlvE8_clEvEUlbS4_E_EEjbLi4ELi4EEEEEvT1_,(.L_x_7578 - _ZN2at6native13reduce_kernelILi512ELi1ENS0_8ReduceOpIN3c104HalfENS0_14func_wrapper_tIbZZZNS0_15and_kernel_cudaERNS_14TensorIteratorEENKUlvE_clEvENKUlvE8_clEvEUlbS4_E_EEjbLi4ELi4EEEEEvT1_)
        .other          _ZN2at6native13reduce_kernelILi512ELi1ENS0_8ReduceOpIN3c104HalfENS0_14func_wrapper_tIbZZZNS0_15and_kernel_cudaERNS_14TensorIteratorEENKUlvE_clEvENKUlvE8_clEvEUlbS4_E_EEjbLi4ELi4EEEEEvT1_,@"STO_CUDA_ENTRY STV_DEFAULT"
_ZN2at6native13reduce_kernelILi512ELi1ENS0_8ReduceOpIN3c104HalfENS0_14func_wrapper_tIbZZZNS0_15and_kernel_cudaERNS_14TensorIteratorEENKUlvE_clEvENKUlvE8_clEvEUlbS4_E_EEjbLi4ELi4EEEEEvT1_:
.text._ZN2at6native13reduce_kernelILi512ELi1ENS0_8ReduceOpIN3c104HalfENS0_14func_wrapper_tIbZZZNS0_15and_kernel_cudaERNS_14TensorIteratorEENKUlvE_clEvENKUlvE8_clEvEUlbS4_E_EEjbLi4ELi4EEEEEvT1_:
        /* <DEDUP_REMOVED lines=286> */
.L_x_4405:
        /* <DEDUP_REMOVED lines=49> */
.L_x_4414:
[----:B------:R-:W-:Y:S05]  /*14f0*/  BSYNC B3 ;  /* 0x0000000000037941 */ /* 0x000fea0003800000 */
.L_x_4413:
        /* <DEDUP_REMOVED lines=15> */
.L_x_4412:
[----:B------:R-:W-:Y:S05]  /*15f0*/  BSYNC B2 ;  /* 0x0000000000027941 */ /* 0x000fea0003800000 */
.L_x_4411:
[C---:B------:R-:W-:Y:S02]  /*1600*/  IADD3 R17, P0, -R7.reuse, 0x4, RZ ;  /* 0x0000000407117810 */ /* 0x040fe40007f1e1ff */
[----:B------:R-:W-:Y:S02]  /*1610*/  IADD3 R4, R7, -0x4, R2 ;  /* 0xfffffffc07047810 */ /* 0x000fe40007ffe002 */
[----:B------:R-:W-:Y:S02]  /*1620*/  LEA R12, P1, R17, R12, 0x1 ;  /* 0x0000000c110c7211 */ /* 0x000fe400078208ff */
[----:B------:R-:W-:-:S04]  /*1630*/  IADD3.X R6, RZ, -0x1, RZ, P0, !PT ;  /* 0xffffffffff067810 */ /* 0x000fc800007fe4ff */
[----:B------:R-:W-:-:S07]  /*1640*/  LEA.HI.X R13, R17, R13, R6, 0x1, P1 ;  /* 0x0000000d110d7211 */ /* 0x000fce00008f0c06 */
.L_x_4410:
[----:B------:R-:W-:Y:S05]  /*1650*/  BSYNC B1 ;  /* 0x0000000000017941 */ /* 0x000fea0003800000 */
.L_x_4409:
        /* <DEDUP_REMOVED lines=8> */
.L_x_4417:
        /* <DEDUP_REMOVED lines=10> */
[----:B------:R-:W-:Y:S01]  /*1780*/  PRMT R9, RZ, 0x7610, R9 ;  /* 0x00007610ff097816 */ /* 0x000fe20000000009 */
[--C-:B--2---:R-:W-:Y:S02]  /*1790*/  @P1 HADD2.F32 R2, -RZ, R6.reuse.H0_H0 ;  /* 0x20000006ff021230 */ /* 0x104fe40000004100 */
[----:B------:R-:W-:-:S03]  /*17a0*/  @P2 HADD2.F32 R8, -RZ, R6.H1_H1 ;  /* 0x30000006ff082230 */ /* 0x000fc60000004100 */
[----:B------:R-:W-:Y:S01]  /*17b0*/  @P1 FSETP.NEU.FTZ.AND P6, PT, R2, RZ, PT ;  /* 0x000000ff0200120b */ /* 0x000fe20003fdd000 */
[--C-:B------:R-:W-:Y:S01]  /*17c0*/  @P3 HADD2.F32 R2, -RZ, R7.reuse.H1_H1 ;  /* 0x30000007ff023230 */ /* 0x100fe20000004100 */
[----:B------:R-:W-:Y:S01]  /*17d0*/  @P2 FSETP.NEU.FTZ.AND P4, PT, R8, RZ, PT ;  /* 0x000000ff0800220b */ /* 0x000fe20003f9d000 */
[----:B------:R-:W-:Y:S01]  /*17e0*/  @P0 HADD2.F32 R7, -RZ, R7.H0_H0 ;  /* 0x20000007ff070230 */ /* 0x000fe20000004100 */
[----:B------:R-:W-:Y:S02]  /*17f0*/  @P1 SEL R6, RZ, 0x1, !P6 ;  /* 0x00000001ff061807 */ /* 0x000fe40007000000 */
[----:B------:R-:W-:Y:S02]  /*1800*/  @P3 FSETP.NEU.FTZ.AND P6, PT, R2, RZ, PT ;  /* 0x000000ff0200320b */ /* 0x000fe40003fdd000 */
[----:B------:R-:W-:Y:S02]  /*1810*/  PRMT R2, RZ, 0x5410, RZ ;  /* 0x00005410ff027816 */ /* 0x000fe400000000ff */
[----:B------:R-:W-:-:S02]  /*1820*/  @P3 SEL R16, RZ, 0x1, !P6 ;  /* 0x00000001ff103807 */ /* 0x000fc40007000000 */
[----:B------:R-:W-:Y:S02]  /*1830*/  @P2 SEL R10, RZ, 0x1, !P4 ;  /* 0x00000001ff0a2807 */ /* 0x000fe40006000000 */
[----:B------:R-:W-:Y:S02]  /*1840*/  @P0 FSETP.NEU.FTZ.AND P4, PT, R7, RZ, PT ;  /* 0x000000ff0700020b */ /* 0x000fe40003f9d000 */
[----:B------:R-:W-:Y:S02]  /*1850*/  @P3 PRMT R2, R16, 0x7610, R2 ;  /* 0x0000761010023816 */ /* 0x000fe40000000002 */
[----:B------:R-:W-:Y:S02]  /*1860*/  PRMT R8, RZ, 0x7610, R8 ;  /* 0x00007610ff087816 */ /* 0x000fe40000000008 */
[----:B------:R-:W-:Y:S02]  /*1870*/  @P0 SEL R7, RZ, 0x1, !P4 ;  /* 0x00000001ff070807 */ /* 0x000fe40006000000 */
[----:B------:R-:W-:-:S02]  /*1880*/  @P2 PRMT R2, R2, 0x5410, R10 ;  /* 0x0000541002022816 */ /* 0x000fc4000000000a */
[----:B------:R-:W-:Y:S02]  /*1890*/  @P1 PRMT R8, R6, 0x7610, R8 ;  /* 0x0000761006081816 */ /* 0x000fe40000000008 */
[----:B------:R-:W-:Y:S02]  /*18a0*/  @P0 PRMT R9, R7, 0x7610, R9 ;  /* 0x0000761007090816 */ /* 0x000fe40000000009 */
[C---:B------:R-:W-:Y:S02]  /*18b0*/  PRMT R16, R2.reuse, 0x7610, R16 ;  /* 0x0000761002107816 */ /* 0x040fe40000000010 */
[----:B------:R-:W-:Y:S01]  /*18c0*/  PRMT R10, R2, 0x7632, R10 ;  /* 0x00007632020a7816 */ /* 0x000fe2000000000a */
[----:B------:R-:W-:Y:S06]  /*18d0*/  @!P5 BRA `(.L_x_4417) ;  /* 0xfffffffc0080d947 */ /* 0x000fec000383ffff */
.L_x_4416:
[----:B------:R-:W-:Y:S05]  /*18e0*/  BSYNC B1 ;  /* 0x0000000000017941 */ /* 0x000fea0003800000 */
.L_x_4415:
        /* <DEDUP_REMOVED lines=12> */
.L_x_4419:
[----:B------:R-:W-:Y:S05]  /*19b0*/  BSYNC B1 ;  /* 0x0000000000017941 */ /* 0x000fea0003800000 */
.L_x_4418:
        /* <DEDUP_REMOVED lines=9> */
[----:B------:R-:W-:Y:S01]  /*1a50*/  IMAD.WIDE R12, R5, 0x2, R12 ;  /* 0x00000002050c7825 */ /* 0x000fe200078e020c */
[----:B------:R-:W-:-:S11]  /*1a60*/  PRMT R8, RZ, 0x7610, R8 ;  /* 0x00007610ff087816 */ /* 0x000fd60000000008 */
[----:B------:R-:W-:Y:S05]  /*1a70*/  @!P0 BRA `(.L_x_4421) ;  /* 0x0000000000108947 */ /* 0x000fea0003800000 */
[----:B------:R-:W2:Y:S02]  /*1a80*/  LDG.E.U16 R12, desc[UR36][R12.64] ;  /* 0x000000240c0c7981 */ /* 0x000ea4000c1e1500 */
[----:B--2---:R-:W-:-:S05]  /*1a90*/  HADD2.F32 R4, -RZ, R12.H0_H0 ;  /* 0x2000000cff047230 */ /* 0x004fca0000004100 */
[----:B------:R-:W-:-:S04]  /*1aa0*/  FSETP.NEU.FTZ.AND P0, PT, R4, RZ, PT ;  /* 0x000000ff0400720b */ /* 0x000fc80003f1d000 */
[----:B------:R-:W-:-:S09]  /*1ab0*/  SEL R8, RZ, 0x1, !P0 ;  /* 0x00000001ff087807 */ /* 0x000fd20004000000 */
.L_x_4421:
[----:B------:R-:W-:Y:S05]  /*1ac0*/  BSYNC B1 ;  /* 0x0000000000017941 */ /* 0x000fea0003800000 */
.L_x_4420:
[----:B------:R-:W0:Y:S01]  /*1ad0*/  I2F.S8 R4, R2.B2 ;  /* 0x2000000200047306 */ /* 0x000e220000001400 */
[----:B------:R-:W-:Y:S02]  /*1ae0*/  LOP3.LUT P1, RZ, R8, 0xff, RZ, 0xc0, !PT ;  /* 0x000000ff08ff7812 */ /* 0x000fe4000782c0ff */
[----:B------:R-:W-:-:S05]  /*1af0*/  PRMT R17, RZ, 0x7610, R17 ;  /* 0x00007610ff117816 */ /* 0x000fca0000000011 */
[----:B------:R-:W1:Y:S01]  /*1b00*/  I2F.S8 R9, R9 ;  /* 0x0000000900097306 */ /* 0x000e620000001400 */
[----:B0-----:R-:W-:-:S05]  /*1b10*/  F2FP.F16.F32.PACK_AB R4, RZ, R4 ;  /* 0x00000004ff04723e */ /* 0x001fca00000000ff */
[----:B------:R-:W-:Y:S01]  /*1b20*/  @P1 HADD2.F32 R5, -RZ, R4.H0_H0 ;  /* 0x20000004ff051230 */ /* 0x000fe20000004100 */
[----:B------:R-:W-:-:S04]  /*1b30*/  PRMT R4, RZ, 0x7610, R4 ;  /* 0x00007610ff047816 */ /* 0x000fc80000000004 */
[----:B------:R-:W-:Y:S02]  /*1b40*/  @P1 FSETP.NEU.FTZ.AND P0, PT, R5, RZ, PT ;  /* 0x000000ff0500120b */ /* 0x000fe40003f1d000 */
[----:B-1----:R-:W-:Y:S02]  /*1b50*/  F2FP.F16.F32.PACK_AB R5, RZ, R9 ;  /* 0x00000009ff05723e */ /* 0x002fe400000000ff */
[----:B------:R-:W-:-:S04]  /*1b60*/  @P1 SEL R4, RZ, 0x1, !P0 ;  /* 0x00000001ff041807 */ /* 0x000fc80004000000 */
[----:B------:R-:W-:-:S04]  /*1b70*/  PRMT R4, R4, 0x9910, RZ ;  /* 0x0000991004047816 */ /* 0x000fc800000000ff */
[----:B------:R-:W-:Y:S02]  /*1b80*/  ISETP.NE.AND P1, PT, R4, RZ, PT ;  /* 0x000000ff0400720c */ /* 0x000fe40003f25270 */
[----:B------:R-:W-:-:S11]  /*1b90*/  PRMT R4, RZ, 0x7610, R4 ;  /* 0x00007610ff047816 */ /* 0x000fd60000000004 */
[----:B------:R-:W-:-:S05]  /*1ba0*/  @P1 HADD2.F32 R5, -RZ, R5.H0_H0 ;  /* 0x20000005ff051230 */ /* 0x000fca0000004100 */
[----:B------:R-:W-:-:S04]  /*1bb0*/  @P1 FSETP.NEU.FTZ.AND P0, PT, R5, RZ, PT ;  /* 0x000000ff0500120b */ /* 0x000fc80003f1d000 */
[----:B------:R-:W-:-:S04]  /*1bc0*/  @P1 SEL R4, RZ, 0x1, !P0 ;  /* 0x00000001ff041807 */ /* 0x000fc80004000000 */
[----:B------:R-:W-:-:S04]  /*1bd0*/  PRMT R4, R4, 0x9910, RZ ;  /* 0x0000991004047816 */ /* 0x000fc800000000ff */
[----:B------:R-:W-:-:S13]  /*1be0*/  ISETP.NE.AND P0, PT, R4, RZ, PT ;  /* 0x000000ff0400720c */ /* 0x000fda0003f05270 */
[----:B------:R-:W-:Y:S05]  /*1bf0*/  @!P0 BRA `(.L_x_4407) ;  /* 0x000000a000608947 */ /* 0x000fea0003800000 */
[----:B------:R-:W0:Y:S02]  /*1c00*/  I2F.S8 R2, R2 ;  /* 0x0000000200027306 */ /* 0x000e240000001400 */
[----:B0-----:R-:W-:-:S05]  /*1c10*/  F2FP.F16.F32.PACK_AB R4, RZ, R2 ;  /* 0x00000002ff04723e */ /* 0x001fca00000000ff */
[----:B------:R-:W-:-:S05]  /*1c20*/  HADD2.F32 R4, -RZ, R4.H0_H0 ;  /* 0x20000004ff047230 */ /* 0x000fca0000004100 */
[----:B------:R-:W-:-:S04]  /*1c30*/  FSETP.NEU.FTZ.AND P0, PT, R4, RZ, PT ;  /* 0x000000ff0400720b */ /* 0x000fc80003f1d000 */
[----:B------:R-:W-:Y:S01]  /*1c40*/  SEL R17, RZ, 0x1, !P0 ;  /* 0x00000001ff117807 */ /* 0x000fe20004000000 */
[----:B------:R-:W-:Y:S08]  /*1c50*/  BRA `(.L_x_4407) ;  /* 0x000000a000487947 */ /* 0x000ff00003800000 */
.L_x_4408:
        /* <DEDUP_REMOVED lines=26> */
.L_x_4430:
        /* <DEDUP_REMOVED lines=294> */
.L_x_4426:
        /* <DEDUP_REMOVED lines=251> */
.L_x_4427:
        /* <DEDUP_REMOVED lines=250> */
.L_x_4428:
        /* <DEDUP_REMOVED lines=248> */
.L_x_4429:
        /* <DEDUP_REMOVED lines=9> */
[----:B-----5:R-:W-:Y:S01]  /*5fc0*/  @P2 HADD2.F32 R2, -RZ, R21.H0_H0 ;  /* 0x20000015ff022230 */ /* 0x020fe20000004100 */
[----:B------:R-:W-:Y:S01]  /*5fd0*/  LOP3.LUT P3, RZ, R17, 0xff, RZ, 0xc0, !PT ;  /* 0x000000ff11ff7812 */ /* 0x000fe2000786c0ff */
[----:B------:R-:W-:Y:S01]  /*5fe0*/  @P4 HADD2.F32 R6, -RZ, R11.H0_H0 ;  /* 0x2000000bff064230 */ /* 0x000fe20000004100 */
[----:B------:R-:W-:Y:S02]  /*5ff0*/  IADD3 R5, R5, R4, RZ ;  /* 0x0000000405057210 */ /* 0x000fe40007ffe0ff */
[----:B------:R-:W-:Y:S02]  /*6000*/  @P2 FSETP.NEU.FTZ.AND P5, PT, R2, RZ, PT ;  /* 0x000000ff0200220b */ /* 0x000fe40003fbd000 */
[----:B------:R-:W-:Y:S01]  /*6010*/  @P4 FSETP.NEU.FTZ.AND P6, PT, R6, RZ, PT ;  /* 0x000000ff0600420b */ /* 0x000fe20003fdd000 */
[----:B------:R-:W-:Y:S01]  /*6020*/  IMAD R7, R4, 0x3, R5 ;  /* 0x0000000304077824 */ /* 0x000fe200078e0205 */
[----:B------:R-:W-:-:S02]  /*6030*/  @P2 SEL R17, RZ, 0x1, !P5 ;  /* 0x00000001ff112807 */ /* 0x000fc40006800000 */
[----:B-1----:R-:W-:Y:S01]  /*6040*/  @P4 SEL R18, RZ, 0x1, !P6 ;  /* 0x00000001ff124807 */ /* 0x002fe20007000000 */
[----:B------:R-:W-:Y:S01]  /*6050*/  @P1 HADD2.F32 R2, -RZ, R10.H0_H0 ;  /* 0x2000000aff021230 */ /* 0x000fe20000004100 */
[----:B------:R-:W-:Y:S02]  /*6060*/  PRMT R8, RZ, 0x7610, R8 ;  /* 0x00007610ff087816 */ /* 0x000fe40000000008 */
[----:B------:R-:W-:Y:S02]  /*6070*/  PRMT R9, RZ, 0x7610, R9 ;  /* 0x00007610ff097816 */ /* 0x000fe40000000009 */
[----:B------:R-:W-:Y:S01]  /*6080*/  @P1 FSETP.NEU.FTZ.AND P5, PT, R2, RZ, PT ;  /* 0x000000ff0200120b */ /* 0x000fe20003fbd000 */
[----:B------:R-:W-:Y:S01]  /*6090*/  IMAD.U32 R2, RZ, RZ, UR4 ;  /* 0x00000004ff027e24 */ /* 0x000fe2000f8e00ff */
[----:B------:R-:W-:Y:S02]  /*60a0*/  @P4 PRMT R8, R18, 0x7610, R8 ;  /* 0x0000761012084816 */ /* 0x000fe40000000008 */
[----:B------:R-:W-:-:S02]  /*60b0*/  @P1 SEL R19, RZ, 0x1, !P5 ;  /* 0x00000001ff131807 */ /* 0x000fc40006800000 */
[----:B------:R-:W-:Y:S02]  /*60c0*/  ISETP.GE.U32.AND P5, PT, R7, R2, PT ;  /* 0x000000020700720c */ /* 0x000fe40003fa6070 */
[----:B------:R-:W-:Y:S02]  /*60d0*/  PRMT R7, RZ, 0x7610, R7 ;  /* 0x00007610ff077816 */ /* 0x000fe40000000007 */
[----:B------:R-:W-:Y:S02]  /*60e0*/  @P2 PRMT R9, R17, 0x7610, R9 ;  /* 0x0000761011092816 */ /* 0x000fe40000000009 */
[----:B------:R-:W-:Y:S01]  /*60f0*/  @P1 PRMT R7, R19, 0x7610, R7 ;  /* 0x0000761013071816 */ /* 0x000fe20000000007 */
[----:B--2---:R-:W-:-:S05]  /*6100*/  @P3 HADD2.F32 R6, -RZ, R22.H0_H0 ;  /* 0x20000016ff063230 */ /* 0x004fca0000004100 */
[----:B------:R-:W-:Y:S02]  /*6110*/  @P3 FSETP.NEU.FTZ.AND P6, PT, R6, RZ, PT ;  /* 0x000000ff0600320b */ /* 0x000fe40003fdd000 */
[----:B------:R-:W-:Y:S02]  /*6120*/  PRMT R6, RZ, 0x7610, R6 ;  /* 0x00007610ff067816 */ /* 0x000fe40000000006 */
[----:B------:R-:W-:-:S04]  /*6130*/  @P3 SEL R20, RZ, 0x1, !P6 ;  /* 0x00000001ff143807 */ /* 0x000fc80007000000 */
[----:B------:R-:W-:Y:S02]  /*6140*/  @P3 PRMT R6, R20, 0x7610, R6 ;  /* 0x0000761014063816 */ /* 0x000fe40000000006 */
[----:B------:R-:W-:Y:S02]  /*6150*/  PRMT R20, R8, 0x7610, R20 ;  /* 0x0000761008147816 */ /* 0x000fe40000000014 */
[----:B------:R-:W-:Y:S01]  /*6160*/  PRMT R17, R6, 0x7610, R17 ;  /* 0x0000761006117816 */ /* 0x000fe20000000011 */
[----:B------:R-:W-:Y:S06]  /*6170*/  @!P5 BRA `(.L_x_4430) ;  /* 0xffffffbc0020d947 */ /* 0x000fec000383ffff */
.L_x_4425:
[----:B------:R-:W-:Y:S05]  /*6180*/  BSYNC B1 ;  /* 0x0000000000017941 */ /* 0x000fea0003800000 */
.L_x_4424:
        /* <DEDUP_REMOVED lines=280> */
.L_x_4433:
[----:B------:R-:W-:-:S04]  /*7310*/  LOP3.LUT R17, R21, 0xfffffffe, RZ, 0xc0, !PT ;  /* 0xfffffffe15117812 */ /* 0x000fc800078ec0ff */
[----:B0-----:R-:W-:-:S04]  /*7320*/  IADD3 R16, P2, R12, R17, RZ ;  /* 0x000000110c107210 */ /* 0x001fc80007f5e0ff */
        /* <DEDUP_REMOVED lines=279> */
.L_x_4434:
        /* <DEDUP_REMOVED lines=281> */
.L_x_4435:
        /* <DEDUP_REMOVED lines=281> */
.L_x_4436:
[----:B------:R-:W-:-:S04]  /*a7c0*/  LOP3.LUT R23, R22, 0xfffffffe, RZ, 0xc0, !PT ;  /* 0xfffffffe16177812 */ /* 0x000fc800078ec0ff */
[----:B------:R-:W-:-:S05]  /*a7d0*/  IADD3 R22, P1, R12, R23, RZ ;  /* 0x000000170c167210 */ /* 0x000fca0007f3e0ff */
[----:B------:R-:W-:-:S05]  /*a7e0*/  IMAD.X R23, RZ, RZ, R13, P1 ;  /* 0x000000ffff177224 */ /* 0x000fca00008e060d */
[----:B------:R1:W5:Y:S03]  /*a7f0*/  LDG.E.U16 R22, desc[UR36][R22.64] ;  /* 0x0000002416167981 */ /* 0x000366000c1e1500 */
.L_x_4432:
[----:B------:R-:W-:Y:S05]  /*a800*/  BSYNC B1 ;  /* 0x0000000000017941 */ /* 0x000fea0003800000 */
.L_x_4431:
[----:B------:R-:W-:Y:S04]  /*a810*/  BSSY B1, `(.L_x_4437) ;  /* 0x0000023000017945 */ /* 0x000fe80003800000 */
[----:B------:R-:W-:Y:S05]  /*a820*/  @P0 BRA `(.L_x_4438) ;  /* 0x0000000000840947 */ /* 0x000fea0003800000 */
[----:B------:R-:W-:Y:S02]  /*a830*/  LOP3.LUT P1, RZ, R9, 0xff, RZ, 0xc0, !PT ;  /* 0x000000ff09ff7812 */ /* 0x000fe4000782c0ff */
[----:B------:R-:W-:Y:S02]  /*a840*/  IADD3 R5, R5, R4, RZ ;  /* 0x0000000405057210 */ /* 0x000fe40007ffe0ff */
[----:B------:R-:W-:Y:S02]  /*a850*/  PRMT R9, RZ, 0x7610, R9 ;  /* 0x00007610ff097816 */ /* 0x000fe40000000009 */
[----:B------:R-:W-:-:S07]  /*a860*/  ISETP.GE.U32.AND P2, PT, R5, R2, PT ;  /* 0x000000020500720c */ /* 0x000fce0003f46070 */
[----:B-----5:R-:W-:-:S05]  /*a870*/  @P1 HADD2.F32 R21, -RZ, R21.H0_H0 ;  /* 0x20000015ff151230 */ /* 0x020fca0000004100 */
        /* <DEDUP_REMOVED lines=8> */
[----:B------:R-:W-:-:S05]  /*a900*/  @P1 HADD2.F32 R11, -RZ, R11.H0_H0 ;  /* 0x2000000bff0b1230 */ /* 0x000fca0000004100 */
        /* <DEDUP_REMOVED lines=8> */
[----:B------:R-:W-:-:S05]  /*a990*/  @P1 HADD2.F32 R10, -RZ, R10.H0_H0 ;  /* 0x2000000aff0a1230 */ /* 0x000fca0000004100 */
[----:B------:R-:W-:-:S04]  /*a9a0*/  @P1 FSETP.NEU.FTZ.AND P0, PT, R10, RZ, PT ;  /* 0x000000ff0a00120b */ /* 0x000fc80003f1d000 */
[----:B------:R-:W-:-:S04]  /*a9b0*/  @P1 SEL R2, RZ, 0x1, !P0 ;  /* 0x00000001ff021807 */ /* 0x000fc80004000000 */
[----:B------:R-:W-:Y:S01]  /*a9c0*/  @P1 PRMT R7, R2, 0x7610, R7 ;  /* 0x0000761002071816 */ /* 0x000fe20000000007 */
[----:B------:R-:W-:Y:S06]  /*a9d0*/  @P2 BRA `(.L_x_4438) ;  /* 0x0000000000182947 */ /* 0x000fec0003800000 */
[----:B------:R-:W-:Y:S02]  /*a9e0*/  LOP3.LUT P1, RZ, R6, 0xff, RZ, 0xc0, !PT ;  /* 0x000000ff06ff7812 */ /* 0x000fe4000782c0ff */
[----:B------:R-:W-:-:S11]  /*a9f0*/  PRMT R6, RZ, 0x7610, R6 ;  /* 0x00007610ff067816 */ /* 0x000fd60000000006 */
[----:B------:R-:W-:-:S05]  /*aa00*/  @P1 HADD2.F32 R22, -RZ, R22.H0_H0 ;  /* 0x20000016ff161230 */ /* 0x000fca0000004100 */
[----:B------:R-:W-:-:S04]  /*aa10*/  @P1 FSETP.NEU.FTZ.AND P0, PT, R22, RZ, PT ;  /* 0x000000ff1600120b */ /* 0x000fc80003f1d000 */
[----:B------:R-:W-:-:S04]  /*aa20*/  @P1 SEL R2, RZ, 0x1, !P0 ;  /* 0x00000001ff021807 */ /* 0x000fc80004000000 */
[----:B------:R-:W-:-:S07]  /*aa30*/  @P1 PRMT R6, R2, 0x7610, R6 ;  /* 0x0000761002061816 */ /* 0x000fce0000000006 */
.L_x_4438:
[----:B------:R-:W-:Y:S05]  /*aa40*/  BSYNC B1 ;  /* 0x0000000000017941 */ /* 0x000fea0003800000 */
.L_x_4437:
[----:B------:R-:W2:Y:S01]  /*aa50*/  I2F.S8 R8, R8 ;  /* 0x0000000800087306 */ /* 0x000ea20000001400 */
[----:B------:R-:W-:Y:S02]  /*aa60*/  LOP3.LUT P1, RZ, R9, 0xff, RZ, 0xc0, !PT ;  /* 0x000000ff09ff7812 */ /* 0x000fe4000782c0ff */
[----:B------:R-:W-:Y:S02]  /*aa70*/  PRMT R2, RZ, 0x7610, R2 ;  /* 0x00007610ff027816 */ /* 0x000fe40000000002 */
[----:B------:R-:W-:-:S03]  /*aa80*/  PRMT R17, RZ, 0x7610, R17 ;  /* 0x00007610ff117816 */ /* 0x000fc60000000011 */
[----:B------:R-:W3:Y:S01]  /*aa90*/  I2F.S8 R7, R7 ;  /* 0x0000000700077306 */ /* 0x000ee20000001400 */
[----:B--2---:R-:W-:-:S05]  /*aaa0*/  F2FP.F16.F32.PACK_AB R4, RZ, R8 ;  /* 0x00000008ff04723e */ /* 0x004fca00000000ff */
[----:B------:R-:W-:-:S05]  /*aab0*/  @P1 HADD2.F32 R4, -RZ, R4.H0_H0 ;  /* 0x20000004ff041230 */ /* 0x000fca0000004100 */
[----:B------:R-:W-:Y:S02]  /*aac0*/  @P1 FSETP.NEU.FTZ.AND P0, PT, R4, RZ, PT ;  /* 0x000000ff0400120b */ /* 0x000fe40003f1d000 */
[----:B---3--:R-:W-:Y:S02]  /*aad0*/  F2FP.F16.F32.PACK_AB R4, RZ, R7 ;  /* 0x00000007ff04723e */ /* 0x008fe400000000ff */
        /* <DEDUP_REMOVED lines=10> */
[----:B------:R-:W2:Y:S02]  /*ab80*/  I2F.S8 R6, R6 ;  /* 0x0000000600067306 */ /* 0x000ea40000001400 */
[----:B--2---:R-:W-:-:S05]  /*ab90*/  F2FP.F16.F32.PACK_AB R2, RZ, R6 ;  /* 0x00000006ff02723e */ /* 0x004fca00000000ff */
[----:B------:R-:W-:-:S05]  /*aba0*/  HADD2.F32 R2, -RZ, R2.H0_H0 ;  /* 0x20000002ff027230 */ /* 0x000fca0000004100 */
[----:B------:R-:W-:-:S04]  /*abb0*/  FSETP.NEU.FTZ.AND P0, PT, R2, RZ, PT ;  /* 0x000000ff0200720b */ /* 0x000fc80003f1d000 */
[----:B------:R-:W-:Y:S01]  /*abc0*/  SEL R17, RZ, 0x1, !P0 ;  /* 0x00000001ff117807 */ /* 0x000fe20004000000 */
[----:B------:R-:W-:Y:S08]  /*abd0*/  BRA `(.L_x_4407) ;  /* 0x0000001000687947 */ /* 0x000ff00003800000 */
.L_x_4423:
        /* <DEDUP_REMOVED lines=12> */
.L_x_4441:
        /* <DEDUP_REMOVED lines=20> */
[----:B0-----:R-:W-:-:S05]  /*ade0*/  IMAD R21, R4, 0x3, R5 ;  /* 0x0000000304157824 */ /* 0x001fca00078e0205 */
[----:B-1----:R-:W-:Y:S02]  /*adf0*/  ISETP.GE.U32.AND P5, PT, R21, R2, PT ;  /* 0x000000021500720c */ /* 0x002fe40003fa6070 */
[----:B----4-:R-:W-:Y:S02]  /*ae00*/  PRMT R18, RZ, 0x7610, R18 ;  /* 0x00007610ff127816 */ /* 0x010fe40000000012 */
[----:B------:R-:W-:Y:S01]  /*ae10*/  PRMT R8, RZ, 0x7610, R8 ;  /* 0x00007610ff087816 */ /* 0x000fe20000000008 */
[----:B--2---:R-:W-:Y:S02]  /*ae20*/  @P1 HADD2.F32 R6, -RZ, R9.H0_H0 ;  /* 0x20000009ff061230 */ /* 0x004fe40000004100 */
[----:B---3--:R-:W-:-:S03]  /*ae30*/  @P3 HADD2.F32 R7, -RZ, R17.H0_H0 ;  /* 0x20000011ff073230 */ /* 0x008fc60000004100 */
[----:B------:R-:W-:Y:S02]  /*ae40*/  @P1 FSETP.NEU.FTZ.AND P6, PT, R6, RZ, PT ;  /* 0x000000ff0600120b */ /* 0x000fe40003fdd000 */
[----:B------:R-:W-:Y:S01]  /*ae50*/  @P3 FSETP.NEU.FTZ.AND P4, PT, R7, RZ, PT ;  /* 0x000000ff0700320b */ /* 0x000fe20003f9d000 */
[----:B-----5:R-:W-:-:S03]  /*ae60*/  @P2 HADD2.F32 R7, -RZ, R19.H0_H0 ;  /* 0x20000013ff072230 */ /* 0x020fc60000004100 */
[----:B------:R-:W-:Y:S01]  /*ae70*/  @P3 SEL R11, RZ, 0x1, !P4 ;  /* 0x00000001ff0b3807 */ /* 0x000fe20006000000 */
[----:B------:R-:W-:Y:S01]  /*ae80*/  @P0 HADD2.F32 R6, -RZ, R22.H0_H0 ;  /* 0x20000016ff060230 */ /* 0x000fe20000004100 */
[----:B------:R-:W-:Y:S02]  /*ae90*/  @P2 FSETP.NEU.FTZ.AND P4, PT, R7, RZ, PT ;  /* 0x000000ff0700220b */ /* 0x000fe40003f9d000 */
[----:B------:R-:W-:Y:S02]  /*aea0*/  @P1 SEL R10, RZ, 0x1, !P6 ;  /* 0x00000001ff0a1807 */ /* 0x000fe40007000000 */
[----:B------:R-:W-:Y:S02]  /*aeb0*/  @P0 FSETP.NEU.FTZ.AND P6, PT, R6, RZ, PT ;  /* 0x000000ff0600020b */ /* 0x000fe40003fdd000 */
[----:B------:R-:W-:Y:S02]  /*aec0*/  PRMT R6, RZ, 0x7610, R6 ;  /* 0x00007610ff067816 */ /* 0x000fe40000000006 */
[----:B------:R-:W-:-:S02]  /*aed0*/  @P2 SEL R21, RZ, 0x1, !P4 ;  /* 0x00000001ff152807 */ /* 0x000fc40006000000 */
        /* <DEDUP_REMOVED lines=9> */
.L_x_4440:
[----:B------:R-:W-:Y:S05]  /*af70*/  BSYNC B1 ;  /* 0x0000000000017941 */ /* 0x000fea0003800000 */
.L_x_4439:
        /* <DEDUP_REMOVED lines=23> */
.L_x_4443:
[----:B------:R-:W-:Y:S05]  /*b0f0*/  BSYNC B1 ;  /* 0x0000000000017941 */ /* 0x000fea0003800000 */
.L_x_4442:
        /* <DEDUP_REMOVED lines=35> */
.L_x_4445:
[----:B------:R-:W-:Y:S05]  /*b330*/  BSYNC B1 ;  /* 0x0000000000017941 */ /* 0x000fea0003800000 */
.L_x_4444:
[----:B------:R-:W1:Y:S01]  /*b340*/  I2F.S8 R18, R18 ;  /* 0x0000001200127306 */ /* 0x000e620000001400 */
[----:B------:R-:W-:Y:S02]  /*b350*/  LOP3.LUT P1, RZ, R8, 0xff, RZ, 0xc0, !PT ;  /* 0x000000ff08ff7812 */ /* 0x000fe4000782c0ff */
[----:B------:R-:W-:Y:S02]  /*b360*/  PRMT R2, RZ, 0x7610, R2 ;  /* 0x00007610ff027816 */ /* 0x000fe40000000002 */
[----:B-----5:R-:W-:-:S03]  /*b370*/  PRMT R17, RZ, 0x7610, R17 ;  /* 0x00007610ff117816 */ /* 0x020fc60000000011 */
[----:B------:R-:W2:Y:S01]  /*b380*/  I2F.S8 R7, R7 ;  /* 0x0000000700077306 */ /* 0x000ea20000001400 */
[----:B-1----:R-:W-:-:S05]  /*b390*/  F2FP.F16.F32.PACK_AB R4, RZ, R18 ;  /* 0x00000012ff04723e */ /* 0x002fca00000000ff */
[----:B------:R-:W-:-:S05]  /*b3a0*/  @P1 HADD2.F32 R4, -RZ, R4.H0_H0 ;  /* 0x20000004ff041230 */ /* 0x000fca0000004100 */
[----:B------:R-:W-:Y:S02]  /*b3b0*/  @P1 FSETP.NEU.FTZ.AND P0, PT, R4, RZ, PT ;  /* 0x000000ff0400120b */ /* 0x000fe40003f1d000 */
[----:B--2---:R-:W-:Y:S02]  /*b3c0*/  F2FP.F16.F32.PACK_AB R4, RZ, R7 ;  /* 0x00000007ff04723e */ /* 0x004fe400000000ff */
        /* <DEDUP_REMOVED lines=10> */
[----:B------:R-:W1:Y:S02]  /*b470*/  I2F.S8 R6, R6 ;  /* 0x0000000600067306 */ /* 0x000e640000001400 */
[----:B-1----:R-:W-:-:S05]  /*b480*/  F2FP.F16.F32.PACK_AB R2, RZ, R6 ;  /* 0x00000006ff02723e */ /* 0x002fca00000000ff */
[----:B------:R-:W-:-:S05]  /*b490*/  HADD2.F32 R2, -RZ, R2.H0_H0 ;  /* 0x20000002ff027230 */ /* 0x000fca0000004100 */
[----:B------:R-:W-:-:S04]  /*b4a0*/  FSETP.NEU.FTZ.AND P0, PT, R2, RZ, PT ;  /* 0x000000ff0200720b */ /* 0x000fc80003f1d000 */
[----:B------:R-:W-:Y:S01]  /*b4b0*/  SEL R17, RZ, 0x1, !P0 ;  /* 0x00000001ff117807 */ /* 0x000fe20004000000 */
[----:B------:R-:W-:Y:S08]  /*b4c0*/  BRA `(.L_x_4407) ;  /* 0x00000008002c7947 */ /* 0x000ff00003800000 */
.L_x_4422:
        /* <DEDUP_REMOVED lines=17> */
.L_x_4448:
[C---:B0-----:R-:W-:Y:S01]  /*b5e0*/  IADD3 R21, R11.reuse, R8, RZ ;  /* 0x000000080b157210 */ /* 0x041fe20007ffe0ff */
[----:B------:R-:W-:-:S04]  /*b5f0*/  IMAD.WIDE.U32 R22, R11, 0x2, R12 ;  /* 0x000000020b167825 */ /* 0x000fc800078e000c */
[C---:B------:R-:W-:Y:S01]  /*b600*/  IMAD.IADD R5, R21.reuse, 0x1, R8 ;  /* 0x0000000115057824 */ /* 0x040fe200078e0208 */
[----:B------:R-:W2:Y:S01]  /*b610*/  LDG.E.U16 R9, desc[UR36][R22.64] ;  /* 0x0000002416097981 */ /* 0x000ea2000c1e1500 */
[----:B------:R-:W-:-:S03]  /*b620*/  IMAD.WIDE.U32 R20, R21, 0x2, R12 ;  /* 0x0000000215147825 */ /* 0x000fc600078e000c */
[C---:B------:R-:W-:Y:S01]  /*b630*/  IADD3 R11, R5.reuse, R8, RZ ;  /* 0x00000008050b7210 */ /* 0x040fe20007ffe0ff */
[--C-:B------:R-:W-:Y:S01]  /*b640*/  IMAD.WIDE.U32 R4, R5, 0x2, R12.reuse ;  /* 0x0000000205047825 */ /* 0x100fe200078e000c */
[----:B------:R-:W3:Y:S03]  /*b650*/  LDG.E.U16 R10, desc[UR36][R20.64] ;  /* 0x00000024140a7981 */ /* 0x000ee6000c1e1500 */
[----:B------:R-:W-:Y:S01]  /*b660*/  IMAD.WIDE.U32 R16, R11, 0x2, R12 ;  /* 0x000000020b107825 */ /* 0x000fe200078e000c */
[----:B------:R-:W4:Y:S05]  /*b670*/  LDG.E.U16 R18, desc[UR36][R4.64] ;  /* 0x0000002404127981 */ /* 0x000f2a000c1e1500 */
[----:B------:R0:W5:Y:S01]  /*b680*/  LDG.E.U16 R17, desc[UR36][R16.64] ;  /* 0x0000002410117981 */ /* 0x000162000c1e1500 */
[----:B------:R-:W-:Y:S01]  /*b690*/  LOP3.LUT P1, RZ, R7, 0xff, RZ, 0xc0, !PT ;  /* 0x000000ff07ff7812 */ /* 0x000fe2000782c0ff */
[----:B------:R-:W-:Y:S01]  /*b6a0*/  IMAD.IADD R11, R11, 0x1, R8 ;  /* 0x000000010b0b7824 */ /* 0x000fe200078e0208 */
[----:B------:R-:W-:-:S02]  /*b6b0*/  LOP3.LUT P3, RZ, R25, 0xff, RZ, 0xc0, !PT ;  /* 0x000000ff19ff7812 */ /* 0x000fc4000786c0ff */
[----:B------:R-:W-:Y:S01]  /*b6c0*/  LOP3.LUT P0, RZ, R6, 0xff, RZ, 0xc0, !PT ;  /* 0x000000ff06ff7812 */ /* 0x000fe2000780c0ff */
[----:B------:R-:W-:Y:S01]  /*b6d0*/  IMAD R19, R8, 0x3, R11 ;  /* 0x0000000308137824 */ /* 0x000fe200078e020b */
[----:B------:R-:W-:Y:S02]  /*b6e0*/  LOP3.LUT P2, RZ, R24, 0xff, RZ, 0xc0, !PT ;  /* 0x000000ff18ff7812 */ /* 0x000fe4000784c0ff */
[----:B0-----:R-:W-:Y:S02]  /*b6f0*/  PRMT R16, RZ, 0x7610, R16 ;  /* 0x00007610ff107816 */ /* 0x001fe40000000010 */
[----:B-1----:R-:W-:Y:S02]  /*b700*/  ISETP.GE.U32.AND P5, PT, R19, R2, PT ;  /* 0x000000021300720c */ /* 0x002fe40003fa6070 */
[----:B------:R-:W-:Y:S01]  /*b710*/  PRMT R19, RZ, 0x7610, R19 ;  /* 0x00007610ff137816 */ /* 0x000fe20000000013 */
[----:B--2---:R-:W-:-:S05]  /*b720*/  @P1 HADD2.F32 R6, -RZ, R9.H0_H0 ;  /* 0x20000009ff061230 */ /* 0x004fca0000004100 */
[----:B------:R-:W-:Y:S01]  /*b730*/  @P1 FSETP.NEU.FTZ.AND P6, PT, R6, RZ, PT ;  /* 0x000000ff0600120b */ /* 0x000fe20003fdd000 */
[----:B---3--:R-:W-:-:S03]  /*b740*/  @P3 HADD2.F32 R7, -RZ, R10.H0_H0 ;  /* 0x2000000aff073230 */ /* 0x008fc60000004100 */
[----:B------:R-:W-:Y:S01]  /*b750*/  @P1 SEL R4, RZ, 0x1, !P6 ;  /* 0x00000001ff041807 */ /* 0x000fe20007000000 */
[----:B----4-:R-:W-:Y:S01]  /*b760*/  @P0 HADD2.F32 R5, -RZ, R18.H0_H0 ;  /* 0x20000012ff050230 */ /* 0x010fe20000004100 */
[----:B------:R-:W-:Y:S02]  /*b770*/  @P3 FSETP.NEU.FTZ.AND P4, PT, R7, RZ, PT ;  /* 0x000000ff0700320b */ /* 0x000fe40003f9d000 */
[----:B------:R-:W-:Y:S01]  /*b780*/  PRMT R7, RZ, 0x7610, R7 ;  /* 0x00007610ff077816 */ /* 0x000fe20000000007 */
[----:B-----5:R-:W-:Y:S01]  /*b790*/  @P2 HADD2.F32 R6, -RZ, R17.H0_H0 ;  /* 0x20000011ff062230 */ /* 0x020fe20000004100 */
[----:B------:R-:W-:Y:S02]  /*b7a0*/  @P0 FSETP.NEU.FTZ.AND P6, PT, R5, RZ, PT ;  /* 0x000000ff0500020b */ /* 0x000fe40003fdd000 */
[----:B------:R-:W-:Y:S02]  /*b7b0*/  @P3 SEL R5, RZ, 0x1, !P4 ;  /* 0x00000001ff053807 */ /* 0x000fe40006000000 */
[----:B------:R-:W-:-:S02]  /*b7c0*/  @P2 FSETP.NEU.FTZ.AND P4, PT, R6, RZ, PT ;  /* 0x000000ff0600220b */ /* 0x000fc40003f9d000 */
[----:B------:R-:W-:Y:S02]  /*b7d0*/  PRMT R6, RZ, 0x7610, R6 ;  /* 0x00007610ff067816 */ /* 0x000fe40000000006 */
[----:B------:R-:W-:Y:S02]  /*b7e0*/  @P2 SEL R21, RZ, 0x1, !P4 ;  /* 0x00000001ff152807 */ /* 0x000fe40006000000 */
        /* <DEDUP_REMOVED lines=8> */
.L_x_4447:
[----:B------:R-:W-:Y:S05]  /*b870*/  BSYNC B1 ;  /* 0x0000000000017941 */ /* 0x000fea0003800000 */
.L_x_4446:
        /* <DEDUP_REMOVED lines=15> */
[C---:B------:R-:W-:Y:S02]  /*b970*/  ISETP.GE.U32.AND P0, PT, R23.reuse, R2, PT ;  /* 0x000000021700720c */ /* 0x040fe40003f06070 */
[----:B------:R0:W5:Y:S11]  /*b980*/  LDG.E.U16 R18, desc[UR36][R4.64] ;  /* 0x0000002404127981 */ /* 0x000176000c1e1500 */
[----:B------:R-:W-:-:S05]  /*b990*/  @!P0 IMAD.WIDE.U32 R12, R23, 0x2, R12 ;  /* 0x00000002170c8825 */ /* 0x000fca00078e000c */
[----:B------:R0:W5:Y:S02]  /*b9a0*/  @!P0 LDG.E.U16 R17, desc[UR36][R12.64] ;  /* 0x000000240c118981 */ /* 0x000164000c1e1500 */
.L_x_4450:
[----:B------:R-:W-:Y:S05]  /*b9b0*/  BSYNC B1 ;  /* 0x0000000000017941 */ /* 0x000fea0003800000 */
.L_x_4449:
[----:B------:R-:W-:Y:S04]  /*b9c0*/  BSSY B1, `(.L_x_4451) ;  /* 0x0000023000017945 */ /* 0x000fe80003800000 */
[----:B------:R-:W-:Y:S05]  /*b9d0*/  @P1 BRA `(.L_x_4452) ;  /* 0x0000000000841947 */ /* 0x000fea0003800000 */
[----:B------:R-:W-:Y:S01]  /*b9e0*/  LOP3.LUT P1, RZ, R7, 0xff, RZ, 0xc0, !PT ;  /* 0x000000ff07ff7812 */ /* 0x000fe2000782c0ff */
[----:B0-----:R-:W-:Y:S01]  /*b9f0*/  IMAD.IADD R5, R11, 0x1, R8 ;  /* 0x000000010b057824 */ /* 0x001fe200078e0208 */
[----:B------:R-:W-:-:S04]  /*ba00*/  PRMT R7, RZ, 0x7610, R7 ;  /* 0x00007610ff077816 */ /* 0x000fc80000000007 */
[----:B------:R-:W-:-:S07]  /*ba10*/  ISETP.GE.U32.AND P2, PT, R5, R2, PT ;  /* 0x000000020500720c */ /* 0x000fce0003f46070 */
[----:B-----5:R-:W-:-:S05]  /*ba20*/  @P1 HADD2.F32 R9, -RZ, R9.H0_H0 ;  /* 0x20000009ff091230 */ /* 0x020fca0000004100 */
        /* <DEDUP_REMOVED lines=28> */
.L_x_4452:
[----:B------:R-:W-:Y:S05]  /*bbf0*/  BSYNC B1 ;  /* 0x0000000000017941 */ /* 0x000fea0003800000 */
.L_x_4451:
[----:B------:R-:W0:Y:S01]  /*bc00*/  I2F.S8 R16, R16 ;  /* 0x0000001000107306 */ /* 0x000e220000001400 */
[----:B------:R-:W-:Y:S02]  /*bc10*/  LOP3.LUT P1, RZ, R7, 0xff, RZ, 0xc0, !PT ;  /* 0x000000ff07ff7812 */ /* 0x000fe4000782c0ff */
[----:B------:R-:W-:Y:S02]  /*bc20*/  PRMT R2, RZ, 0x7610, R2 ;  /* 0x00007610ff027816 */ /* 0x000fe40000000002 */
[----:B-----5:R-:W-:-:S03]  /*bc30*/  PRMT R17, RZ, 0x7610, R17 ;  /* 0x00007610ff117816 */ /* 0x020fc60000000011 */
[----:B------:R-:W1:Y:S01]  /*bc40*/  I2F.S8 R6, R6 ;  /* 0x0000000600067306 */ /* 0x000e620000001400 */
[----:B0-----:R-:W-:-:S07]  /*bc50*/  F2FP.F16.F32.PACK_AB R4, RZ, R16 ;  /* 0x00000010ff04723e */ /* 0x001fce00000000ff */
[----:B------:R-:W0:Y:S01]  /*bc60*/  I2F.S8 R19, R19 ;  /* 0x0000001300137306 */ /* 0x000e220000001400 */
[----:B------:R-:W-:-:S05]  /*bc70*/  @P1 HADD2.F32 R4, -RZ, R4.H0_H0 ;  /* 0x20000004ff041230 */ /* 0x000fca0000004100 */
        /* <DEDUP_REMOVED lines=10> */
[----:B------:R-:W-:Y:S02]  /*bd20*/  ISETP.NE.AND P1, PT, R2, RZ, PT ;  /* 0x000000ff0200720c */ /* 0x000fe40003f25270 */
[----:B0-----:R-:W-:-:S11]  /*bd30*/  F2FP.F16.F32.PACK_AB R2, RZ, R19 ;  /* 0x00000013ff02723e */ /* 0x001fd600000000ff */
[----:B------:R-:W-:-:S05]  /*bd40*/  @P1 HADD2.F32 R2, -RZ, R2.H0_H0 ;  /* 0x20000002ff021230 */ /* 0x000fca0000004100 */
[----:B------:R-:W-:-:S04]  /*bd50*/  @P1 FSETP.NEU.FTZ.AND P0, PT, R2, RZ, PT ;  /* 0x000000ff0200120b */ /* 0x000fc80003f1d000 */
[----:B------:R-:W-:-:S04]  /*bd60*/  @P1 SEL R2, RZ, 0x1, !P0 ;  /* 0x00000001ff021807 */ /* 0x000fc80004000000 */
[----:B------:R-:W-:-:S07]  /*bd70*/  @P1 PRMT R17, R2, 0x7610, R17 ;  /* 0x0000761002111816 */ /* 0x000fce0000000011 */
.L_x_4407:
[----:B------:R-:W-:Y:S05]  /*bd80*/  BSYNC B0 ;  /* 0x0000000000007941 */ /* 0x000fea0003800000 */
.L_x_4406:
        /* <DEDUP_REMOVED lines=15> */
.L_x_4456:
        /* <DEDUP_REMOVED lines=12> */
[----:B--2---:R-:W2:Y:S02]  /*bf40*/  I2F.S16 R5, R4 ;  /* 0x0000000400057306 */ /* 0x004ea40000101400 */
[----:B--2---:R-:W-:-:S05]  /*bf50*/  F2FP.F16.F32.PACK_AB R5, RZ, R5 ;  /* 0x00000005ff05723e */ /* 0x004fca00000000ff */
[----:B------:R-:W-:-:S05]  /*bf60*/  @P1 HADD2.F32 R5, -RZ, R5.H0_H0 ;  /* 0x20000005ff051230 */ /* 0x000fca0000004100 */
[----:B------:R-:W-:-:S04]  /*bf70*/  @P1 FSETP.NEU.FTZ.AND P0, PT, R5, RZ, PT ;  /* 0x000000ff0500120b */ /* 0x000fc80003f1d000 */
[----:B------:R-:W-:-:S04]  /*bf80*/  @P1 SEL R5, RZ, 0x1, !P0 ;  /* 0x00000001ff051807 */ /* 0x000fc80004000000 */
[----:B------:R-:W-:-:S05]  /*bf90*/  @P1 PRMT R17, R5, 0x7610, R17 ;  /* 0x0000761005111816 */ /* 0x000fca0000000011 */
[----:B------:R2:W-:Y:S02]  /*bfa0*/  STS.U8 [R2+UR4], R17 ;  /* 0x0000001102007988 */ /* 0x0005e40008000004 */
.L_x_4455:
[----:B------:R-:W-:Y:S05]  /*bfb0*/  BSYNC B0 ;  /* 0x0000000000007941 */ /* 0x000fea0003800000 */
.L_x_4454:
[----:B------:R-:W-:Y:S01]  /*bfc0*/  MOV R4, R6 ;  /* 0x0000000600047202 */ /* 0x000fe20000000f00 */
[----:B------:R-:W-:Y:S06]  /*bfd0*/  @P2 BRA `(.L_x_4456) ;  /* 0xfffffffc00a82947 */ /* 0x000fec000383ffff */
.L_x_4453:
[----:B------:R-:W-:Y:S02]  /*bfe0*/  ULDC UR4, c[0x0][0x22c] ;  /* 0x00008b0000047ab9 */ /* 0x000fe40000000800 */
[----:B------:R-:W-:-:S13]  /*bff0*/  ISETP.NE.AND P0, PT, RZ, UR4, PT ;  /* 0x00000004ff007c0c */ /* 0x000fda000bf05270 */
[----:B------:R-:W-:Y:S05]  /*c000*/  @!P0 BRA `(.L_x_4457) ;  /* 0x0000000000e48947 */ /* 0x000fea0003800000 */
[----:B------:R-:W3:Y:S02]  /*c010*/  LDC R9, c[0x0][RZ] ;  /* 0x00000000ff097b82 */ /* 0x000ee40000000800 */
[----:B---3--:R-:W-:Y:S01]  /*c020*/  ISETP.GT.AND P0, PT, R9, 0x20, PT ;  /* 0x000000200900780c */ /* 0x008fe20003f04270 */
[----:B--2---:R-:W-:-:S12]  /*c030*/  IMAD.MOV.U32 R2, RZ, RZ, R9 ;  /* 0x000000ffff027224 */ /* 0x004fd800078e0009 */
[----:B------:R-:W-:Y:S05]  /*c040*/  @!P0 BRA `(.L_x_4458) ;  /* 0x0000000000888947 */ /* 0x000fea0003800000 */
[----:B------:R-:W2:Y:S01]  /*c050*/  S2UR UR5, SR_CgaCtaId ;  /* 0x00000000000579c3 */ /* 0x000ea20000008800 */
[----:B------:R-:W-:Y:S01]  /*c060*/  UMOV UR4, 0x400 ;  /* 0x0000040000047882 */ /* 0x000fe20000000000 */
[-C--:B------:R-:W-:Y:S01]  /*c070*/  IMAD R4, R3, R9.reuse, R0 ;  /* 0x0000000903047224 */ /* 0x080fe200078e0200 */
[----:B------:R-:W-:Y:S01]  /*c080*/  UIADD3 UR4, UR4, 0x10, URZ ;  /* 0x0000001004047890 */ /* 0x000fe2000fffe03f */
[----:B------:R-:W-:-:S04]  /*c090*/  LEA.HI R2, R9, R9, RZ, 0x1 ;  /* 0x0000000909027211 */ /* 0x000fc800078f08ff */
[----:B------:R-:W-:Y:S01]  /*c0a0*/  SHF.R.S32.HI R6, RZ, 0x1, R2 ;  /* 0x00000001ff067819 */ /* 0x000fe20000011402 */
[----:B------:R-:W-:-:S03]  /*c0b0*/  HFMA2.MMA R2, -RZ, RZ, 0, 1.9073486328125e-06 ;  /* 0x00000020ff027435 */ /* 0x000fc600000001ff */
[----:B------:R-:W-:Y:S01]  /*c0c0*/  ISETP.GE.AND P0, PT, R6, 0x20, PT ;  /* 0x000000200600780c */ /* 0x000fe20003f06270 */
[----:B--2---:R-:W-:-:S06]  /*c0d0*/  ULEA UR4, UR5, UR4, 0x18 ;  /* 0x0000000405047291 */ /* 0x004fcc000f8ec03f */
[----:B------:R-:W-:-:S03]  /*c0e0*/  VIADD R5, R4, UR4 ;  /* 0x0000000404057c36 */ /* 0x000fc60008000000 */
[----:B------:R2:W-:Y:S03]  /*c0f0*/  STS.U8 [R4+UR4], R17 ;  /* 0x0000001104007988 */ /* 0x0005e60008000004 */
[----:B------:R-:W-:Y:S05]  /*c100*/  @!P0 BRA `(.L_x_4458) ;  /* 0x0000000000588947 */ /* 0x000fea0003800000 */
.L_x_4461:
        /* <DEDUP_REMOVED lines=8> */
[----:B--2---:R-:W-:-:S03]  /*c190*/  PRMT R17, RZ, 0x7610, R17 ;  /* 0x00007610ff117816 */ /* 0x004fc60000000011 */
[----:B------:R-:W2:Y:S02]  /*c1a0*/  LDS.S8 R2, [R2] ;  /* 0x0000000002027984 */ /* 0x000ea40000000200 */
[----:B--2---:R-:W2:Y:S02]  /*c1b0*/  I2F.S16 R7, R2 ;  /* 0x0000000200077306 */ /* 0x004ea40000101400 */
[----:B--2---:R-:W-:-:S05]  /*c1c0*/  F2FP.F16.F32.PACK_AB R7, RZ, R7 ;  /* 0x00000007ff07723e */ /* 0x004fca00000000ff */
[----:B------:R-:W-:-:S05]  /*c1d0*/  @P1 HADD2.F32 R7, -RZ, R7.H0_H0 ;  /* 0x20000007ff071230 */ /* 0x000fca0000004100 */
[----:B------:R-:W-:-:S04]  /*c1e0*/  @P1 FSETP.NEU.FTZ.AND P0, PT, R7, RZ, PT ;  /* 0x000000ff0700120b */ /* 0x000fc80003f1d000 */
[----:B------:R-:W-:-:S04]  /*c1f0*/  @P1 SEL R7, RZ, 0x1, !P0 ;  /* 0x00000001ff071807 */ /* 0x000fc80004000000 */
[----:B------:R-:W-:-:S05]  /*c200*/  @P1 PRMT R17, R7, 0x7610, R17 ;  /* 0x0000761007111816 */ /* 0x000fca0000000011 */
[----:B------:R3:W-:Y:S02]  /*c210*/  STS.U8 [R4+UR4], R17 ;  /* 0x0000001104007988 */ /* 0x0007e40008000004 */
.L_x_4460:
[----:B------:R-:W-:Y:S05]  /*c220*/  BSYNC B0 ;  /* 0x0000000000007941 */ /* 0x000fea0003800000 */
.L_x_4459:
[----:B------:R-:W-:-:S04]  /*c230*/  SHF.R.S32.HI R6, RZ, 0x1, R6 ;  /* 0x00000001ff067819 */ /* 0x000fc80000011406 */
[----:B------:R-:W-:-:S13]  /*c240*/  ISETP.GE.AND P0, PT, R6, 0x20, PT ;  /* 0x000000200600780c */ /* 0x000fda0003f06270 */
[----:B------:R-:W-:Y:S05]  /*c250*/  @P0 BRA `(.L_x_4461) ;  /* 0xfffffffc00ac0947 */ /* 0x000fea000383ffff */
[----:B------:R-:W-:-:S07]  /*c260*/  MOV R2, 0x20 ;  /* 0x0000002000027802 */ /* 0x000fce0000000f00 */
.L_x_4458:
[----:B------:R-:W-:Y:S01]  /*c270*/  BAR.SYNC.DEFER_BLOCKING 0x0 ;  /* 0x0000000000007b1d */ /* 0x000fe20000010000 */
[----:B------:R-:W-:-:S13]  /*c280*/  ISETP.GE.AND P0, PT, R2, 0x2, PT ;  /* 0x000000020200780c */ /* 0x000fda0003f06270 */
[----:B------:R-:W-:Y:S05]  /*c290*/  @!P0 BRA `(.L_x_4457) ;  /* 0x0000000000408947 */ /* 0x000fea0003800000 */
[----:B------:R-:W-:-:S07]  /*c2a0*/  IMAD.MOV.U32 R5, RZ, RZ, 0x1 ;  /* 0x00000001ff057424 */ /* 0x000fce00078e00ff */
.L_x_4462:
[C---:B--23--:R-:W-:Y:S02]  /*c2b0*/  LOP3.LUT R4, R17.reuse, 0xffff, RZ, 0xc0, !PT ;  /* 0x0000ffff11047812 */ /* 0x04cfe400078ec0ff */
[----:B------:R-:W-:Y:S02]  /*c2c0*/  LOP3.LUT P1, RZ, R17, 0xff, RZ, 0xc0, !PT ;  /* 0x000000ff11ff7812 */ /* 0x000fe4000782c0ff */
[----:B------:R-:W-:Y:S02]  /*c2d0*/  PRMT R4, R4, 0x8880, RZ ;  /* 0x0000888004047816 */ /* 0x000fe400000000ff */
[----:B------:R-:W-:-:S04]  /*c2e0*/  PRMT R17, RZ, 0x7610, R17 ;  /* 0x00007610ff117816 */ /* 0x000fc80000000011 */
[----:B------:R2:W3:Y:S02]  /*c2f0*/  SHFL.DOWN PT, R4, R4, R5, 0x1f ;  /* 0x08001f0504047589 */ /* 0x0004e400000e0000 */
[----:B--2---:R-:W-:-:S04]  /*c300*/  SHF.L.U32 R5, R5, 0x1, RZ ;  /* 0x0000000105057819 */ /* 0x004fc800000006ff */
[----:B------:R-:W-:Y:S02]  /*c310*/  ISETP.GE.AND P2, PT, R5, R2, PT ;  /* 0x000000020500720c */ /* 0x000fe40003f46270 */
[----:B---3--:R-:W-:-:S04]  /*c320*/  ISETP.NE.AND P0, PT, R4, RZ, PT ;  /* 0x000000ff0400720c */ /* 0x008fc80003f05270 */
[----:B------:R-:W-:-:S04]  /*c330*/  FSEL R6, RZ, 1, !P0 ;  /* 0x3f800000ff067808 */ /* 0x000fc80004000000 */
[----:B------:R-:W-:-:S05]  /*c340*/  F2FP.F16.F32.PACK_AB R6, RZ, R6 ;  /* 0x00000006ff06723e */ /* 0x000fca00000000ff */
[----:B------:R-:W-:-:S05]  /*c350*/  @P1 HADD2.F32 R6, -RZ, R6.H0_H0 ;  /* 0x20000006ff061230 */ /* 0x000fca0000004100 */
[----:B------:R-:W-:-:S04]  /*c360*/  @P1 FSETP.NEU.FTZ.AND P0, PT, R6, RZ, PT ;  /* 0x000000ff0600120b */ /* 0x000fc80003f1d000 */
[----:B------:R-:W-:-:S04]  /*c370*/  @P1 SEL R6, RZ, 0x1, !P0 ;  /* 0x00000001ff061807 */ /* 0x000fc80004000000 */
[----:B------:R-:W-:Y:S01]  /*c380*/  @P1 PRMT R17, R6, 0x7610, R17 ;  /* 0x0000761006111816 */ /* 0x000fe20000000011 */
[----:B------:R-:W-:Y:S06]  /*c390*/  @!P2 BRA `(.L_x_4462) ;  /* 0xfffffffc00c4a947 */ /* 0x000fec000383ffff */
.L_x_4457:
[----:B0-----:R-:W0:Y:S01]  /*c3a0*/  LDC R13, c[0x0][0x3e8] ;  /* 0x0000fa00ff0d7b82 */ /* 0x001e220000000800 */
[----:B------:R-:W-:Y:S01]  /*c3b0*/  IMAD.MOV.U32 R16, RZ, RZ, RZ ;  /* 0x000000ffff107224 */ /* 0x000fe200078e00ff */
[----:B0-----:R-:W-:-:S13]  /*c3c0*/  ISETP.NE.AND P1, PT, R13, RZ, PT ;  /* 0x000000ff0d00720c */ /* 0x001fda0003f25270 */
[----:B------:R-:W-:Y:S05]  /*c3d0*/  @!P1 BRA `(.L_x_4463) ;  /* 0x0000001000449947 */ /* 0x000fea0003800000 */
[----:B------:R-:W-:Y:S01]  /*c3e0*/  HFMA2.MMA R14, -RZ, RZ, 0, 0 ;  /* 0x00000000ff0e7435 */ /* 0x000fe200000001ff */
[----:B------:R-:W-:Y:S01]  /*c3f0*/  ULDC.64 UR4, c[0x0][0x3f0] ;  /* 0x0000fc0000047ab9 */ /* 0x000fe20000000a00 */
[----:B------:R-:W-:-:S08]  /*c400*/  ISETP.NE.AND P0, PT, R13, 0x1, PT ;  /* 0x000000010d00780c */ /* 0x000fd00003f05270 */
[----:B--23--:R-:W-:Y:S01]  /*c410*/  IMAD.HI.U32 R4, R15, UR4, R14 ;  /* 0x000000040f047c27 */ /* 0x00cfe2000f8e000e */
        /* <DEDUP_REMOVED lines=269> */
.L_x_4463:
[----:B------:R-:W-:Y:S01]  /*d4f0*/  ULDC.64 UR4, c[0x0][0x5f8] ;  /* 0x00017e0000047ab9 */ /* 0x000fe20000000a00 */
[----:B------:R-:W-:Y:S01]  /*d500*/  ULDC UR6, c[0x0][0x234] ;  /* 0x00008d0000067ab9 */ /* 0x000fe20000000800 */
[----:B------:R-:W-:Y:S02]  /*d510*/  ISETP.NE.U32.AND P0, PT, RZ, UR4, PT ;  /* 0x00000004ff007c0c */ /* 0x000fe4000bf05070 */
[----:B--23--:R-:W-:Y:S02]  /*d520*/  CS2R R4, SRZ ;  /* 0x0000000000047805 */ /* 0x00cfe4000001ff00 */
        /* <DEDUP_REMOVED lines=15> */
[----:B------:R-:W-:Y:S01]  /*d620*/  MOV R6, RZ ;  /* 0x000000ff00067202 */ /* 0x000fe20000000f00 */
[----:B------:R-:W-:Y:S01]  /*d630*/  ULDC.64 UR4, c[0x0][0x3f0] ;  /* 0x0000fc0000047ab9 */ /* 0x000fe20000000a00 */
[----:B------:R-:W-:-:S03]  /*d640*/  ISETP.NE.AND P0, PT, R13, 0x1, PT ;  /* 0x000000010d00780c */ /* 0x000fc60003f05270 */
        /* <DEDUP_REMOVED lines=270> */
.L_x_4465:
        /* <DEDUP_REMOVED lines=14> */
.L_x_4467:
[----:B------:R-:W-:Y:S05]  /*e810*/  BSYNC B0 ;  /* 0x0000000000007941 */ /* 0x000fea0003800000 */
.L_x_4466:
        /* <DEDUP_REMOVED lines=15> */
.L_x_4469:
[----:B------:R-:W-:Y:S05]  /*e910*/  BSYNC B0 ;  /* 0x0000000000007941 */ /* 0x000fea0003800000 */
.L_x_4468:
        /* <DEDUP_REMOVED lines=34> */
.L_x_4471:
[----:B------:R-:W-:Y:S05]  /*eb40*/  BSYNC B0 ;  /* 0x0000000000007941 */ /* 0x000fea0003800000 */
.L_x_4470:
        /* <DEDUP_REMOVED lines=34> */
.L_x_4476:
[----:B------:R-:W-:-:S05]  /*ed70*/  IMAD.IADD R6, R9, 0x1, R8 ;  /* 0x0000000109067824 */ /* 0x000fca00078e0208 */
[----:B------:R-:W-:-:S04]  /*ed80*/  IADD3 R6, P0, R6, UR6, RZ ;  /* 0x0000000606067c10 */ /* 0x000fc8000ff1e0ff */
[----:B------:R-:W-:-:S05]  /*ed90*/  IADD3.X R7, RZ, UR7, RZ, P0, !PT ;  /* 0x00000007ff077c10 */ /* 0x000fca00087fe4ff */
[----:B------:R-:W2:Y:S01]  /*eda0*/  LDG.E.S8 R6, desc[UR36][R6.64] ;  /* 0x0000002406067981 */ /* 0x000ea2000c1e1300 */
[----:B------:R-:W-:Y:S01]  /*edb0*/  LOP3.LUT P2, RZ, R17, 0xff, RZ, 0xc0, !PT ;  /* 0x000000ff11ff7812 */ /* 0x000fe2000784c0ff */
[----:B------:R-:W-:Y:S01]  /*edc0*/  IMAD.IADD R8, R11, 0x1, R8 ;  /* 0x000000010b087824 */ /* 0x000fe200078e0208 */
[----:B------:R-:W-:-:S04]  /*edd0*/  PRMT R17, RZ, 0x7610, R17 ;  /* 0x00007610ff117816 */ /* 0x000fc80000000011 */
[----:B------:R-:W-:Y:S01]  /*ede0*/  ISETP.GE.U32.AND P3, PT, R8, UR8, PT ;  /* 0x0000000808007c0c */ /* 0x000fe2000bf66070 */
[----:B--2---:R-:W0:Y:S02]  /*edf0*/  I2F.S16 R2, R6 ;  /* 0x0000000600027306 */ /* 0x004e240000101400 */
[----:B0-----:R-:W-:-:S05]  /*ee00*/  F2FP.F16.F32.PACK_AB R2, RZ, R2 ;  /* 0x00000002ff02723e */ /* 0x001fca00000000ff */
[----:B------:R-:W-:-:S05]  /*ee10*/  @P2 HADD2.F32 R2, -RZ, R2.H0_H0 ;  /* 0x20000002ff022230 */ /* 0x000fca0000004100 */
[----:B------:R-:W-:-:S04]  /*ee20*/  @P2 FSETP.NEU.FTZ.AND P0, PT, R2, RZ, PT ;  /* 0x000000ff0200220b */ /* 0x000fc80003f1d000 */
[----:B------:R-:W-:-:S04]  /*ee30*/  @P2 SEL R2, RZ, 0x1, !P0 ;  /* 0x00000001ff022807 */ /* 0x000fc80004000000 */
[----:B------:R-:W-:Y:S01]  /*ee40*/  @P2 PRMT R17, R2, 0x7610, R17 ;  /* 0x0000761002112816 */ /* 0x000fe20000000011 */
[----:B------:R-:W-:Y:S06]  /*ee50*/  @!P3 BRA `(.L_x_4476) ;  /* 0xfffffffc00c4b947 */ /* 0x000fec000383ffff */
[----:B------:R-:W-:Y:S05]  /*ee60*/  BSYNC B1 ;  /* 0x0000000000017941 */ /* 0x000fea0003800000 */
.L_x_4475:
[----:B------:R-:W-:Y:S05]  /*ee70*/  BRA `(.L_x_4474) ;  /* 0x0000000000687947 */ /* 0x000fea0003800000 */
.L_x_4473:
        /* <DEDUP_REMOVED lines=10> */
.L_x_4477:
[----:B------:R-:W-:-:S04]  /*ef20*/  IMAD.IADD R7, R2, 0x1, R9 ;  /* 0x0000000102077824 */ /* 0x000fc800078e0209 */
[----:B0-----:R-:W-:-:S05]  /*ef30*/  IMAD R7, R7, R10, R0 ;  /* 0x0000000a07077224 */ /* 0x001fca00078e0200 */
[----:B------:R-:W-:-:S04]  /*ef40*/  IADD3 R6, P0, R7, UR6, RZ ;  /* 0x0000000607067c10 */ /* 0x000fc8000ff1e0ff */
[----:B------:R-:W-:-:S05]  /*ef50*/  IADD3.X R7, RZ, UR7, RZ, P0, !PT ;  /* 0x00000007ff077c10 */ /* 0x000fca00087fe4ff */
[----:B------:R-:W3:Y:S01]  /*ef60*/  LDG.E.S8 R6, desc[UR36][R6.64] ;  /* 0x0000002406067981 */ /* 0x000ee2000c1e1300 */
[----:B------:R-:W-:Y:S01]  /*ef70*/  LOP3.LUT P3, RZ, R17, 0xff, RZ, 0xc0, !PT ;  /* 0x000000ff11ff7812 */ /* 0x000fe2000786c0ff */
[----:B--2---:R-:W-:Y:S01]  /*ef80*/  IMAD.IADD R9, R14, 0x1, R9 ;  /* 0x000000010e097824 */ /* 0x004fe200078e0209 */
[----:B------:R-:W-:-:S04]  /*ef90*/  PRMT R17, RZ, 0x7610, R17 ;  /* 0x00007610ff117816 */ /* 0x000fc80000000011 */
[----:B------:R-:W-:Y:S01]  /*efa0*/  ISETP.GE.U32.AND P2, PT, R9, UR5, PT ;  /* 0x0000000509007c0c */ /* 0x000fe2000bf46070 */
[----:B---3--:R-:W0:Y:S02]  /*efb0*/  I2F.S16 R8, R6 ;  /* 0x0000000600087306 */ /* 0x008e240000101400 */
[----:B0-----:R-:W-:-:S05]  /*efc0*/  F2FP.F16.F32.PACK_AB R8, RZ, R8 ;  /* 0x00000008ff08723e */ /* 0x001fca00000000ff */
[----:B------:R-:W-:-:S05]  /*efd0*/  @P3 HADD2.F32 R8, -RZ, R8.H0_H0 ;  /* 0x20000008ff083230 */ /* 0x000fca0000004100 */
[----:B------:R-:W-:-:S04]  /*efe0*/  @P3 FSETP.NEU.FTZ.AND P0, PT, R8, RZ, PT ;  /* 0x000000ff0800320b */ /* 0x000fc80003f1d000 */
[----:B------:R-:W-:-:S04]  /*eff0*/  @P3 SEL R8, RZ, 0x1, !P0 ;  /* 0x00000001ff083807 */ /* 0x000fc80004000000 */
[----:B------:R-:W-:Y:S01]  /*f000*/  @P3 PRMT R17, R8, 0x7610, R17 ;  /* 0x0000761008113816 */ /* 0x000fe20000000011 */
[----:B------:R-:W-:Y:S06]  /*f010*/  @!P2 BRA `(.L_x_4477) ;  /* 0xfffffffc00c0a947 */ /* 0x000fec000383ffff */
.L_x_4474:
[----:B------:R-:W-:Y:S05]  /*f020*/  BSYNC B0 ;  /* 0x0000000000007941 */ /* 0x000fea0003800000 */
.L_x_4472:
        /* <DEDUP_REMOVED lines=13> */
.L_x_4481:
        /* <DEDUP_REMOVED lines=10> */
[----:B0-----:R-:W-:-:S03]  /*f1a0*/  PRMT R17, RZ, 0x7610, R17 ;  /* 0x00007610ff117816 */ /* 0x001fc60000000011 */
[----:B------:R-:W0:Y:S02]  /*f1b0*/  LDS.S8 R8, [R8+UR4] ;  /* 0x0000000408087984 */ /* 0x000e240008000200 */
[----:B0-----:R-:W0:Y:S02]  /*f1c0*/  I2F.S16 R9, R8 ;  /* 0x0000000800097306 */ /* 0x001e240000101400 */
[----:B0-----:R-:W-:-:S05]  /*f1d0*/  F2FP.F16.F32.PACK_AB R9, RZ, R9 ;  /* 0x00000009ff09723e */ /* 0x001fca00000000ff */
[----:B------:R-:W-:-:S05]  /*f1e0*/  @P2 HADD2.F32 R9, -RZ, R9.H0_H0 ;  /* 0x20000009ff092230 */ /* 0x000fca0000004100 */
[----:B------:R-:W-:-:S04]  /*f1f0*/  @P2 FSETP.NEU.FTZ.AND P0, PT, R9, RZ, PT ;  /* 0x000000ff0900220b */ /* 0x000fc80003f1d000 */
[----:B------:R-:W-:-:S04]  /*f200*/  @P2 SEL R9, RZ, 0x1, !P0 ;  /* 0x00000001ff092807 */ /* 0x000fc80004000000 */
[----:B------:R-:W-:-:S05]  /*f210*/  @P2 PRMT R17, R9, 0x7610, R17 ;  /* 0x0000761009112816 */ /* 0x000fca0000000011 */
[----:B------:R2:W-:Y:S02]  /*f220*/  STS.U8 [R2+UR4], R17 ;  /* 0x0000001102007988 */ /* 0x0005e40008000004 */
.L_x_4480:
[----:B------:R-:W-:Y:S05]  /*f230*/  BSYNC B0 ;  /* 0x0000000000007941 */ /* 0x000fea0003800000 */
.L_x_4479:
[----:B------:R-:W-:Y:S01]  /*f240*/  IMAD.MOV.U32 R8, RZ, RZ, R10 ;  /* 0x000000ffff087224 */ /* 0x000fe200078e000a */
[----:B------:R-:W-:Y:S06]  /*f250*/  @P3 BRA `(.L_x_4481) ;  /* 0xfffffffc00a83947 */ /* 0x000fec000383ffff */
.L_x_4478:
        /* <DEDUP_REMOVED lines=12> */
.L_x_4486:
[----:B-----5:R-:W-:Y:S01]  /*f320*/  IADD3 R10, R0, R8, RZ ;  /* 0x00000008000a7210 */ /* 0x020fe20007ffe0ff */
        /* <DEDUP_REMOVED lines=9> */
[----:B0-----:R-:W0:Y:S02]  /*f3c0*/  I2F.S16 R9, R3 ;  /* 0x0000000300097306 */ /* 0x001e240000101400 */
[----:B0-----:R-:W-:-:S05]  /*f3d0*/  F2FP.F16.F32.PACK_AB R9, RZ, R9 ;  /* 0x00000009ff09723e */ /* 0x001fca00000000ff */
[----:B------:R-:W-:-:S05]  /*f3e0*/  @P2 HADD2.F32 R9, -RZ, R9.H0_H0 ;  /* 0x20000009ff092230 */ /* 0x000fca0000004100 */
[----:B------:R-:W-:-:S04]  /*f3f0*/  @P2 FSETP.NEU.FTZ.AND P0, PT, R9, RZ, PT ;  /* 0x000000ff0900220b */ /* 0x000fc80003f1d000 */
[----:B------:R-:W-:-:S04]  /*f400*/  @P2 SEL R9, RZ, 0x1, !P0 ;  /* 0x00000001ff092807 */ /* 0x000fc80004000000 */
[----:B------:R-:W-:-:S05]  /*f410*/  @P2 PRMT R17, R9, 0x7610, R17 ;  /* 0x0000761009112816 */ /* 0x000fca0000000011 */
[----:B------:R3:W-:Y:S02]  /*f420*/  STS.U8 [R2+UR4], R17 ;  /* 0x0000001102007988 */ /* 0x0007e40008000004 */
.L_x_4485:
[----:B------:R-:W-:Y:S05]  /*f430*/  BSYNC B0 ;  /* 0x0000000000007941 */ /* 0x000fea0003800000 */
.L_x_4484:
[----:B------:R-:W-:-:S04]  /*f440*/  SHF.R.S32.HI R8, RZ, 0x1, R8 ;  /* 0x00000001ff087819 */ /* 0x000fc80000011408 */
[----:B------:R-:W-:-:S13]  /*f450*/  ISETP.GE.AND P0, PT, R8, 0x20, PT ;  /* 0x000000200800780c */ /* 0x000fda0003f06270 */
[----:B------:R-:W-:Y:S05]  /*f460*/  @P0 BRA `(.L_x_4486) ;  /* 0xfffffffc00ac0947 */ /* 0x000fea000383ffff */
[----:B------:R-:W-:-:S11]  /*f470*/  HFMA2.MMA R3, -RZ, RZ, 0, 1.9073486328125e-06 ;  /* 0x00000020ff037435 */ /* 0x000fd600000001ff */
.L_x_4483:
[----:B------:R-:W-:Y:S01]  /*f480*/  BAR.SYNC.DEFER_BLOCKING 0x0 ;  /* 0x0000000000007b1d */ /* 0x000fe20000010000 */
[----:B------:R-:W-:-:S13]  /*f490*/  ISETP.GE.AND P0, PT, R3, 0x2, PT ;  /* 0x000000020300780c */ /* 0x000fda0003f06270 */
[----:B------:R-:W-:Y:S05]  /*f4a0*/  @!P0 BRA `(.L_x_4482) ;  /* 0x0000000000408947 */ /* 0x000fea0003800000 */
[----:B------:R-:W-:-:S07]  /*f4b0*/  IMAD.MOV.U32 R0, RZ, RZ, 0x1 ;  /* 0x00000001ff007424 */ /* 0x000fce00078e00ff */
.L_x_4487:
        /* <DEDUP_REMOVED lines=8> */
[----:B------:R-:W-:-:S04]  /*f540*/  FSEL R2, RZ, 1, !P0 ;  /* 0x3f800000ff027808 */ /* 0x000fc80004000000 */
[----:B------:R-:W-:-:S05]  /*f550*/  F2FP.F16.F32.PACK_AB R2, RZ, R2 ;  /* 0x00000002ff02723e */ /* 0x000fca00000000ff */
[----:B------:R-:W-:-:S05]  /*f560*/  @P3 HADD2.F32 R2, -RZ, R2.H0_H0 ;  /* 0x20000002ff023230 */ /* 0x000fca0000004100 */
[----:B------:R-:W-:-:S04]  /*f570*/  @P3 FSETP.NEU.FTZ.AND P0, PT, R2, RZ, PT ;  /* 0x000000ff0200320b */ /* 0x000fc80003f1d000 */
[----:B------:R-:W-:-:S04]  /*f580*/  @P3 SEL R2, RZ, 0x1, !P0 ;  /* 0x00000001ff023807 */ /* 0x000fc80004000000 */
[----:B------:R-:W-:Y:S01]  /*f590*/  @P3 PRMT R17, R2, 0x7610, R17 ;  /* 0x0000761002113816 */ /* 0x000fe20000000011 */
[----:B------:R-:W-:Y:S06]  /*f5a0*/  @!P2 BRA `(.L_x_4487) ;  /* 0xfffffffc00c4a947 */ /* 0x000fec000383ffff */
.L_x_4482:
        /* <DEDUP_REMOVED lines=11> */
[----:B----4-:R-:W-:Y:S02]  /*f660*/  ISETP.NE.AND P1, PT, R0, RZ, PT ;  /* 0x000000ff0000720c */ /* 0x010fe40003f25270 */
[----:B0-----:R-:W-:Y:S02]  /*f670*/  F2FP.F16.F32.PACK_AB R0, RZ, R17 ;  /* 0x00000011ff00723e */ /* 0x001fe400000000ff */
[----:B------:R-:W-:-:S09]  /*f680*/  PRMT R17, RZ, 0x7610, R17 ;  /* 0x00007610ff117816 */ /* 0x000fd20000000011 */
[----:B------:R-:W-:-:S05]  /*f690*/  @P1 HADD2.F32 R0, -RZ, R0.H0_H0 ;  /* 0x20000000ff001230 */ /* 0x000fca0000004100 */
[----:B------:R-:W-:-:S04]  /*f6a0*/  @P1 FSETP.NEU.FTZ.AND P0, PT, R0, RZ, PT ;  /* 0x000000ff0000120b */ /* 0x000fc80003f1d000 */
[----:B------:R-:W-:-:S04]  /*f6b0*/  @P1 SEL R0, RZ, 0x1, !P0 ;  /* 0x00000001ff001807 */ /* 0x000fc80004000000 */
[----:B------:R-:W-:-:S07]  /*f6c0*/  @P1 PRMT R17, R0, 0x7610, R17 ;  /* 0x0000761000111816 */ /* 0x000fce0000000011 */
.L_x_4489:
        /* <DEDUP_REMOVED lines=20> */
.L_x_4491:
[----:B------:R-:W-:Y:S01]  /*f810*/  ULDC.64 UR4, c[0x0][0x5e8] ;  /* 0x00017a0000047ab9 */ /* 0x000fe20000000a00 */
[----:B------:R-:W-:Y:S02]  /*f820*/  LOP3.LUT P0, RZ, R17, 0xff, RZ, 0xc0, !PT ;  /* 0x000000ff11ff7812 */ /* 0x000fe4000780c0ff */
[----:B------:R-:W-:Y:S02]  /*f830*/  IADD3 R16, P1, R16, UR4, RZ ;  /* 0x0000000410107c10 */ /* 0x000fe4000ff3e0ff */
[----:B------:R-:W-:Y:S02]  /*f840*/  SEL R3, RZ, 0x1, !P0 ;  /* 0x00000001ff037807 */ /* 0x000fe40004000000 */
[----:B0-23--:R-:W-:-:S05]  /*f850*/  IADD3.X R17, RZ, UR5, RZ, P1, !PT ;  /* 0x00000005ff117c10 */ /* 0x00dfca0008ffe4ff */
[----:B------:R-:W-:Y:S01]  /*f860*/  STG.E.U8 desc[UR36][R16.64], R3 ;  /* 0x0000000310007986 */ /* 0x000fe2000c101124 */
[----:B------:R-:W-:Y:S05]  /*f870*/  EXIT ;  /* 0x000000000000794d */ /* 0x000fea0003800000 */
.L_x_4490:
[----:B------:R-:W-:Y:S01]  /*f880*/  STG.E.U8 desc[UR36][R4.64], R17 ;  /* 0x0000001104007986 */ /* 0x000fe2000c101124 */
[----:B------:R-:W-:Y:S05]  /*f890*/  EXIT ;  /* 0x000000000000794d */ /* 0x000fea0003800000 */
.L_x_4488:
        /* <DEDUP_REMOVED lines=8> */
[----:B------:R-:W0:Y:S01]  /*f920*/  I2F.S8 R17, R17 ;  /* 0x0000001100117306 */ /* 0x000e220000001400 */
[----:B--2---:R-:W-:Y:S02]  /*f930*/  ISETP.NE.AND P1, PT, R0, RZ, PT ;  /* 0x000000ff0000720c */ /* 0x004fe40003f25270 */
[----:B0-----:R-:W-:Y:S02]  /*f940*/  F2FP.F16.F32.PACK_AB R0, RZ, R17 ;  /* 0x00000011ff00723e */ /* 0x001fe400000000ff */
[----:B------:R-:W-:-:S09]  /*f950*/  PRMT R17, RZ, 0x7610, R17 ;  /* 0x00007610ff117816 */ /* 0x000fd20000000011 */
[----:B------:R-:W-:-:S05]  /*f960*/  @P1 HADD2.F32 R0, -RZ, R0.H0_H0 ;  /* 0x20000000ff001230 */ /* 0x000fca0000004100 */
[----:B------:R-:W-:-:S04]  /*f970*/  @P1 FSETP.NEU.FTZ.AND P0, PT, R0, RZ, PT ;  /* 0x000000ff0000120b */ /* 0x000fc80003f1d000 */
[----:B------:R-:W-:-:S04]  /*f980*/  @P1 SEL R0, RZ, 0x1, !P0 ;  /* 0x00000001ff001807 */ /* 0x000fc80004000000 */
[----:B------:R-:W-:-:S07]  /*f990*/  @P1 PRMT R17, R0, 0x7610, R17 ;  /* 0x0000761000111816 */ /* 0x000fce0000000011 */
.L_x_4492:
        /* <DEDUP_REMOVED lines=20> */
.L_x_4494:
[----:B------:R-:W-:Y:S01]  /*fae0*/  ULDC.64 UR4, c[0x0][0x5e8] ;  /* 0x00017a0000047ab9 */ /* 0x000fe20000000a00 */
[----:B------:R-:W-:Y:S02]  /*faf0*/  LOP3.LUT P0, RZ, R17, 0xff, RZ, 0xc0, !PT ;  /* 0x000000ff11ff7812 */ /* 0x000fe4000780c0ff */
[----:B------:R-:W-:Y:S02]  /*fb00*/  IADD3 R16, P1, R16, UR4, RZ ;  /* 0x0000000410107c10 */ /* 0x000fe4000ff3e0ff */
[----:B------:R-:W-:-:S03]  /*fb10*/  SEL R3, RZ, 0x1, !P0 ;  /* 0x00000001ff037807 */ /* 0x000fc60004000000 */
[----:B------:R-:W-:-:S05]  /*fb20*/  IMAD.X R17, RZ, RZ, UR5, P1 ;  /* 0x00000005ff117e24 */ /* 0x000fca00088e06ff */
[----:B------:R-:W-:Y:S01]  /*fb30*/  STG.E.U8 desc[UR36][R16.64], R3 ;  /* 0x0000000310007986 */ /* 0x000fe2000c101124 */
[----:B------:R-:W-:Y:S05]  /*fb40*/  EXIT ;  /* 0x000000000000794d */ /* 0x000fea0003800000 */
.L_x_4493:
[----:B------:R-:W-:-:S04]  /*fb50*/  LOP3.LUT P0, RZ, R17, 0xff, RZ, 0xc0, !PT ;  /* 0x000000ff11ff7812 */ /* 0x000fc8000780c0ff */
[----:B------:R-:W-:-:S05]  /*fb60*/  SEL R5, RZ, 0x1, !P0 ;  /* 0x00000001ff057807 */ /* 0x000fca0004000000 */
[----:B------:R-:W-:Y:S01]  /*fb70*/  STG.E.U8 desc[UR36][R2.64], R5 ;  /* 0x0000000502007986 */ /* 0x000fe2000c101124 */
[----:B------:R-:W-:Y:S05]  /*fb80*/  EXIT ;  /* 0x000000000000794d */ /* 0x000fea0003800000 */
.L_x_4464:
        /* <DEDUP_REMOVED lines=28> */
.L_x_4496:
        /* <DEDUP_REMOVED lines=20> */
.L_x_4498:
[----:B------:R-:W-:Y:S01]  /*fe90*/  ULDC.64 UR4, c[0x0][0x5e8] ;  /* 0x00017a0000047ab9 */ /* 0x000fe20000000a00 */
[----:B------:R-:W-:Y:S02]  /*fea0*/  LOP3.LUT P0, RZ, R17, 0xff, RZ, 0xc0, !PT ;  /* 0x000000ff11ff7812 */ /* 0x000fe4000780c0ff */
[----:B------:R-:W-:Y:S02]  /*feb0*/  IADD3 R16, P1, R16, UR4, RZ ;  /* 0x0000000410107c10 */ /* 0x000fe4000ff3e0ff */
[----:B------:R-:W-:-:S03]  /*fec0*/  SEL R3, RZ, 0x1, !P0 ;  /* 0x00000001ff037807 */ /* 0x000fc60004000000 */
[----:B------:R-:W-:-:S05]  /*fed0*/  IMAD.X R17, RZ, RZ, UR5, P1 ;  /* 0x00000005ff117e24 */ /* 0x000fca00088e06ff */
[----:B------:R-:W-:Y:S01]  /*fee0*/  STG.E.U8 desc[UR36][R16.64], R3 ;  /* 0x0000000310007986 */ /* 0x000fe2000c101124 */
[----:B------:R-:W-:Y:S05]  /*fef0*/  EXIT ;  /* 0x000000000000794d */ /* 0x000fea0003800000 */
.L_x_4497:
[----:B------:R-:W-:Y:S01]  /*ff00*/  STG.E.U8 desc[UR36][R4.64], R17 ;  /* 0x0000001104007986 */ /* 0x000fe2000c101124 */
[----:B------:R-:W-:Y:S05]  /*ff10*/  EXIT ;  /* 0x000000000000794d */ /* 0x000fea0003800000 */
.L_x_4495:
        /* <DEDUP_REMOVED lines=16> */
.L_x_4499:
        /* <DEDUP_REMOVED lines=22> */
.L_x_4501:
[----:B------:R-:W-:Y:S02]  /*10180*/  ULDC.64 UR4, c[0x0][0x5e8] ;  /* 0x00017a0000047ab9 */ /* 0x000fe40000000a00 */
[----:B------:R-:W-:-:S04]  /*10190*/  IADD3 R16, P0, R16, UR4, RZ ;  /* 0x0000000410107c10 */ /* 0x000fc8000ff1e0ff */
[----:B------:R-:W-:-:S05]  /*101a0*/  IADD3.X R17, RZ, UR5, RZ, P0, !PT ;  /* 0x00000005ff117c10 */ /* 0x000fca00087fe4ff */
[----:B------:R-:W-:Y:S01]  /*101b0*/  STG.E.U8 desc[UR36][R16.64], R19 ;  /* 0x0000001310007986 */ /* 0x000fe2000c101124 */
[----:B------:R-:W-:Y:S05]  /*101c0*/  EXIT ;  /* 0x000000000000794d */ /* 0x000fea0003800000 */
.L_x_4500:
[----:B------:R-:W-:Y:S01]  /*101d0*/  STG.E.U8 desc[UR36][R2.64], R19 ;  /* 0x0000001302007986 */ /* 0x000fe2000c101124 */
[----:B------:R-:W-:Y:S05]  /*101e0*/  EXIT ;  /* 0x000000000000794d */ /* 0x000fea0003800000 */
.L_x_4502:
        /* <DEDUP_REMOVED lines=9> */
.L_x_7578:


//--------------------- .text._ZN2at6native13reduce_kernelILi256ELi2ENS0_8ReduceOpIN3c104HalfENS0_14func_wrapper_tIbZZZNS0_15and_kernel_cudaERNS_14TensorIteratorEENKUlvE_clEvENKUlvE8_clEvEUlbS4_E_EEjbLi4ELi4EEEEEvT1_ --------------------------
	.section	.text._ZN2at6native13reduce_kernelILi256ELi2ENS0_8ReduceOpIN3c104HalfENS0_14func_wrapper_tIbZZZNS0_15and_kernel_cudaERNS_14TensorIteratorEENKUlvE_clEvENKUlvE8_clEvEUlbS4_E_EEjbLi4ELi4EEEEEvT1_,"ax",@progbits
	.align	128
        .global         _ZN2at6native13reduce_kernelILi256ELi2ENS0_8ReduceOpIN3c104HalfENS0_14func_wrapper_tIbZZZNS0_15and_kernel_cudaERNS_14TensorIteratorEENKUlvE_clEvENKUlvE8_clEvEUlbS4_E_EEjbLi4ELi4EEEEEvT1_
        .type           _ZN2at6native13reduce_kernelILi256ELi2ENS0_8ReduceOpIN3c104HalfENS0_14func_wrapper_tIbZZZNS0_15and_kernel_cudaERNS_14TensorIteratorEENKUlvE_clEvENKUlvE8_clEvEUlbS4_E_EEjbLi4ELi4EEEEEvT1_,@function
        .size           _ZN2at6native13reduce_kernelILi256ELi2ENS0_8ReduceOpIN3c104HalfENS0_14func_wrapper_tIbZZZNS0_15and_kernel_cudaERNS_14TensorIteratorEENKUlvE_clEvENKUlvE8_clEvEUlbS4_E_EEjbLi4ELi4EEEEEvT1_,(.L_x_7579 - _ZN2at6native13reduce_kernelILi256ELi2ENS0_8ReduceOpIN3c104HalfENS0_14func_wrapper_tIbZZZNS0_15and_kernel_cudaERNS_14TensorIteratorEENKUlvE_clEvENKUlvE8_clEvEUlbS4_E_EEjbLi4ELi4EEEEEvT1_)
        .other          _ZN2at6native13reduce_kernelILi256ELi2ENS0_8ReduceOpIN3c104HalfENS0_14func_wrapper_tIbZZZNS0_15and_kernel_cudaERNS_14TensorIteratorEENKUlvE_clEvENKUlvE8_clEvEUlbS4_E_EEjbLi4ELi4EEEEEvT1_,@"STO_CUDA_ENTRY STV_DEFAULT"
_ZN2at6native13reduce_kernelILi256ELi2ENS0_8ReduceOpIN3c104HalfENS0_14func_wrapper_tIbZZZNS0_15and_kernel_cudaERNS_14TensorIteratorEENKUlvE_clEvENKUlvE8_clEvEUlbS4_E_EEjbLi4ELi4EEEEEvT1_:
.text._ZN2at6native13reduce_kernelILi256ELi2ENS0_8ReduceOpIN3c104HalfENS0_14func_wrapper_tIbZZZNS0_15and_kernel_cudaERNS_14TensorIteratorEENKUlvE_clEvENKUlvE8_clEvEUlbS4_E_EEjbLi4ELi4EEEEEvT1_:
        /* <DEDUP_REMOVED lines=287> */
.L_x_4503:
        /* <DEDUP_REMOVED lines=43> */
.L_x_4507:
        /* <DEDUP_REMOVED lines=25> */
.L_x_4513:
[----:B------:R-:W-:Y:S05]  /*1630*/  BSYNC B2 ;  /* 0x0000000000027941 */ /* 0x000fea0003800000 */
.L_x_4512:
[----:B------:R-:W-:-:S04]  /*1640*/  PRMT R3, R3, 0x9910, RZ ;  /* 0x0000991003037816 */ /* 0x000fc800000000ff */
[----:B------:R-:W-:-:S13]  /*1650*/  ISETP.NE.AND P0, PT, R3, RZ, PT ;  /* 0x000000ff0300720c */ /* 0x000fda0003f05270 */
[----:B------:R-:W-:Y:S05]  /*1660*/  @!P0 BRA `(.L_x_4511) ;  /* 0x0000000000308947 */ /* 0x000fea0003800000 */
[----:B------:R-:W-:-:S04]  /*1670*/  PRMT R0, R0, 0x9910, RZ ;  /* 0x0000991000007816 */ /* 0x000fc800000000ff */
[----:B------:R-:W-:Y:S02]  /*1680*/  ISETP.NE.AND P0, PT, R0, RZ, PT ;  /* 0x000000ff0000720c */ /* 0x000fe40003f05270 */
[----:B------:R-:W-:-:S11]  /*1690*/  PRMT R0, RZ, 0x7610, R0 ;  /* 0x00007610ff007816 */ /* 0x000fd60000000000 */
        /* <DEDUP_REMOVED lines=9> */
.L_x_4511:
[----:B------:R-:W-:Y:S05]  /*1730*/  BSYNC B1 ;  /* 0x0000000000017941 */ /* 0x000fea0003800000 */
.L_x_4510:
[----:B------:R-:W0:Y:S01]  /*1740*/  LDC R5, c[0x0][0x218] ;  /* 0x00008600ff057b82 */ /* 0x000e220000000800 */
[----:B------:R-:W-:-:S04]  /*1750*/  IADD3 R3, P0, -R8, 0x4, RZ ;  /* 0x0000000408037810 */ /* 0x000fc80007f1e1ff */
[----:B------:R-:W-:Y:S02]  /*1760*/  LEA R18, P1, R3, R18, 0x1 ;  /* 0x0000001203127211 */ /* 0x000fe400078208ff */
[----:B------:R-:W-:-:S04]  /*1770*/  IADD3.X R6, RZ, -0x1, RZ, P0, !PT ;  /* 0xffffffffff067810 */ /* 0x000fc800007fe4ff */
[----:B------:R-:W-:Y:S02]  /*1780*/  LEA.HI.X R19, R3, R19, R6, 0x1, P1 ;  /* 0x0000001303137211 */ /* 0x000fe400008f0c06 */
[----:B0-----:R-:W-:-:S07]  /*1790*/  IADD3 R5, R8, -0x4, R5 ;  /* 0xfffffffc08057810 */ /* 0x001fce0007ffe005 */
.L_x_4509:
[----:B------:R-:W-:Y:S05]  /*17a0*/  BSYNC B0 ;  /* 0x0000000000007941 */ /* 0x000fea0003800000 */
.L_x_4508:
        /* <DEDUP_REMOVED lines=13> */
.L_x_4516:
        /* <DEDUP_REMOVED lines=12> */
[--C-:B------:R-:W-:Y:S02]  /*1940*/  @P3 HADD2.F32 R8, -RZ, R7.reuse.H1_H1 ;  /* 0x30000007ff083230 */ /* 0x100fe40000004100 */
[----:B------:R-:W-:Y:S01]  /*1950*/  @P2 HADD2.F32 R3, -RZ, R6.H1_H1 ;  /* 0x30000006ff032230 */ /* 0x000fe20000004100 */
[----:B------:R-:W-:Y:S01]  /*1960*/  @P1 FSETP.NEU.FTZ.AND P6, PT, R0, RZ, PT ;  /* 0x000000ff0000120b */ /* 0x000fe20003fdd000 */
[----:B------:R-:W-:-:S03]  /*1970*/  @P0 HADD2.F32 R0, -RZ, R7.H0_H0 ;  /* 0x20000007ff000230 */ /* 0x000fc60000004100 */
[----:B------:R-:W-:Y:S02]  /*1980*/  @P1 SEL R6, RZ, 0x1, !P6 ;  /* 0x00000001ff061807 */ /* 0x000fe40007000000 */
[----:B------:R-:W-:Y:S02]  /*1990*/  @P3 FSETP.NEU.FTZ.AND P6, PT, R8, RZ, PT ;  /* 0x000000ff0800320b */ /* 0x000fe40003fdd000 */
[----:B------:R-:W-:Y:S02]  /*19a0*/  @P2 FSETP.NEU.FTZ.AND P4, PT, R3, RZ, PT ;  /* 0x000000ff0300220b */ /* 0x000fe40003f9d000 */
[----:B------:R-:W-:Y:S02]  /*19b0*/  PRMT R3, RZ, 0x5410, RZ ;  /* 0x00005410ff037816 */ /* 0x000fe400000000ff */
[----:B------:R-:W-:Y:S02]  /*19c0*/  @P3 SEL R10, RZ, 0x1, !P6 ;  /* 0x00000001ff0a3807 */ /* 0x000fe40007000000 */
[----:B------:R-:W-:-:S02]  /*19d0*/  @P2 SEL R7, RZ, 0x1, !P4 ;  /* 0x00000001ff072807 */ /* 0x000fc40006000000 */
[----:B------:R-:W-:Y:S02]  /*19e0*/  @P0 FSETP.NEU.FTZ.AND P4, PT, R0, RZ, PT ;  /* 0x000000ff0000020b */ /* 0x000fe40003f9d000 */
[----:B------:R-:W-:Y:S02]  /*19f0*/  @P3 PRMT R3, R10, 0x7610, R3 ;  /* 0x000076100a033816 */ /* 0x000fe40000000003 */
        /* <DEDUP_REMOVED lines=8> */
.L_x_4515:
[----:B------:R-:W-:Y:S05]  /*1a80*/  BSYNC B0 ;  /* 0x0000000000007941 */ /* 0x000fea0003800000 */
.L_x_4514:
        /* <DEDUP_REMOVED lines=12> */
.L_x_4518:
[----:B------:R-:W-:Y:S05]  /*1b50*/  BSYNC B0 ;  /* 0x0000000000007941 */ /* 0x000fea0003800000 */
.L_x_4517:
        /* <DEDUP_REMOVED lines=16> */
.L_x_4520:
[----:B------:R-:W-:Y:S05]  /*1c60*/  BSYNC B0 ;  /* 0x0000000000007941 */ /* 0x000fea0003800000 */
.L_x_4519:
[----:B------:R-:W0:Y:S01]  /*1c70*/  I2F.S8 R5, R3.B2 ;  /* 0x2000000300057306 */ /* 0x000e220000001400 */
[----:B------:R-:W-:Y:S02]  /*1c80*/  LOP3.LUT P1, RZ, R0, 0xff, RZ, 0xc0, !PT ;  /* 0x000000ff00ff7812 */ /* 0x000fe4000782c0ff */
[----:B------:R-:W-:Y:S02]  /*1c90*/  PRMT R0, RZ, 0x7610, R0 ;  /* 0x00007610ff007816 */ /* 0x000fe40000000000 */
[----:B------:R-:W-:-:S03]  /*1ca0*/  PRMT R19, RZ, 0x7610, R19 ;  /* 0x00007610ff137816 */ /* 0x000fc60000000013 */
[----:B------:R-:W1:Y:S01]  /*1cb0*/  I2F.S8 R4, R4 ;  /* 0x0000000400047306 */ /* 0x000e620000001400 */
[----:B0-----:R-:W-:-:S05]  /*1cc0*/  F2FP.F16.F32.PACK_AB R5, RZ, R5 ;  /* 0x00000005ff05723e */ /* 0x001fca00000000ff */
        /* <DEDUP_REMOVED lines=12> */
[----:B------:R-:W-:-:S11]  /*1d90*/  PRMT R0, RZ, 0x7610, R0 ;  /* 0x00007610ff007816 */ /* 0x000fd60000000000 */
[----:B------:R-:W-:Y:S05]  /*1da0*/  @!P0 BRA `(.L_x_4505) ;  /* 0x000000b400648947 */ /* 0x000fea0003800000 */
[----:B------:R-:W0:Y:S02]  /*1db0*/  I2F.S8 R3, R3 ;  /* 0x0000000300037306 */ /* 0x000e240000001400 */
[----:B0-----:R-:W-:-:S05]  /*1dc0*/  F2FP.F16.F32.PACK_AB R4, RZ, R3 ;  /* 0x00000003ff04723e */ /* 0x001fca00000000ff */
[----:B------:R-:W-:-:S05]  /*1dd0*/  HADD2.F32 R4, -RZ, R4.H0_H0 ;  /* 0x20000004ff047230 */ /* 0x000fca0000004100 */
[----:B------:R-:W-:-:S04]  /*1de0*/  FSETP.NEU.FTZ.AND P0, PT, R4, RZ, PT ;  /* 0x000000ff0400720b */ /* 0x000fc80003f1d000 */
[----:B------:R-:W-:Y:S01]  /*1df0*/  SEL R19, RZ, 0x1, !P0 ;  /* 0x00000001ff137807 */ /* 0x000fe20004000000 */
[----:B------:R-:W-:Y:S08]  /*1e00*/  BRA `(.L_x_4505) ;  /* 0x000000b4004c7947 */ /* 0x000ff00003800000 */
.L_x_4506:
        /* <DEDUP_REMOVED lines=14> */
[C---:B------:R-:W-:Y:S01]  /*1ef0*/  ISETP.GE.U32.AND P0, PT, R3.reuse, R22, PT ;  /* 0x000000160300720c */ /* 0x040fe20003f06070 */
        /* <DEDUP_REMOVED lines=19> */
.L_x_4529:
        /* <DEDUP_REMOVED lines=294> */
.L_x_4525:
[----:B------:R-:W-:Y:S01]  /*3290*/  LOP3.LUT R5, R12, 0xfffffffc, RZ, 0xc0, !PT ;  /* 0xfffffffc0c057812 */ /* 0x000fe200078ec0ff */
[----:B------:R-:W-:-:S03]  /*32a0*/  ULDC UR36, c[0x0][0x220] ;  /* 0x0000880000247ab9 */ /* 0x000fc60000000800 */
[----:B------:R-:W-:-:S05]  /*32b0*/  IADD3 R4, P1, R18, R5, RZ ;  /* 0x0000000512047210 */ /* 0x000fca0007f3e0ff */
[----:B------:R-:W-:-:S05]  /*32c0*/  IMAD.X R5, RZ, RZ, R19, P1 ;  /* 0x000000ffff057224 */ /* 0x000fca00008e0613 */
[----:B------:R-:W2:Y:S01]  /*32d0*/  LDG.E R4, desc[UR58][R4.64] ;  /* 0x0000003a04047981 */ /* 0x000ea2000c1e1900 */
[----:B------:R-:W-:-:S04]  /*32e0*/  IMAD.U32 R12, RZ, RZ, UR36 ;  /* 0x00000024ff0c7e24 */ /* 0x000fc8000f8e00ff */
[----:B------:R-:W-:Y:S01]  /*32f0*/  IMAD.IADD R13, R13, 0x1, R12 ;  /* 0x000000010d0d7824 */ /* 0x000fe200078e020c */
        /* <DEDUP_REMOVED lines=235> */
.L_x_4526:
[----:B------:R-:W-:-:S04]  /*41b0*/  LOP3.LUT R5, R11, 0xfffffffc, RZ, 0xc0, !PT ;  /* 0xfffffffc0b057812 */ /* 0x000fc800078ec0ff */
[----:B------:R-:W-:-:S05]  /*41c0*/  IADD3 R4, P1, R18, R5, RZ ;  /* 0x0000000512047210 */ /* 0x000fca0007f3e0ff */
[----:B------:R-:W-:-:S05]  /*41d0*/  IMAD.X R5, RZ, RZ, R19, P1 ;  /* 0x000000ffff057224 */ /* 0x000fca00008e0613 */
[----:B------:R-:W2:Y:S01]  /*41e0*/  LDG.E R4, desc[UR58][R4.64] ;  /* 0x0000003a04047981 */ /* 0x000ea2000c1e1900 */
[----:B------:R-:W-:Y:S01]  /*41f0*/  IADD3 R27, R13, R12, RZ ;  /* 0x0000000c0d1b7210 */ /* 0x000fe20007ffe0ff */
[----:B------:R-:W-:Y:S02]  /*4200*/  IMAD.MOV.U32 R11, RZ, RZ, RZ ;  /* 0x000000ffff0b7224 */ /* 0x000fe400078e00ff */
[----:B------:R-:W-:Y:S01]  /*4210*/  IMAD.MOV.U32 R22, RZ, RZ, RZ ;  /* 0x000000ffff167224 */ /* 0x000fe200078e00ff */
[----:B--2---:R-:W-:Y:S01]  /*4220*/  PRMT R25, R4, 0x5432, R4 ;  /* 0x0000543204197816 */ /* 0x004fe20000000004 */
        /* <DEDUP_REMOVED lines=244> */
.L_x_4527:
[----:B------:R-:W-:-:S04]  /*5170*/  LOP3.LUT R5, R22, 0xfffffffc, RZ, 0xc0, !PT ;  /* 0xfffffffc16057812 */ /* 0x000fc800078ec0ff */
[----:B------:R-:W-:-:S04]  /*5180*/  IADD3 R4, P1, R18, R5, RZ ;  /* 0x0000000512047210 */ /* 0x000fc80007f3e0ff */
[----:B------:R-:W-:-:S05]  /*5190*/  IADD3.X R5, RZ, R19, RZ, P1, !PT ;  /* 0x00000013ff057210 */ /* 0x000fca0000ffe4ff */
        /* <DEDUP_REMOVED lines=236> */
.L_x_4528:
        /* <DEDUP_REMOVED lines=8> */
[----:B------:R-:W-:-:S06]  /*60e0*/  IADD3.X R5, RZ, R19, RZ, P1, !PT ;  /* 0x00000013ff057210 */ /* 0x000fcc0000ffe4ff */
[----:B------:R1:W2:Y:S01]  /*60f0*/  LDG.E R5, desc[UR58][R4.64] ;  /* 0x0000003a04057981 */ /* 0x0002a2000c1e1900 */
[--C-:B------:R-:W-:Y:S01]  /*6100*/  @P4 HADD2.F32 R7, -RZ, R26.reuse.H1_H1 ;  /* 0x3000001aff074230 */ /* 0x100fe20000004100 */
[----:B------:R-:W-:Y:S01]  /*6110*/  LOP3.LUT P1, RZ, R20, 0xff, RZ, 0xc0, !PT ;  /* 0x000000ff14ff7812 */ /* 0x000fe2000782c0ff */
[----:B------:R-:W-:Y:S02]  /*6120*/  @P5 HADD2.F32 R11, -RZ, R25.H1_H1 ;  /* 0x30000019ff0b5230 */ /* 0x000fe40000004100 */
[----:B------:R-:W-:Y:S01]  /*6130*/  IMAD.IADD R13, R13, 0x1, R12 ;  /* 0x000000010d0d7824 */ /* 0x000fe200078e020c */
[----:B------:R-:W-:Y:S01]  /*6140*/  @P4 FSETP.NEU.FTZ.AND P6, PT, R7, RZ, PT ;  /* 0x000000ff0700420b */ /* 0x000fe20003fdd000 */
[----:B------:R-:W-:Y:S02]  /*6150*/  @P2 HADD2.F32 R7, -RZ, R26.H0_H0 ;  /* 0x2000001aff072230 */ /* 0x000fe40000004100 */
[----:B------:R-:W-:Y:S01]  /*6160*/  IMAD.U32 R22, RZ, RZ, UR4 ;  /* 0x00000004ff167e24 */ /* 0x000fe2000f8e00ff */
[----:B------:R-:W-:-:S02]  /*6170*/  @P4 SEL R8, RZ, 0x1, !P6 ;  /* 0x00000001ff084807 */ /* 0x000fc40007000000 */
[----:B------:R-:W-:Y:S02]  /*6180*/  @P2 FSETP.NEU.FTZ.AND P6, PT, R7, RZ, PT ;  /* 0x000000ff0700220b */ /* 0x000fe40003fdd000 */
[----:B------:R-:W-:Y:S02]  /*6190*/  PRMT R7, RZ, 0x7610, R7 ;  /* 0x00007610ff077816 */ /* 0x000fe40000000007 */
[----:B-1----:R-:W-:Y:S02]  /*61a0*/  PRMT R4, RZ, 0x7610, R4 ;  /* 0x00007610ff047816 */ /* 0x002fe40000000004 */
[----:B------:R-:W-:Y:S02]  /*61b0*/  @P2 SEL R9, RZ, 0x1, !P6 ;  /* 0x00000001ff092807 */ /* 0x000fe40007000000 */
[----:B------:R-:W-:Y:S02]  /*61c0*/  @P4 PRMT R7, R8, 0x7610, R7 ;  /* 0x0000761008074816 */ /* 0x000fe40000000007 */
[----:B------:R-:W-:-:S02]  /*61d0*/  LOP3.LUT P4, RZ, R6, 0xff, RZ, 0xc0, !PT ;  /* 0x000000ff06ff7812 */ /* 0x000fc4000788c0ff */
[----:B------:R-:W-:Y:S01]  /*61e0*/  @P2 PRMT R4, R9, 0x7610, R4 ;  /* 0x0000761009042816 */ /* 0x000fe20000000004 */
[----:B------:R-:W-:Y:S01]  /*61f0*/  @P1 HADD2.F32 R9, -RZ, R25.H0_H0 ;  /* 0x20000019ff091230 */ /* 0x000fe20000004100 */
[----:B------:R-:W-:Y:S02]  /*6200*/  @P5 FSETP.NEU.FTZ.AND P6, PT, R11, RZ, PT ;  /* 0x000000ff0b00520b */ /* 0x000fe40003fdd000 */
[----:B------:R-:W-:Y:S02]  /*6210*/  LOP3.LUT P2, RZ, R3, 0xff, RZ, 0xc0, !PT ;  /* 0x000000ff03ff7812 */ /* 0x000fe4000784c0ff */
[----:B------:R-:W-:Y:S02]  /*6220*/  PRMT R8, RZ, 0x7610, R8 ;  /* 0x00007610ff087816 */ /* 0x000fe40000000008 */
[----:B------:R-:W-:Y:S02]  /*6230*/  @P5 SEL R6, RZ, 0x1, !P6 ;  /* 0x00000001ff065807 */ /* 0x000fe40007000000 */
[----:B------:R-:W-:Y:S01]  /*6240*/  @P1 FSETP.NEU.FTZ.AND P6, PT, R9, RZ, PT ;  /* 0x000000ff0900120b */ /* 0x000fe20003fdd000 */
[----:B------:R-:W-:Y:S01]  /*6250*/  @P3 HADD2.F32 R9, -RZ, R24.H1_H1 ;  /* 0x30000018ff093230 */ /* 0x000fe20000004100 */
[----:B------:R-:W-:-:S02]  /*6260*/  @P5 PRMT R8, R6, 0x7610, R8 ;  /* 0x0000761006085816 */ /* 0x000fc40000000008 */
[----:B------:R-:W-:Y:S01]  /*6270*/  LOP3.LUT P5, RZ, R10, 0xff, RZ, 0xc0, !PT ;  /* 0x000000ff0aff7812 */ /* 0x000fe200078ac0ff */
[----:B------:R-:W-:Y:S01]  /*6280*/  @P4 HADD2.F32 R10, -RZ, R24.H0_H0 ;  /* 0x20000018ff0a4230 */ /* 0x000fe20000004100 */
[----:B------:R-:W-:Y:S02]  /*6290*/  PRMT R3, R3, 0x5410, RZ ;  /* 0x0000541003037816 */ /* 0x000fe400000000ff */
[----:B------:R-:W-:Y:S02]  /*62a0*/  @P1 SEL R6, RZ, 0x1, !P6 ;  /* 0x00000001ff061807 */ /* 0x000fe40007000000 */
[----:B------:R-:W-:Y:S02]  /*62b0*/  @P3 FSETP.NEU.FTZ.AND P6, PT, R9, RZ, PT ;  /* 0x000000ff0900320b */ /* 0x000fe40003fdd000 */
[----:B------:R-:W-:Y:S02]  /*62c0*/  @P1 PRMT R3, R3, 0x5410, R6 ;  /* 0x0000541003031816 */ /* 0x000fe40000000006 */
[----:B------:R-:W-:-:S02]  /*62d0*/  @P4 FSETP.NEU.FTZ.AND P1, PT, R10, RZ, PT ;  /* 0x000000ff0a00420b */ /* 0x000fc40003f3d000 */
[----:B------:R-:W-:Y:S02]  /*62e0*/  @P3 SEL R6, RZ, 0x1, !P6 ;  /* 0x00000001ff063807 */ /* 0x000fe40007000000 */
[----:B------:R-:W-:Y:S02]  /*62f0*/  @P4 SEL R14, RZ, 0x1, !P1 ;  /* 0x00000001ff0e4807 */ /* 0x000fe40004800000 */
[----:B------:R-:W-:Y:S02]  /*6300*/  PRMT R6, R6, 0x5410, RZ ;  /* 0x0000541006067816 */ /* 0x000fe400000000ff */
[----:B------:R-:W-:Y:S02]  /*6310*/  PRMT R11, RZ, 0x7610, R11 ;  /* 0x00007610ff0b7816 */ /* 0x000fe4000000000b */
[----:B------:R-:W-:Y:S02]  /*6320*/  @P4 PRMT R6, R6, 0x5410, R14 ;  /* 0x0000541006064816 */ /* 0x000fe4000000000e */
[----:B------:R-:W-:-:S02]  /*6330*/  PRMT R10, RZ, 0x7610, R10 ;  /* 0x00007610ff0a7816 */ /* 0x000fc4000000000a */
[----:B------:R-:W-:Y:S02]  /*6340*/  PRMT R20, R3, 0x7632, R20 ;  /* 0x0000763203147816 */ /* 0x000fe40000000014 */
[----:B------:R-:W-:Y:S02]  /*6350*/  PRMT R21, R4, 0x7610, R21 ;  /* 0x0000761004157816 */ /* 0x000fe40000000015 */
[----:B--2---:R-:W-:-:S05]  /*6360*/  PRMT R27, R27, 0x7610, R5 ;  /* 0x000076101b1b7816 */ /* 0x004fca0000000005 */
[----:B------:R-:W-:Y:S01]  /*6370*/  @P2 HADD2.F32 R9, -RZ, R27.H1_H1 ;  /* 0x3000001bff092230 */ /* 0x000fe20000004100 */
[----:B------:R-:W-:Y:S01]  /*6380*/  PRMT R27, R5, 0x7610, R27 ;  /* 0x00007610051b7816 */ /* 0x000fe2000000001b */
[----:B------:R-:W-:-:S03]  /*6390*/  IMAD R5, R12, 0x3, R13 ;  /* 0x000000030c057824 */ /* 0x000fc600078e020d */
[----:B------:R-:W-:Y:S01]  /*63a0*/  @P2 FSETP.NEU.FTZ.AND P6, PT, R9, RZ, PT ;  /* 0x000000ff0900220b */ /* 0x000fe20003fdd000 */
[----:B------:R-:W-:Y:S01]  /*63b0*/  @P5 HADD2.F32 R9, -RZ, R27.H0_H0 ;  /* 0x2000001bff095230 */ /* 0x000fe20000004100 */
[----:B------:R-:W-:Y:S02]  /*63c0*/  ISETP.GE.U32.AND P1, PT, R5, R22, PT ;  /* 0x000000160500720c */ /* 0x000fe40003f26070 */
[----:B------:R-:W-:Y:S02]  /*63d0*/  @P2 SEL R15, RZ, 0x1, !P6 ;  /* 0x00000001ff0f2807 */ /* 0x000fe40007000000 */
[----:B------:R-:W-:Y:S02]  /*63e0*/  @P5 FSETP.NEU.FTZ.AND P6, PT, R9, RZ, PT ;  /* 0x000000ff0900520b */ /* 0x000fe40003fdd000 */
[----:B------:R-:W-:Y:S02]  /*63f0*/  PRMT R9, RZ, 0x7610, R9 ;  /* 0x00007610ff097816 */ /* 0x000fe40000000009 */
[----:B------:R-:W-:-:S02]  /*6400*/  @P5 SEL R5, RZ, 0x1, !P6 ;  /* 0x00000001ff055807 */ /* 0x000fc40007000000 */
[----:B------:R-:W-:Y:S02]  /*6410*/  @P2 PRMT R11, R15, 0x7610, R11 ;  /* 0x000076100f0b2816 */ /* 0x000fe4000000000b */
[C---:B------:R-:W-:Y:S02]  /*6420*/  @P3 PRMT R9, R6.reuse, 0x7610, R9 ;  /* 0x0000761006093816 */ /* 0x040fe40000000009 */
[----:B------:R-:W-:Y:S02]  /*6430*/  @P5 PRMT R10, R5, 0x7610, R10 ;  /* 0x00007610050a5816 */ /* 0x000fe4000000000a */
[----:B------:R-:W-:Y:S02]  /*6440*/  PRMT R6, R6, 0x7632, R6 ;  /* 0x0000763206067816 */ /* 0x000fe40000000006 */
[----:B------:R-:W-:Y:S01]  /*6450*/  PRMT R3, R11, 0x7610, R3 ;  /* 0x000076100b037816 */ /* 0x000fe20000000003 */
[----:B------:R-:W-:Y:S06]  /*6460*/  @!P1 BRA `(.L_x_4529) ;  /* 0xffffffb800f09947 */ /* 0x000fec000383ffff */
.L_x_4524:
[----:B------:R-:W-:Y:S05]  /*6470*/  BSYNC B0 ;  /* 0x0000000000007941 */ /* 0x000fea0003800000 */
.L_x_4523:
[----:B------:R-:W-:Y:S01]  /*6480*/  ISETP.GE.U32.AND P0, PT, R13, R22, PT ;  /* 0x000000160d00720c */ /* 0x000fe20003f06070 */
[----:B------:R-:W-:Y:S01]  /*6490*/  BSSY B0, `(.L_x_4530) ;  /* 0x000046c000007945 */ /* 0x000fe20003800000 */
[----:B------:R-:W-:Y:S02]  /*64a0*/  PRMT R6, R6, 0x7632, R6 ;  /* 0x0000763206067816 */ /* 0x000fe40000000006 */
[----:B------:R-:W-:-:S09]  /*64b0*/  PRMT R5, R3, 0x7632, R5 ;  /* 0x0000763203057816 */ /* 0x000fd20000000005 */
[----:B------:R-:W-:Y:S05]  /*64c0*/  @P0 BRA `(.L_x_4531) ;  /* 0x0000004400a00947 */ /* 0x000fea0003800000 */
[----:B------:R-:W1:Y:S01]  /*64d0*/  LDC R3, c[0x0][0x254] ;  /* 0x00009500ff037b82 */ /* 0x000e620000000800 */
[----:B0-----:R-:W-:Y:S02]  /*64e0*/  MOV R0, RZ ;  /* 0x000000ff00007202 */ /* 0x001fe40000000f00 */
        /* <DEDUP_REMOVED lines=275> */
.L_x_4532:
        /* <DEDUP_REMOVED lines=282> */
.L_x_4533:
        /* <DEDUP_REMOVED lines=282> */
.L_x_4534:
        /* <DEDUP_REMOVED lines=282> */
.L_x_4535:
[----:B------:R-:W-:-:S04]  /*ab00*/  LOP3.LUT R15, R0, 0xfffffffc, RZ, 0xc0, !PT ;  /* 0xfffffffc000f7812 */ /* 0x000fc800078ec0ff */
[----:B------:R-:W-:-:S05]  /*ab10*/  IADD3 R14, P1, R18, R15, RZ ;  /* 0x0000000f120e7210 */ /* 0x000fca0007f3e0ff */
[----:B------:R-:W-:-:S05]  /*ab20*/  IMAD.X R15, RZ, RZ, R19, P1 ;  /* 0x000000ffff0f7224 */ /* 0x000fca00008e0613 */
[----:B------:R-:W2:Y:S02]  /*ab30*/  LDG.E R14, desc[UR58][R14.64] ;  /* 0x0000003a0e0e7981 */ /* 0x000ea4000c1e1900 */
[----:B--2---:R-:W-:-:S07]  /*ab40*/  PRMT R27, R14, 0x7610, R14 ;  /* 0x000076100e1b7816 */ /* 0x004fce000000000e */
.L_x_4531:
[----:B------:R-:W-:Y:S05]  /*ab50*/  BSYNC B0 ;  /* 0x0000000000007941 */ /* 0x000fea0003800000 */
.L_x_4530:
[----:B------:R-:W-:Y:S04]  /*ab60*/  BSSY B0, `(.L_x_4536) ;  /* 0x0000047000007945 */ /* 0x000fe80003800000 */
[----:B------:R-:W-:Y:S05]  /*ab70*/  @P0 BRA `(.L_x_4537) ;  /* 0x0000000400140947 */ /* 0x000fea0003800000 */
[C---:B------:R-:W-:Y:S02]  /*ab80*/  LOP3.LUT P3, RZ, R4.reuse, 0xff, RZ, 0xc0, !PT ;  /* 0x000000ff04ff7812 */ /* 0x040fe4000786c0ff */
[----:B------:R-:W-:Y:S02]  /*ab90*/  LOP3.LUT P2, RZ, R7, 0xff, RZ, 0xc0, !PT ;  /* 0x000000ff07ff7812 */ /* 0x000fe4000784c0ff */
[----:B------:R-:W-:Y:S02]  /*aba0*/  IADD3 R3, R13, R12, RZ ;  /* 0x0000000c0d037210 */ /* 0x000fe40007ffe0ff */
[----:B------:R-:W-:Y:S02]  /*abb0*/  PRMT R4, R4, 0x5410, RZ ;  /* 0x0000541004047816 */ /* 0x000fe400000000ff */
[----:B------:R-:W-:-:S05]  /*abc0*/  PRMT R7, RZ, 0x7610, R7 ;  /* 0x00007610ff077816 */ /* 0x000fca0000000007 */
[--C-:B0-----:R-:W-:Y:S02]  /*abd0*/  @P3 HADD2.F32 R0, -RZ, R26.reuse.H0_H0 ;  /* 0x2000001aff003230 */ /* 0x101fe40000004100 */
[----:B------:R-:W-:-:S03]  /*abe0*/  @P2 HADD2.F32 R26, -RZ, R26.H1_H1 ;  /* 0x3000001aff1a2230 */ /* 0x000fc60000004100 */
        /* <DEDUP_REMOVED lines=16> */
[--C-:B------:R-:W-:Y:S02]  /*acf0*/  @P3 HADD2.F32 R0, -RZ, R25.reuse.H0_H0 ;  /* 0x20000019ff003230 */ /* 0x100fe40000004100 */
[----:B------:R-:W-:-:S03]  /*ad00*/  @P2 HADD2.F32 R25, -RZ, R25.H1_H1 ;  /* 0x30000019ff192230 */ /* 0x000fc60000004100 */
        /* <DEDUP_REMOVED lines=8> */
[C---:B------:R-:W-:Y:S01]  /*ad90*/  LOP3.LUT P3, RZ, R6.reuse, 0xff, RZ, 0xc0, !PT ;  /* 0x000000ff06ff7812 */ /* 0x040fe2000786c0ff */
[----:B------:R-:W-:Y:S01]  /*ada0*/  IMAD.IADD R3, R3, 0x1, R12 ;  /* 0x0000000103037824 */ /* 0x000fe200078e020c */
[----:B------:R-:W-:Y:S02]  /*adb0*/  LOP3.LUT P2, RZ, R9, 0xff, RZ, 0xc0, !PT ;  /* 0x000000ff09ff7812 */ /* 0x000fe4000784c0ff */
[----:B------:R-:W-:Y:S02]  /*adc0*/  PRMT R6, R6, 0x5410, RZ ;  /* 0x0000541006067816 */ /* 0x000fe400000000ff */
[----:B------:R-:W-:Y:S02]  /*add0*/  PRMT R9, RZ, 0x7610, R9 ;  /* 0x00007610ff097816 */ /* 0x000fe40000000009 */
[----:B------:R-:W-:Y:S02]  /*ade0*/  PRMT R5, R5, 0x7632, R5 ;  /* 0x0000763205057816 */ /* 0x000fe40000000005 */
[----:B------:R-:W-:-:S03]  /*adf0*/  PRMT R4, R4, 0x7632, R4 ;  /* 0x0000763204047816 */ /* 0x000fc60000000004 */
[--C-:B------:R-:W-:Y:S02]  /*ae00*/  @P3 HADD2.F32 R0, -RZ, R24.reuse.H0_H0 ;  /* 0x20000018ff003230 */ /* 0x100fe40000004100 */
[----:B------:R-:W-:-:S03]  /*ae10*/  @P2 HADD2.F32 R24, -RZ, R24.H1_H1 ;  /* 0x30000018ff182230 */ /* 0x000fc60000004100 */
[----:B------:R-:W-:Y:S02]  /*ae20*/  @P3 FSETP.NEU.FTZ.AND P1, PT, R0, RZ, PT ;  /* 0x000000ff0000320b */ /* 0x000fe40003f3d000 */
[----:B------:R-:W-:Y:S02]  /*ae30*/  @P2 FSETP.NEU.FTZ.AND P0, PT, R24, RZ, PT ;  /* 0x000000ff1800220b */ /* 0x000fe40003f1d000 */
[----:B------:R-:W-:Y:S02]  /*ae40*/  @P3 SEL R12, RZ, 0x1, !P1 ;  /* 0x00000001ff0c3807 */ /* 0x000fe40004800000 */
[----:B------:R-:W-:Y:S02]  /*ae50*/  @P2 SEL R0, RZ, 0x1, !P0 ;  /* 0x00000001ff002807 */ /* 0x000fe40004000000 */
[----:B------:R-:W-:Y:S02]  /*ae60*/  ISETP.GE.U32.AND P0, PT, R3, R22, PT ;  /* 0x000000160300720c */ /* 0x000fe40003f06070 */
[----:B------:R-:W-:-:S02]  /*ae70*/  @P3 PRMT R6, R6, 0x5410, R12 ;  /* 0x0000541006063816 */ /* 0x000fc4000000000c */
[----:B------:R-:W-:Y:S02]  /*ae80*/  @P2 PRMT R9, R0, 0x7610, R9 ;  /* 0x0000761000092816 */ /* 0x000fe40000000009 */
[----:B------:R-:W-:-:S07]  /*ae90*/  PRMT R6, R6, 0x7632, R6 ;  /* 0x0000763206067816 */ /* 0x000fce0000000006 */
        /* <DEDUP_REMOVED lines=8> */
[--C-:B------:R-:W-:Y:S02]  /*af20*/  @P2 HADD2.F32 R0, -RZ, R27.reuse.H0_H0 ;  /* 0x2000001bff002230 */ /* 0x100fe40000004100 */
[----:B------:R-:W-:Y:S01]  /*af30*/  @P3 HADD2.F32 R27, -RZ, R27.H1_H1 ;  /* 0x3000001bff1b3230 */ /* 0x000fe20000004100 */
        /* <DEDUP_REMOVED lines=9> */
.L_x_4537:
[----:B------:R-:W-:Y:S05]  /*afd0*/  BSYNC B0 ;  /* 0x0000000000007941 */ /* 0x000fea0003800000 */
.L_x_4536:
[----:B------:R-:W1:Y:S01]  /*afe0*/  I2F.S8 R8, R8 ;  /* 0x0000000800087306 */ /* 0x000e620000001400 */
[----:B------:R-:W-:Y:S02]  /*aff0*/  LOP3.LUT P1, RZ, R7, 0xff, RZ, 0xc0, !PT ;  /* 0x000000ff07ff7812 */ /* 0x000fe4000782c0ff */
[----:B------:R-:W-:Y:S02]  /*b000*/  LOP3.LUT P2, RZ, R4, 0xff, RZ, 0xc0, !PT ;  /* 0x000000ff04ff7812 */ /* 0x000fe4000784c0ff */
[----:B0-----:R-:W-:Y:S02]  /*b010*/  PRMT R0, RZ, 0x7610, R0 ;  /* 0x00007610ff007816 */ /* 0x001fe40000000000 */
[----:B------:R-:W-:Y:S01]  /*b020*/  PRMT R19, RZ, 0x7610, R19 ;  /* 0x00007610ff137816 */ /* 0x000fe20000000013 */
[----:B------:R-:W0:Y:S01]  /*b030*/  I2F.S8 R5, R5 ;  /* 0x0000000500057306 */ /* 0x000e220000001400 */
[----:B-1----:R-:W-:-:S07]  /*b040*/  F2FP.F16.F32.PACK_AB R3, RZ, R8 ;  /* 0x00000008ff03723e */ /* 0x002fce00000000ff */
[----:B------:R-:W1:Y:S01]  /*b050*/  I2F.S8 R9, R9 ;  /* 0x0000000900097306 */ /* 0x000e620000001400 */
[----:B------:R-:W-:-:S07]  /*b060*/  @P1 HADD2.F32 R3, -RZ, R3.H0_H0 ;  /* 0x20000003ff031230 */ /* 0x000fce0000004100 */
[----:B------:R-:W2:Y:S01]  /*b070*/  I2F.S8 R6, R6 ;  /* 0x0000000600067306 */ /* 0x000ea20000001400 */
[----:B------:R-:W-:-:S04]  /*b080*/  @P1 FSETP.NEU.FTZ.AND P0, PT, R3, RZ, PT ;  /* 0x000000ff0300120b */ /* 0x000fc80003f1d000 */
[----:B------:R-:W-:-:S03]  /*b090*/  @P1 SEL R0, RZ, 0x1, !P0 ;  /* 0x00000001ff001807 */ /* 0x000fc60004000000 */
[----:B------:R-:W3:Y:S01]  /*b0a0*/  I2F.S8 R10, R10 ;  /* 0x0000000a000a7306 */ /* 0x000ee20000001400 */
[----:B------:R-:W-:Y:S02]  /*b0b0*/  PRMT R3, R0, 0x9910, RZ ;  /* 0x0000991000037816 */ /* 0x000fe400000000ff */
[----:B0-----:R-:W-:Y:S02]  /*b0c0*/  F2FP.F16.F32.PACK_AB R0, RZ, R5 ;  /* 0x00000005ff00723e */ /* 0x001fe400000000ff */
[----:B------:R-:W-:Y:S02]  /*b0d0*/  ISETP.NE.AND P1, PT, R3, RZ, PT ;  /* 0x000000ff0300720c */ /* 0x000fe40003f25270 */
[----:B-1----:R-:W-:Y:S01]  /*b0e0*/  F2FP.F16.F32.PACK_AB R3, RZ, R9 ;  /* 0x00000009ff03723e */ /* 0x002fe200000000ff */
[----:B------:R-:W-:-:S05]  /*b0f0*/  @P2 HADD2.F32 R0, -RZ, R0.H0_H0 ;  /* 0x20000000ff002230 */ /* 0x000fca0000004100 */
[----:B------:R-:W-:Y:S02]  /*b100*/  @P2 FSETP.NEU.FTZ.AND P0, PT, R0, RZ, PT ;  /* 0x000000ff0000220b */ /* 0x000fe40003f1d000 */
[----:B------:R-:W-:Y:S02]  /*b110*/  PRMT R0, RZ, 0x7610, R0 ;  /* 0x00007610ff007816 */ /* 0x000fe40000000000 */
[----:B------:R-:W-:-:S04]  /*b120*/  @P2 SEL R0, RZ, 0x1, !P0 ;  /* 0x00000001ff002807 */ /* 0x000fc80004000000 */
[----:B------:R-:W-:Y:S01]  /*b130*/  PRMT R4, R0, 0x9910, RZ ;  /* 0x0000991000047816 */ /* 0x000fe200000000ff */
[----:B------:R-:W-:-:S04]  /*b140*/  @P1 HADD2.F32 R0, -RZ, R3.H0_H0 ;  /* 0x20000003ff001230 */ /* 0x000fc80000004100 */
[----:B------:R-:W-:Y:S01]  /*b150*/  IMAD.MOV.U32 R3, RZ, RZ, R4 ;  /* 0x000000ffff037224 */ /* 0x000fe200078e0004 */
[----:B------:R-:W-:Y:S02]  /*b160*/  @P1 FSETP.NEU.FTZ.AND P0, PT, R0, RZ, PT ;  /* 0x000000ff0000120b */ /* 0x000fe40003f1d000 */
[----:B------:R-:W-:Y:S02]  /*b170*/  PRMT R0, RZ, 0x7610, R0 ;  /* 0x00007610ff007816 */ /* 0x000fe40000000000 */
[----:B------:R-:W-:Y:S02]  /*b180*/  ISETP.NE.AND P2, PT, R3, RZ, PT ;  /* 0x000000ff0300720c */ /* 0x000fe40003f45270 */
[----:B------:R-:W-:-:S04]  /*b190*/  @P1 SEL R0, RZ, 0x1, !P0 ;  /* 0x00000001ff001807 */ /* 0x000fc80004000000 */
[----:B------:R-:W-:Y:S02]  /*b1a0*/  PRMT R3, R0, 0x9910, RZ ;  /* 0x0000991000037816 */ /* 0x000fe400000000ff */
[----:B--2---:R-:W-:Y:S02]  /*b1b0*/  F2FP.F16.F32.PACK_AB R0, RZ, R6 ;  /* 0x00000006ff00723e */ /* 0x004fe400000000ff */
[----:B------:R-:W-:Y:S02]  /*b1c0*/  ISETP.NE.AND P1, PT, R3, RZ, PT ;  /* 0x000000ff0300720c */ /* 0x000fe40003f25270 */
[----:B---3--:R-:W-:Y:S01]  /*b1d0*/  F2FP.F16.F32.PACK_AB R3, RZ, R10 ;  /* 0x0000000aff03723e */ /* 0x008fe200000000ff */
[----:B------:R-:W-:-:S05]  /*b1e0*/  @P2 HADD2.F32 R0, -RZ, R0.H0_H0 ;  /* 0x20000000ff002230 */ /* 0x000fca0000004100 */
[----:B------:R-:W-:Y:S02]  /*b1f0*/  @P2 FSETP.NEU.FTZ.AND P0, PT, R0, RZ, PT ;  /* 0x000000ff0000220b */ /* 0x000fe40003f1d000 */
[----:B------:R-:W-:Y:S02]  /*b200*/  PRMT R0, RZ, 0x7610, R0 ;  /* 0x00007610ff007816 */ /* 0x000fe40000000000 */
[----:B------:R-:W-:-:S04]  /*b210*/  @P2 SEL R0, RZ, 0x1, !P0 ;  /* 0x00000001ff002807 */ /* 0x000fc80004000000 */
[----:B------:R-:W-:Y:S01]  /*b220*/  PRMT R4, R0, 0x9910, RZ ;  /* 0x0000991000047816 */ /* 0x000fe200000000ff */
[----:B------:R-:W-:-:S03]  /*b230*/  @P1 HADD2.F32 R0, -RZ, R3.H0_H0 ;  /* 0x20000003ff001230 */ /* 0x000fc60000004100 */
[----:B------:R-:W-:Y:S02]  /*b240*/  MOV R3, R4 ;  /* 0x0000000400037202 */ /* 0x000fe40000000f00 */
[----:B------:R-:W-:Y:S02]  /*b250*/  @P1 FSETP.NEU.FTZ.AND P0, PT, R0, RZ, PT ;  /* 0x000000ff0000120b */ /* 0x000fe40003f1d000 */
[----:B------:R-:W-:Y:S02]  /*b260*/  ISETP.NE.AND P2, PT, R3, RZ, PT ;  /* 0x000000ff0300720c */ /* 0x000fe40003f45270 */
[----:B------:R-:W-:Y:S02]  /*b270*/  @P1 SEL R3, RZ, 0x1, !P0 ;  /* 0x00000001ff031807 */ /* 0x000fe40004000000 */
[----:B------:R-:W-:Y:S02]  /*b280*/  PRMT R0, RZ, 0x7610, R0 ;  /* 0x00007610ff007816 */ /* 0x000fe40000000000 */
[----:B------:R-:W-:-:S07]  /*b290*/  @P1 PRMT R19, R3, 0x7610, R19 ;  /* 0x0000761003131816 */ /* 0x000fce0000000013 */
[----:B------:R-:W-:Y:S05]  /*b2a0*/  @!P2 BRA `(.L_x_4505) ;  /* 0x000000200024a947 */ /* 0x000fea0003800000 */
[----:B------:R-:W0:Y:S02]  /*b2b0*/  I2F.S8 R11, R11 ;  /* 0x0000000b000b7306 */ /* 0x000e240000001400 */
[----:B0-----:R-:W-:-:S05]  /*b2c0*/  F2FP.F16.F32.PACK_AB R0, RZ, R11 ;  /* 0x0000000bff00723e */ /* 0x001fca00000000ff */
[----:B------:R-:W-:-:S05]  /*b2d0*/  HADD2.F32 R0, -RZ, R0.H0_H0 ;  /* 0x20000000ff007230 */ /* 0x000fca0000004100 */
[----:B------:R-:W-:-:S04]  /*b2e0*/  FSETP.NEU.FTZ.AND P0, PT, R0, RZ, PT ;  /* 0x000000ff0000720b */ /* 0x000fc80003f1d000 */
[----:B------:R-:W-:Y:S01]  /*b2f0*/  SEL R0, RZ, 0x1, !P0 ;  /* 0x00000001ff007807 */ /* 0x000fe20004000000 */
[----:B------:R-:W-:Y:S08]  /*b300*/  BRA `(.L_x_4505) ;  /* 0x00000020000c7947 */ /* 0x000ff00003800000 */
.L_x_4522:
        /* <DEDUP_REMOVED lines=20> */
.L_x_4540:
[----:B------:R-:W-:Y:S02]  /*b450*/  IMAD R4, R8, R13, RZ ;  /* 0x0000000d08047224 */ /* 0x000fe400078e02ff */
[----:B0-----:R-:W-:-:S03]  /*b460*/  IMAD.IADD R13, R12, 0x1, R13 ;  /* 0x000000010c0d7824 */ /* 0x001fc600078e020d */
        /* <DEDUP_REMOVED lines=8> */
[----:B------:R2:W3:Y:S01]  /*b4f0*/  LDG.E R15, desc[UR58][R14.64] ;  /* 0x0000003a0e0f7981 */ /* 0x0004e2000c1e1900 */
[----:B------:R-:W-:Y:S02]  /*b500*/  IMAD.IADD R13, R13, 0x1, R12 ;  /* 0x000000010d0d7824 */ /* 0x000fe400078e020c */
[----:B------:R-:W-:Y:S02]  /*b510*/  SHF.R.U32.HI R5, RZ, 0x1, R4 ;  /* 0x00000001ff057819 */ /* 0x000fe40000011604 */
[----:B------:R-:W-:-:S03]  /*b520*/  IMAD R26, R8, R13, RZ ;  /* 0x0000000d081a7224 */ /* 0x000fc600078e02ff */
[----:B------:R-:W-:Y:S02]  /*b530*/  IMAD.WIDE.U32 R4, R5, 0x4, R18 ;  /* 0x0000000405047825 */ /* 0x000fe400078e0012 */
[----:B0-----:R-:W-:-:S04]  /*b540*/  SHF.R.U32.HI R11, RZ, 0x1, R26 ;  /* 0x00000001ff0b7819 */ /* 0x001fc8000001161a */
[----:B------:R-:W4:Y:S01]  /*b550*/  LDG.E R4, desc[UR58][R4.64] ;  /* 0x0000003a04047981 */ /* 0x000f22000c1e1900 */
[----:B------:R-:W-:-:S06]  /*b560*/  IMAD.WIDE.U32 R10, R11, 0x4, R18 ;  /* 0x000000040b0a7825 */ /* 0x000fcc00078e0012 */
[----:B------:R3:W5:Y:S01]  /*b570*/  LDG.E R11, desc[UR58][R10.64] ;  /* 0x0000003a0a0b7981 */ /* 0x000762000c1e1900 */
[----:B------:R-:W-:Y:S02]  /*b580*/  LOP3.LUT P4, RZ, R6, 0xff, RZ, 0xc0, !PT ;  /* 0x000000ff06ff7812 */ /* 0x000fe4000788c0ff */
[----:B------:R-:W-:Y:S02]  /*b590*/  LOP3.LUT P6, RZ, R24, 0xff, RZ, 0xc0, !PT ;  /* 0x000000ff18ff7812 */ /* 0x000fe400078cc0ff */
[----:B------:R-:W-:Y:S02]  /*b5a0*/  LOP3.LUT P0, RZ, R0, 0xff, RZ, 0xc0, !PT ;  /* 0x000000ff00ff7812 */ /* 0x000fe4000780c0ff */
[----:B------:R-:W-:Y:S02]  /*b5b0*/  LOP3.LUT P1, RZ, R21, 0xff, RZ, 0xc0, !PT ;  /* 0x000000ff15ff7812 */ /* 0x000fe4000782c0ff */
[----:B------:R-:W-:Y:S02]  /*b5c0*/  LOP3.LUT P2, RZ, R3, 0xff, RZ, 0xc0, !PT ;  /* 0x000000ff03ff7812 */ /* 0x000fe4000784c0ff */
[----:B------:R-:W-:-:S02]  /*b5d0*/  LOP3.LUT P3, RZ, R25, 0xff, RZ, 0xc0, !PT ;  /* 0x000000ff19ff7812 */ /* 0x000fc4000786c0ff */
[----:B------:R-:W-:Y:S02]  /*b5e0*/  PRMT R24, R24, 0x5410, RZ ;  /* 0x0000541018187816 */ /* 0x000fe400000000ff */
[----:B------:R-:W-:Y:S02]  /*b5f0*/  IADD3 R13, R13, R12, RZ ;  /* 0x0000000c0d0d7210 */ /* 0x000fe40007ffe0ff */
[----:B------:R-:W-:Y:S02]  /*b600*/  PRMT R21, R21, 0x5410, RZ ;  /* 0x0000541015157816 */ /* 0x000fe400000000ff */
[----:B--2---:R-:W-:-:S05]  /*b610*/  PRMT R14, R9, 0x7610, R14 ;  /* 0x00007610090e7816 */ /* 0x004fca000000000e */
[----:B------:R-:W-:Y:S01]  /*b620*/  @P4 HADD2.F32 R6, -RZ, R14.H0_H0 ;  /* 0x2000000eff064230 */ /* 0x000fe20000004100 */
[----:B------:R-:W-:Y:S02]  /*b630*/  PRMT R14, R14, 0x7610, R9 ;  /* 0x000076100e0e7816 */ /* 0x000fe40000000009 */
[----:B---3--:R-:W-:Y:S02]  /*b640*/  PRMT R10, R15, 0x5432, R15 ;  /* 0x000054320f0a7816 */ /* 0x008fe4000000000f */
[----:B------:R-:W-:Y:S01]  /*b650*/  @P4 FSETP.NEU.FTZ.AND P5, PT, R6, RZ, PT ;  /* 0x000000ff0600420b */ /* 0x000fe20003fbd000 */
[----:B------:R-:W-:Y:S01]  /*b660*/  @P6 HADD2.F32 R0, -RZ, R14.H1_H1 ;  /* 0x3000000eff006230 */ /* 0x000fe20000004100 */
[----:B------:R-:W-:Y:S01]  /*b670*/  PRMT R6, RZ, 0x7610, R6 ;  /* 0x00007610ff067816 */ /* 0x000fe20000000006 */
[--C-:B------:R-:W-:Y:S01]  /*b680*/  @P0 HADD2.F32 R5, -RZ, R10.reuse.H1_H1 ;  /* 0x3000000aff050230 */ /* 0x100fe20000004100 */
[----:B------:R-:W-:Y:S01]  /*b690*/  @P4 SEL R3, RZ, 0x1, !P5 ;  /* 0x00000001ff034807 */ /* 0x000fe20006800000 */
[----:B------:R-:W-:Y:S01]  /*b6a0*/  @P1 HADD2.F32 R9, -RZ, R10.H0_H0 ;  /* 0x2000000aff091230 */ /* 0x000fe20000004100 */
[----:B------:R-:W-:-:S02]  /*b6b0*/  @P6 FSETP.NEU.FTZ.AND P5, PT, R0, RZ, PT ;  /* 0x000000ff0000620b */ /* 0x000fc40003fbd000 */
[----:B------:R-:W-:Y:S02]  /*b6c0*/  @P4 PRMT R6, R3, 0x7610, R6 ;  /* 0x0000761003064816 */ /* 0x000fe40000000006 */
[----:B------:R-:W-:Y:S02]  /*b6d0*/  @P6 SEL R0, RZ, 0x1, !P5 ;  /* 0x00000001ff006807 */ /* 0x000fe40006800000 */
[----:B------:R-:W-:Y:S02]  /*b6e0*/  @P0 FSETP.NEU.FTZ.AND P5, PT, R5, RZ, PT ;  /* 0x000000ff0500020b */ /* 0x000fe40003fbd000 */
[----:B----4-:R-:W-:Y:S02]  /*b6f0*/  PRMT R15, R4, 0x7610, R15 ;  /* 0x00007610040f7816 */ /* 0x010fe4000000000f */
[----:B------:R-:W-:Y:S02]  /*b700*/  LOP3.LUT P4, RZ, R7, 0xff, RZ, 0xc0, !PT ;  /* 0x000000ff07ff7812 */ /* 0x000fe4000788c0ff */
[----:B------:R-:W-:Y:S01]  /*b710*/  @P0 SEL R3, RZ, 0x1, !P5 ;  /* 0x00000001ff030807 */ /* 0x000fe20006800000 */
[----:B------:R-:W-:Y:S01]  /*b720*/  @P2 HADD2.F32 R7, -RZ, R15.H0_H0 ;  /* 0x2000000fff072230 */ /* 0x000fe20000004100 */
[----:B------:R-:W-:-:S02]  /*b730*/  LOP3.LUT P5, RZ, R20, 0xff, RZ, 0xc0, !PT ;  /* 0x000000ff14ff7812 */ /* 0x000fc400078ac0ff */
[----:B------:R-:W-:Y:S02]  /*b740*/  @P6 PRMT R24, R24, 0x5410, R0 ;  /* 0x0000541018186816 */ /* 0x000fe40000000000 */
[----:B------:R-:W-:Y:S02]  /*b750*/  @P1 FSETP.NEU.FTZ.AND P6, PT, R9, RZ, PT ;  /* 0x000000ff0900120b */ /* 0x000fe40003fdd000 */
[----:B------:R-:W-:Y:S02]  /*b760*/  PRMT R15, R15, 0x7610, R4 ;  /* 0x000076100f0f7816 */ /* 0x000fe40000000004 */
[----:B------:R-:W-:Y:S02]  /*b770*/  PRMT R0, RZ, 0x7610, R0 ;  /* 0x00007610ff007816 */ /* 0x000fe40000000000 */
[----:B------:R-:W-:Y:S01]  /*b780*/  @P1 SEL R5, RZ, 0x1, !P6 ;  /* 0x00000001ff051807 */ /* 0x000fe20007000000 */
[----:B------:R-:W-:Y:S01]  /*b790*/  @P3 HADD2.F32 R4, -RZ, R15.H1_H1 ;  /* 0x3000000fff043230 */ /* 0x000fe20000004100 */
[----:B-----5:R-:W-:-:S02]  /*b7a0*/  PRMT R9, R11, 0x5432, R11 ;  /* 0x000054320b097816 */ /* 0x020fc4000000000b */
[----:B------:R-:W-:Y:S01]  /*b7b0*/  @P0 PRMT R0, R3, 0x7610, R0 ;  /* 0x0000761003000816 */ /* 0x000fe20000000000 */
[----:B------:R-:W-:Y:S01]  /*b7c0*/  IMAD R3, R12, 0x3, R13 ;  /* 0x000000030c037824 */ /* 0x000fe200078e020d */
[----:B------:R-:W-:Y:S01]  /*b7d0*/  @P1 PRMT R21, R21, 0x5410, R5 ;  /* 0x0000541015151816 */ /* 0x000fe20000000005 */
[--C-:B------:R-:W-:Y:S01]  /*b7e0*/  @P4 HADD2.F32 R5, -RZ, R9.reuse.H1_H1 ;  /* 0x30000009ff054230 */ /* 0x100fe20000004100 */
[----:B------:R-:W-:Y:S01]  /*b7f0*/  @P2 FSETP.NEU.FTZ.AND P6, PT, R7, RZ, PT ;  /* 0x000000ff0700220b */ /* 0x000fe20003fdd000 */
[----:B------:R-:W-:Y:S01]  /*b800*/  @P5 HADD2.F32 R7, -RZ, R9.H0_H0 ;  /* 0x20000009ff075230 */ /* 0x000fe20000004100 */
[----:B------:R-:W-:Y:S02]  /*b810*/  @P3 FSETP.NEU.FTZ.AND P0, PT, R4, RZ, PT ;  /* 0x000000ff0400320b */ /* 0x000fe40003f1d000 */
[----:B-1----:R-:W-:Y:S02]  /*b820*/  ISETP.GE.U32.AND P1, PT, R3, R22, PT ;  /* 0x000000160300720c */ /* 0x002fe40003f26070 */
[----:B------:R-:W-:-:S02]  /*b830*/  @P2 SEL R4, RZ, 0x1, !P6 ;  /* 0x00000001ff042807 */ /* 0x000fc40007000000 */
[----:B------:R-:W-:Y:S02]  /*b840*/  @P4 FSETP.NEU.FTZ.AND P6, PT, R5, RZ, PT ;  /* 0x000000ff0500420b */ /* 0x000fe40003fdd000 */
[----:B------:R-:W-:Y:S02]  /*b850*/  @P3 SEL R5, RZ, 0x1, !P0 ;  /* 0x00000001ff053807 */ /* 0x000fe40004000000 */
[----:B------:R-:W-:Y:S02]  /*b860*/  @P5 FSETP.NEU.FTZ.AND P0, PT, R7, RZ, PT ;  /* 0x000000ff0700520b */ /* 0x000fe40003f1d000 */
[----:B------:R-:W-:Y:S02]  /*b870*/  PRMT R20, R20, 0x5410, RZ ;  /* 0x0000541014147816 */ /* 0x000fe400000000ff */
[----:B------:R-:W-:Y:S02]  /*b880*/  PRMT R11, RZ, 0x7610, R11 ;  /* 0x00007610ff0b7816 */ /* 0x000fe4000000000b */
[----:B------:R-:W-:-:S02]  /*b890*/  @P5 SEL R26, RZ, 0x1, !P0 ;  /* 0x00000001ff1a5807 */ /* 0x000fc40004000000 */
[----:B------:R-:W-:Y:S02]  /*b8a0*/  PRMT R7, RZ, 0x7610, R7 ;  /* 0x00007610ff077816 */ /* 0x000fe40000000007 */
[----:B------:R-:W-:Y:S02]  /*b8b0*/  @P4 SEL R25, RZ, 0x1, !P6 ;  /* 0x00000001ff194807 */ /* 0x000fe40007000000 */
[----:B------:R-:W-:Y:S02]  /*b8c0*/  @P3 PRMT R20, R20, 0x5410, R5 ;  /* 0x0000541014143816 */ /* 0x000fe40000000005 */
[----:B------:R-:W-:Y:S02]  /*b8d0*/  PRMT R3, RZ, 0x7610, R3 ;  /* 0x00007610ff037816 */ /* 0x000fe40000000003 */
[----:B------:R-:W-:Y:S02]  /*b8e0*/  @P5 PRMT R11, R26, 0x7610, R11 ;  /* 0x000076101a0b5816 */ /* 0x000fe4000000000b */
[----:B------:R-:W-:-:S02]  /*b8f0*/  @P4 PRMT R7, R25, 0x7610, R7 ;  /* 0x0000761019074816 */ /* 0x000fc40000000007 */
[----:B------:R-:W-:Y:S02]  /*b900*/  PRMT R25, R20, 0x7632, R25 ;  /* 0x0000763214197816 */ /* 0x000fe40000000019 */
[----:B------:R-:W-:Y:S02]  /*b910*/  @P2 PRMT R3, R4, 0x7610, R3 ;  /* 0x0000761004032816 */ /* 0x000fe40000000003 */
[----:B------:R-:W-:Y:S02]  /*b920*/  PRMT R24, R24, 0x7632, R24 ;  /* 0x0000763218187816 */ /* 0x000fe40000000018 */
[----:B------:R-:W-:Y:S02]  /*b930*/  PRMT R21, R21, 0x7632, R21 ;  /* 0x0000763215157816 */ /* 0x000fe40000000015 */
[----:B------:R-:W-:Y:S01]  /*b940*/  PRMT R20, R11, 0x7610, R20 ;  /* 0x000076100b147816 */ /* 0x000fe20000000014 */
[----:B------:R-:W-:Y:S06]  /*b950*/  @!P1 BRA `(.L_x_4540) ;  /* 0xfffffff800bc9947 */ /* 0x000fec000383ffff */
.L_x_4539:
[----:B------:R-:W-:Y:S05]  /*b960*/  BSYNC B0 ;  /* 0x0000000000007941 */ /* 0x000fea0003800000 */
.L_x_4538:
        /* <DEDUP_REMOVED lines=33> */
[----:B---3--:R-:W-:-:S04]  /*bb80*/  @!P0 PRMT R9, R9, 0x5410, R18 ;  /* 0x0000541009098816 */ /* 0x008fc80000000012 */
[----:B------:R-:W-:-:S07]  /*bb90*/  @!P0 PRMT R9, R18, 0x7632, R9 ;  /* 0x0000763212098816 */ /* 0x000fce0000000009 */
.L_x_4542:
[----:B------:R-:W-:Y:S05]  /*bba0*/  BSYNC B0 ;  /* 0x0000000000007941 */ /* 0x000fea0003800000 */
.L_x_4541:
[----:B------:R-:W-:Y:S04]  /*bbb0*/  BSSY B0, `(.L_x_4543) ;  /* 0x0000047000007945 */ /* 0x000fe80003800000 */
[----:B------:R-:W-:Y:S05]  /*bbc0*/  @P1 BRA `(.L_x_4544) ;  /* 0x0000000400141947 */ /* 0x000fea0003800000 */
[----:B------:R-:W-:Y:S02]  /*bbd0*/  LOP3.LUT P3, RZ, R24, 0xff, RZ, 0xc0, !PT ;  /* 0x000000ff18ff7812 */ /* 0x000fe4000786c0ff */
[----:B------:R-:W-:Y:S02]  /*bbe0*/  LOP3.LUT P2, RZ, R6, 0xff, RZ, 0xc0, !PT ;  /* 0x000000ff06ff7812 */ /* 0x000fe4000784c0ff */
[----:B------:R-:W-:Y:S02]  /*bbf0*/  IADD3 R5, R13, R12, RZ ;  /* 0x0000000c0d057210 */ /* 0x000fe40007ffe0ff */
[----:B------:R-:W-:Y:S02]  /*bc00*/  PRMT R8, RZ, 0x7610, R8 ;  /* 0x00007610ff087816 */ /* 0x000fe40000000008 */
[----:B------:R-:W-:-:S05]  /*bc10*/  PRMT R6, RZ, 0x7610, R6 ;  /* 0x00007610ff067816 */ /* 0x000fca0000000006 */
[--C-:B------:R-:W-:Y:S02]  /*bc20*/  @P3 HADD2.F32 R4, -RZ, R14.reuse.H1_H1 ;  /* 0x3000000eff043230 */ /* 0x100fe40000004100 */
[----:B------:R-:W-:-:S03]  /*bc30*/  @P2 HADD2.F32 R14, -RZ, R14.H0_H0 ;  /* 0x2000000eff0e2230 */ /* 0x000fc60000004100 */
        /* <DEDUP_REMOVED lines=13> */
[----:B------:R-:W-:-:S07]  /*bd10*/  ISETP.GE.U32.AND P4, PT, R5, R22, PT ;  /* 0x000000160500720c */ /* 0x000fce0003f86070 */
[--C-:B------:R-:W-:Y:S02]  /*bd20*/  @P3 HADD2.F32 R0, -RZ, R10.reuse.H0_H0 ;  /* 0x2000000aff003230 */ /* 0x100fe40000004100 */
[----:B------:R-:W-:-:S03]  /*bd30*/  @P2 HADD2.F32 R10, -RZ, R10.H1_H1 ;  /* 0x3000000aff0a2230 */ /* 0x000fc60000004100 */
[----:B------:R-:W-:Y:S02]  /*bd40*/  @P3 FSETP.NEU.FTZ.AND P1, PT, R0, RZ, PT ;  /* 0x000000ff0000320b */ /* 0x000fe40003f3d000 */
[----:B------:R-:W-:Y:S02]  /*bd50*/  @P2 FSETP.NEU.FTZ.AND P0, PT, R10, RZ, PT ;  /* 0x000000ff0a00220b */ /* 0x000fe40003f1d000 */
[----:B------:R-:W-:Y:S02]  /*bd60*/  @P3 SEL R10, RZ, 0x1, !P1 ;  /* 0x00000001ff0a3807 */ /* 0x000fe40004800000 */
        /* <DEDUP_REMOVED lines=10> */
[----:B------:R-:W-:Y:S02]  /*be10*/  PRMT R10, RZ, 0x7610, R10 ;  /* 0x00007610ff0a7816 */ /* 0x000fe4000000000a */
[C---:B------:R-:W-:Y:S02]  /*be20*/  PRMT R21, R8.reuse, 0x7632, R21 ;  /* 0x0000763208157816 */ /* 0x040fe40000000015 */
[----:B------:R-:W-:-:S05]  /*be30*/  PRMT R24, R8, 0x7610, R24 ;  /* 0x0000761008187816 */ /* 0x000fca0000000018 */
[--C-:B------:R-:W-:Y:S02]  /*be40*/  @P3 HADD2.F32 R3, -RZ, R15.reuse.H1_H1 ;  /* 0x3000000fff033230 */ /* 0x100fe40000004100 */
[----:B------:R-:W-:-:S03]  /*be50*/  @P2 HADD2.F32 R15, -RZ, R15.H0_H0 ;  /* 0x2000000fff0f2230 */ /* 0x000fc60000004100 */
[----:B------:R-:W-:Y:S02]  /*be60*/  @P3 FSETP.NEU.FTZ.AND P1, PT, R3, RZ, PT ;  /* 0x000000ff0300320b */ /* 0x000fe40003f3d000 */
[----:B------:R-:W-:Y:S02]  /*be70*/  @P2 FSETP.NEU.FTZ.AND P0, PT, R15, RZ, PT ;  /* 0x000000ff0f00220b */ /* 0x000fe40003f1d000 */
[----:B------:R-:W-:Y:S02]  /*be80*/  @P3 SEL R12, RZ, 0x1, !P1 ;  /* 0x00000001ff0c3807 */ /* 0x000fe40004800000 */
[----:B------:R-:W-:Y:S02]  /*be90*/  @P2 SEL R4, RZ, 0x1, !P0 ;  /* 0x00000001ff042807 */ /* 0x000fe40004000000 */
[----:B------:R-:W-:Y:S02]  /*bea0*/  ISETP.GE.U32.AND P0, PT, R5, R22, PT ;  /* 0x000000160500720c */ /* 0x000fe40003f06070 */
[----:B------:R-:W-:-:S02]  /*beb0*/  PRMT R3, RZ, 0x7610, R3 ;  /* 0x00007610ff037816 */ /* 0x000fc40000000003 */
[----:B------:R-:W-:Y:S02]  /*bec0*/  @P3 PRMT R10, R12, 0x7610, R10 ;  /* 0x000076100c0a3816 */ /* 0x000fe4000000000a */
[----:B------:R-:W-:Y:S02]  /*bed0*/  @P2 PRMT R3, R4, 0x7610, R3 ;  /* 0x0000761004032816 */ /* 0x000fe40000000003 */
[----:B------:R-:W-:-:S05]  /*bee0*/  PRMT R20, R10, 0x7610, R20 ;  /* 0x000076100a147816 */ /* 0x000fca0000000014 */
        /* <DEDUP_REMOVED lines=8> */
[--C-:B------:R-:W-:Y:S02]  /*bf70*/  @P2 HADD2.F32 R4, -RZ, R9.reuse.H1_H1 ;  /* 0x30000009ff042230 */ /* 0x100fe40000004100 */
[----:B------:R-:W-:Y:S01]  /*bf80*/  @P3 HADD2.F32 R9, -RZ, R9.H0_H0 ;  /* 0x20000009ff093230 */ /* 0x000fe20000004100 */
        /* <DEDUP_REMOVED lines=9> */
.L_x_4544:
[----:B------:R-:W-:Y:S05]  /*c020*/  BSYNC B0 ;  /* 0x0000000000007941 */ /* 0x000fea0003800000 */
.L_x_4543:
[----:B------:R-:W0:Y:S01]  /*c030*/  I2F.S8 R0, R0 ;  /* 0x0000000000007306 */ /* 0x000e220000001400 */
[----:B------:R-:W-:Y:S02]  /*c040*/  LOP3.LUT P2, RZ, R6, 0xff, RZ, 0xc0, !PT ;  /* 0x000000ff06ff7812 */ /* 0x000fe4000784c0ff */
[----:B------:R-:W-:Y:S02]  /*c050*/  LOP3.LUT P1, RZ, R24, 0xff, RZ, 0xc0, !PT ;  /* 0x000000ff18ff7812 */ /* 0x000fe4000782c0ff */
[----:B------:R-:W-:Y:S02]  /*c060*/  PRMT R4, RZ, 0x7610, R4 ;  /* 0x00007610ff047816 */ /* 0x000fe40000000004 */
[----:B------:R-:W-:Y:S01]  /*c070*/  PRMT R19, RZ, 0x7610, R19 ;  /* 0x00007610ff137816 */ /* 0x000fe20000000013 */
[----:B------:R-:W1:Y:S01]  /*c080*/  I2F.S8 R21, R21 ;  /* 0x0000001500157306 */ /* 0x000e620000001400 */
[----:B0-----:R-:W-:-:S07]  /*c090*/  F2FP.F16.F32.PACK_AB R5, RZ, R0 ;  /* 0x00000000ff05723e */ /* 0x001fce00000000ff */
[----:B------:R-:W0:Y:S01]  /*c0a0*/  I2F.S8 R3, R3 ;  /* 0x0000000300037306 */ /* 0x000e220000001400 */
[----:B------:R-:W-:Y:S01]  /*c0b0*/  @P2 HADD2.F32 R5, -RZ, R5.H0_H0 ;  /* 0x20000005ff052230 */ /* 0x000fe20000004100 */
[----:B-1----:R-:W-:-:S06]  /*c0c0*/  F2FP.F16.F32.PACK_AB R0, RZ, R21 ;  /* 0x00000015ff00723e */ /* 0x002fcc00000000ff */
[----:B------:R-:W1:Y:S01]  /*c0d0*/  I2F.S8 R20, R20 ;  /* 0x0000001400147306 */ /* 0x000e620000001400 */
[----:B------:R-:W-:Y:S01]  /*c0e0*/  @P2 FSETP.NEU.FTZ.AND P0, PT, R5, RZ, PT ;  /* 0x000000ff0500220b */ /* 0x000fe20003f1d000 */
[----:B------:R-:W-:-:S03]  /*c0f0*/  @P1 HADD2.F32 R0, -RZ, R0.H0_H0 ;  /* 0x20000000ff001230 */ /* 0x000fc60000004100 */
[----:B------:R-:W-:-:S03]  /*c100*/  @P2 SEL R4, RZ, 0x1, !P0 ;  /* 0x00000001ff042807 */ /* 0x000fc60004000000 */
[----:B------:R-:W2:Y:S01]  /*c110*/  I2F.S8 R7, R7 ;  /* 0x0000000700077306 */ /* 0x000ea20000001400 */
[----:B------:R-:W-:Y:S02]  /*c120*/  PRMT R4, R4, 0x9910, RZ ;  /* 0x0000991004047816 */ /* 0x000fe400000000ff */
[----:B------:R-:W-:Y:S02]  /*c130*/  @P1 FSETP.NEU.FTZ.AND P0, PT, R0, RZ, PT ;  /* 0x000000ff0000120b */ /* 0x000fe40003f1d000 */
[----:B------:R-:W-:Y:S02]  /*c140*/  ISETP.NE.AND P2, PT, R4, RZ, PT ;  /* 0x000000ff0400720c */ /* 0x000fe40003f45270 */
[----:B------:R-:W-:Y:S02]  /*c150*/  PRMT R0, RZ, 0x7610, R0 ;  /* 0x00007610ff007816 */ /* 0x000fe40000000000 */
[----:B0-----:R-:W-:Y:S02]  /*c160*/  F2FP.F16.F32.PACK_AB R4, RZ, R3 ;  /* 0x00000003ff04723e */ /* 0x001fe400000000ff */
[----:B------:R-:W-:-:S04]  /*c170*/  @P1 SEL R0, RZ, 0x1, !P0 ;  /* 0x00000001ff001807 */ /* 0x000fc80004000000 */
[----:B------:R-:W-:-:S03]  /*c180*/  PRMT R3, R0, 0x9910, RZ ;  /* 0x0000991000037816 */ /* 0x000fc600000000ff */
[----:B------:R-:W-:Y:S01]  /*c190*/  @P2 HADD2.F32 R0, -RZ, R4.H0_H0 ;  /* 0x20000004ff002230 */ /* 0x000fe20000004100 */
[----:B------:R-:W-:-:S04]  /*c1a0*/  ISETP.NE.AND P1, PT, R3, RZ, PT ;  /* 0x000000ff0300720c */ /* 0x000fc80003f25270 */
[----:B------:R-:W-:Y:S02]  /*c1b0*/  @P2 FSETP.NEU.FTZ.AND P0, PT, R0, RZ, PT ;  /* 0x000000ff0000220b */ /* 0x000fe40003f1d000 */
[----:B------:R-:W-:Y:S02]  /*c1c0*/  PRMT R0, RZ, 0x7610, R0 ;  /* 0x00007610ff007816 */ /* 0x000fe40000000000 */
[----:B------:R-:W-:-:S04]  /*c1d0*/  @P2 SEL R0, RZ, 0x1, !P0 ;  /* 0x00000001ff002807 */ /* 0x000fc80004000000 */
[----:B------:R-:W-:Y:S02]  /*c1e0*/  PRMT R3, R0, 0x9910, RZ ;  /* 0x0000991000037816 */ /* 0x000fe400000000ff */
[----:B-1----:R-:W-:Y:S02]  /*c1f0*/  F2FP.F16.F32.PACK_AB R0, RZ, R20 ;  /* 0x00000014ff00723e */ /* 0x002fe400000000ff */
[----:B------:R-:W-:Y:S02]  /*c200*/  ISETP.NE.AND P2, PT, R3, RZ, PT ;  /* 0x000000ff0300720c */ /* 0x000fe40003f45270 */
[----:B--2---:R-:W-:Y:S01]  /*c210*/  F2FP.F16.F32.PACK_AB R3, RZ, R7 ;  /* 0x00000007ff03723e */ /* 0x004fe200000000ff */
        /* <DEDUP_REMOVED lines=19> */
.L_x_4521:
        /* <DEDUP_REMOVED lines=15> */
[----:B------:R-:W-:-:S10]  /*c440*/  IMAD.U32 R3, RZ, RZ, UR4 ;  /* 0x00000004ff037e24 */ /* 0x000fd4000f8e00ff */
        /* <DEDUP_REMOVED lines=11> */
.L_x_4547:
[----:B------:R-:W-:Y:S01]  /*c500*/  SHF.R.U32.HI R11, RZ, 0x1, R9 ;  /* 0x00000001ff0b7819 */ /* 0x000fe20000011609 */
[----:B0-----:R-:W-:-:S04]  /*c510*/  IMAD.IADD R9, R9, 0x1, R8 ;  /* 0x0000000109097824 */ /* 0x001fc800078e0208 */
[----:B------:R-:W-:Y:S01]  /*c520*/  IMAD.WIDE.U32 R10, R11, 0x4, R18 ;  /* 0x000000040b0a7825 */ /* 0x000fe200078e0012 */
[----:B------:R-:W-:-:S05]  /*c530*/  SHF.R.U32.HI R5, RZ, 0x1, R9 ;  /* 0x00000001ff057819 */ /* 0x000fca0000011609 */
[----:B------:R-:W-:Y:S01]  /*c540*/  IMAD.WIDE.U32 R4, R5, 0x4, R18 ;  /* 0x0000000405047825 */ /* 0x000fe200078e0012 */
[----:B------:R-:W2:Y:S03]  /*c550*/  LDG.E R11, desc[UR58][R10.64] ;  /* 0x0000003a0a0b7981 */ /* 0x000ea6000c1e1900 */
[--C-:B------:R-:W-:Y:S02]  /*c560*/  IMAD.IADD R9, R9, 0x1, R8.reuse ;  /* 0x0000000109097824 */ /* 0x100fe400078e0208 */
[----:B------:R-:W3:Y:S03]  /*c570*/  LDG.E R5, desc[UR58][R4.64] ;  /* 0x0000003a04057981 */ /* 0x000ee6000c1e1900 */
[----:B------:R-:W-:Y:S01]  /*c580*/  SHF.R.U32.HI R13, RZ, 0x1, R9 ;  /* 0x00000001ff0d7819 */ /* 0x000fe20000011609 */
[----:B------:R-:W-:-:S04]  /*c590*/  IMAD.IADD R9, R9, 0x1, R8 ;  /* 0x0000000109097824 */ /* 0x000fc800078e0208 */
[----:B------:R-:W-:Y:S01]  /*c5a0*/  IMAD.WIDE.U32 R12, R13, 0x4, R18 ;  /* 0x000000040d0c7825 */ /* 0x000fe200078e0012 */
[----:B------:R-:W-:-:S05]  /*c5b0*/  SHF.R.U32.HI R15, RZ, 0x1, R9 ;  /* 0x00000001ff0f7819 */ /* 0x000fca0000011609 */
[----:B------:R-:W-:Y:S01]  /*c5c0*/  IMAD.WIDE.U32 R14, R15, 0x4, R18 ;  /* 0x000000040f0e7825 */ /* 0x000fe200078e0012 */
[----:B------:R-:W4:Y:S05]  /*c5d0*/  LDG.E R13, desc[UR58][R12.64] ;  /* 0x0000003a0c0d7981 */ /* 0x000f2a000c1e1900 */
[----:B------:R0:W5:Y:S01]  /*c5e0*/  LDG.E R14, desc[UR58][R14.64] ;  /* 0x0000003a0e0e7981 */ /* 0x000162000c1e1900 */
[----:B------:R-:W-:Y:S02]  /*c5f0*/  LOP3.LUT P4, RZ, R6, 0xff, RZ, 0xc0, !PT ;  /* 0x000000ff06ff7812 */ /* 0x000fe4000788c0ff */
[----:B------:R-:W-:Y:S02]  /*c600*/  LOP3.LUT P6, RZ, R25, 0xff, RZ, 0xc0, !PT ;  /* 0x000000ff19ff7812 */ /* 0x000fe400078cc0ff */
[----:B------:R-:W-:-:S02]  /*c610*/  LOP3.LUT P0, RZ, R0, 0xff, RZ, 0xc0, !PT ;  /* 0x000000ff00ff7812 */ /* 0x000fc4000780c0ff */
[----:B------:R-:W-:Y:S02]  /*c620*/  LOP3.LUT P1, RZ, R24, 0xff, RZ, 0xc0, !PT ;  /* 0x000000ff18ff7812 */ /* 0x000fe4000782c0ff */
[----:B------:R-:W-:Y:S02]  /*c630*/  LOP3.LUT P2, RZ, R3, 0xff, RZ, 0xc0, !PT ;  /* 0x000000ff03ff7812 */ /* 0x000fe4000784c0ff */
[----:B------:R-:W-:Y:S02]  /*c640*/  PRMT R6, RZ, 0x7610, R6 ;  /* 0x00007610ff067816 */ /* 0x000fe40000000006 */
[----:B------:R-:W-:Y:S02]  /*c650*/  LOP3.LUT P3, RZ, R26, 0xff, RZ, 0xc0, !PT ;  /* 0x000000ff1aff7812 */ /* 0x000fe4000786c0ff */
[----:B------:R-:W-:Y:S02]  /*c660*/  PRMT R20, RZ, 0x7610, R20 ;  /* 0x00007610ff147816 */ /* 0x000fe40000000014 */
[----:B------:R-:W-:-:S02]  /*c670*/  IADD3 R9, R9, R8, RZ ;  /* 0x0000000809097210 */ /* 0x000fc40007ffe0ff */
[----:B0-----:R-:W-:Y:S01]  /*c680*/  PRMT R15, RZ, 0x7610, R15 ;  /* 0x00007610ff0f7816 */ /* 0x001fe2000000000f */
[--C-:B--2---:R-:W-:Y:S02]  /*c690*/  @P4 HADD2.F32 R4, -RZ, R11.reuse.H0_H0 ;  /* 0x2000000bff044230 */ /* 0x104fe40000004100 */
[----:B------:R-:W-:-:S03]  /*c6a0*/  @P6 HADD2.F32 R0, -RZ, R11.H1_H1 ;  /* 0x3000000bff006230 */ /* 0x000fc60000004100 */
[----:B------:R-:W-:Y:S02]  /*c6b0*/  @P4 FSETP.NEU.FTZ.AND P5, PT, R4, RZ, PT ;  /* 0x000000ff0400420b */ /* 0x000fe40003fbd000 */
[----:B---3--:R-:W-:Y:S02]  /*c6c0*/  PRMT R12, R5, 0x7610, R5 ;  /* 0x00007610050c7816 */ /* 0x008fe40000000005 */
[----:B------:R-:W-:Y:S02]  /*c6d0*/  @P4 SEL R3, RZ, 0x1, !P5 ;  /* 0x00000001ff034807 */ /* 0x000fe40006800000 */
[C---:B------:R-:W-:Y:S01]  /*c6e0*/  @P6 FSETP.NEU.FTZ.AND P5, PT, R0.reuse, RZ, PT ;  /* 0x000000ff0000620b */ /* 0x040fe20003fbd000 */
[--C-:B------:R-:W-:Y:S01]  /*c6f0*/  @P0 HADD2.F32 R5, -RZ, R12.reuse.H0_H0 ;  /* 0x2000000cff050230 */ /* 0x100fe20000004100 */
[----:B------:R-:W-:Y:S01]  /*c700*/  PRMT R0, R0, 0x5410, RZ ;  /* 0x0000541000007816 */ /* 0x000fe200000000ff */
[----:B------:R-:W-:Y:S01]  /*c710*/  @P1 HADD2.F32 R10, -RZ, R12.H1_H1 ;  /* 0x3000000cff0a1230 */ /* 0x000fe20000004100 */
[----:B------:R-:W-:-:S02]  /*c720*/  @P6 SEL R4, RZ, 0x1, !P5 ;  /* 0x00000001ff046807 */ /* 0x000fc40006800000 */
[----:B------:R-:W-:Y:S02]  /*c730*/  @P0 FSETP.NEU.FTZ.AND P5, PT, R5, RZ, PT ;  /* 0x000000ff0500020b */ /* 0x000fe40003fbd000 */
[----:B------:R-:W-:Y:S01]  /*c740*/  @P4 PRMT R6, R3, 0x7610, R6 ;  /* 0x0000761003064816 */ /* 0x000fe20000000006 */
[----:B----4-:R-:W-:Y:S01]  /*c750*/  @P2 HADD2.F32 R5, -RZ, R13.H0_H0 ;  /* 0x2000000dff052230 */ /* 0x010fe20000004100 */
[----:B------:R-:W-:Y:S02]  /*c760*/  LOP3.LUT P4, RZ, R7, 0xff, RZ, 0xc0, !PT ;  /* 0x000000ff07ff7812 */ /* 0x000fe4000788c0ff */
[----:B------:R-:W-:Y:S02]  /*c770*/  @P6 PRMT R0, R0, 0x5410, R4 ;  /* 0x0000541000006816 */ /* 0x000fe40000000004 */
[----:B------:R-:W-:Y:S02]  /*c780*/  @P1 FSETP.NEU.FTZ.AND P6, PT, R10, RZ, PT ;  /* 0x000000ff0a00120b */ /* 0x000fe40003fdd000 */
[----:B------:R-:W-:-:S02]  /*c790*/  @P0 SEL R3, RZ, 0x1, !P5 ;  /* 0x00000001ff030807 */ /* 0x000fc40006800000 */
[----:B------:R-:W-:Y:S02]  /*c7a0*/  LOP3.LUT P5, RZ, R21, 0xff, RZ, 0xc0, !PT ;  /* 0x000000ff15ff7812 */ /* 0x000fe400078ac0ff */
[----:B------:R-:W-:Y:S02]  /*c7b0*/  @P1 SEL R4, RZ, 0x1, !P6 ;  /* 0x00000001ff041807 */ /* 0x000fe40007000000 */
[----:B------:R-:W-:Y:S02]  /*c7c0*/  PRMT R0, RZ, 0x7610, R0 ;  /* 0x00007610ff007816 */ /* 0x000fe40000000000 */
[----:B-----5:R-:W-:Y:S02]  /*c7d0*/  PRMT R10, R14, 0x7610, R14 ;  /* 0x000076100e0a7816 */ /* 0x020fe4000000000e */
[----:B------:R-:W-:Y:S01]  /*c7e0*/  @P1 PRMT R20, R4, 0x7610, R20 ;  /* 0x0000761004141816 */ /* 0x000fe20000000014 */
[----:B------:R-:W-:Y:S01]  /*c7f0*/  @P3 HADD2.F32 R4, -RZ, R13.H1_H1 ;  /* 0x3000000dff043230 */ /* 0x000fe20000004100 */
[----:B------:R-:W-:Y:S01]  /*c800*/  @P0 PRMT R0, R3, 0x7610, R0 ;  /* 0x0000761003000816 */ /* 0x000fe20000000000 */
[----:B------:R-:W-:Y:S01]  /*c810*/  IMAD R3, R8, 0x3, R9 ;  /* 0x0000000308037824 */ /* 0x000fe200078e0209 */
[----:B------:R-:W-:Y:S01]  /*c820*/  @P2 FSETP.NEU.FTZ.AND P6, PT, R5, RZ, PT ;  /* 0x000000ff0500220b */ /* 0x000fe20003fdd000 */
[--C-:B------:R-:W-:Y:S01]  /*c830*/  @P4 HADD2.F32 R5, -RZ, R10.reuse.H0_H0 ;  /* 0x2000000aff054230 */ /* 0x100fe20000004100 */
[----:B------:R-:W-:Y:S01]  /*c840*/  @P3 FSETP.NEU.FTZ.AND P0, PT, R4, RZ, PT ;  /* 0x000000ff0400320b */ /* 0x000fe20003f1d000 */
[----:B------:R-:W-:Y:S01]  /*c850*/  @P5 HADD2.F32 R7, -RZ, R10.H1_H1 ;  /* 0x3000000aff075230 */ /* 0x000fe20000004100 */
[----:B-1----:R-:W-:-:S02]  /*c860*/  ISETP.GE.U32.AND P1, PT, R3, R22, PT ;  /* 0x000000160300720c */ /* 0x002fc40003f26070 */
[----:B------:R-:W-:Y:S02]  /*c870*/  @P2 SEL R4, RZ, 0x1, !P6 ;  /* 0x00000001ff042807 */ /* 0x000fe40007000000 */
[----:B------:R-:W-:Y:S02]  /*c880*/  @P4 FSETP.NEU.FTZ.AND P6, PT, R5, RZ, PT ;  /* 0x000000ff0500420b */ /* 0x000fe40003fdd000 */
[----:B------:R-:W-:Y:S02]  /*c890*/  @P3 SEL R5, RZ, 0x1, !P0 ;  /* 0x00000001ff053807 */ /* 0x000fe40004000000 */
[----:B------:R-:W-:Y:S02]  /*c8a0*/  @P5 FSETP.NEU.FTZ.AND P0, PT, R7, RZ, PT ;  /* 0x000000ff0700520b */ /* 0x000fe40003f1d000 */
[----:B------:R-:W-:Y:S02]  /*c8b0*/  PRMT R14, RZ, 0x7610, R14 ;  /* 0x00007610ff0e7816 */ /* 0x000fe4000000000e */
[----:B------:R-:W-:-:S02]  /*c8c0*/  @P5 SEL R24, RZ, 0x1, !P0 ;  /* 0x00000001ff185807 */ /* 0x000fc40004000000 */
        /* <DEDUP_REMOVED lines=10> */
[----:B------:R-:W-:Y:S01]  /*c970*/  PRMT R21, R14, 0x7610, R21 ;  /* 0x000076100e157816 */ /* 0x000fe20000000015 */
[----:B------:R-:W-:Y:S06]  /*c980*/  @!P1 BRA `(.L_x_4547) ;  /* 0xfffffff800dc9947 */ /* 0x000fec000383ffff */
.L_x_4546:
[----:B------:R-:W-:Y:S05]  /*c990*/  BSYNC B0 ;  /* 0x0000000000007941 */ /* 0x000fea0003800000 */
.L_x_4545:
        /* <DEDUP_REMOVED lines=27> */
[----:B---3--:R-:W-:-:S04]  /*cb50*/  @!P0 PRMT R10, R18, 0x7610, R10 ;  /* 0x00007610120a8816 */ /* 0x008fc8000000000a */
[----:B------:R-:W-:-:S07]  /*cb60*/  @!P0 PRMT R10, R10, 0x7610, R18 ;  /* 0x000076100a0a8816 */ /* 0x000fce0000000012 */
.L_x_4549:
[----:B------:R-:W-:Y:S05]  /*cb70*/  BSYNC B0 ;  /* 0x0000000000007941 */ /* 0x000fea0003800000 */
.L_x_4548:
        /* <DEDUP_REMOVED lines=23> */
[--C-:B------:R-:W-:Y:S02]  /*ccf0*/  @P3 HADD2.F32 R0, -RZ, R12.reuse.H1_H1 ;  /* 0x3000000cff003230 */ /* 0x100fe40000004100 */
[----:B------:R-:W-:-:S03]  /*cd00*/  @P2 HADD2.F32 R12, -RZ, R12.H0_H0 ;  /* 0x2000000cff0c2230 */ /* 0x000fc60000004100 */
        /* <DEDUP_REMOVED lines=11> */
[--C-:B------:R-:W-:Y:S01]  /*cdc0*/  IMAD.IADD R5, R5, 0x1, R8.reuse ;  /* 0x0000000105057824 */ /* 0x100fe200078e0208 */
        /* <DEDUP_REMOVED lines=34> */
.L_x_4551:
[----:B------:R-:W-:Y:S05]  /*cff0*/  BSYNC B0 ;  /* 0x0000000000007941 */ /* 0x000fea0003800000 */
.L_x_4550:
        /* <DEDUP_REMOVED lines=8> */
[----:B------:R-:W-:Y:S01]  /*d080*/  PRMT R0, RZ, 0x7610, R0 ;  /* 0x00007610ff007816 */ /* 0x000fe20000000000 */
[----:B------:R-:W-:Y:S01]  /*d090*/  @P3 HADD2.F32 R5, -RZ, R5.H0_H0 ;  /* 0x20000005ff053230 */ /* 0x000fe20000004100 */
[----:B-1----:R-:W-:-:S05]  /*d0a0*/  F2FP.F16.F32.PACK_AB R6, RZ, R20 ;  /* 0x00000014ff06723e */ /* 0x002fca00000000ff */
[----:B------:R-:W1:Y:S01]  /*d0b0*/  I2F.S8 R15, R15 ;  /* 0x0000000f000f7306 */ /* 0x000e620000001400 */
[----:B------:R-:W-:Y:S01]  /*d0c0*/  @P3 FSETP.NEU.FTZ.AND P0, PT, R5, RZ, PT ;  /* 0x000000ff0500320b */ /* 0x000fe20003f1d000 */
[----:B------:R-:W-:-:S03]  /*d0d0*/  @P2 HADD2.F32 R6, -RZ, R6.H0_H0 ;  /* 0x20000006ff062230 */ /* 0x000fc60000004100 */
[----:B------:R-:W-:-:S03]  /*d0e0*/  @P3 SEL R4, RZ, 0x1, !P0 ;  /* 0x00000001ff043807 */ /* 0x000fc60004000000 */
[----:B------:R-:W2:Y:S01]  /*d0f0*/  I2F.S8 R7, R7 ;  /* 0x0000000700077306 */ /* 0x000ea20000001400 */
[----:B------:R-:W-:Y:S02]  /*d100*/  @P2 FSETP.NEU.FTZ.AND P1, PT, R6, RZ, PT ;  /* 0x000000ff0600220b */ /* 0x000fe40003f3d000 */
[----:B------:R-:W-:Y:S02]  /*d110*/  PRMT R4, R4, 0x9910, RZ ;  /* 0x0000991004047816 */ /* 0x000fe400000000ff */
[----:B------:R-:W-:-:S03]  /*d120*/  @P2 SEL R0, RZ, 0x1, !P1 ;  /* 0x00000001ff002807 */ /* 0x000fc60004800000 */
[----:B------:R-:W3:Y:S01]  /*d130*/  I2F.S8 R14, R14 ;  /* 0x0000000e000e7306 */ /* 0x000ee20000001400 */
[----:B------:R-:W-:Y:S01]  /*d140*/  PRMT R5, R0, 0x9910, RZ ;  /* 0x0000991000057816 */ /* 0x000fe200000000ff */
[----:B------:R-:W-:-:S03]  /*d150*/  IMAD.MOV.U32 R0, RZ, RZ, R4 ;  /* 0x000000ffff007224 */ /* 0x000fc600078e0004 */
[----:B------:R-:W-:Y:S02]  /*d160*/  MOV R4, R5 ;  /* 0x0000000500047202 */ /* 0x000fe40000000f00 */
[----:B------:R-:W-:Y:S02]  /*d170*/  ISETP.NE.AND P2, PT, R0, RZ, PT ;  /* 0x000000ff0000720c */ /* 0x000fe40003f45270 */
[----:B------:R-:W-:Y:S02]  /*d180*/  ISETP.NE.AND P3, PT, R4, RZ, PT ;  /* 0x000000ff0400720c */ /* 0x000fe40003f65270 */
[----:B0-----:R-:W-:Y:S02]  /*d190*/  F2FP.F16.F32.PACK_AB R0, RZ, R3 ;  /* 0x00000003ff00723e */ /* 0x001fe400000000ff */
[----:B-1----:R-:W-:Y:S02]  /*d1a0*/  F2FP.F16.F32.PACK_AB R4, RZ, R15 ;  /* 0x0000000fff04723e */ /* 0x002fe400000000ff */
[----:B------:R-:W-:-:S05]  /*d1b0*/  PRMT R3, RZ, 0x7610, R3 ;  /* 0x00007610ff037816 */ /* 0x000fca0000000003 */
[----:B------:R-:W-:Y:S02]  /*d1c0*/  @P2 HADD2.F32 R0, -RZ, R0.H0_H0 ;  /* 0x20000000ff002230 */ /* 0x000fe40000004100 */
[----:B------:R-:W-:-:S03]  /*d1d0*/  @P3 HADD2.F32 R4, -RZ, R4.H0_H0 ;  /* 0x20000004ff043230 */ /* 0x000fc60000004100 */
[----:B------:R-:W-:Y:S02]  /*d1e0*/  @P2 FSETP.NEU.FTZ.AND P0, PT, R0, RZ, PT ;  /* 0x000000ff0000220b */ /* 0x000fe40003f1d000 */
[----:B------:R-:W-:Y:S02]  /*d1f0*/  @P3 FSETP.NEU.FTZ.AND P1, PT, R4, RZ, PT ;  /* 0x000000ff0400320b */ /* 0x000fe40003f3d000 */
[----:B------:R-:W-:Y:S02]  /*d200*/  PRMT R0, RZ, 0x7610, R0 ;  /* 0x00007610ff007816 */ /* 0x000fe40000000000 */
[----:B------:R-:W-:Y:S02]  /*d210*/  @P2 SEL R3, RZ, 0x1, !P0 ;  /* 0x00000001ff032807 */ /* 0x000fe40004000000 */
[----:B------:R-:W-:Y:S02]  /*d220*/  @P3 SEL R0, RZ, 0x1, !P1 ;  /* 0x00000001ff003807 */ /* 0x000fe40004800000 */
[----:B------:R-:W-:-:S02]  /*d230*/  PRMT R3, R3, 0x9910, RZ ;  /* 0x0000991003037816 */ /* 0x000fc400000000ff */
[----:B------:R-:W-:-:S03]  /*d240*/  PRMT R4, R0, 0x9910, RZ ;  /* 0x0000991000047816 */ /* 0x000fc600000000ff */
[----:B------:R-:W-:Y:S02]  /*d250*/  IMAD.MOV.U32 R0, RZ, RZ, R3 ;  /* 0x000000ffff007224 */ /* 0x000fe400078e0003 */
[----:B------:R-:W-:-:S03]  /*d260*/  IMAD.MOV.U32 R3, RZ, RZ, R4 ;  /* 0x000000ffff037224 */ /* 0x000fc600078e0004 */
[----:B------:R-:W-:Y:S02]  /*d270*/  ISETP.NE.AND P2, PT, R0, RZ, PT ;  /* 0x000000ff0000720c */ /* 0x000fe40003f45270 */
[----:B------:R-:W-:Y:S02]  /*d280*/  ISETP.NE.AND P3, PT, R3, RZ, PT ;  /* 0x000000ff0300720c */ /* 0x000fe40003f65270 */
[----:B--2---:R-:W-:Y:S02]  /*d290*/  F2FP.F16.F32.PACK_AB R0, RZ, R7 ;  /* 0x00000007ff00723e */ /* 0x004fe400000000ff */
[----:B---3--:R-:W-:-:S07]  /*d2a0*/  F2FP.F16.F32.PACK_AB R3, RZ, R14 ;  /* 0x0000000eff03723e */ /* 0x008fce00000000ff */
[----:B------:R-:W-:Y:S02]  /*d2b0*/  @P2 HADD2.F32 R0, -RZ, R0.H0_H0 ;  /* 0x20000000ff002230 */ /* 0x000fe40000004100 */
[----:B------:R-:W-:-:S03]  /*d2c0*/  @P3 HADD2.F32 R3, -RZ, R3.H0_H0 ;  /* 0x20000003ff033230 */ /* 0x000fc60000004100 */
[----:B------:R-:W-:Y:S02]  /*d2d0*/  @P2 FSETP.NEU.FTZ.AND P0, PT, R0, RZ, PT ;  /* 0x000000ff0000220b */ /* 0x000fe40003f1d000 */
[----:B------:R-:W-:Y:S02]  /*d2e0*/  @P3 FSETP.NEU.FTZ.AND P1, PT, R3, RZ, PT ;  /* 0x000000ff0300320b */ /* 0x000fe40003f3d000 */
[----:B------:R-:W-:Y:S02]  /*d2f0*/  PRMT R0, RZ, 0x7610, R0 ;  /* 0x00007610ff007816 */ /* 0x000fe40000000000 */
[----:B------:R-:W-:Y:S02]  /*d300*/  @P2 SEL R3, RZ, 0x1, !P0 ;  /* 0x00000001ff032807 */ /* 0x000fe40004000000 */
[----:B------:R-:W-:Y:S02]  /*d310*/  @P3 SEL R4, RZ, 0x1, !P1 ;  /* 0x00000001ff043807 */ /* 0x000fe40004800000 */
[----:B------:R-:W-:-:S02]  /*d320*/  @P2 PRMT R19, R3, 0x7610, R19 ;  /* 0x0000761003132816 */ /* 0x000fc40000000013 */
[----:B------:R-:W-:-:S07]  /*d330*/  @P3 PRMT R0, R4, 0x7610, R0 ;  /* 0x0000761004003816 */ /* 0x000fce0000000000 */
.L_x_4505:
[----:B------:R-:W-:Y:S05]  /*d340*/  BSYNC B6 ;  /* 0x0000000000067941 */ /* 0x000fea0003800000 */
.L_x_4504:
        /* <DEDUP_REMOVED lines=11> */
[----:B--2---:R-:W-:Y:S02]  /*d400*/  SHF.R.U32.HI R5, RZ, 0x1, R9 ;  /* 0x00000001ff057819 */ /* 0x004fe40000011609 */
[----:B------:R-:W-:Y:S02]  /*d410*/  LEA R3, R3, R4, 0x1 ;  /* 0x0000000403037211 */ /* 0x000fe400078e08ff */
[----:B------:R-:W-:-:S03]  /*d420*/  ISETP.NE.AND P0, PT, R5, RZ, PT ;  /* 0x000000ff0500720c */ /* 0x000fc60003f05270 */
[----:B------:R0:W-:Y:S10]  /*d430*/  STS.U16 [R3], R6 ;  /* 0x0000000603007388 */ /* 0x0001f40000000400 */
[----:B0-----:R-:W-:Y:S05]  /*d440*/  @!P0 BRA `(.L_x_4552) ;  /* 0x0000000000848947 */ /* 0x001fea0003800000 */
.L_x_4555:
        /* <DEDUP_REMOVED lines=13> */
[----:B------:R-:W-:-:S05]  /*d520*/  PRMT R19, RZ, 0x7610, R19 ;  /* 0x00007610ff137816 */ /* 0x000fca0000000013 */
[----:B------:R-:W0:Y:S02]  /*d530*/  LDS.U16 R5, [R5] ;  /* 0x0000000005057984 */ /* 0x000e240000000400 */
[----:B0-----:R-:W-:Y:S01]  /*d540*/  PRMT R7, R5, 0x7771, RZ ;  /* 0x0000777105077816 */ /* 0x001fe200000000ff */
[----:B------:R-:W0:Y:S08]  /*d550*/  I2F.S8 R6, R5 ;  /* 0x0000000500067306 */ /* 0x000e300000001400 */
[----:B------:R-:W1:Y:S01]  /*d560*/  I2F.S8 R7, R7 ;  /* 0x0000000700077306 */ /* 0x000e620000001400 */
[----:B0-----:R-:W-:-:S05]  /*d570*/  F2FP.F16.F32.PACK_AB R0, RZ, R6 ;  /* 0x00000006ff00723e */ /* 0x001fca00000000ff */
[----:B------:R-:W-:Y:S01]  /*d580*/  @P2 HADD2.F32 R0, -RZ, R0.H0_H0 ;  /* 0x20000000ff002230 */ /* 0x000fe20000004100 */
[----:B-1----:R-:W-:-:S04]  /*d590*/  F2FP.F16.F32.PACK_AB R6, RZ, R7 ;  /* 0x00000007ff06723e */ /* 0x002fc800000000ff */
[----:B------:R-:W-:Y:S02]  /*d5a0*/  @P2 FSETP.NEU.FTZ.AND P0, PT, R0, RZ, PT ;  /* 0x000000ff0000220b */ /* 0x000fe40003f1d000 */
[----:B------:R-:W-:Y:S01]  /*d5b0*/  PRMT R0, RZ, 0x7610, R0 ;  /* 0x00007610ff007816 */ /* 0x000fe20000000000 */
[----:B------:R-:W-:Y:S01]  /*d5c0*/  @P3 HADD2.F32 R6, -RZ, R6.H0_H0 ;  /* 0x20000006ff063230 */ /* 0x000fe20000004100 */
[----:B------:R-:W-:-:S04]  /*d5d0*/  @P2 SEL R5, RZ, 0x1, !P0 ;  /* 0x00000001ff052807 */ /* 0x000fc80004000000 */
[----:B------:R-:W-:Y:S02]  /*d5e0*/  @P3 FSETP.NEU.FTZ.AND P1, PT, R6, RZ, PT ;  /* 0x000000ff0600320b */ /* 0x000fe40003f3d000 */
[----:B------:R-:W-:Y:S02]  /*d5f0*/  @P2 PRMT R19, R5, 0x7610, R19 ;  /* 0x0000761005132816 */ /* 0x000fe40000000013 */
[----:B------:R-:W-:-:S04]  /*d600*/  @P3 SEL R0, RZ, 0x1, !P1 ;  /* 0x00000001ff003807 */ /* 0x000fc80004800000 */
[----:B------:R-:W-:-:S05]  /*d610*/  PRMT R6, R0, 0x7604, R19 ;  /* 0x0000760400067816 */ /* 0x000fca0000000013 */
[----:B------:R0:W-:Y:S02]  /*d620*/  STS.U16 [R3], R6 ;  /* 0x0000000603007388 */ /* 0x0001e40000000400 */
.L_x_4554:
[----:B------:R-:W-:Y:S05]  /*d630*/  BSYNC B0 ;  /* 0x0000000000007941 */ /* 0x000fea0003800000 */
.L_x_4553:
[----:B------:R-:W-:Y:S01]  /*d640*/  IMAD.MOV.U32 R5, RZ, RZ, R8 ;  /* 0x000000ffff057224 */ /* 0x000fe200078e0008 */
[----:B------:R-:W-:Y:S06]  /*d650*/  @P4 BRA `(.L_x_4555) ;  /* 0xfffffffc007c4947 */ /* 0x000fec000383ffff */
.L_x_4552:
        /* <DEDUP_REMOVED lines=20> */
.L_x_4560:
        /* <DEDUP_REMOVED lines=27> */
.L_x_4559:
[----:B------:R-:W-:Y:S05]  /*d950*/  BSYNC B0 ;  /* 0x0000000000007941 */ /* 0x000fea0003800000 */
.L_x_4558:
[----:B------:R-:W-:-:S04]  /*d960*/  SHF.R.S32.HI R5, RZ, 0x1, R5 ;  /* 0x00000001ff057819 */ /* 0x000fc80000011405 */
[----:B------:R-:W-:-:S13]  /*d970*/  ISETP.GE.AND P0, PT, R5, 0x20, PT ;  /* 0x000000200500780c */ /* 0x000fda0003f06270 */
[----:B------:R-:W-:Y:S05]  /*d980*/  @P0 BRA `(.L_x_4560) ;  /* 0xfffffffc00840947 */ /* 0x000fea000383ffff */
[----:B0-----:R-:W-:-:S11]  /*d990*/  HFMA2.MMA R3, -RZ, RZ, 0, 1.9073486328125e-06 ;  /* 0x00000020ff037435 */ /* 0x001fd600000001ff */
.L_x_4557:
[----:B------:R-:W-:Y:S01]  /*d9a0*/  ISETP.GE.AND P0, PT, R3, 0x2, PT ;  /* 0x000000020300780c */ /* 0x000fe20003f06270 */
[----:B------:R-:W-:Y:S05]  /*d9b0*/  WARPSYNC.ALL ;  /* 0x0000000000007948 */ /* 0x000fea0003800000 */
[----:B------:R-:W-:Y:S07]  /*d9c0*/  BAR.SYNC.DEFER_BLOCKING 0x0 ;  /* 0x0000000000007b1d */ /* 0x000fee0000010000 */
[----:B------:R-:W-:Y:S05]  /*d9d0*/  @!P0 BRA `(.L_x_4556) ;  /* 0x0000000000788947 */ /* 0x000fea0003800000 */
[----:B------:R-:W-:Y:S01]  /*d9e0*/  PRMT R5, R0, 0x7610, R5 ;  /* 0x0000761000057816 */ /* 0x000fe20000000005 */
[----:B------:R-:W-:-:S07]  /*d9f0*/  IMAD.MOV.U32 R4, RZ, RZ, 0x1 ;  /* 0x00000001ff047424 */ /* 0x000fce00078e00ff */
.L_x_4561:
        /* <DEDUP_REMOVED lines=13> */
[----:B------:R-:W-:Y:S02]  /*dad0*/  F2FP.F16.F32.PACK_AB R5, RZ, R5 ;  /* 0x00000005ff05723e */ /* 0x000fe400000000ff */
[----:B------:R-:W-:-:S03]  /*dae0*/  FSEL R0, RZ, 1, !P0 ;  /* 0x3f800000ff007808 */ /* 0x000fc60004000000 */
[----:B------:R-:W-:Y:S01]  /*daf0*/  @P3 HADD2.F32 R5, -RZ, R5.H0_H0 ;  /* 0x20000005ff053230 */ /* 0x000fe20000004100 */
[----:B------:R-:W-:-:S04]  /*db00*/  F2FP.F16.F32.PACK_AB R0, RZ, R0 ;  /* 0x00000000ff00723e */ /* 0x000fc800000000ff */
[----:B------:R-:W-:Y:S01]  /*db10*/  @P3 FSETP.NEU.FTZ.AND P1, PT, R5, RZ, PT ;  /* 0x000000ff0500320b */ /* 0x000fe20003f3d000 */
[----:B------:R-:W-:-:S03]  /*db20*/  @P2 HADD2.F32 R0, -RZ, R0.H0_H0 ;  /* 0x20000000ff002230 */ /* 0x000fc60000004100 */
[----:B------:R-:W-:Y:S02]  /*db30*/  @P3 SEL R6, RZ, 0x1, !P1 ;  /* 0x00000001ff063807 */ /* 0x000fe40004800000 */
[----:B------:R-:W-:Y:S02]  /*db40*/  ISETP.GE.AND P1, PT, R4, R3, PT ;  /* 0x000000030400720c */ /* 0x000fe40003f26270 */
[----:B------:R-:W-:Y:S02]  /*db50*/  @P2 FSETP.NEU.FTZ.AND P0, PT, R0, RZ, PT ;  /* 0x000000ff0000220b */ /* 0x000fe40003f1d000 */
[----:B------:R-:W-:Y:S02]  /*db60*/  PRMT R0, RZ, 0x7610, R0 ;  /* 0x00007610ff007816 */ /* 0x000fe40000000000 */
[----:B------:R-:W-:Y:S02]  /*db70*/  @P2 SEL R5, RZ, 0x1, !P0 ;  /* 0x00000001ff052807 */ /* 0x000fe40004000000 */
[----:B------:R-:W-:-:S02]  /*db80*/  @P3 PRMT R0, R6, 0x7610, R0 ;  /* 0x0000761006003816 */ /* 0x000fc40000000000 */
[----:B------:R-:W-:Y:S02]  /*db90*/  @P2 PRMT R19, R5, 0x7610, R19 ;  /* 0x0000761005132816 */ /* 0x000fe40000000013 */
[----:B------:R-:W-:Y:S01]  /*dba0*/  PRMT R5, R0, 0x7610, R5 ;  /* 0x0000761000057816 */ /* 0x000fe20000000005 */
[----:B------:R-:W-:Y:S06]  /*dbb0*/  @!P1 BRA `(.L_x_4561) ;  /* 0xfffffffc00909947 */ /* 0x000fec000383ffff */
.L_x_4556:
[----:B------:R-:W1:Y:S01]  /*dbc0*/  LDC R13, c[0x0][0x3e8] ;  /* 0x0000fa00ff0d7b82 */ /* 0x000e620000000800 */
        /* <DEDUP_REMOVED lines=277> */
.L_x_4562:
        /* <DEDUP_REMOVED lines=275> */
.L_x_4563:
        /* <DEDUP_REMOVED lines=293> */
.L_x_4565:
        /* <DEDUP_REMOVED lines=275> */
.L_x_4566:
        /* <DEDUP_REMOVED lines=14> */
.L_x_4568:
[----:B------:R-:W-:Y:S05]  /*122b0*/  BSYNC B0 ;  /* 0x0000000000007941 */ /* 0x000fea0003800000 */
.L_x_4567:
        /* <DEDUP_REMOVED lines=15> */
.L_x_4570:
[----:B------:R-:W-:Y:S05]  /*123b0*/  BSYNC B0 ;  /* 0x0000000000007941 */ /* 0x000fea0003800000 */
.L_x_4569:
        /* <DEDUP_REMOVED lines=35> */
.L_x_4572:
[----:B------:R-:W-:Y:S05]  /*125f0*/  BSYNC B0 ;  /* 0x0000000000007941 */ /* 0x000fea0003800000 */
.L_x_4571:
        /* <DEDUP_REMOVED lines=35> */
.L_x_4577:
        /* <DEDUP_REMOVED lines=10> */
[----:B---3--:R-:W1:Y:S01]  /*128d0*/  I2F.S16 R10, R10 ;  /* 0x0000000a000a7306 */ /* 0x008e620000101400 */
[----:B0-----:R-:W-:-:S05]  /*128e0*/  F2FP.F16.F32.PACK_AB R14, RZ, R13 ;  /* 0x0000000dff0e723e */ /* 0x001fca00000000ff */
[----:B------:R-:W-:Y:S01]  /*128f0*/  @P4 HADD2.F32 R14, -RZ, R14.H0_H0 ;  /* 0x2000000eff0e4230 */ /* 0x000fe20000004100 */
[----:B-1----:R-:W-:-:S04]  /*12900*/  F2FP.F16.F32.PACK_AB R13, RZ, R10 ;  /* 0x0000000aff0d723e */ /* 0x002fc800000000ff */
[----:B------:R-:W-:Y:S01]  /*12910*/  @P4 FSETP.NEU.FTZ.AND P2, PT, R14, RZ, PT ;  /* 0x000000ff0e00420b */ /* 0x000fe20003f5d000 */
[----:B------:R-:W-:-:S03]  /*12920*/  @P3 HADD2.F32 R13, -RZ, R13.H0_H0 ;  /* 0x2000000dff0d3230 */ /* 0x000fc60000004100 */
[----:B------:R-:W-:Y:S02]  /*12930*/  @P4 SEL R10, RZ, 0x1, !P2 ;  /* 0x00000001ff0a4807 */ /* 0x000fe40005000000 */
[----:B------:R-:W-:Y:S02]  /*12940*/  ISETP.GE.U32.AND P2, PT, R0, UR6, PT ;  /* 0x0000000600007c0c */ /* 0x000fe4000bf46070 */
[----:B------:R-:W-:Y:S02]  /*12950*/  @P3 FSETP.NEU.FTZ.AND P0, PT, R13, RZ, PT ;  /* 0x000000ff0d00320b */ /* 0x000fe40003f1d000 */
[----:B------:R-:W-:Y:S02]  /*12960*/  @P4 PRMT R9, R10, 0x7610, R9 ;  /* 0x000076100a094816 */ /* 0x000fe40000000009 */
[----:B------:R-:W-:Y:S02]  /*12970*/  @P3 SEL R8, RZ, 0x1, !P0 ;  /* 0x00000001ff083807 */ /* 0x000fe40004000000 */
[----:B------:R-:W-:-:S02]  /*12980*/  PRMT R14, R9, 0x7610, R14 ;  /* 0x00007610090e7816 */ /* 0x000fc4000000000e */
[----:B------:R-:W-:-:S03]  /*12990*/  @P3 PRMT R18, R8, 0x7610, R18 ;  /* 0x0000761008123816 */ /* 0x000fc60000000012 */
[----:B------:R-:W-:Y:S05]  /*129a0*/  @!P2 BRA `(.L_x_4577) ;  /* 0xfffffffc00a0a947 */ /* 0x000fea000383ffff */
[----:B------:R-:W-:Y:S05]  /*129b0*/  BSYNC B1 ;  /* 0x0000000000017941 */ /* 0x000fea0003800000 */
.L_x_4576:
[----:B------:R-:W-:Y:S05]  /*129c0*/  BRA `(.L_x_4575) ;  /* 0x0000000000947947 */ /* 0x000fea0003800000 */
.L_x_4574:
        /* <DEDUP_REMOVED lines=12> */
.L_x_4578:
        /* <DEDUP_REMOVED lines=11> */
[----:B----4-:R-:W1:Y:S01]  /*12b40*/  I2F.S16 R10, R10 ;  /* 0x0000000a000a7306 */ /* 0x010e620000101400 */
        /* <DEDUP_REMOVED lines=13> */
.L_x_4575:
[----:B------:R-:W-:Y:S05]  /*12c20*/  BSYNC B0 ;  /* 0x0000000000007941 */ /* 0x000fea0003800000 */
.L_x_4573:
        /* <DEDUP_REMOVED lines=14> */
.L_x_4582:
        /* <DEDUP_REMOVED lines=12> */
[----:B------:R-:W-:Y:S02]  /*12dd0*/  PRMT R18, RZ, 0x7610, R18 ;  /* 0x00007610ff127816 */ /* 0x000fe40000000012 */
[----:B------:R-:W-:Y:S02]  /*12de0*/  PRMT R9, RZ, 0x7610, R9 ;  /* 0x00007610ff097816 */ /* 0x000fe40000000009 */
[----:B------:R-:W0:Y:S02]  /*12df0*/  LDS.U16 R6, [R6] ;  /* 0x0000000006067984 */ /* 0x000e240000000400 */
[----:B0-----:R-:W0:Y:S01]  /*12e00*/  I2F.S8 R7, R6 ;  /* 0x0000000600077306 */ /* 0x001e220000001400 */
[----:B------:R-:W-:-:S07]  /*12e10*/  PRMT R11, R6, 0x7771, RZ ;  /* 0x00007771060b7816 */ /* 0x000fce00000000ff */
[----:B------:R-:W1:Y:S01]  /*12e20*/  I2F.S8 R8, R11 ;  /* 0x0000000b00087306 */ /* 0x000e620000001400 */
[----:B0-----:R-:W-:-:S05]  /*12e30*/  F2FP.F16.F32.PACK_AB R7, RZ, R7 ;  /* 0x00000007ff07723e */ /* 0x001fca00000000ff */
[----:B------:R-:W-:Y:S01]  /*12e40*/  @P3 HADD2.F32 R7, -RZ, R7.H0_H0 ;  /* 0x20000007ff073230 */ /* 0x000fe20000004100 */
[----:B-1----:R-:W-:-:S04]  /*12e50*/  F2FP.F16.F32.PACK_AB R8, RZ, R8 ;  /* 0x00000008ff08723e */ /* 0x002fc800000000ff */
[----:B------:R-:W-:Y:S01]  /*12e60*/  @P3 FSETP.NEU.FTZ.AND P0, PT, R7, RZ, PT ;  /* 0x000000ff0700320b */ /* 0x000fe20003f1d000 */
[----:B------:R-:W-:-:S03]  /*12e70*/  @P4 HADD2.F32 R8, -RZ, R8.H0_H0 ;  /* 0x20000008ff084230 */ /* 0x000fc60000004100 */
[----:B------:R-:W-:Y:S02]  /*12e80*/  @P3 SEL R6, RZ, 0x1, !P0 ;  /* 0x00000001ff063807 */ /* 0x000fe40004000000 */
[----:B------:R-:W-:Y:S02]  /*12e90*/  @P4 FSETP.NEU.FTZ.AND P2, PT, R8, RZ, PT ;  /* 0x000000ff0800420b */ /* 0x000fe40003f5d000 */
[----:B------:R-:W-:Y:S02]  /*12ea0*/  @P3 PRMT R18, R6, 0x7610, R18 ;  /* 0x0000761006123816 */ /* 0x000fe40000000012 */
[----:B------:R-:W-:-:S04]  /*12eb0*/  @P4 SEL R9, RZ, 0x1, !P2 ;  /* 0x00000001ff094807 */ /* 0x000fc80005000000 */
[----:B------:R-:W-:-:S05]  /*12ec0*/  PRMT R6, R9, 0x7604, R18 ;  /* 0x0000760409067816 */ /* 0x000fca0000000012 */
[----:B------:R0:W-:Y:S02]  /*12ed0*/  STS.U16 [R3], R6 ;  /* 0x0000000603007388 */ /* 0x0001e40000000400 */
.L_x_4581:
[----:B------:R-:W-:Y:S05]  /*12ee0*/  BSYNC B0 ;  /* 0x0000000000007941 */ /* 0x000fea0003800000 */
.L_x_4580:
[----:B------:R-:W-:Y:S01]  /*12ef0*/  IMAD.MOV.U32 R7, RZ, RZ, R10 ;  /* 0x000000ffff077224 */ /* 0x000fe200078e000a */
[----:B------:R-:W-:Y:S06]  /*12f00*/  @P5 BRA `(.L_x_4582) ;  /* 0xfffffffc00805947 */ /* 0x000fec000383ffff */
.L_x_4579:
        /* <DEDUP_REMOVED lines=13> */
.L_x_4587:
        /* <DEDUP_REMOVED lines=9> */
[----:B------:R-:W-:Y:S01]  /*13070*/  PRMT R18, RZ, 0x7610, R18 ;  /* 0x00007610ff127816 */ /* 0x000fe20000000012 */
[----:B------:R-:W0:Y:S01]  /*13080*/  LDS.U16 R2, [R2] ;  /* 0x0000000002027984 */ /* 0x000e220000000400 */
[----:B------:R-:W-:Y:S01]  /*13090*/  PRMT R9, RZ, 0x7610, R9 ;  /* 0x00007610ff097816 */ /* 0x000fe20000000009 */
        /* <DEDUP_REMOVED lines=14> */
.L_x_4586:
[----:B------:R-:W-:Y:S05]  /*13180*/  BSYNC B0 ;  /* 0x0000000000007941 */ /* 0x000fea0003800000 */
.L_x_4585:
[----:B------:R-:W-:-:S04]  /*13190*/  SHF.R.S32.HI R6, RZ, 0x1, R6 ;  /* 0x00000001ff067819 */ /* 0x000fc80000011406 */
[----:B------:R-:W-:-:S13]  /*131a0*/  ISETP.GE.AND P0, PT, R6, 0x20, PT ;  /* 0x000000200600780c */ /* 0x000fda0003f06270 */
[----:B------:R-:W-:Y:S05]  /*131b0*/  @P0 BRA `(.L_x_4587) ;  /* 0xfffffffc00880947 */ /* 0x000fea000383ffff */
[----:B0-----:R-:W-:-:S07]  /*131c0*/  IMAD.MOV.U32 R2, RZ, RZ, 0x20 ;  /* 0x00000020ff027424 */ /* 0x001fce00078e00ff */
.L_x_4584:
[----:B------:R-:W-:Y:S01]  /*131d0*/  BAR.SYNC.DEFER_BLOCKING 0x0 ;  /* 0x0000000000007b1d */ /* 0x000fe20000010000 */
[----:B------:R-:W-:-:S13]  /*131e0*/  ISETP.GE.AND P0, PT, R2, 0x2, PT ;  /* 0x000000020200780c */ /* 0x000fda0003f06270 */
[----:B------:R-:W-:Y:S05]  /*131f0*/  @!P0 BRA `(.L_x_4583) ;  /* 0x0000000000788947 */ /* 0x000fea0003800000 */
[----:B------:R-:W-:Y:S01]  /*13200*/  PRMT R0, R9, 0x7610, R0 ;  /* 0x0000761009007816 */ /* 0x000fe20000000000 */
[----:B0-----:R-:W-:-:S07]  /*13210*/  IMAD.MOV.U32 R3, RZ, RZ, 0x1 ;  /* 0x00000001ff037424 */ /* 0x001fce00078e00ff */
.L_x_4588:
        /* <DEDUP_REMOVED lines=8> */
[----:B------:R1:W2:Y:S01]  /*132a0*/  SHFL.DOWN PT, R6, R6, R3, 0x1f ;  /* 0x08001f0306067589 */ /* 0x0002a200000e0000 */
[----:B------:R-:W-:Y:S02]  /*132b0*/  PRMT R18, RZ, 0x7610, R18 ;  /* 0x00007610ff127816 */ /* 0x000fe40000000012 */
[----:B-1----:R-:W-:Y:S02]  /*132c0*/  SHF.L.U32 R3, R3, 0x1, RZ ;  /* 0x0000000103037819 */ /* 0x002fe400000006ff */
        /* <DEDUP_REMOVED lines=12> */
[----:B------:R-:W-:Y:S02]  /*13390*/  @P2 PRMT R9, R6, 0x7610, R9 ;  /* 0x0000761006092816 */ /* 0x000fe40000000009 */
[----:B------:R-:W-:-:S04]  /*133a0*/  @P0 SEL R0, RZ, 0x1, !P3 ;  /* 0x00000001ff000807 */ /* 0x000fc80005800000 */
[----:B------:R-:W-:Y:S02]  /*133b0*/  @P0 PRMT R18, R0, 0x7610, R18 ;  /* 0x0000761000120816 */ /* 0x000fe40000000012 */
[----:B------:R-:W-:Y:S01]  /*133c0*/  PRMT R0, R9, 0x7610, R0 ;  /* 0x0000761009007816 */ /* 0x000fe20000000000 */
[----:B------:R-:W-:Y:S06]  /*133d0*/  @!P4 BRA `(.L_x_4588) ;  /* 0xfffffffc0090c947 */ /* 0x000fec000383ffff */
.L_x_4583:
        /* <DEDUP_REMOVED lines=13> */
[----:B------:R-:W-:-:S07]  /*134b0*/  PRMT R19, RZ, 0x7610, R19 ;  /* 0x00007610ff137816 */ /* 0x000fce0000000013 */
[----:B------:R-:W1:Y:S01]  /*134c0*/  I2F.S8 R9, R9 ;  /* 0x0000000900097306 */ /* 0x000e620000001400 */
[----:B--2---:R-:W-:Y:S02]  /*134d0*/  ISETP.NE.AND P2, PT, R2, RZ, PT ;  /* 0x000000ff0200720c */ /* 0x004fe40003f45270 */
[----:B-1----:R-:W-:Y:S02]  /*134e0*/  F2FP.F16.F32.PACK_AB R2, RZ, R9 ;  /* 0x00000009ff02723e */ /* 0x002fe400000000ff */
[----:B---3--:R-:W-:Y:S02]  /*134f0*/  ISETP.NE.AND P3, PT, R0, RZ, PT ;  /* 0x000000ff0000720c */ /* 0x008fe40003f65270 */
[----:B------:R-:W-:Y:S02]  /*13500*/  F2FP.F16.F32.PACK_AB R0, RZ, R18 ;  /* 0x00000012ff00723e */ /* 0x000fe400000000ff */
[----:B------:R-:W-:-:S05]  /*13510*/  PRMT R18, RZ, 0x7610, R18 ;  /* 0x00007610ff127816 */ /* 0x000fca0000000012 */
[----:B------:R-:W-:-:S04]  /*13520*/  @P2 HADD2.F32 R0, -RZ, R0.H0_H0 ;  /* 0x20000000ff002230 */ /* 0x000fc80000004100 */
[----:B------:R-:W-:Y:S01]  /*13530*/  @P3 HADD2.F32 R2, -RZ, R2.H0_H0 ;  /* 0x20000002ff023230 */ /* 0x000fe20000004100 */
[----:B------:R-:W-:-:S04]  /*13540*/  @P2 FSETP.NEU.FTZ.AND P0, PT, R0, RZ, PT ;  /* 0x000000ff0000220b */ /* 0x000fc80003f1d000 */
[----:B------:R-:W-:Y:S02]  /*13550*/  @P3 FSETP.NEU.FTZ.AND P1, PT, R2, RZ, PT ;  /* 0x000000ff0200320b */ /* 0x000fe40003f3d000 */
[----:B------:R-:W-:Y:S02]  /*13560*/  @P2 SEL R0, RZ, 0x1, !P0 ;  /* 0x00000001ff002807 */ /* 0x000fe40004000000 */
[----:B------:R-:W-:Y:S02]  /*13570*/  @P3 SEL R2, RZ, 0x1, !P1 ;  /* 0x00000001ff023807 */ /* 0x000fe40004800000 */
[----:B------:R-:W-:Y:S02]  /*13580*/  @P2 PRMT R18, R0, 0x7610, R18 ;  /* 0x0000761000122816 */ /* 0x000fe40000000012 */
[----:B------:R-:W-:-:S07]  /*13590*/  @P3 PRMT R19, R2, 0x7610, R19 ;  /* 0x0000761002133816 */ /* 0x000fce0000000013 */
.L_x_4590:
        /* <DEDUP_REMOVED lines=21> */
.L_x_4592:
        /* <DEDUP_REMOVED lines=24> */
.L_x_4593:
[----:B------:R-:W-:Y:S01]  /*13870*/  ULDC.64 UR4, c[0x0][0x5e8] ;  /* 0x00017a0000047ab9 */ /* 0x000fe20000000a00 */
[----:B------:R-:W-:Y:S02]  /*13880*/  LOP3.LUT P0, RZ, R19, 0xff, RZ, 0xc0, !PT ;  /* 0x000000ff13ff7812 */ /* 0x000fe4000780c0ff */
[----:B------:R-:W-:Y:S02]  /*13890*/  IADD3 R16, P1, R16, UR4, RZ ;  /* 0x0000000410107c10 */ /* 0x000fe4000ff3e0ff */
[----:B0-----:R-:W-:Y:S02]  /*138a0*/  SEL R3, RZ, 0x1, !P0 ;  /* 0x00000001ff037807 */ /* 0x001fe40004000000 */
[----:B------:R-:W-:-:S05]  /*138b0*/  IADD3.X R17, RZ, UR5, RZ, P1, !PT ;  /* 0x00000005ff117c10 */ /* 0x000fca0008ffe4ff */
[----:B------:R-:W-:Y:S01]  /*138c0*/  STG.E.U8 desc[UR58][R16.64], R3 ;  /* 0x0000000310007986 */ /* 0x000fe2000c10113a */
[----:B------:R-:W-:Y:S05]  /*138d0*/  EXIT ;  /* 0x000000000000794d */ /* 0x000fea0003800000 */
.L_x_4591:
[----:B------:R-:W-:Y:S04]  /*138e0*/  STG.E.U8 desc[UR58][R4.64], R18 ;  /* 0x0000001204007986 */ /* 0x000fe8000c10113a */
[----:B------:R-:W-:Y:S01]  /*138f0*/  STG.E.U8 desc[UR58][R4.64+0x1], R19 ;  /* 0x0000011304007986 */ /* 0x000fe2000c10113a */
[----:B------:R-:W-:Y:S05]  /*13900*/  EXIT ;  /* 0x000000000000794d */ /* 0x000fea0003800000 */
.L_x_4589:
        /* <DEDUP_REMOVED lines=13> */
[----:B------:R-:W-:-:S07]  /*139e0*/  PRMT R19, RZ, 0x7610, R19 ;  /* 0x00007610ff137816 */ /* 0x000fce0000000013 */
[----:B------:R-:W0:Y:S01]  /*139f0*/  I2F.S8 R9, R9 ;  /* 0x0000000900097306 */ /* 0x000e220000001400 */
[----:B--2---:R-:W-:Y:S02]  /*13a00*/  ISETP.NE.AND P3, PT, R6, RZ, PT ;  /* 0x000000ff0600720c */ /* 0x004fe40003f65270 */
[----:B0-----:R-:W-:Y:S02]  /*13a10*/  F2FP.F16.F32.PACK_AB R6, RZ, R9 ;  /* 0x00000009ff06723e */ /* 0x001fe400000000ff */
        /* <DEDUP_REMOVED lines=11> */
.L_x_4594:
        /* <DEDUP_REMOVED lines=21> */
.L_x_4596:
        /* <DEDUP_REMOVED lines=24> */
.L_x_4597:
[----:B------:R-:W-:Y:S01]  /*13da0*/  ULDC.64 UR4, c[0x0][0x5e8] ;  /* 0x00017a0000047ab9 */ /* 0x000fe20000000a00 */
[----:B------:R-:W-:Y:S02]  /*13db0*/  LOP3.LUT P0, RZ, R19, 0xff, RZ, 0xc0, !PT ;  /* 0x000000ff13ff7812 */ /* 0x000fe4000780c0ff */
[----:B------:R-:W-:Y:S02]  /*13dc0*/  IADD3 R16, P1, R16, UR4, RZ ;  /* 0x0000000410107c10 */ /* 0x000fe4000ff3e0ff */
[----:B0-----:R-:W-:-:S03]  /*13dd0*/  SEL R3, RZ, 0x1, !P0 ;  /* 0x00000001ff037807 */ /* 0x001fc60004000000 */
[----:B------:R-:W-:-:S05]  /*13de0*/  IMAD.X R17, RZ, RZ, UR5, P1 ;  /* 0x00000005ff117e24 */ /* 0x000fca00088e06ff */
[----:B------:R-:W-:Y:S01]  /*13df0*/  STG.E.U8 desc[UR58][R16.64], R3 ;  /* 0x0000000310007986 */ /* 0x000fe2000c10113a */
[----:B------:R-:W-:Y:S05]  /*13e00*/  EXIT ;  /* 0x000000000000794d */ /* 0x000fea0003800000 */
.L_x_4595:
[----:B------:R-:W-:Y:S02]  /*13e10*/  LOP3.LUT P0, RZ, R18, 0xff, RZ, 0xc0, !PT ;  /* 0x000000ff12ff7812 */ /* 0x000fe4000780c0ff */
[----:B------:R-:W-:Y:S02]  /*13e20*/  LOP3.LUT P1, RZ, R19, 0xff, RZ, 0xc0, !PT ;  /* 0x000000ff13ff7812 */ /* 0x000fe4000782c0ff */
[----:B------:R-:W-:Y:S02]  /*13e30*/  SEL R7, RZ, 0x1, !P0 ;  /* 0x00000001ff077807 */ /* 0x000fe40004000000 */
[----:B------:R-:W-:-:S03]  /*13e40*/  SEL R9, RZ, 0x1, !P1 ;  /* 0x00000001ff097807 */ /* 0x000fc60004800000 */
[----:B------:R-:W-:Y:S04]  /*13e50*/  STG.E.U8 desc[UR58][R2.64], R7 ;  /* 0x0000000702007986 */ /* 0x000fe8000c10113a */
[----:B------:R-:W-:Y:S01]  /*13e60*/  STG.E.U8 desc[UR58][R4.64], R9 ;  /* 0x0000000904007986 */ /* 0x000fe2000c10113a */
[----:B------:R-:W-:Y:S05]  /*13e70*/  EXIT ;  /* 0x000000000000794d */ /* 0x000fea0003800000 */
.L_x_4564:
        /* <DEDUP_REMOVED lines=38> */
.L_x_4599:
        /* <DEDUP_REMOVED lines=21> */
.L_x_4601:
        /* <DEDUP_REMOVED lines=24> */
.L_x_4602:
[----:B------:R-:W-:Y:S01]  /*143b0*/  ULDC.64 UR4, c[0x0][0x5e8] ;  /* 0x00017a0000047ab9 */ /* 0x000fe20000000a00 */
[----:B------:R-:W-:Y:S02]  /*143c0*/  LOP3.LUT P0, RZ, R17, 0xff, RZ, 0xc0, !PT ;  /* 0x000000ff11ff7812 */ /* 0x000fe4000780c0ff */
[----:B------:R-:W-:Y:S02]  /*143d0*/  IADD3 R18, P1, R18, UR4, RZ ;  /* 0x0000000412127c10 */ /* 0x000fe4000ff3e0ff */
[----:B0-----:R-:W-:Y:S02]  /*143e0*/  SEL R3, RZ, 0x1, !P0 ;  /* 0x00000001ff037807 */ /* 0x001fe40004000000 */
[----:B------:R-:W-:-:S05]  /*143f0*/  IADD3.X R19, RZ, UR5, RZ, P1, !PT ;  /* 0x00000005ff137c10 */ /* 0x000fca0008ffe4ff */
[----:B------:R-:W-:Y:S01]  /*14400*/  STG.E.U8 desc[UR58][R18.64], R3 ;  /* 0x0000000312007986 */ /* 0x000fe2000c10113a */
[----:B------:R-:W-:Y:S05]  /*14410*/  EXIT ;  /* 0x000000000000794d */ /* 0x000fea0003800000 */
.L_x_4600:
[----:B------:R-:W-:Y:S04]  /*14420*/  STG.E.U8 desc[UR58][R4.64], R19 ;  /* 0x0000001304007986 */ /* 0x000fe8000c10113a */
[----:B------:R-:W-:Y:S01]  /*14430*/  STG.E.U8 desc[UR58][R4.64+0x1], R17 ;  /* 0x0000011104007986 */ /* 0x000fe2000c10113a */
[----:B------:R-:W-:Y:S05]  /*14440*/  EXIT ;  /* 0x000000000000794d */ /* 0x000fea0003800000 */
.L_x_4598:
[----:B0-----:R-:W-:Y:S01]  /*14450*/  ISETP.NE.AND P3, PT, R3, RZ, PT ;  /* 0x000000ff0300720c */ /* 0x001fe20003f65270 */
[----:B------:R-:W-:Y:S01]  /*14460*/  ULDC.64 UR4, c[0x0][0x5e8] ;  /* 0x00017a0000047ab9 */ /* 0x000fe20000000a00 */
[----:B------:R-:W-:Y:S01]  /*14470*/  ULDC.U8 UR6, c[0x0][0x619] ;  /* 0x0001864000067ab9 */ /* 0x000fe20000000000 */
[----:B------:R-:W-:Y:S02]  /*14480*/  IADD3 R2, P1, R22, UR4, RZ ;  /* 0x0000000416027c10 */ /* 0x000fe4000ff3e0ff */
[----:B------:R-:W-:Y:S02]  /*14490*/  IADD3 R4, P2, R18, UR4, RZ ;  /* 0x0000000412047c10 */ /* 0x000fe4000ff5e0ff */
[----:B------:R-:W-:Y:S01]  /*144a0*/  ISETP.NE.AND P0, PT, RZ, UR6, PT ;  /* 0x00000006ff007c0c */ /* 0x000fe2000bf05270 */
[----:B------:R-:W-:Y:S01]  /*144b0*/  IMAD.X R3, RZ, RZ, UR5, P1 ;  /* 0x00000005ff037e24 */ /* 0x000fe200088e06ff */
        /* <DEDUP_REMOVED lines=21> */
.L_x_4603:
        /* <DEDUP_REMOVED lines=21> */
.L_x_4605:
        /* <DEDUP_REMOVED lines=24> */
.L_x_4606:
[----:B------:R-:W-:Y:S01]  /*148e0*/  ULDC.64 UR4, c[0x0][0x5e8] ;  /* 0x00017a0000047ab9 */ /* 0x000fe20000000a00 */
[----:B------:R-:W-:Y:S02]  /*148f0*/  LOP3.LUT P0, RZ, R16, 0xff, RZ, 0xc0, !PT ;  /* 0x000000ff10ff7812 */ /* 0x000fe4000780c0ff */
[----:B------:R-:W-:Y:S02]  /*14900*/  IADD3 R18, P1, R18, UR4, RZ ;  /* 0x0000000412127c10 */ /* 0x000fe4000ff3e0ff */
[----:B0-----:R-:W-:-:S03]  /*14910*/  SEL R3, RZ, 0x1, !P0 ;  /* 0x00000001ff037807 */ /* 0x001fc60004000000 */
[----:B------:R-:W-:-:S05]  /*14920*/  IMAD.X R19, RZ, RZ, UR5, P1 ;  /* 0x00000005ff137e24 */ /* 0x000fca00088e06ff */
[----:B------:R-:W-:Y:S01]  /*14930*/  STG.E.U8 desc[UR58][R18.64], R3 ;  /* 0x0000000312007986 */ /* 0x000fe2000c10113a */
[----:B------:R-:W-:Y:S05]  /*14940*/  EXIT ;  /* 0x000000000000794d */ /* 0x000fea0003800000 */
.L_x_4604:
[----:B------:R-:W-:Y:S02]  /*14950*/  LOP3.LUT P0, RZ, R19, 0xff, RZ, 0xc0, !PT ;  /* 0x000000ff13ff7812 */ /* 0x000fe4000780c0ff */
[----:B------:R-:W-:Y:S02]  /*14960*/  LOP3.LUT P1, RZ, R16, 0xff, RZ, 0xc0, !PT ;  /* 0x000000ff10ff7812 */ /* 0x000fe4000782c0ff */
[----:B------:R-:W-:Y:S02]  /*14970*/  SEL R7, RZ, 0x1, !P0 ;  /* 0x00000001ff077807 */ /* 0x000fe40004000000 */
[----:B------:R-:W-:-:S03]  /*14980*/  SEL R9, RZ, 0x1, !P1 ;  /* 0x00000001ff097807 */ /* 0x000fc60004800000 */
[----:B------:R-:W-:Y:S04]  /*14990*/  STG.E.U8 desc[UR58][R2.64], R7 ;  /* 0x0000000702007986 */ /* 0x000fe8000c10113a */
[----:B------:R-:W-:Y:S01]  /*149a0*/  STG.E.U8 desc[UR58][R4.64], R9 ;  /* 0x0000000904007986 */ /* 0x000fe2000c10113a */
[----:B------:R-:W-:Y:S05]  /*149b0*/  EXIT ;  /* 0x000000000000794d */ /* 0x000fea0003800000 */
.L_x_4607:
        /* <DEDUP_REMOVED lines=12> */
.L_x_7579:


//--------------------- .text._ZN2at6native13reduce_kernelILi128ELi4ENS0_8ReduceOpIN3c104HalfENS0_14func_wrapper_tIbZZZNS0_15and_kernel_cudaERNS_14TensorIteratorEENKUlvE_clEvENKUlvE8_clEvEUlbS4_E_EEjbLi4ELi4EEEEEvT1_ --------------------------
	.section	.text._ZN2at6native13reduce_kernelILi128ELi4ENS0_8ReduceOpIN3c104HalfENS0_14func_wrapper_tIbZZZNS0_15and_kernel_cudaERNS_14TensorIteratorEENKUlvE_clEvENKUlvE8_clEvEUlbS4_E_EEjbLi4ELi4EEEEEvT1_,"ax",@progbits
	.align	128
        .global         _ZN2at6native13reduce_kernelILi128ELi4ENS0_8ReduceOpIN3c104HalfENS0_14func_wrapper_tIbZZZNS0_15and_kernel_cudaERNS_14TensorIteratorEENKUlvE_clEvENKUlvE8_clEvEUlbS4_E_EEjbLi4ELi4EEEEEvT1_
        .type           _ZN2at6native13reduce_kernelILi128ELi4ENS0_8ReduceOpIN3c104HalfENS0_14func_wrapper_tIbZZZNS0_15and_kernel_cudaERNS_14TensorIteratorEENKUlvE_clEvENKUlvE8_clEvEUlbS4_E_EEjbLi4ELi4EEEEEvT1_,@function
        .size           _ZN2at6native13reduce_kernelILi128ELi4ENS0_8ReduceOpIN3c104HalfENS0_14func_wrapper_tIbZZZNS0_15and_kernel_cudaERNS_14TensorIteratorEENKUlvE_clEvENKUlvE8_clEvEUlbS4_E_EEjbLi4ELi4EEEEEvT1_,(.L_x_7580 - _ZN2at6native13reduce_kernelILi128ELi4ENS0_8ReduceOpIN3c104HalfENS0_14func_wrapper_tIbZZZNS0_15and_kernel_cudaERNS_14TensorIteratorEENKUlvE_clEvENKUlvE8_clEvEUlbS4_E_EEjbLi4ELi4EEEEEvT1_)
        .other          _ZN2at6native13reduce_kernelILi128ELi4ENS0_8ReduceOpIN3c104HalfENS0_14func_wrapper_tIbZZZNS0_15and_kernel_cudaERNS_14TensorIteratorEENKUlvE_clEvENKUlvE8_clEvEUlbS4_E_EEjbLi4ELi4EEEEEvT1_,@"STO_CUDA_ENTRY STV_DEFAULT"
_ZN2at6native13reduce_kernelILi128ELi4ENS0_8ReduceOpIN3c104HalfENS0_14func_wrapper_tIbZZZNS0_15and_kernel_cudaERNS_14TensorIteratorEENKUlvE_clEvENKUlvE8_clEvEUlbS4_E_EEjbLi4ELi4EEEEEvT1_:
.text._ZN2at6native13reduce_kernelILi128ELi4ENS0_8ReduceOpIN3c104HalfENS0_14func_wrapper_tIbZZZNS0_15and_kernel_cudaERNS_14TensorIteratorEENKUlvE_clEvENKUlvE8_clEvEUlbS4_E_EEjbLi4ELi4EEEEEvT1_:
        /* <DEDUP_REMOVED lines=293> */
.L_x_4608:
        /* <DEDUP_REMOVED lines=29> */
.L_x_4612:
        /* <DEDUP_REMOVED lines=25> */
.L_x_4618:
[----:B------:R-:W-:Y:S05]  /*15b0*/  BSYNC B2 ;  /* 0x0000000000027941 */ /* 0x000fea0003800000 */
.L_x_4617:
        /* <DEDUP_REMOVED lines=15> */
.L_x_4616:
[----:B------:R-:W-:Y:S05]  /*16b0*/  BSYNC B1 ;  /* 0x0000000000017941 */ /* 0x000fea0003800000 */
.L_x_4615:
[----:B------:R-:W0:Y:S01]  /*16c0*/  LDC R8, c[0x0][0x218] ;  /* 0x00008600ff087b82 */ /* 0x000e220000000800 */
[----:B------:R-:W-:-:S04]  /*16d0*/  IADD3 R5, P0, -R7, 0x4, RZ ;  /* 0x0000000407057810 */ /* 0x000fc80007f1e1ff */
[----:B------:R-:W-:Y:S01]  /*16e0*/  LEA R18, P1, R5, R18, 0x1 ;  /* 0x0000001205127211 */ /* 0x000fe200078208ff */
[----:B------:R-:W-:-:S05]  /*16f0*/  IMAD.X R4, RZ, RZ, -0x1, P0 ;  /* 0xffffffffff047424 */ /* 0x000fca00000e06ff */
[----:B------:R-:W-:Y:S02]  /*1700*/  LEA.HI.X R19, R5, R19, R4, 0x1, P1 ;  /* 0x0000001305137211 */ /* 0x000fe400008f0c04 */
[----:B0-----:R-:W-:-:S07]  /*1710*/  IADD3 R3, R7, -0x4, R8 ;  /* 0xfffffffc07037810 */ /* 0x001fce0007ffe008 */
.L_x_4614:
[----:B------:R-:W-:Y:S05]  /*1720*/  BSYNC B0 ;  /* 0x0000000000007941 */ /* 0x000fea0003800000 */
.L_x_4613:
        /* <DEDUP_REMOVED lines=13> */
.L_x_4621:
        /* <DEDUP_REMOVED lines=9> */
[----:B------:R-:W-:Y:S01]  /*1890*/  ISETP.GE.U32.AND P5, PT, R8, R3, PT ;  /* 0x000000030800720c */ /* 0x000fe20003fa6070 */
[--C-:B--2---:R-:W-:Y:S02]  /*18a0*/  @P1 HADD2.F32 R0, -RZ, R4.reuse.H0_H0 ;  /* 0x20000004ff001230 */ /* 0x104fe40000004100 */
[----:B------:R-:W-:Y:S02]  /*18b0*/  @P2 HADD2.F32 R6, -RZ, R4.H1_H1 ;  /* 0x30000004ff062230 */ /* 0x000fe40000004100 */
[--C-:B------:R-:W-:Y:S01]  /*18c0*/  @P3 HADD2.F32 R4, -RZ, R5.reuse.H1_H1 ;  /* 0x30000005ff043230 */ /* 0x100fe20000004100 */
[----:B------:R-:W-:Y:S01]  /*18d0*/  @P1 FSETP.NEU.FTZ.AND P6, PT, R0, RZ, PT ;  /* 0x000000ff0000120b */ /* 0x000fe20003fdd000 */
[----:B------:R-:W-:Y:S01]  /*18e0*/  @P0 HADD2.F32 R0, -RZ, R5.H0_H0 ;  /* 0x20000005ff000230 */ /* 0x000fe20000004100 */
[----:B------:R-:W-:Y:S02]  /*18f0*/  @P2 FSETP.NEU.FTZ.AND P4, PT, R6, RZ, PT ;  /* 0x000000ff0600220b */ /* 0x000fe40003f9d000 */
[----:B------:R-:W-:-:S02]  /*1900*/  @P1 SEL R5, RZ, 0x1, !P6 ;  /* 0x00000001ff051807 */ /* 0x000fc40007000000 */
[----:B------:R-:W-:Y:S02]  /*1910*/  @P3 FSETP.NEU.FTZ.AND P6, PT, R4, RZ, PT ;  /* 0x000000ff0400320b */ /* 0x000fe40003fdd000 */
[----:B------:R-:W-:Y:S02]  /*1920*/  PRMT R4, RZ, 0x5410, RZ ;  /* 0x00005410ff047816 */ /* 0x000fe400000000ff */
[----:B------:R-:W-:Y:S02]  /*1930*/  @P3 SEL R10, RZ, 0x1, !P6 ;  /* 0x00000001ff0a3807 */ /* 0x000fe40007000000 */
[----:B------:R-:W-:Y:S02]  /*1940*/  @P2 SEL R8, RZ, 0x1, !P4 ;  /* 0x00000001ff082807 */ /* 0x000fe40006000000 */
[----:B------:R-:W-:Y:S02]  /*1950*/  @P0 FSETP.NEU.FTZ.AND P4, PT, R0, RZ, PT ;  /* 0x000000ff0000020b */ /* 0x000fe40003f9d000 */
[----:B------:R-:W-:-:S02]  /*1960*/  @P3 PRMT R4, R10, 0x7610, R4 ;  /* 0x000076100a043816 */ /* 0x000fc40000000004 */
[----:B------:R-:W-:Y:S02]  /*1970*/  PRMT R6, RZ, 0x7610, R6 ;  /* 0x00007610ff067816 */ /* 0x000fe40000000006 */
[----:B------:R-:W-:Y:S02]  /*1980*/  @P0 SEL R9, RZ, 0x1, !P4 ;  /* 0x00000001ff090807 */ /* 0x000fe40006000000 */
[----:B------:R-:W-:Y:S02]  /*1990*/  PRMT R0, RZ, 0x7610, R0 ;  /* 0x00007610ff007816 */ /* 0x000fe40000000000 */
[----:B------:R-:W-:Y:S02]  /*19a0*/  @P2 PRMT R4, R4, 0x5410, R8 ;  /* 0x0000541004042816 */ /* 0x000fe40000000008 */
[----:B------:R-:W-:Y:S02]  /*19b0*/  @P0 PRMT R6, R9, 0x7610, R6 ;  /* 0x0000761009060816 */ /* 0x000fe40000000006 */
[----:B------:R-:W-:-:S02]  /*19c0*/  @P1 PRMT R0, R5, 0x7610, R0 ;  /* 0x0000761005001816 */ /* 0x000fc40000000000 */
[C---:B------:R-:W-:Y:S02]  /*19d0*/  PRMT R9, R4.reuse, 0x7610, R9 ;  /* 0x0000761004097816 */ /* 0x040fe40000000009 */
[----:B------:R-:W-:Y:S01]  /*19e0*/  PRMT R8, R4, 0x7632, R8 ;  /* 0x0000763204087816 */ /* 0x000fe20000000008 */
[----:B------:R-:W-:Y:S06]  /*19f0*/  @!P5 BRA `(.L_x_4621) ;  /* 0xfffffffc0080d947 */ /* 0x000fec000383ffff */
.L_x_4620:
[----:B------:R-:W-:Y:S05]  /*1a00*/  BSYNC B0 ;  /* 0x0000000000007941 */ /* 0x000fea0003800000 */
.L_x_4619:
        /* <DEDUP_REMOVED lines=12> */
.L_x_4623:
[----:B------:R-:W-:Y:S05]  /*1ad0*/  BSYNC B0 ;  /* 0x0000000000007941 */ /* 0x000fea0003800000 */
.L_x_4622:
        /* <DEDUP_REMOVED lines=16> */
.L_x_4625:
[----:B------:R-:W-:Y:S05]  /*1be0*/  BSYNC B0 ;  /* 0x0000000000007941 */ /* 0x000fea0003800000 */
.L_x_4624:
[----:B------:R-:W0:Y:S01]  /*1bf0*/  I2F.S8 R3, R4.B2 ;  /* 0x2000000400037306 */ /* 0x000e220000001400 */
[----:B------:R-:W-:Y:S02]  /*1c00*/  LOP3.LUT P1, RZ, R0, 0xff, RZ, 0xc0, !PT ;  /* 0x000000ff00ff7812 */ /* 0x000fe4000782c0ff */
[----:B------:R-:W-:Y:S02]  /*1c10*/  PRMT R0, RZ, 0x7610, R0 ;  /* 0x00007610ff007816 */ /* 0x000fe40000000000 */
[----:B------:R-:W-:Y:S02]  /*1c20*/  PRMT R24, RZ, 0x7610, R24 ;  /* 0x00007610ff187816 */ /* 0x000fe40000000018 */
[----:B------:R-:W-:Y:S01]  /*1c30*/  PRMT R18, RZ, 0x7610, R18 ;  /* 0x00007610ff127816 */ /* 0x000fe20000000012 */
        /* <DEDUP_REMOVED lines=11> */
[----:B------:R-:W-:Y:S02]  /*1cf0*/  @P1 FSETP.NEU.FTZ.AND P0, PT, R3, RZ, PT ;  /* 0x000000ff0300120b */ /* 0x000fe40003f1d000 */
[----:B------:R-:W-:Y:S02]  /*1d00*/  PRMT R3, RZ, 0x7610, R3 ;  /* 0x00007610ff037816 */ /* 0x000fe40000000003 */
[----:B------:R-:W-:-:S04]  /*1d10*/  @P1 SEL R0, RZ, 0x1, !P0 ;  /* 0x00000001ff001807 */ /* 0x000fc80004000000 */
[----:B------:R-:W-:-:S04]  /*1d20*/  PRMT R0, R0, 0x9910, RZ ;  /* 0x0000991000007816 */ /* 0x000fc800000000ff */
[----:B------:R-:W-:Y:S02]  /*1d30*/  ISETP.NE.AND P1, PT, R0, RZ, PT ;  /* 0x000000ff0000720c */ /* 0x000fe40003f25270 */
[----:B0-----:R-:W-:-:S11]  /*1d40*/  F2FP.F16.F32.PACK_AB R0, RZ, R4 ;  /* 0x00000004ff00723e */ /* 0x001fd600000000ff */
[----:B------:R-:W-:-:S05]  /*1d50*/  @P1 HADD2.F32 R0, -RZ, R0.H0_H0 ;  /* 0x20000000ff001230 */ /* 0x000fca0000004100 */
[----:B------:R-:W-:-:S04]  /*1d60*/  @P1 FSETP.NEU.FTZ.AND P0, PT, R0, RZ, PT ;  /* 0x000000ff0000120b */ /* 0x000fc80003f1d000 */
[----:B------:R-:W-:-:S04]  /*1d70*/  @P1 SEL R0, RZ, 0x1, !P0 ;  /* 0x00000001ff001807 */ /* 0x000fc80004000000 */
[----:B------:R-:W-:Y:S02]  /*1d80*/  @P1 PRMT R24, R0, 0x7610, R24 ;  /* 0x0000761000181816 */ /* 0x000fe40000000018 */
[----:B------:R-:W-:Y:S01]  /*1d90*/  PRMT R0, RZ, 0x7610, R0 ;  /* 0x00007610ff007816 */ /* 0x000fe20000000000 */
[----:B------:R-:W-:Y:S06]  /*1da0*/  BRA `(.L_x_4610) ;  /* 0x000000d800707947 */ /* 0x000fec0003800000 */
.L_x_4611:
        /* <DEDUP_REMOVED lines=20> */
[C-C-:B------:R-:W-:Y:S02]  /*1ef0*/  PRMT R11, R28.reuse, 0x5410, R28.reuse ;  /* 0x000054101c0b7816 */ /* 0x140fe4000000001c */
        /* <DEDUP_REMOVED lines=26> */
.L_x_4634:
        /* <DEDUP_REMOVED lines=295> */
.L_x_4630:
        /* <DEDUP_REMOVED lines=252> */
.L_x_4631:
        /* <DEDUP_REMOVED lines=241> */
.L_x_4632:
[----:B------:R-:W-:-:S04]  /*51e0*/  LOP3.LUT R5, R27, 0xfffffff8, RZ, 0xc0, !PT ;  /* 0xfffffff81b057812 */ /* 0x000fc800078ec0ff */
[----:B------:R-:W-:-:S05]  /*51f0*/  IADD3 R4, P1, R18, R5, RZ ;  /* 0x0000000512047210 */ /* 0x000fca0007f3e0ff */
[----:B------:R-:W-:-:S06]  /*5200*/  IMAD.X R5, RZ, RZ, R19, P1 ;  /* 0x000000ffff057224 */ /* 0x000fcc00008e0613 */
[----:B------:R-:W2:Y:S02]  /*5210*/  LDG.E.64 R4, desc[UR58][R4.64] ;  /* 0x0000003a04047981 */ /* 0x000ea4000c1e1b00 */
[----:B--2---:R-:W-:Y:S02]  /*5220*/  PRMT R44, R4, 0x7610, R4 ;  /* 0x00007610042c7816 */ /* 0x004fe40000000004 */
[----:B------:R-:W-:Y:S01]  /*5230*/  PRMT R45, R5, 0x7610, R5 ;  /* 0x00007610052d7816 */ /* 0x000fe20000000005 */
[----:B------:R-:W-:Y:S06]  /*5240*/  @!P0 BRA `(.L_x_4633) ;  /* 0x0000000c00a48947 */ /* 0x000fec0003800000 */
[----:B------:R-:W-:Y:S01]  /*5250*/  LEA R27, R30, R29, 0x1 ;  /* 0x0000001d1e1b7211 */ /* 0x000fe200078e08ff */
        /* <DEDUP_REMOVED lines=232> */
.L_x_4633:
        /* <DEDUP_REMOVED lines=9> */
[--C-:B------:R-:W-:Y:S01]  /*6170*/  @P3 HADD2.F32 R0, -RZ, R33.reuse.H0_H0 ;  /* 0x20000021ff003230 */ /* 0x100fe20000004100 */
[----:B------:R-:W-:Y:S01]  /*6180*/  LOP3.LUT P1, RZ, R3, 0xff, RZ, 0xc0, !PT ;  /* 0x000000ff03ff7812 */ /* 0x000fe2000782c0ff */
[----:B------:R-:W-:Y:S01]  /*6190*/  @P4 HADD2.F32 R3, -RZ, R33.H1_H1 ;  /* 0x30000021ff034230 */ /* 0x000fe20000004100 */
[----:B------:R-:W-:Y:S01]  /*61a0*/  PRMT R9, RZ, 0x7610, R9 ;  /* 0x00007610ff097816 */ /* 0x000fe20000000009 */
[----:B------:R-:W-:Y:S01]  /*61b0*/  IMAD.IADD R29, R29, 0x1, R30 ;  /* 0x000000011d1d7824 */ /* 0x000fe200078e021e */
[----:B------:R-:W-:Y:S01]  /*61c0*/  @P3 FSETP.NEU.FTZ.AND P2, PT, R0, RZ, PT ;  /* 0x000000ff0000320b */ /* 0x000fe20003f5d000 */
[----:B------:R-:W-:Y:S01]  /*61d0*/  IMAD.U32 R32, RZ, RZ, UR4 ;  /* 0x00000004ff207e24 */ /* 0x000fe2000f8e00ff */
[----:B------:R-:W-:Y:S01]  /*61e0*/  @P4 FSETP.NEU.FTZ.AND P6, PT, R3, RZ, PT ;  /* 0x000000ff0300420b */ /* 0x000fe20003fdd000 */
[----:B------:R-:W-:Y:S01]  /*61f0*/  @P5 HADD2.F32 R3, -RZ, R36.H0_H0 ;  /* 0x20000024ff035230 */ /* 0x000fe20000004100 */
[----:B------:R-:W-:-:S02]  /*6200*/  @P3 SEL R0, RZ, 0x1, !P2 ;  /* 0x00000001ff003807 */ /* 0x000fc40005000000 */
[----:B------:R-:W-:Y:S02]  /*6210*/  LOP3.LUT P2, RZ, R11, 0xff, RZ, 0xc0, !PT ;  /* 0x000000ff0bff7812 */ /* 0x000fe4000784c0ff */
[----:B------:R-:W-:Y:S02]  /*6220*/  @P3 PRMT R9, R0, 0x7610, R9 ;  /* 0x0000761000093816 */ /* 0x000fe40000000009 */
[----:B------:R-:W-:Y:S02]  /*6230*/  PRMT R10, R10, 0x5410, RZ ;  /* 0x000054100a0a7816 */ /* 0x000fe400000000ff */
[----:B------:R-:W-:Y:S02]  /*6240*/  @P4 SEL R0, RZ, 0x1, !P6 ;  /* 0x00000001ff004807 */ /* 0x000fe40007000000 */
[----:B------:R-:W-:Y:S01]  /*6250*/  @P5 FSETP.NEU.FTZ.AND P6, PT, R3, RZ, PT ;  /* 0x000000ff0300520b */ /* 0x000fe20003fdd000 */
[----:B------:R-:W-:Y:S01]  /*6260*/  @P1 HADD2.F32 R3, -RZ, R36.H1_H1 ;  /* 0x30000024ff031230 */ /* 0x000fe20000004100 */
[----:B------:R-:W-:-:S02]  /*6270*/  LOP3.LUT P3, RZ, R6, 0xff, RZ, 0xc0, !PT ;  /* 0x000000ff06ff7812 */ /* 0x000fc4000786c0ff */
[----:B------:R-:W-:Y:S02]  /*6280*/  @P4 PRMT R10, R10, 0x5410, R0 ;  /* 0x000054100a0a4816 */ /* 0x000fe40000000000 */
[----:B------:R-:W-:Y:S02]  /*6290*/  @P5 SEL R0, RZ, 0x1, !P6 ;  /* 0x00000001ff005807 */ /* 0x000fe40007000000 */
[----:B------:R-:W-:Y:S02]  /*62a0*/  PRMT R10, RZ, 0x7610, R10 ;  /* 0x00007610ff0a7816 */ /* 0x000fe4000000000a */
[----:B------:R-:W-:Y:S02]  /*62b0*/  LOP3.LUT P4, RZ, R12, 0xff, RZ, 0xc0, !PT ;  /* 0x000000ff0cff7812 */ /* 0x000fe4000788c0ff */
[----:B------:R-:W-:Y:S01]  /*62c0*/  @P1 FSETP.NEU.FTZ.AND P6, PT, R3, RZ, PT ;  /* 0x000000ff0300120b */ /* 0x000fe20003fdd000 */
[----:B------:R-:W-:Y:S01]  /*62d0*/  @P2 HADD2.F32 R3, -RZ, R42.H0_H0 ;  /* 0x2000002aff032230 */ /* 0x000fe20000004100 */
[----:B------:R-:W-:-:S02]  /*62e0*/  @P5 PRMT R10, R0, 0x7610, R10 ;  /* 0x00007610000a5816 */ /* 0x000fc4000000000a */
[----:B------:R-:W-:Y:S02]  /*62f0*/  PRMT R11, R11, 0x5410, RZ ;  /* 0x000054100b0b7816 */ /* 0x000fe400000000ff */
[----:B------:R-:W-:Y:S02]  /*6300*/  @P1 SEL R0, RZ, 0x1, !P6 ;  /* 0x00000001ff001807 */ /* 0x000fe40007000000 */
[----:B------:R-:W-:Y:S02]  /*6310*/  LOP3.LUT P5, RZ, R7, 0xff, RZ, 0xc0, !PT ;  /* 0x000000ff07ff7812 */ /* 0x000fe400078ac0ff */
[----:B------:R-:W-:Y:S01]  /*6320*/  @P2 FSETP.NEU.FTZ.AND P6, PT, R3, RZ, PT ;  /* 0x000000ff0300220b */ /* 0x000fe20003fdd000 */
[----:B------:R-:W-:Y:S01]  /*6330*/  @P3 HADD2.F32 R3, -RZ, R43.H0_H0 ;  /* 0x2000002bff033230 */ /* 0x000fe20000004100 */
[----:B------:R-:W-:Y:S01]  /*6340*/  @P1 PRMT R11, R11, 0x5410, R0 ;  /* 0x000054100b0b1816 */ /* 0x000fe20000000000 */
[----:B------:R-:W-:Y:S01]  /*6350*/  @P4 HADD2.F32 R6, -RZ, R42.H1_H1 ;  /* 0x3000002aff064230 */ /* 0x000fe20000004100 */
[----:B------:R-:W-:-:S02]  /*6360*/  LOP3.LUT P1, RZ, R13, 0xff, RZ, 0xc0, !PT ;  /* 0x000000ff0dff7812 */ /* 0x000fc4000782c0ff */
[----:B------:R-:W-:Y:S02]  /*6370*/  PRMT R11, RZ, 0x7610, R11 ;  /* 0x00007610ff0b7816 */ /* 0x000fe4000000000b */
[----:B------:R-:W-:Y:S02]  /*6380*/  @P2 SEL R0, RZ, 0x1, !P6 ;  /* 0x00000001ff002807 */ /* 0x000fe40007000000 */
[C---:B------:R-:W-:Y:S02]  /*6390*/  @P3 FSETP.NEU.FTZ.AND P6, PT, R3.reuse, RZ, PT ;  /* 0x000000ff0300320b */ /* 0x040fe40003fdd000 */
[----:B------:R-:W-:Y:S02]  /*63a0*/  @P2 PRMT R11, R0, 0x7610, R11 ;  /* 0x00007610000b2816 */ /* 0x000fe4000000000b */
[----:B------:R-:W-:Y:S02]  /*63b0*/  @P3 SEL R0, RZ, 0x1, !P6 ;  /* 0x00000001ff003807 */ /* 0x000fe40007000000 */
[----:B------:R-:W-:Y:S01]  /*63c0*/  LOP3.LUT P2, RZ, R8, 0xff, RZ, 0xc0, !PT ;  /* 0x000000ff08ff7812 */ /* 0x000fe2000784c0ff */
[----:B------:R-:W-:Y:S01]  /*63d0*/  @P1 HADD2.F32 R7, -RZ, R44.H0_H0 ;  /* 0x2000002cff071230 */ /* 0x000fe20000004100 */
[----:B------:R-:W-:-:S02]  /*63e0*/  PRMT R3, R3, 0x5410, RZ ;  /* 0x0000541003037816 */ /* 0x000fc400000000ff */
[----:B------:R-:W-:Y:S01]  /*63f0*/  @P4 FSETP.NEU.FTZ.AND P6, PT, R6, RZ, PT ;  /* 0x000000ff0600420b */ /* 0x000fe20003fdd000 */
[----:B------:R-:W-:Y:S01]  /*6400*/  @P5 HADD2.F32 R6, -RZ, R43.H1_H1 ;  /* 0x3000002bff065230 */ /* 0x000fe20000004100 */
[----:B------:R-:W-:Y:S02]  /*6410*/  @P3 PRMT R3, R3, 0x5410, R0 ;  /* 0x0000541003033816 */ /* 0x000fe40000000000 */
[----:B------:R-:W-:Y:S02]  /*6420*/  @P4 SEL R0, RZ, 0x1, !P6 ;  /* 0x00000001ff004807 */ /* 0x000fe40007000000 */
[----:B------:R-:W-:Y:S02]  /*6430*/  PRMT R12, RZ, 0x7610, R12 ;  /* 0x00007610ff0c7816 */ /* 0x000fe4000000000c */
[----:B------:R-:W-:Y:S02]  /*6440*/  @P5 FSETP.NEU.FTZ.AND P6, PT, R6, RZ, PT ;  /* 0x000000ff0600520b */ /* 0x000fe40003fdd000 */
[----:B------:R-:W-:-:S02]  /*6450*/  @P4 PRMT R12, R0, 0x7610, R12 ;  /* 0x00007610000c4816 */ /* 0x000fc4000000000c */
[----:B------:R-:W-:Y:S02]  /*6460*/  @P5 SEL R6, RZ, 0x1, !P6 ;  /* 0x00000001ff065807 */ /* 0x000fe40007000000 */
[----:B------:R-:W-:Y:S02]  /*6470*/  LOP3.LUT P3, RZ, R14, 0xff, RZ, 0xc0, !PT ;  /* 0x000000ff0eff7812 */ /* 0x000fe4000786c0ff */
[----:B------:R-:W-:Y:S02]  /*6480*/  PRMT R0, R0, 0x5410, RZ ;  /* 0x0000541000007816 */ /* 0x000fe400000000ff */
[----:B------:R-:W-:Y:S01]  /*6490*/  @P1 FSETP.NEU.FTZ.AND P6, PT, R7, RZ, PT ;  /* 0x000000ff0700120b */ /* 0x000fe20003fdd000 */
[----:B------:R-:W-:Y:S01]  /*64a0*/  @P2 HADD2.F32 R7, -RZ, R44.H1_H1 ;  /* 0x3000002cff072230 */ /* 0x000fe20000004100 */
[----:B------:R-:W-:Y:S02]  /*64b0*/  @P5 PRMT R0, R0, 0x5410, R6 ;  /* 0x0000541000005816 */ /* 0x000fe40000000006 */
[----:B------:R-:W-:-:S02]  /*64c0*/  LOP3.LUT P4, RZ, R20, 0xff, RZ, 0xc0, !PT ;  /* 0x000000ff14ff7812 */ /* 0x000fc4000788c0ff */
[----:B------:R-:W-:Y:S02]  /*64d0*/  PRMT R13, RZ, 0x7610, R13 ;  /* 0x00007610ff0d7816 */ /* 0x000fe4000000000d */
[----:B------:R-:W-:Y:S02]  /*64e0*/  @P1 SEL R6, RZ, 0x1, !P6 ;  /* 0x00000001ff061807 */ /* 0x000fe40007000000 */
[----:B------:R-:W-:Y:S01]  /*64f0*/  @P2 FSETP.NEU.FTZ.AND P6, PT, R7, RZ, PT ;  /* 0x000000ff0700220b */ /* 0x000fe20003fdd000 */
[--C-:B------:R-:W-:Y:S01]  /*6500*/  @P3 HADD2.F32 R7, -RZ, R45.reuse.H0_H0 ;  /* 0x2000002dff073230 */ /* 0x100fe20000004100 */
[----:B------:R-:W-:Y:S02]  /*6510*/  @P1 PRMT R13, R6, 0x7610, R13 ;  /* 0x00007610060d1816 */ /* 0x000fe4000000000d */
[----:B------:R-:W-:Y:S02]  /*6520*/  @P2 SEL R6, RZ, 0x1, !P6 ;  /* 0x00000001ff062807 */ /* 0x000fe40007000000 */
[----:B------:R-:W-:Y:S01]  /*6530*/  LOP3.LUT P5, RZ, R21, 0xff, RZ, 0xc0, !PT ;  /* 0x000000ff15ff7812 */ /* 0x000fe200078ac0ff */
[----:B------:R-:W-:Y:S01]  /*6540*/  @P4 HADD2.F32 R8, -RZ, R45.H1_H1 ;  /* 0x3000002dff084230 */ /* 0x000fe20000004100 */
[----:B------:R-:W-:-:S02]  /*6550*/  PRMT R6, R6, 0x5410, RZ ;  /* 0x0000541006067816 */ /* 0x000fc400000000ff */
[----:B------:R-:W-:Y:S02]  /*6560*/  LOP3.LUT P1, RZ, R24, 0xff, RZ, 0xc0, !PT ;  /* 0x000000ff18ff7812 */ /* 0x000fe4000782c0ff */
[----:B------:R-:W-:Y:S02]  /*6570*/  @P3 FSETP.NEU.FTZ.AND P6, PT, R7, RZ, PT ;  /* 0x000000ff0700320b */ /* 0x000fe40003fdd000 */
[----:B------:R-:W-:Y:S02]  /*6580*/  @P2 PRMT R6, R6, 0x5410, R6 ;  /* 0x0000541006062816 */ /* 0x000fe40000000006 */
[----:B------:R-:W-:Y:S02]  /*6590*/  LOP3.LUT P2, RZ, R15, 0xff, RZ, 0xc0, !PT ;  /* 0x000000ff0fff7812 */ /* 0x000fe4000784c0ff */
[----:B------:R-:W-:Y:S02]  /*65a0*/  PRMT R14, RZ, 0x7610, R14 ;  /* 0x00007610ff0e7816 */ /* 0x000fe4000000000e */
[----:B------:R-:W-:-:S02]  /*65b0*/  @P3 SEL R7, RZ, 0x1, !P6 ;  /* 0x00000001ff073807 */ /* 0x000fc40007000000 */
[----:B------:R-:W-:Y:S02]  /*65c0*/  @P4 FSETP.NEU.FTZ.AND P6, PT, R8, RZ, PT ;  /* 0x000000ff0800420b */ /* 0x000fe40003fdd000 */
[C---:B------:R-:W-:Y:S02]  /*65d0*/  @P3 PRMT R14, R7.reuse, 0x7610, R14 ;  /* 0x00007610070e3816 */ /* 0x040fe4000000000e */
[----:B------:R-:W-:Y:S02]  /*65e0*/  PRMT R7, R7, 0x5410, RZ ;  /* 0x0000541007077816 */ /* 0x000fe400000000ff */
[----:B------:R-:W-:Y:S02]  /*65f0*/  @P4 SEL R8, RZ, 0x1, !P6 ;  /* 0x00000001ff084807 */ /* 0x000fe40007000000 */
[----:B------:R-:W-:Y:S02]  /*6600*/  LOP3.LUT P3, RZ, R16, 0xff, RZ, 0xc0, !PT ;  /* 0x000000ff10ff7812 */ /* 0x000fe4000786c0ff */
[----:B------:R-:W-:-:S02]  /*6610*/  @P4 PRMT R7, R7, 0x5410, R8 ;  /* 0x0000541007074816 */ /* 0x000fc40000000008 */
[----:B------:R-:W-:Y:S02]  /*6620*/  PRMT R28, RZ, 0x7610, R28 ;  /* 0x00007610ff1c7816 */ /* 0x000fe4000000001c */
[----:B--2---:R-:W-:Y:S02]  /*6630*/  PRMT R37, R4, 0x7632, R37 ;  /* 0x0000763204257816 */ /* 0x004fe40000000025 */
[----:B------:R-:W-:-:S03]  /*6640*/  PRMT R38, R5, 0x7632, R38 ;  /* 0x0000763205267816 */ /* 0x000fc60000000026 */
[----:B------:R-:W-:Y:S01]  /*6650*/  @P5 HADD2.F32 R15, -RZ, R37.H0_H0 ;  /* 0x20000025ff0f5230 */ /* 0x000fe20000004100 */
[----:B------:R-:W-:Y:S01]  /*6660*/  PRMT R37, R37, 0x5410, R4 ;  /* 0x0000541025257816 */ /* 0x000fe20000000004 */
[----:B------:R-:W-:Y:S01]  /*6670*/  @P1 HADD2.F32 R4, -RZ, R38.H0_H0 ;  /* 0x20000026ff041230 */ /* 0x000fe20000004100 */
[----:B------:R-:W-:Y:S02]  /*6680*/  PRMT R38, R38, 0x5410, R5 ;  /* 0x0000541026267816 */ /* 0x000fe40000000005 */
[----:B------:R-:W-:Y:S01]  /*6690*/  @P5 FSETP.NEU.FTZ.AND P4, PT, R15, RZ, PT ;  /* 0x000000ff0f00520b */ /* 0x000fe20003f9d000 */
[----:B------:R-:W-:Y:S01]  /*66a0*/  @P2 HADD2.F32 R8, -RZ, R37.H1_H1 ;  /* 0x30000025ff082230 */ /* 0x000fe20000004100 */
[----:B------:R-:W-:Y:S01]  /*66b0*/  @P1 FSETP.NEU.FTZ.AND P6, PT, R4, RZ, PT ;  /* 0x000000ff0400120b */ /* 0x000fe20003fdd000 */
[----:B------:R-:W-:Y:S01]  /*66c0*/  IMAD R15, R30, 0x3, R29 ;  /* 0x000000031e0f7824 */ /* 0x000fe200078e021d */
[----:B------:R-:W-:Y:S01]  /*66d0*/  @P5 SEL R4, RZ, 0x1, !P4 ;  /* 0x00000001ff045807 */ /* 0x000fe20006000000 */
[----:B------:R-:W-:Y:S01]  /*66e0*/  @P3 HADD2.F32 R16, -RZ, R38.H1_H1 ;  /* 0x30000026ff103230 */ /* 0x000fe20000004100 */
[----:B------:R-:W-:-:S02]  /*66f0*/  @P2 FSETP.NEU.FTZ.AND P4, PT, R8, RZ, PT ;  /* 0x000000ff0800220b */ /* 0x000fc40003f9d000 */
[----:B------:R-:W-:Y:S02]  /*6700*/  @P1 SEL R5, RZ, 0x1, !P6 ;  /* 0x00000001ff051807 */ /* 0x000fe40007000000 */
[----:B------:R-:W-:Y:S02]  /*6710*/  @P2 SEL R8, RZ, 0x1, !P4 ;  /* 0x00000001ff082807 */ /* 0x000fe40006000000 */
[----:B------:R-:W-:Y:S02]  /*6720*/  ISETP.GE.U32.AND P6, PT, R15, R32, PT ;  /* 0x000000200f00720c */ /* 0x000fe40003fc6070 */
[----:B------:R-:W-:Y:S02]  /*6730*/  PRMT R8, R8, 0x5410, RZ ;  /* 0x0000541008087816 */ /* 0x000fe400000000ff */
[----:B------:R-:W-:Y:S02]  /*6740*/  @P3 FSETP.NEU.FTZ.AND P4, PT, R16, RZ, PT ;  /* 0x000000ff1000320b */ /* 0x000fe40003f9d000 */
[----:B------:R-:W-:-:S02]  /*6750*/  PRMT R15, RZ, 0x7610, R15 ;  /* 0x00007610ff0f7816 */ /* 0x000fc4000000000f */
[----:B------:R-:W-:Y:S02]  /*6760*/  @P5 PRMT R8, R8, 0x5410, R4 ;  /* 0x0000541008085816 */ /* 0x000fe40000000004 */
[----:B------:R-:W-:Y:S02]  /*6770*/  PRMT R16, RZ, 0x7610, R16 ;  /* 0x00007610ff107816 */ /* 0x000fe40000000010 */
[----:B------:R-:W-:Y:S02]  /*6780*/  @P3 SEL R20, RZ, 0x1, !P4 ;  /* 0x00000001ff143807 */ /* 0x000fe40006000000 */
[----:B------:R-:W-:Y:S02]  /*6790*/  @P2 PRMT R15, R8, 0x7610, R15 ;  /* 0x00007610080f2816 */ /* 0x000fe4000000000f */
[----:B------:R-:W-:Y:S02]  /*67a0*/  @P1 PRMT R28, R5, 0x7610, R28 ;  /* 0x00007610051c1816 */ /* 0x000fe4000000001c */
[----:B------:R-:W-:-:S02]  /*67b0*/  PRMT R8, R6, 0x7632, R8 ;  /* 0x0000763206087816 */ /* 0x000fc40000000008 */
[----:B------:R-:W-:Y:S02]  /*67c0*/  @P3 PRMT R16, R20, 0x7610, R16 ;  /* 0x0000761014103816 */ /* 0x000fe40000000010 */
        /* <DEDUP_REMOVED lines=8> */
.L_x_4629:
[----:B------:R-:W-:Y:S05]  /*6850*/  BSYNC B0 ;  /* 0x0000000000007941 */ /* 0x000fea0003800000 */
.L_x_4628:
        /* <DEDUP_REMOVED lines=287> */
.L_x_4637:
        /* <DEDUP_REMOVED lines=283> */
.L_x_4638:
[----:B0-----:R-:W-:-:S04]  /*8c00*/  LOP3.LUT R25, R39, 0xfffffff8, RZ, 0xc0, !PT ;  /* 0xfffffff827197812 */ /* 0x001fc800078ec0ff */
[----:B------:R-:W-:-:S05]  /*8c10*/  IADD3 R24, P2, R18, R25, RZ ;  /* 0x0000001912187210 */ /* 0x000fca0007f5e0ff */
[----:B------:R-:W-:-:S06]  /*8c20*/  IMAD.X R25, RZ, RZ, R19, P2 ;  /* 0x000000ffff197224 */ /* 0x000fcc00010e0613 */
        /* <DEDUP_REMOVED lines=280> */
.L_x_4639:
        /* <DEDUP_REMOVED lines=283> */
.L_x_4640:
[----:B------:R-:W-:-:S04]  /*af60*/  LOP3.LUT R21, R26, 0xfffffff8, RZ, 0xc0, !PT ;  /* 0xfffffff81a157812 */ /* 0x000fc800078ec0ff */
[----:B------:R-:W-:-:S05]  /*af70*/  IADD3 R18, P1, R18, R21, RZ ;  /* 0x0000001512127210 */ /* 0x000fca0007f3e0ff */
[----:B------:R-:W-:-:S06]  /*af80*/  IMAD.X R19, RZ, RZ, R19, P1 ;  /* 0x000000ffff137224 */ /* 0x000fcc00008e0613 */
[----:B------:R-:W2:Y:S02]  /*af90*/  LDG.E.64 R18, desc[UR58][R18.64] ;  /* 0x0000003a12127981 */ /* 0x000ea4000c1e1b00 */
[----:B--2---:R-:W-:Y:S02]  /*afa0*/  PRMT R37, R18, 0x5432, R18 ;  /* 0x0000543212257816 */ /* 0x004fe40000000012 */
[----:B------:R-:W-:-:S07]  /*afb0*/  PRMT R38, R19, 0x5432, R19 ;  /* 0x0000543213267816 */ /* 0x000fce0000000013 */
.L_x_4636:
[----:B------:R-:W-:Y:S05]  /*afc0*/  BSYNC B0 ;  /* 0x0000000000007941 */ /* 0x000fea0003800000 */
.L_x_4635:
        /* <DEDUP_REMOVED lines=10> */
[--C-:B------:R-:W-:Y:S02]  /*b070*/  @P1 HADD2.F32 R0, -RZ, R33.reuse.H0_H0 ;  /* 0x20000021ff001230 */ /* 0x100fe40000004100 */
[----:B------:R-:W-:Y:S02]  /*b080*/  @P2 HADD2.F32 R33, -RZ, R33.H1_H1 ;  /* 0x30000021ff212230 */ /* 0x000fe40000004100 */
[--C-:B------:R-:W-:Y:S01]  /*b090*/  @P0 HADD2.F32 R3, -RZ, R36.reuse.H0_H0 ;  /* 0x20000024ff030230 */ /* 0x100fe20000004100 */
[----:B------:R-:W-:Y:S01]  /*b0a0*/  @P1 FSETP.NEU.FTZ.AND P6, PT, R0, RZ, PT ;  /* 0x000000ff0000120b */ /* 0x000fe20003fdd000 */
[----:B------:R-:W-:Y:S01]  /*b0b0*/  @P3 HADD2.F32 R36, -RZ, R36.H1_H1 ;  /* 0x30000024ff243230 */ /* 0x000fe20000004100 */
[----:B------:R-:W-:Y:S02]  /*b0c0*/  @P2 FSETP.NEU.FTZ.AND P4, PT, R33, RZ, PT ;  /* 0x000000ff2100220b */ /* 0x000fe40003f9d000 */
[----:B------:R-:W-:-:S02]  /*b0d0*/  @P0 FSETP.NEU.FTZ.AND P5, PT, R3, RZ, PT ;  /* 0x000000ff0300020b */ /* 0x000fc40003fbd000 */
[----:B------:R-:W-:Y:S02]  /*b0e0*/  @P1 SEL R0, RZ, 0x1, !P6 ;  /* 0x00000001ff001807 */ /* 0x000fe40007000000 */
[----:B------:R-:W-:Y:S02]  /*b0f0*/  @P3 FSETP.NEU.FTZ.AND P6, PT, R36, RZ, PT ;  /* 0x000000ff2400320b */ /* 0x000fe40003fdd000 */
[----:B------:R-:W-:Y:S02]  /*b100*/  @P2 SEL R3, RZ, 0x1, !P4 ;  /* 0x00000001ff032807 */ /* 0x000fe40006000000 */
[----:B------:R-:W-:Y:S02]  /*b110*/  ISETP.GE.U32.AND P4, PT, R29, R32, PT ;  /* 0x000000201d00720c */ /* 0x000fe40003f86070 */
[----:B------:R-:W-:Y:S02]  /*b120*/  @P3 SEL R20, RZ, 0x1, !P6 ;  /* 0x00000001ff143807 */ /* 0x000fe40007000000 */
[----:B------:R-:W-:-:S02]  /*b130*/  @P0 SEL R19, RZ, 0x1, !P5 ;  /* 0x00000001ff130807 */ /* 0x000fc40006800000 */
[----:B------:R-:W-:Y:S02]  /*b140*/  @P3 PRMT R18, R18, 0x5410, R20 ;  /* 0x0000541012123816 */ /* 0x000fe40000000014 */
        /* <DEDUP_REMOVED lines=11> */
[----:B------:R-:W-:Y:S02]  /*b200*/  PRMT R4, R4, 0x5410, RZ ;  /* 0x0000541004047816 */ /* 0x000fe400000000ff */
[----:B------:R-:W-:-:S02]  /*b210*/  PRMT R11, RZ, 0x7610, R11 ;  /* 0x00007610ff0b7816 */ /* 0x000fc4000000000b */
[----:B------:R-:W-:Y:S01]  /*b220*/  PRMT R5, R5, 0x5410, RZ ;  /* 0x0000541005057816 */ /* 0x000fe200000000ff */
[----:B------:R-:W-:Y:S01]  /*b230*/  @P3 HADD2.F32 R0, -RZ, R42.H0_H0 ;  /* 0x2000002aff003230 */ /* 0x000fe20000004100 */
[----:B------:R-:W-:-:S04]  /*b240*/  PRMT R12, RZ, 0x7610, R12 ;  /* 0x00007610ff0c7816 */ /* 0x000fc8000000000c */
[----:B------:R-:W-:Y:S01]  /*b250*/  @P3 FSETP.NEU.FTZ.AND P4, PT, R0, RZ, PT ;  /* 0x000000ff0000320b */ /* 0x000fe20003f9d000 */
[--C-:B------:R-:W-:Y:S02]  /*b260*/  @P2 HADD2.F32 R0, -RZ, R43.reuse.H0_H0 ;  /* 0x2000002bff002230 */ /* 0x100fe40000004100 */
[----:B------:R-:W-:Y:S01]  /*b270*/  @P0 HADD2.F32 R43, -RZ, R43.H1_H1 ;  /* 0x3000002bff2b0230 */ /* 0x000fe20000004100 */
[----:B------:R-:W-:Y:S01]  /*b280*/  @P3 SEL R3, RZ, 0x1, !P4 ;  /* 0x00000001ff033807 */ /* 0x000fe20006000000 */
[----:B------:R-:W-:Y:S01]  /*b290*/  @P1 HADD2.F32 R42, -RZ, R42.H1_H1 ;  /* 0x3000002aff2a1230 */ /* 0x000fe20000004100 */
[----:B------:R-:W-:Y:S02]  /*b2a0*/  @P2 FSETP.NEU.FTZ.AND P4, PT, R0, RZ, PT ;  /* 0x000000ff0000220b */ /* 0x000fe40003f9d000 */
[----:B------:R-:W-:Y:S02]  /*b2b0*/  @P0 FSETP.NEU.FTZ.AND P6, PT, R43, RZ, PT ;  /* 0x000000ff2b00020b */ /* 0x000fe40003fdd000 */
[----:B------:R-:W-:-:S02]  /*b2c0*/  @P2 SEL R0, RZ, 0x1, !P4 ;  /* 0x00000001ff002807 */ /* 0x000fc40006000000 */
[----:B------:R-:W-:Y:S02]  /*b2d0*/  @P1 FSETP.NEU.FTZ.AND P5, PT, R42, RZ, PT ;  /* 0x000000ff2a00120b */ /* 0x000fe40003fbd000 */
[----:B------:R-:W-:Y:S02]  /*b2e0*/  @P2 PRMT R4, R4, 0x5410, R0 ;  /* 0x0000541004042816 */ /* 0x000fe40000000000 */
[----:B------:R-:W-:Y:S02]  /*b2f0*/  ISETP.GE.U32.AND P2, PT, R29, R32, PT ;  /* 0x000000201d00720c */ /* 0x000fe40003f46070 */
[----:B------:R-:W-:Y:S02]  /*b300*/  @P0 SEL R19, RZ, 0x1, !P6 ;  /* 0x00000001ff130807 */ /* 0x000fe40007000000 */
[----:B------:R-:W-:Y:S02]  /*b310*/  @P3 PRMT R11, R3, 0x7610, R11 ;  /* 0x00007610030b3816 */ /* 0x000fe4000000000b */
[----:B------:R-:W-:-:S02]  /*b320*/  @P1 SEL R3, RZ, 0x1, !P5 ;  /* 0x00000001ff031807 */ /* 0x000fc40006800000 */
[----:B------:R-:W-:Y:S02]  /*b330*/  @P0 PRMT R5, R5, 0x5410, R19 ;  /* 0x0000541005050816 */ /* 0x000fe40000000013 */
[----:B------:R-:W-:Y:S02]  /*b340*/  @P1 PRMT R12, R3, 0x7610, R12 ;  /* 0x00007610030c1816 */ /* 0x000fe4000000000c */
[C---:B------:R-:W-:Y:S02]  /*b350*/  PRMT R3, R18.reuse, 0x7632, R3 ;  /* 0x0000763212037816 */ /* 0x040fe40000000003 */
[----:B------:R-:W-:Y:S02]  /*b360*/  PRMT R0, R18, 0x7610, R0 ;  /* 0x0000761012007816 */ /* 0x000fe40000000000 */
[----:B------:R-:W-:Y:S02]  /*b370*/  PRMT R5, R5, 0x7632, R5 ;  /* 0x0000763205057816 */ /* 0x000fe40000000005 */
        /* <DEDUP_REMOVED lines=8> */
[----:B------:R-:W-:-:S02]  /*b400*/  PRMT R13, RZ, 0x7610, R13 ;  /* 0x00007610ff0d7816 */ /* 0x000fc4000000000d */
[----:B------:R-:W-:Y:S01]  /*b410*/  PRMT R14, RZ, 0x7610, R14 ;  /* 0x00007610ff0e7816 */ /* 0x000fe2000000000e */
[--C-:B------:R-:W-:Y:S01]  /*b420*/  @P3 HADD2.F32 R0, -RZ, R44.reuse.H0_H0 ;  /* 0x2000002cff003230 */ /* 0x100fe20000004100 */
[----:B------:R-:W-:Y:S01]  /*b430*/  PRMT R5, R5, 0x7632, R5 ;  /* 0x0000763205057816 */ /* 0x000fe20000000005 */
[----:B------:R-:W-:Y:S01]  /*b440*/  @P2 HADD2.F32 R44, -RZ, R44.H1_H1 ;  /* 0x3000002cff2c2230 */ /* 0x000fe20000004100 */
[----:B------:R-:W-:Y:S02]  /*b450*/  PRMT R4, R4, 0x7632, R4 ;  /* 0x0000763204047816 */ /* 0x000fe40000000004 */
[----:B------:R-:W-:Y:S01]  /*b460*/  @P3 FSETP.NEU.FTZ.AND P6, PT, R0, RZ, PT ;  /* 0x000000ff0000320b */ /* 0x000fe20003fdd000 */
[--C-:B------:R-:W-:Y:S01]  /*b470*/  @P1 HADD2.F32 R0, -RZ, R45.reuse.H0_H0 ;  /* 0x2000002dff001230 */ /* 0x100fe20000004100 */
[----:B------:R-:W-:Y:S01]  /*b480*/  @P2 FSETP.NEU.FTZ.AND P4, PT, R44, RZ, PT ;  /* 0x000000ff2c00220b */ /* 0x000fe20003f9d000 */
[----:B------:R-:W-:Y:S01]  /*b490*/  @P0 HADD2.F32 R45, -RZ, R45.H1_H1 ;  /* 0x3000002dff2d0230 */ /* 0x000fe20000004100 */
[----:B------:R-:W-:-:S02]  /*b4a0*/  @P3 SEL R3, RZ, 0x1, !P6 ;  /* 0x00000001ff033807 */ /* 0x000fc40007000000 */
[----:B------:R-:W-:Y:S02]  /*b4b0*/  @P1 FSETP.NEU.FTZ.AND P6, PT, R0, RZ, PT ;  /* 0x000000ff0000120b */ /* 0x000fe40003fdd000 */
[----:B------:R-:W-:Y:S02]  /*b4c0*/  @P2 SEL R0, RZ, 0x1, !P4 ;  /* 0x00000001ff002807 */ /* 0x000fe40006000000 */
[----:B------:R-:W-:Y:S02]  /*b4d0*/  @P0 FSETP.NEU.FTZ.AND P4, PT, R45, RZ, PT ;  /* 0x000000ff2d00020b */ /* 0x000fe40003f9d000 */
[----:B------:R-:W-:Y:S02]  /*b4e0*/  PRMT R3, R3, 0x5410, RZ ;  /* 0x0000541003037816 */ /* 0x000fe400000000ff */
[----:B------:R-:W-:Y:S02]  /*b4f0*/  PRMT R0, R0, 0x5410, RZ ;  /* 0x0000541000007816 */ /* 0x000fe400000000ff */
[----:B------:R-:W-:-:S02]  /*b500*/  @P0 SEL R7, RZ, 0x1, !P4 ;  /* 0x00000001ff070807 */ /* 0x000fc40006000000 */
[C---:B------:R-:W-:Y:S02]  /*b510*/  @P3 PRMT R13, R3.reuse, 0x7610, R13 ;  /* 0x00007610030d3816 */ /* 0x040fe4000000000d */
[----:B------:R-:W-:Y:S02]  /*b520*/  @P2 PRMT R3, R3, 0x5410, R0 ;  /* 0x0000541003032816 */ /* 0x000fe40000000000 */
[----:B------:R-:W-:Y:S02]  /*b530*/  @P0 PRMT R0, R0, 0x5410, R7 ;  /* 0x0000541000000816 */ /* 0x000fe40000000007 */
[----:B------:R-:W-:Y:S02]  /*b540*/  @P1 SEL R6, RZ, 0x1, !P6 ;  /* 0x00000001ff061807 */ /* 0x000fe40007000000 */
[C---:B------:R-:W-:Y:S02]  /*b550*/  PRMT R3, R18.reuse, 0x7632, R3 ;  /* 0x0000763212037816 */ /* 0x040fe40000000003 */
[----:B------:R-:W-:-:S02]  /*b560*/  PRMT R0, R18, 0x7610, R0 ;  /* 0x0000761012007816 */ /* 0x000fc40000000000 */
[----:B------:R-:W-:Y:S02]  /*b570*/  @P1 PRMT R14, R6, 0x7610, R14 ;  /* 0x00007610060e1816 */ /* 0x000fe4000000000e */
[----:B------:R-:W-:Y:S02]  /*b580*/  PRMT R7, R0, 0x7632, R7 ;  /* 0x0000763200077816 */ /* 0x000fe40000000007 */
[----:B------:R-:W-:Y:S01]  /*b590*/  PRMT R6, R3, 0x7632, R6 ;  /* 0x0000763203067816 */ /* 0x000fe20000000006 */
[----:B------:R-:W-:Y:S06]  /*b5a0*/  @P5 BRA `(.L_x_4642) ;  /* 0x0000000000945947 */ /* 0x000fec0003800000 */
[----:B------:R-:W-:Y:S02]  /*b5b0*/  LOP3.LUT P0, RZ, R28, 0xff, RZ, 0xc0, !PT ;  /* 0x000000ff1cff7812 */ /* 0x000fe4000780c0ff */
[----:B------:R-:W-:Y:S02]  /*b5c0*/  LOP3.LUT P6, RZ, R8, 0xff, RZ, 0xc0, !PT ;  /* 0x000000ff08ff7812 */ /* 0x000fe400078cc0ff */
[----:B------:R-:W-:Y:S02]  /*b5d0*/  LOP3.LUT P2, RZ, R16, 0xff, RZ, 0xc0, !PT ;  /* 0x000000ff10ff7812 */ /* 0x000fe4000784c0ff */
[----:B------:R-:W-:Y:S02]  /*b5e0*/  LOP3.LUT P1, RZ, R15, 0xff, RZ, 0xc0, !PT ;  /* 0x000000ff0fff7812 */ /* 0x000fe4000782c0ff */
[----:B------:R-:W-:Y:S02]  /*b5f0*/  PRMT R7, R0, 0x7632, R7 ;  /* 0x0000763200077816 */ /* 0x000fe40000000007 */
[----:B------:R-:W-:-:S02]  /*b600*/  PRMT R6, R3, 0x7632, R6 ;  /* 0x0000763203067816 */ /* 0x000fc40000000006 */
[----:B------:R-:W-:Y:S02]  /*b610*/  PRMT R3, R18, 0x7632, R3 ;  /* 0x0000763212037816 */ /* 0x000fe40000000003 */
[----:B------:R-:W-:Y:S01]  /*b620*/  @P0 PRMT R7, R0, 0x7632, R7 ;  /* 0x0000763200070816 */ /* 0x000fe20000000007 */
[--C-:B------:R-:W-:Y:S01]  /*b630*/  @P6 HADD2.F32 R0, -RZ, R37.reuse.H0_H0 ;  /* 0x20000025ff006230 */ /* 0x100fe20000004100 */
[----:B------:R-:W-:Y:S01]  /*b640*/  PRMT R19, RZ, 0x7610, R19 ;  /* 0x00007610ff137816 */ /* 0x000fe20000000013 */
[--C-:B------:R-:W-:Y:S01]  /*b650*/  @P2 HADD2.F32 R8, -RZ, R38.reuse.H1_H1 ;  /* 0x30000026ff082230 */ /* 0x100fe20000004100 */
[----:B------:R-:W-:Y:S01]  /*b660*/  @P0 PRMT R6, R3, 0x7632, R6 ;  /* 0x0000763203060816 */ /* 0x000fe20000000006 */
[----:B------:R-:W-:Y:S01]  /*b670*/  @P1 HADD2.F32 R37, -RZ, R37.H1_H1 ;  /* 0x30000025ff251230 */ /* 0x000fe20000004100 */
[----:B------:R-:W-:Y:S01]  /*b680*/  @P6 FSETP.NEU.FTZ.AND P5, PT, R0, RZ, PT ;  /* 0x000000ff0000620b */ /* 0x000fe20003fbd000 */
[----:B------:R-:W-:Y:S01]  /*b690*/  @P0 HADD2.F32 R38, -RZ, R38.H0_H0 ;  /* 0x20000026ff260230 */ /* 0x000fe20000004100 */
[----:B------:R-:W-:-:S02]  /*b6a0*/  PRMT R0, R18, 0x7610, R0 ;  /* 0x0000761012007816 */ /* 0x000fc40000000000 */
[----:B------:R-:W-:Y:S02]  /*b6b0*/  @P6 SEL R19, RZ, 0x1, !P5 ;  /* 0x00000001ff136807 */ /* 0x000fe40006800000 */
[----:B------:R-:W-:Y:S02]  /*b6c0*/  @P1 FSETP.NEU.FTZ.AND P3, PT, R37, RZ, PT ;  /* 0x000000ff2500120b */ /* 0x000fe40003f7d000 */
[----:B------:R-:W-:Y:S02]  /*b6d0*/  @P2 FSETP.NEU.FTZ.AND P4, PT, R8, RZ, PT ;  /* 0x000000ff0800220b */ /* 0x000fe40003f9d000 */
[----:B------:R-:W-:Y:S02]  /*b6e0*/  @P0 FSETP.NEU.FTZ.AND P5, PT, R38, RZ, PT ;  /* 0x000000ff2600020b */ /* 0x000fe40003fbd000 */
[C---:B------:R-:W-:Y:S02]  /*b6f0*/  @P0 PRMT R3, R18.reuse, 0x7632, R3 ;  /* 0x0000763212030816 */ /* 0x040fe40000000003 */
[----:B------:R-:W-:-:S02]  /*b700*/  @P0 PRMT R0, R18, 0x7610, R0 ;  /* 0x0000761012000816 */ /* 0x000fc40000000000 */
[----:B------:R-:W-:Y:S02]  /*b710*/  PRMT R5, R5, 0x7632, R5 ;  /* 0x0000763205057816 */ /* 0x000fe40000000005 */
[----:B------:R-:W-:Y:S02]  /*b720*/  PRMT R4, R4, 0x7632, R4 ;  /* 0x0000763204047816 */ /* 0x000fe40000000004 */
[----:B------:R-:W-:Y:S02]  /*b730*/  PRMT R15, RZ, 0x7610, R15 ;  /* 0x00007610ff0f7816 */ /* 0x000fe4000000000f */
[----:B------:R-:W-:Y:S02]  /*b740*/  PRMT R16, RZ, 0x7610, R16 ;  /* 0x00007610ff107816 */ /* 0x000fe40000000010 */
[----:B------:R-:W-:Y:S02]  /*b750*/  PRMT R28, RZ, 0x7610, R28 ;  /* 0x00007610ff1c7816 */ /* 0x000fe4000000001c */
[----:B------:R-:W-:-:S02]  /*b760*/  @P1 SEL R18, RZ, 0x1, !P3 ;  /* 0x00000001ff121807 */ /* 0x000fc40005800000 */
[----:B------:R-:W-:Y:S02]  /*b770*/  @P2 SEL R20, RZ, 0x1, !P4 ;  /* 0x00000001ff142807 */ /* 0x000fe40006000000 */
[----:B------:R-:W-:Y:S02]  /*b780*/  @P0 SEL R21, RZ, 0x1, !P5 ;  /* 0x00000001ff150807 */ /* 0x000fe40006800000 */
[----:B------:R-:W-:Y:S02]  /*b790*/  PRMT R8, R19, 0x7610, R8 ;  /* 0x0000761013087816 */ /* 0x000fe40000000008 */
[----:B------:R-:W-:Y:S02]  /*b7a0*/  @P0 PRMT R5, R5, 0x7632, R5 ;  /* 0x0000763205050816 */ /* 0x000fe40000000005 */
[----:B------:R-:W-:Y:S02]  /*b7b0*/  @P0 PRMT R4, R4, 0x7632, R4 ;  /* 0x0000763204040816 */ /* 0x000fe40000000004 */
[----:B------:R-:W-:-:S02]  /*b7c0*/  @P1 PRMT R15, R18, 0x7610, R15 ;  /* 0x00007610120f1816 */ /* 0x000fc4000000000f */
[----:B------:R-:W-:Y:S02]  /*b7d0*/  @P2 PRMT R16, R20, 0x7610, R16 ;  /* 0x0000761014102816 */ /* 0x000fe40000000010 */
[----:B------:R-:W-:Y:S02]  /*b7e0*/  @P0 PRMT R28, R21, 0x7610, R28 ;  /* 0x00007610151c0816 */ /* 0x000fe4000000001c */
[----:B------:R-:W-:-:S07]  /*b7f0*/  @P0 PRMT R8, R19, 0x7610, R8 ;  /* 0x0000761013080816 */ /* 0x000fce0000000008 */
.L_x_4642:
[----:B------:R-:W-:Y:S05]  /*b800*/  BSYNC B0 ;  /* 0x0000000000007941 */ /* 0x000fea0003800000 */
.L_x_4641:
[----:B------:R-:W1:Y:S01]  /*b810*/  I2F.S8 R4, R4 ;  /* 0x0000000400047306 */ /* 0x000e620000001400 */
[----:B------:R-:W-:Y:S02]  /*b820*/  LOP3.LUT P1, RZ, R0, 0xff, RZ, 0xc0, !PT ;  /* 0x000000ff00ff7812 */ /* 0x000fe4000782c0ff */
[----:B------:R-:W-:Y:S02]  /*b830*/  LOP3.LUT P2, RZ, R10, 0xff, RZ, 0xc0, !PT ;  /* 0x000000ff0aff7812 */ /* 0x000fe4000784c0ff */
[----:B------:R-:W-:Y:S02]  /*b840*/  LOP3.LUT P6, RZ, R9, 0xff, RZ, 0xc0, !PT ;  /* 0x000000ff09ff7812 */ /* 0x000fe400078cc0ff */
[----:B------:R-:W-:Y:S01]  /*b850*/  LOP3.LUT P0, RZ, R3, 0xff, RZ, 0xc0, !PT ;  /* 0x000000ff03ff7812 */ /* 0x000fe2000780c0ff */
[----:B------:R-:W2:Y:S01]  /*b860*/  I2F.S8 R12, R12 ;  /* 0x0000000c000c7306 */ /* 0x000ea20000001400 */
[----:B------:R-:W-:Y:S02]  /*b870*/  PRMT R24, RZ, 0x7610, R24 ;  /* 0x00007610ff187816 */ /* 0x000fe40000000018 */
[----:B------:R-:W-:-:S02]  /*b880*/  PRMT R18, RZ, 0x7610, R18 ;  /* 0x00007610ff127816 */ /* 0x000fc40000000012 */
[----:B-1----:R-:W-:-:S03]  /*b890*/  F2FP.F16.F32.PACK_AB R3, RZ, R4 ;  /* 0x00000004ff03723e */ /* 0x002fc600000000ff */
[----:B------:R-:W1:Y:S02]  /*b8a0*/  I2F.S8 R11, R11 ;  /* 0x0000000b000b7306 */ /* 0x000e640000001400 */
[----:B------:R-:W-:Y:S01]  /*b8b0*/  @P1 HADD2.F32 R3, -RZ, R3.H0_H0 ;  /* 0x20000003ff031230 */ /* 0x000fe20000004100 */
[----:B--2---:R-:W-:-:S05]  /*b8c0*/  F2FP.F16.F32.PACK_AB R9, RZ, R12 ;  /* 0x0000000cff09723e */ /* 0x004fca00000000ff */
[----:B------:R-:W2:Y:S01]  /*b8d0*/  I2F.S8 R5, R5 ;  /* 0x0000000500057306 */ /* 0x000ea20000001400 */
[----:B------:R-:W-:Y:S02]  /*b8e0*/  @P1 FSETP.NEU.FTZ.AND P3, PT, R3, RZ, PT ;  /* 0x000000ff0300120b */ /* 0x000fe40003f7d000 */
[----:B------:R-:W-:Y:S01]  /*b8f0*/  PRMT R3, RZ, 0x7610, R3 ;  /* 0x00007610ff037816 */ /* 0x000fe20000000003 */
[----:B------:R-:W-:Y:S01]  /*b900*/  @P2 HADD2.F32 R4, -RZ, R9.H0_H0 ;  /* 0x20000009ff042230 */ /* 0x000fe20000004100 */
[----:B-1----:R-:W-:-:S03]  /*b910*/  F2FP.F16.F32.PACK_AB R0, RZ, R11 ;  /* 0x0000000bff00723e */ /* 0x002fc600000000ff */
[----:B------:R-:W1:Y:S01]  /*b920*/  I2F.S8 R13, R13 ;  /* 0x0000000d000d7306 */ /* 0x000e620000001400 */
[----:B------:R-:W-:Y:S02]  /*b930*/  @P2 FSETP.NEU.FTZ.AND P4, PT, R4, RZ, PT ;  /* 0x000000ff0400220b */ /* 0x000fe40003f9d000 */
[----:B------:R-:W-:Y:S01]  /*b940*/  PRMT R4, RZ, 0x7610, R4 ;  /* 0x00007610ff047816 */ /* 0x000fe20000000004 */
[----:B------:R-:W-:Y:S01]  /*b950*/  @P6 HADD2.F32 R0, -RZ, R0.H0_H0 ;  /* 0x20000000ff006230 */ /* 0x000fe20000004100 */
[----:B------:R-:W-:Y:S02]  /*b960*/  @P2 SEL R4, RZ, 0x1, !P4 ;  /* 0x00000001ff042807 */ /* 0x000fe40006000000 */
[----:B--2---:R-:W-:Y:S01]  /*b970*/  F2FP.F16.F32.PACK_AB R9, RZ, R5 ;  /* 0x00000005ff09723e */ /* 0x004fe200000000ff */
[----:B------:R-:W2:Y:S01]  /*b980*/  I2F.S8 R6, R6 ;  /* 0x0000000600067306 */ /* 0x000ea20000001400 */
[----:B------:R-:W-:Y:S02]  /*b990*/  @P6 FSETP.NEU.FTZ.AND P5, PT, R0, RZ, PT ;  /* 0x000000ff0000620b */ /* 0x000fe40003fbd000 */
[----:B------:R-:W-:Y:S01]  /*b9a0*/  PRMT R0, RZ, 0x7610, R0 ;  /* 0x00007610ff007816 */ /* 0x000fe20000000000 */
[----:B------:R-:W-:Y:S01]  /*b9b0*/  @P0 HADD2.F32 R5, -RZ, R9.H0_H0 ;  /* 0x20000009ff050230 */ /* 0x000fe20000004100 */
[----:B------:R-:W-:-:S02]  /*b9c0*/  @P1 SEL R0, RZ, 0x1, !P3 ;  /* 0x00000001ff001807 */ /* 0x000fc40005800000 */
[----:B------:R-:W-:Y:S01]  /*b9d0*/  @P6 SEL R3, RZ, 0x1, !P5 ;  /* 0x00000001ff036807 */ /* 0x000fe20006800000 */
[----:B------:R-:W3:Y:S01]  /*b9e0*/  I2F.S8 R14, R14 ;  /* 0x0000000e000e7306 */ /* 0x000ee20000001400 */
[----:B------:R-:W-:Y:S02]  /*b9f0*/  @P0 FSETP.NEU.FTZ.AND P5, PT, R5, RZ, PT ;  /* 0x000000ff0500020b */ /* 0x000fe40003fbd000 */
[----:B------:R-:W-:Y:S02]  /*ba00*/  PRMT R5, R0, 0x9910, RZ ;  /* 0x0000991000057816 */ /* 0x000fe400000000ff */
[----:B------:R-:W-:Y:S02]  /*ba10*/  PRMT R9, R4, 0x9910, RZ ;  /* 0x0000991004097816 */ /* 0x000fe400000000ff */
[----:B------:R-:W-:Y:S01]  /*ba20*/  PRMT R3, R3, 0x9910, RZ ;  /* 0x0000991003037816 */ /* 0x000fe200000000ff */
[----:B------:R-:W-:Y:S01]  /*ba30*/  IMAD.MOV.U32 R4, RZ, RZ, R5 ;  /* 0x000000ffff047224 */ /* 0x000fe200078e0005 */
[----:B------:R-:W-:Y:S01]  /*ba40*/  PRMT R0, RZ, 0x7610, R0 ;  /* 0x00007610ff007816 */ /* 0x000fe20000000000 */
[----:B------:R-:W-:Y:S01]  /*ba50*/  IMAD.MOV.U32 R5, RZ, RZ, R9 ;  /* 0x000000ffff057224 */ /* 0x000fe200078e0009 */
[----:B------:R-:W-:Y:S01]  /*ba60*/  ISETP.NE.AND P1, PT, R3, RZ, PT ;  /* 0x000000ff0300720c */ /* 0x000fe20003f25270 */
[----:B------:R-:W4:Y:S01]  /*ba70*/  I2F.S8 R7, R7 ;  /* 0x0000000700077306 */ /* 0x000f220000001400 */
[----:B------:R-:W-:-:S02]  /*ba80*/  @P0 SEL R0, RZ, 0x1, !P5 ;  /* 0x00000001ff000807 */ /* 0x000fc40006800000 */
[----:B------:R-:W-:Y:S02]  /*ba90*/  ISETP.NE.AND P5, PT, R4, RZ, PT ;  /* 0x000000ff0400720c */ /* 0x000fe40003fa5270 */
[----:B------:R-:W-:Y:S02]  /*baa0*/  ISETP.NE.AND P6, PT, R5, RZ, PT ;  /* 0x000000ff0500720c */ /* 0x000fe40003fc5270 */
[----:B------:R-:W-:Y:S01]  /*bab0*/  PRMT R0, R0, 0x9910, RZ ;  /* 0x0000991000007816 */ /* 0x000fe200000000ff */
[----:B------:R-:W5:Y:S01]  /*bac0*/  I2F.S8 R15, R15 ;  /* 0x0000000f000f7306 */ /* 0x000f620000001400 */
[----:B-1----:R-:W-:Y:S02]  /*bad0*/  F2FP.F16.F32.PACK_AB R13, RZ, R13 ;  /* 0x0000000dff0d723e */ /* 0x002fe400000000ff */
[----:B--2---:R-:W-:Y:S02]  /*bae0*/  F2FP.F16.F32.PACK_AB R3, RZ, R6 ;  /* 0x00000006ff03723e */ /* 0x004fe400000000ff */
[----:B------:R-:W-:Y:S01]  /*baf0*/  ISETP.NE.AND P0, PT, R0, RZ, PT ;  /* 0x000000ff0000720c */ /* 0x000fe20003f05270 */
[----:B------:R-:W-:Y:S01]  /*bb00*/  @P1 HADD2.F32 R0, -RZ, R13.H0_H0 ;  /* 0x2000000dff001230 */ /* 0x000fe20000004100 */
[----:B---3--:R-:W-:Y:S01]  /*bb10*/  F2FP.F16.F32.PACK_AB R4, RZ, R14 ;  /* 0x0000000eff04723e */ /* 0x008fe200000000ff */
[----:B------:R-:W-:Y:S01]  /*bb20*/  @P5 HADD2.F32 R3, -RZ, R3.H0_H0 ;  /* 0x20000003ff035230 */ /* 0x000fe20000004100 */
[----:B----4-:R-:W-:Y:S01]  /*bb30*/  F2FP.F16.F32.PACK_AB R5, RZ, R7 ;  /* 0x00000007ff05723e */ /* 0x010fe200000000ff */
[----:B------:R-:W1:Y:S01]  /*bb40*/  I2F.S8 R8, R8 ;  /* 0x0000000800087306 */ /* 0x000e620000001400 */
[----:B------:R-:W-:Y:S01]  /*bb50*/  @P1 FSETP.NEU.FTZ.AND P2, PT, R0, RZ, PT ;  /* 0x000000ff0000120b */ /* 0x000fe20003f5d000 */
[----:B------:R-:W-:Y:S01]  /*bb60*/  @P6 HADD2.F32 R4, -RZ, R4.H0_H0 ;  /* 0x20000004ff046230 */ /* 0x000fe20000004100 */
[----:B------:R-:W-:-:S02]  /*bb70*/  @P5 FSETP.NEU.FTZ.AND P3, PT, R3, RZ, PT ;  /* 0x000000ff0300520b */ /* 0x000fc40003f7d000 */
[----:B------:R-:W-:Y:S02]  /*bb80*/  PRMT R3, RZ, 0x7610, R3 ;  /* 0x00007610ff037816 */ /* 0x000fe40000000003 */
[----:B------:R-:W-:Y:S01]  /*bb90*/  PRMT R0, RZ, 0x7610, R0 ;  /* 0x00007610ff007816 */ /* 0x000fe20000000000 */
[----:B------:R-:W2:Y:S01]  /*bba0*/  I2F.S8 R16, R16 ;  /* 0x0000001000107306 */ /* 0x000ea20000001400 */
[----:B------:R-:W-:Y:S01]  /*bbb0*/  @P1 SEL R3, RZ, 0x1, !P2 ;  /* 0x00000001ff031807 */ /* 0x000fe20005000000 */
[----:B------:R-:W-:Y:S01]  /*bbc0*/  @P0 HADD2.F32 R5, -RZ, R5.H0_H0 ;  /* 0x20000005ff050230 */ /* 0x000fe20000004100 */
[----:B------:R-:W-:Y:S02]  /*bbd0*/  @P5 SEL R0, RZ, 0x1, !P3 ;  /* 0x00000001ff005807 */ /* 0x000fe40005800000 */
[----:B------:R-:W-:Y:S02]  /*bbe0*/  @P6 FSETP.NEU.FTZ.AND P4, PT, R4, RZ, PT ;  /* 0x000000ff0400620b */ /* 0x000fe40003f9d000 */
[----:B------:R-:W-:-:S02]  /*bbf0*/  PRMT R3, R3, 0x9910, RZ ;  /* 0x0000991003037816 */ /* 0x000fc400000000ff */
[----:B------:R-:W-:Y:S02]  /*bc00*/  PRMT R6, R0, 0x9910, RZ ;  /* 0x0000991000067816 */ /* 0x000fe400000000ff */
[----:B------:R-:W-:Y:S01]  /*bc10*/  PRMT R4, RZ, 0x7610, R4 ;  /* 0x00007610ff047816 */ /* 0x000fe20000000004 */
[----:B------:R-:W-:Y:S01]  /*bc20*/  IMAD.MOV.U32 R0, RZ, RZ, R3 ;  /* 0x000000ffff007224 */ /* 0x000fe200078e0003 */
[----:B------:R-:W-:Y:S01]  /*bc30*/  @P6 SEL R4, RZ, 0x1, !P4 ;  /* 0x00000001ff046807 */ /* 0x000fe20006000000 */
[----:B------:R-:W-:Y:S01]  /*bc40*/  IMAD.MOV.U32 R3, RZ, RZ, R6 ;  /* 0x000000ffff037224 */ /* 0x000fe200078e0006 */
[----:B------:R-:W-:Y:S02]  /*bc50*/  @P0 FSETP.NEU.FTZ.AND P4, PT, R5, RZ, PT ;  /* 0x000000ff0500020b */ /* 0x000fe40003f9d000 */
[----:B------:R-:W-:Y:S02]  /*bc60*/  PRMT R4, R4, 0x9910, RZ ;  /* 0x0000991004047816 */ /* 0x000fe400000000ff */
[----:B------:R-:W-:-:S02]  /*bc70*/  ISETP.NE.AND P3, PT, R0, RZ, PT ;  /* 0x000000ff0000720c */ /* 0x000fc40003f65270 */
[----:B------:R-:W-:Y:S02]  /*bc80*/  ISETP.NE.AND P2, PT, R3, RZ, PT ;  /* 0x000000ff0300720c */ /* 0x000fe40003f45270 */
[----:B------:R-:W-:Y:S02]  /*bc90*/  ISETP.NE.AND P1, PT, R4, RZ, PT ;  /* 0x000000ff0400720c */ /* 0x000fe40003f25270 */
[----:B------:R-:W-:Y:S02]  /*bca0*/  PRMT R0, RZ, 0x7610, R0 ;  /* 0x00007610ff007816 */ /* 0x000fe40000000000 */
[----:B------:R-:W-:Y:S02]  /*bcb0*/  @P0 SEL R0, RZ, 0x1, !P4 ;  /* 0x00000001ff000807 */ /* 0x000fe40006000000 */
[----:B-----5:R-:W-:Y:S02]  /*bcc0*/  F2FP.F16.F32.PACK_AB R15, RZ, R15 ;  /* 0x0000000fff0f723e */ /* 0x020fe400000000ff */
[----:B------:R-:W-:-:S02]  /*bcd0*/  PRMT R5, R0, 0x9910, RZ ;  /* 0x0000991000057816 */ /* 0x000fc400000000ff */
[----:B-1----:R-:W-:Y:S01]  /*bce0*/  F2FP.F16.F32.PACK_AB R3, RZ, R8 ;  /* 0x00000008ff03723e */ /* 0x002fe200000000ff */
[----:B------:R-:W-:Y:S01]  /*bcf0*/  @P3 HADD2.F32 R0, -RZ, R15.H0_H0 ;  /* 0x2000000fff003230 */ /* 0x000fe20000004100 */
[----:B--2---:R-:W-:Y:S02]  /*bd00*/  F2FP.F16.F32.PACK_AB R4, RZ, R16 ;  /* 0x00000010ff04723e */ /* 0x004fe400000000ff */
[----:B------:R-:W-:Y:S01]  /*bd10*/  ISETP.NE.AND P6, PT, R5, RZ, PT ;  /* 0x000000ff0500720c */ /* 0x000fe20003fc5270 */
[----:B------:R-:W-:Y:S01]  /*bd20*/  @P2 HADD2.F32 R3, -RZ, R3.H0_H0 ;  /* 0x20000003ff032230 */ /* 0x000fe20000004100 */
[----:B------:R-:W-:Y:S01]  /*bd30*/  @P3 FSETP.NEU.FTZ.AND P0, PT, R0, RZ, PT ;  /* 0x000000ff0000320b */ /* 0x000fe20003f1d000 */
[----:B------:R-:W-:-:S03]  /*bd40*/  @P1 HADD2.F32 R4, -RZ, R4.H0_H0 ;  /* 0x20000004ff041230 */ /* 0x000fc60000004100 */
[----:B------:R-:W-:Y:S02]  /*bd50*/  @P2 FSETP.NEU.FTZ.AND P4, PT, R3, RZ, PT ;  /* 0x000000ff0300220b */ /* 0x000fe40003f9d000 */
[----:B------:R-:W-:Y:S02]  /*bd60*/  @P1 FSETP.NEU.FTZ.AND P5, PT, R4, RZ, PT ;  /* 0x000000ff0400120b */ /* 0x000fe40003fbd000 */
[----:B------:R-:W-:Y:S02]  /*bd70*/  @P3 SEL R0, RZ, 0x1, !P0 ;  /* 0x00000001ff003807 */ /* 0x000fe40004000000 */
[----:B------:R-:W-:Y:S02]  /*bd80*/  PRMT R3, RZ, 0x7610, R3 ;  /* 0x00007610ff037816 */ /* 0x000fe40000000003 */
[----:B------:R-:W-:Y:S02]  /*bd90*/  @P2 SEL R4, RZ, 0x1, !P4 ;  /* 0x00000001ff042807 */ /* 0x000fe40006000000 */
[----:B------:R-:W-:-:S02]  /*bda0*/  @P1 SEL R5, RZ, 0x1, !P5 ;  /* 0x00000001ff051807 */ /* 0x000fc40006800000 */
[----:B------:R-:W-:Y:S02]  /*bdb0*/  @P3 PRMT R24, R0, 0x7610, R24 ;  /* 0x0000761000183816 */ /* 0x000fe40000000018 */
[----:B------:R-:W-:Y:S02]  /*bdc0*/  @P2 PRMT R3, R4, 0x7610, R3 ;  /* 0x0000761004032816 */ /* 0x000fe40000000003 */
[----:B------:R-:W-:Y:S02]  /*bdd0*/  @P1 PRMT R18, R5, 0x7610, R18 ;  /* 0x0000761005121816 */ /* 0x000fe40000000012 */
[----:B------:R-:W-:Y:S01]  /*bde0*/  PRMT R0, RZ, 0x7610, R0 ;  /* 0x00007610ff007816 */ /* 0x000fe20000000000 */
[----:B------:R-:W-:Y:S06]  /*bdf0*/  @!P6 BRA `(.L_x_4610) ;  /* 0x00000038005ce947 */ /* 0x000fec0003800000 */
[----:B------:R-:W1:Y:S02]  /*be00*/  I2F.S8 R28, R28 ;  /* 0x0000001c001c7306 */ /* 0x000e640000001400 */
[----:B-1----:R-:W-:-:S05]  /*be10*/  F2FP.F16.F32.PACK_AB R0, RZ, R28 ;  /* 0x0000001cff00723e */ /* 0x002fca00000000ff */
[----:B------:R-:W-:-:S05]  /*be20*/  HADD2.F32 R0, -RZ, R0.H0_H0 ;  /* 0x20000000ff007230 */ /* 0x000fca0000004100 */
[----:B------:R-:W-:-:S04]  /*be30*/  FSETP.NEU.FTZ.AND P0, PT, R0, RZ, PT ;  /* 0x000000ff0000720b */ /* 0x000fc80003f1d000 */
[----:B------:R-:W-:Y:S01]  /*be40*/  SEL R0, RZ, 0x1, !P0 ;  /* 0x00000001ff007807 */ /* 0x000fe20004000000 */
[----:B------:R-:W-:Y:S08]  /*be50*/  BRA `(.L_x_4610) ;  /* 0x0000003800447947 */ /* 0x000ff00003800000 */
.L_x_4627:
[----:B------:R-:W-:Y:S01]  /*be60*/  ISETP.GE.U32.AND P0, PT, R3, R32, PT ;  /* 0x000000200300720c */ /* 0x000fe20003f06070 */
[----:B------:R-:W-:Y:S01]  /*be70*/  BSSY B0, `(.L_x_4643) ;  /* 0x00000ae000007945 */ /* 0x000fe20003800000 */
[C---:B------:R-:W-:Y:S02]  /*be80*/  PRMT R8, R28.reuse, 0x7610, R8 ;  /* 0x000076101c087816 */ /* 0x040fe40000000008 */
[C---:B------:R-:W-:Y:S02]  /*be90*/  PRMT R9, R28.reuse, 0x7610, R9 ;  /* 0x000076101c097816 */ /* 0x040fe40000000009 */
[--C-:B------:R-:W-:Y:S02]  /*bea0*/  PRMT R5, R5, 0x5410, R28.reuse ;  /* 0x0000541005057816 */ /* 0x100fe4000000001c */
[--C-:B------:R-:W-:Y:S02]  /*beb0*/  PRMT R13, R28, 0x5410, R28.reuse ;  /* 0x000054101c0d7816 */ /* 0x100fe4000000001c */
[----:B------:R-:W-:-:S02]  /*bec0*/  PRMT R21, R21, 0x5410, R28 ;  /* 0x0000541015157816 */ /* 0x000fc4000000001c */
[--C-:B------:R-:W-:Y:S02]  /*bed0*/  PRMT R24, R24, 0x5410, R28.reuse ;  /* 0x0000541018187816 */ /* 0x100fe4000000001c */
        /* <DEDUP_REMOVED lines=26> */
.L_x_4645:
        /* <DEDUP_REMOVED lines=25> */
[----:B------:R-:W-:-:S02]  /*c210*/  LOP3.LUT P6, RZ, R24, 0xff, RZ, 0xc0, !PT ;  /* 0x000000ff18ff7812 */ /* 0x000fc400078cc0ff */
[----:B------:R-:W-:Y:S02]  /*c220*/  PRMT R34, RZ, 0x7610, R34 ;  /* 0x00007610ff227816 */ /* 0x000fe40000000022 */
[----:B------:R-:W-:Y:S02]  /*c230*/  PRMT R35, RZ, 0x7610, R35 ;  /* 0x00007610ff237816 */ /* 0x000fe40000000023 */
[--C-:B--2---:R-:W-:Y:S02]  /*c240*/  PRMT R0, R0, 0x5410, R4.reuse ;  /* 0x0000541000007816 */ /* 0x104fe40000000004 */
[----:B------:R-:W-:-:S03]  /*c250*/  PRMT R4, R4, 0x7632, R4 ;  /* 0x0000763204047816 */ /* 0x000fc60000000004 */
[----:B------:R-:W-:Y:S02]  /*c260*/  @P3 HADD2.F32 R28, -RZ, R0.H1_H1 ;  /* 0x30000000ff1c3230 */ /* 0x000fe40000004100 */
[----:B------:R-:W-:Y:S01]  /*c270*/  @P0 HADD2.F32 R3, -RZ, R4.H0_H0 ;  /* 0x20000004ff030230 */ /* 0x000fe20000004100 */
[--C-:B------:R-:W-:Y:S02]  /*c280*/  PRMT R4, R4, 0x5410, R5.reuse ;  /* 0x0000541004047816 */ /* 0x100fe40000000005 */
[----:B------:R-:W-:Y:S02]  /*c290*/  @P3 FSETP.NEU.FTZ.AND P4, PT, R28, RZ, PT ;  /* 0x000000ff1c00320b */ /* 0x000fe40003f9d000 */
[----:B------:R-:W-:Y:S01]  /*c2a0*/  PRMT R5, R5, 0x7632, R5 ;  /* 0x0000763205057816 */ /* 0x000fe20000000005 */
[----:B------:R-:W-:Y:S01]  /*c2b0*/  @P2 HADD2.F32 R24, -RZ, R4.H1_H1 ;  /* 0x30000004ff182230 */ /* 0x000fe20000004100 */
[----:B------:R-:W-:Y:S02]  /*c2c0*/  @P3 SEL R21, RZ, 0x1, !P4 ;  /* 0x00000001ff153807 */ /* 0x000fe40006000000 */
[----:B------:R-:W-:-:S02]  /*c2d0*/  @P0 FSETP.NEU.FTZ.AND P4, PT, R3, RZ, PT ;  /* 0x000000ff0300020b */ /* 0x000fc40003f9d000 */
[----:B------:R-:W-:Y:S02]  /*c2e0*/  @P3 PRMT R34, R21, 0x7610, R34 ;  /* 0x0000761015223816 */ /* 0x000fe40000000022 */
[----:B------:R-:W-:Y:S01]  /*c2f0*/  @P2 FSETP.NEU.FTZ.AND P3, PT, R24, RZ, PT ;  /* 0x000000ff1800220b */ /* 0x000fe20003f7d000 */
[----:B------:R-:W-:Y:S01]  /*c300*/  @P1 HADD2.F32 R24, -RZ, R5.H0_H0 ;  /* 0x20000005ff181230 */ /* 0x000fe20000004100 */
[----:B------:R-:W-:Y:S02]  /*c310*/  @P0 SEL R21, RZ, 0x1, !P4 ;  /* 0x00000001ff150807 */ /* 0x000fe40006000000 */
[----:B------:R-:W-:Y:S02]  /*c320*/  PRMT R3, R3, 0x5410, RZ ;  /* 0x0000541003037816 */ /* 0x000fe400000000ff */
[----:B------:R-:W-:Y:S02]  /*c330*/  LOP3.LUT P4, RZ, R12, 0xff, RZ, 0xc0, !PT ;  /* 0x000000ff0cff7812 */ /* 0x000fe4000788c0ff */
[----:B---3--:R-:W-:-:S02]  /*c340*/  PRMT R36, R6, 0x7610, R36 ;  /* 0x0000761006247816 */ /* 0x008fc40000000024 */
[----:B------:R-:W-:Y:S02]  /*c350*/  @P2 SEL R12, RZ, 0x1, !P3 ;  /* 0x00000001ff0c2807 */ /* 0x000fe40005800000 */
[----:B------:R-:W-:Y:S02]  /*c360*/  @P1 FSETP.NEU.FTZ.AND P3, PT, R24, RZ, PT ;  /* 0x000000ff1800120b */ /* 0x000fe40003f7d000 */
[----:B------:R-:W-:Y:S01]  /*c370*/  @P0 PRMT R3, R3, 0x5410, R21 ;  /* 0x0000541003030816 */ /* 0x000fe20000000015 */
[----:B------:R-:W-:Y:S01]  /*c380*/  @P5 HADD2.F32 R21, -RZ, R36.H0_H0 ;  /* 0x20000024ff155230 */ /* 0x000fe20000004100 */
[----:B------:R-:W-:Y:S02]  /*c390*/  @P2 PRMT R35, R12, 0x7610, R35 ;  /* 0x000076100c232816 */ /* 0x000fe40000000023 */
[----:B------:R-:W-:Y:S02]  /*c3a0*/  PRMT R24, R24, 0x5410, RZ ;  /* 0x0000541018187816 */ /* 0x000fe400000000ff */
[----:B------:R-:W-:-:S02]  /*c3b0*/  @P1 SEL R12, RZ, 0x1, !P3 ;  /* 0x00000001ff0c1807 */ /* 0x000fc40005800000 */
[----:B------:R-:W-:Y:S02]  /*c3c0*/  PRMT R36, R36, 0x7610, R6 ;  /* 0x0000761024247816 */ /* 0x000fe40000000006 */
[----:B------:R-:W-:Y:S02]  /*c3d0*/  LOP3.LUT P0, RZ, R25, 0xff, RZ, 0xc0, !PT ;  /* 0x000000ff19ff7812 */ /* 0x000fe4000780c0ff */
[----:B------:R-:W-:Y:S01]  /*c3e0*/  @P1 PRMT R24, R24, 0x5410, R12 ;  /* 0x0000541018181816 */ /* 0x000fe2000000000c */
[----:B------:R-:W-:Y:S01]  /*c3f0*/  @P6 HADD2.F32 R12, -RZ, R36.H1_H1 ;  /* 0x30000024ff0c6230 */ /* 0x000fe20000004100 */
[----:B------:R-:W-:Y:S02]  /*c400*/  PRMT R37, R7, 0x7610, R7 ;  /* 0x0000761007257816 */ /* 0x000fe40000000007 */
[----:B------:R-:W-:Y:S02]  /*c410*/  @P5 FSETP.NEU.FTZ.AND P1, PT, R21, RZ, PT ;  /* 0x000000ff1500520b */ /* 0x000fe40003f3d000 */
[----:B------:R-:W-:Y:S01]  /*c420*/  PRMT R3, RZ, 0x7610, R3 ;  /* 0x00007610ff037816 */ /* 0x000fe20000000003 */
[----:B------:R-:W-:Y:S01]  /*c430*/  @P4 HADD2.F32 R7, -RZ, R37.H0_H0 ;  /* 0x20000025ff074230 */ /* 0x000fe20000004100 */
[----:B------:R-:W-:-:S02]  /*c440*/  @P5 SEL R6, RZ, 0x1, !P1 ;  /* 0x00000001ff065807 */ /* 0x000fc40004800000 */
[----:B------:R-:W-:Y:S02]  /*c450*/  LOP3.LUT P3, RZ, R13, 0xff, RZ, 0xc0, !PT ;  /* 0x000000ff0dff7812 */ /* 0x000fe4000786c0ff */
[----:B------:R-:W-:Y:S02]  /*c460*/  @P6 FSETP.NEU.FTZ.AND P1, PT, R12, RZ, PT ;  /* 0x000000ff0c00620b */ /* 0x000fe40003f3d000 */
[----:B------:R-:W-:Y:S02]  /*c470*/  @P5 PRMT R3, R6, 0x7610, R3 ;  /* 0x0000761006035816 */ /* 0x000fe40000000003 */
[----:B------:R-:W-:Y:S02]  /*c480*/  PRMT R21, R21, 0x5410, RZ ;  /* 0x0000541015157816 */ /* 0x000fe400000000ff */
[----:B------:R-:W-:Y:S02]  /*c490*/  @P6 SEL R6, RZ, 0x1, !P1 ;  /* 0x00000001ff066807 */ /* 0x000fe40004800000 */
[----:B------:R-:W-:Y:S01]  /*c4a0*/  @P4 FSETP.NEU.FTZ.AND P5, PT, R7, RZ, PT ;  /* 0x000000ff0700420b */ /* 0x000fe20003fbd000 */
[----:B------:R-:W-:Y:S01]  /*c4b0*/  @P0 HADD2.F32 R7, -RZ, R37.H1_H1 ;  /* 0x30000025ff070230 */ /* 0x000fe20000004100 */
[----:B------:R-:W-:-:S02]  /*c4c0*/  LOP3.LUT P2, RZ, R26, 0xff, RZ, 0xc0, !PT ;  /* 0x000000ff1aff7812 */ /* 0x000fc4000784c0ff */
[----:B------:R-:W-:Y:S02]  /*c4d0*/  @P6 PRMT R21, R21, 0x5410, R6 ;  /* 0x0000541015156816 */ /* 0x000fe40000000006 */
[----:B----4-:R-:W-:Y:S02]  /*c4e0*/  PRMT R38, R8, 0x7610, R38 ;  /* 0x0000761008267816 */ /* 0x010fe40000000026 */
[----:B------:R-:W-:Y:S02]  /*c4f0*/  @P4 SEL R6, RZ, 0x1, !P5 ;  /* 0x00000001ff064807 */ /* 0x000fe40006800000 */
[----:B------:R-:W-:Y:S02]  /*c500*/  @P0 FSETP.NEU.FTZ.AND P5, PT, R7, RZ, PT ;  /* 0x000000ff0700020b */ /* 0x000fe40003fbd000 */
[----:B------:R-:W-:Y:S01]  /*c510*/  LOP3.LUT P1, RZ, R14, 0xff, RZ, 0xc0, !PT ;  /* 0x000000ff0eff7812 */ /* 0x000fe2000782c0ff */
[----:B------:R-:W-:Y:S01]  /*c520*/  @P3 HADD2.F32 R14, -RZ, R38.H0_H0 ;  /* 0x20000026ff0e3230 */ /* 0x000fe20000004100 */
[----:B------:R-:W-:-:S02]  /*c530*/  PRMT R13, R13, 0x5410, RZ ;  /* 0x000054100d0d7816 */ /* 0x000fc400000000ff */
[----:B------:R-:W-:Y:S02]  /*c540*/  @P0 SEL R7, RZ, 0x1, !P5 ;  /* 0x00000001ff070807 */ /* 0x000fe40006800000 */
[----:B------:R-:W-:Y:S02]  /*c550*/  PRMT R38, R38, 0x7610, R8 ;  /* 0x0000761026267816 */ /* 0x000fe40000000008 */
[----:B------:R-:W-:Y:S02]  /*c560*/  LOP3.LUT P6, RZ, R27, 0xff, RZ, 0xc0, !PT ;  /* 0x000000ff1bff7812 */ /* 0x000fe400078cc0ff */
[----:B------:R-:W-:Y:S02]  /*c570*/  PRMT R12, RZ, 0x7610, R12 ;  /* 0x00007610ff0c7816 */ /* 0x000fe4000000000c */
[----:B------:R-:W-:Y:S01]  /*c580*/  @P0 PRMT R13, R13, 0x5410, R7 ;  /* 0x000054100d0d0816 */ /* 0x000fe20000000007 */
[----:B------:R-:W-:Y:S01]  /*c590*/  @P2 HADD2.F32 R7, -RZ, R38.H1_H1 ;  /* 0x30000026ff072230 */ /* 0x000fe20000004100 */
[----:B------:R-:W-:-:S02]  /*c5a0*/  @P3 FSETP.NEU.FTZ.AND P5, PT, R14, RZ, PT ;  /* 0x000000ff0e00320b */ /* 0x000fc40003fbd000 */
[----:B------:R-:W-:Y:S02]  /*c5b0*/  @P4 PRMT R12, R6, 0x7610, R12 ;  /* 0x00007610060c4816 */ /* 0x000fe4000000000c */
[----:B------:R-:W-:Y:S02]  /*c5c0*/  PRMT R40, R9, 0x7610, R9 ;  /* 0x0000761009287816 */ /* 0x000fe40000000009 */
[----:B------:R-:W-:Y:S02]  /*c5d0*/  @P3 SEL R6, RZ, 0x1, !P5 ;  /* 0x00000001ff063807 */ /* 0x000fe40006800000 */
[----:B------:R-:W-:Y:S01]  /*c5e0*/  @P2 FSETP.NEU.FTZ.AND P5, PT, R7, RZ, PT ;  /* 0x000000ff0700220b */ /* 0x000fe20003fbd000 */
[--C-:B------:R-:W-:Y:S01]  /*c5f0*/  @P6 HADD2.F32 R9, -RZ, R40.reuse.H1_H1 ;  /* 0x30000028ff096230 */ /* 0x100fe20000004100 */
[----:B------:R-:W-:Y:S01]  /*c600*/  PRMT R5, R5, 0x5410, RZ ;  /* 0x0000541005057816 */ /* 0x000fe200000000ff */
[----:B------:R-:W-:Y:S01]  /*c610*/  @P1 HADD2.F32 R8, -RZ, R40.H0_H0 ;  /* 0x20000028ff081230 */ /* 0x000fe20000004100 */
[----:B------:R-:W-:-:S02]  /*c620*/  @P2 SEL R7, RZ, 0x1, !P5 ;  /* 0x00000001ff072807 */ /* 0x000fc40006800000 */
[----:B------:R-:W-:Y:S02]  /*c630*/  LOP3.LUT P0, RZ, R31, 0xff, RZ, 0xc0, !PT ;  /* 0x000000ff1fff7812 */ /* 0x000fe4000780c0ff */
[----:B------:R-:W-:Y:S02]  /*c640*/  @P2 PRMT R5, R5, 0x5410, R7 ;  /* 0x0000541005052816 */ /* 0x000fe40000000007 */
[----:B------:R-:W-:Y:S02]  /*c650*/  @P6 FSETP.NEU.FTZ.AND P2, PT, R9, RZ, PT ;  /* 0x000000ff0900620b */ /* 0x000fe40003f5d000 */
[----:B------:R-:W-:Y:S02]  /*c660*/  LOP3.LUT P4, RZ, R15, 0xff, RZ, 0xc0, !PT ;  /* 0x000000ff0fff7812 */ /* 0x000fe4000788c0ff */
[----:B------:R-:W-:Y:S02]  /*c670*/  PRMT R13, RZ, 0x7610, R13 ;  /* 0x00007610ff0d7816 */ /* 0x000fe4000000000d */
[----:B------:R-:W-:-:S02]  /*c680*/  @P6 SEL R7, RZ, 0x1, !P2 ;  /* 0x00000001ff076807 */ /* 0x000fc40005000000 */
[----:B------:R-:W-:Y:S02]  /*c690*/  LOP3.LUT P2, RZ, R33, 0xff, RZ, 0xc0, !PT ;  /* 0x000000ff21ff7812 */ /* 0x000fe4000784c0ff */
[----:B-----5:R-:W-:Y:S02]  /*c6a0*/  PRMT R27, R27, 0x7610, R10 ;  /* 0x000076101b1b7816 */ /* 0x020fe4000000000a */
[----:B------:R-:W-:Y:S02]  /*c6b0*/  @P3 PRMT R13, R6, 0x7610, R13 ;  /* 0x00007610060d3816 */ /* 0x000fe4000000000d */
[----:B------:R-:W-:Y:S01]  /*c6c0*/  @P1 FSETP.NEU.FTZ.AND P5, PT, R8, RZ, PT ;  /* 0x000000ff0800120b */ /* 0x000fe20003fbd000 */
[----:B------:R-:W-:Y:S01]  /*c6d0*/  @P0 HADD2.F32 R8, -RZ, R27.H1_H1 ;  /* 0x3000001bff080230 */ /* 0x000fe20000004100 */
[----:B------:R-:W-:Y:S02]  /*c6e0*/  LOP3.LUT P3, RZ, R16, 0xff, RZ, 0xc0, !PT ;  /* 0x000000ff10ff7812 */ /* 0x000fe4000786c0ff */
[----:B------:R-:W-:-:S02]  /*c6f0*/  PRMT R9, RZ, 0x7610, R9 ;  /* 0x00007610ff097816 */ /* 0x000fc40000000009 */
[----:B------:R-:W-:Y:S02]  /*c700*/  PRMT R14, RZ, 0x7610, R14 ;  /* 0x00007610ff0e7816 */ /* 0x000fe4000000000e */
[----:B------:R-:W-:Y:S02]  /*c710*/  @P1 SEL R6, RZ, 0x1, !P5 ;  /* 0x00000001ff061807 */ /* 0x000fe40006800000 */
[----:B------:R-:W-:Y:S02]  /*c720*/  PRMT R26, R26, 0x5410, R10 ;  /* 0x000054101a1a7816 */ /* 0x000fe4000000000a */
[----:B------:R-:W-:Y:S02]  /*c730*/  PRMT R33, R33, 0x7610, R11 ;  /* 0x0000761021217816 */ /* 0x000fe4000000000b */
[----:B------:R-:W-:Y:S01]  /*c740*/  @P6 PRMT R9, R7, 0x7610, R9 ;  /* 0x0000761007096816 */ /* 0x000fe20000000009 */
[----:B------:R-:W-:Y:S01]  /*c750*/  IMAD R7, R30, 0x3, R29 ;  /* 0x000000031e077824 */ /* 0x000fe200078e021d */
[----:B------:R-:W-:Y:S01]  /*c760*/  @P1 PRMT R14, R6, 0x7610, R14 ;  /* 0x00007610060e1816 */ /* 0x000fe2000000000e */
[----:B------:R-:W-:Y:S01]  /*c770*/  @P4 HADD2.F32 R6, -RZ, R26.H1_H1 ;  /* 0x3000001aff064230 */ /* 0x000fe20000004100 */
[----:B------:R-:W-:-:S02]  /*c780*/  PRMT R31, R31, 0x5410, R11 ;  /* 0x000054101f1f7816 */ /* 0x000fc4000000000b */
[----:B------:R-:W-:Y:S01]  /*c790*/  @P0 FSETP.NEU.FTZ.AND P1, PT, R8, RZ, PT ;  /* 0x000000ff0800020b */ /* 0x000fe20003f3d000 */
[----:B------:R-:W-:Y:S01]  /*c7a0*/  @P2 HADD2.F32 R8, -RZ, R33.H1_H1 ;  /* 0x30000021ff082230 */ /* 0x000fe20000004100 */
[----:B-1----:R-:W-:Y:S01]  /*c7b0*/  ISETP.GE.U32.AND P5, PT, R7, R32, PT ;  /* 0x000000200700720c */ /* 0x002fe20003fa6070 */
[----:B------:R-:W-:Y:S01]  /*c7c0*/  @P3 HADD2.F32 R10, -RZ, R31.H1_H1 ;  /* 0x3000001fff0a3230 */ /* 0x000fe20000004100 */
[----:B------:R-:W-:Y:S02]  /*c7d0*/  @P4 FSETP.NEU.FTZ.AND P6, PT, R6, RZ, PT ;  /* 0x000000ff0600420b */ /* 0x000fe40003fdd000 */
[----:B------:R-:W-:Y:S02]  /*c7e0*/  @P0 SEL R7, RZ, 0x1, !P1 ;  /* 0x00000001ff070807 */ /* 0x000fe40004800000 */
[----:B------:R-:W-:Y:S02]  /*c7f0*/  @P2 FSETP.NEU.FTZ.AND P1, PT, R8, RZ, PT ;  /* 0x000000ff0800220b */ /* 0x000fe40003f3d000 */
[----:B------:R-:W-:-:S02]  /*c800*/  @P4 SEL R6, RZ, 0x1, !P6 ;  /* 0x00000001ff064807 */ /* 0x000fc40007000000 */
[----:B------:R-:W-:Y:S02]  /*c810*/  @P3 FSETP.NEU.FTZ.AND P6, PT, R10, RZ, PT ;  /* 0x000000ff0a00320b */ /* 0x000fe40003fdd000 */
[----:B------:R-:W-:Y:S02]  /*c820*/  PRMT R8, RZ, 0x7610, R8 ;  /* 0x00007610ff087816 */ /* 0x000fe40000000008 */
[----:B------:R-:W-:Y:S02]  /*c830*/  PRMT R28, RZ, 0x7610, R28 ;  /* 0x00007610ff1c7816 */ /* 0x000fe4000000001c */
[----:B------:R-:W-:Y:S02]  /*c840*/  @P2 SEL R11, RZ, 0x1, !P1 ;  /* 0x00000001ff0b2807 */ /* 0x000fe40004800000 */
[----:B------:R-:W-:Y:S02]  /*c850*/  PRMT R15, RZ, 0x7610, R15 ;  /* 0x00007610ff0f7816 */ /* 0x000fe4000000000f */
[----:B------:R-:W-:-:S02]  /*c860*/  PRMT R16, RZ, 0x7610, R16 ;  /* 0x00007610ff107816 */ /* 0x000fc40000000010 */
[----:B------:R-:W-:Y:S02]  /*c870*/  @P3 SEL R10, RZ, 0x1, !P6 ;  /* 0x00000001ff0a3807 */ /* 0x000fe40007000000 */
[----:B------:R-:W-:Y:S02]  /*c880*/  @P0 PRMT R8, R7, 0x7610, R8 ;  /* 0x0000761007080816 */ /* 0x000fe40000000008 */
[----:B------:R-:W-:Y:S02]  /*c890*/  @P2 PRMT R28, R11, 0x7610, R28 ;  /* 0x000076100b1c2816 */ /* 0x000fe4000000001c */
[----:B------:R-:W-:Y:S02]  /*c8a0*/  PRMT R21, R24, 0x7632, R21 ;  /* 0x0000763218157816 */ /* 0x000fe40000000015 */
[----:B------:R-:W-:Y:S02]  /*c8b0*/  @P4 PRMT R15, R6, 0x7610, R15 ;  /* 0x00007610060f4816 */ /* 0x000fe4000000000f */
[----:B------:R-:W-:-:S02]  /*c8c0*/  @P3 PRMT R16, R10, 0x7610, R16 ;  /* 0x000076100a103816 */ /* 0x000fc40000000010 */
[----:B------:R-:W-:Y:S02]  /*c8d0*/  PRMT R0, R3, 0x7632, R0 ;  /* 0x0000763203007816 */ /* 0x000fe40000000000 */
[----:B------:R-:W-:Y:S02]  /*c8e0*/  PRMT R25, R13, 0x7632, R25 ;  /* 0x000076320d197816 */ /* 0x000fe40000000019 */
[----:B------:R-:W-:Y:S02]  /*c8f0*/  PRMT R24, R21, 0x7632, R24 ;  /* 0x0000763215187816 */ /* 0x000fe40000000018 */
[----:B------:R-:W-:Y:S02]  /*c900*/  PRMT R27, R9, 0x7610, R27 ;  /* 0x00007610091b7816 */ /* 0x000fe4000000001b */
[----:B------:R-:W-:Y:S02]  /*c910*/  PRMT R26, R5, 0x7632, R26 ;  /* 0x00007632051a7816 */ /* 0x000fe4000000001a */
[----:B------:R-:W-:-:S02]  /*c920*/  PRMT R33, R28, 0x7610, R33 ;  /* 0x000076101c217816 */ /* 0x000fc40000000021 */
[----:B------:R-:W-:Y:S01]  /*c930*/  PRMT R31, R8, 0x7610, R31 ;  /* 0x00007610081f7816 */ /* 0x000fe2000000001f */
[----:B------:R-:W-:Y:S06]  /*c940*/  @!P5 BRA `(.L_x_4645) ;  /* 0xfffffff400ccd947 */ /* 0x000fec000383ffff */
.L_x_4644:
[----:B------:R-:W-:Y:S05]  /*c950*/  BSYNC B0 ;  /* 0x0000000000007941 */ /* 0x000fea0003800000 */
.L_x_4643:
[----:B------:R-:W-:Y:S01]  /*c960*/  ISETP.GE.U32.AND P1, PT, R29, R32, PT ;  /* 0x000000201d00720c */ /* 0x000fe20003f26070 */
[----:B------:R-:W-:Y:S01]  /*c970*/  BSSY B0, `(.L_x_4646) ;  /* 0x000002a000007945 */ /* 0x000fe20003800000 */
[----:B------:R-:W-:Y:S02]  /*c980*/  PRMT R10, R5, 0x7632, R10 ;  /* 0x00007632050a7816 */ /* 0x000fe4000000000a */
[----:B------:R-:W-:Y:S02]  /*c990*/  PRMT R11, R13, 0x7632, R11 ;  /* 0x000076320d0b7816 */ /* 0x000fe4000000000b */
[----:B------:R-:W-:Y:S02]  /*c9a0*/  PRMT R21, R21, 0x7632, R21 ;  /* 0x0000763215157816 */ /* 0x000fe40000000015 */
[----:B------:R-:W-:Y:S02]  /*c9b0*/  PRMT R24, R24, 0x7632, R24 ;  /* 0x0000763218187816 */ /* 0x000fe40000000018 */
[----:B------:R-:W-:-:S03]  /*c9c0*/  PRMT R25, R3, 0x7632, R25 ;  /* 0x0000763203197816 */ /* 0x000fc60000000019 */
        /* <DEDUP_REMOVED lines=8> */
[--C-:B------:R-:W-:Y:S02]  /*ca50*/  PRMT R4, R4, 0x5432, R5.reuse ;  /* 0x0000543204047816 */ /* 0x100fe40000000005 */
[----:B------:R-:W-:-:S07]  /*ca60*/  PRMT R5, R5, 0x7632, R5 ;  /* 0x0000763205057816 */ /* 0x000fce0000000005 */
[----:B------:R-:W-:Y:S05]  /*ca70*/  @P0 BRA `(.L_x_4647) ;  /* 0x0000000000640947 */ /* 0x000fea0003800000 */
[----:B------:R-:W-:-:S05]  /*ca80*/  IMAD R6, R20, R39, RZ ;  /* 0x0000002714067224 */ /* 0x000fca00078e02ff */
[----:B------:R-:W-:-:S05]  /*ca90*/  SHF.R.U32.HI R7, RZ, 0x2, R6 ;  /* 0x00000002ff077819 */ /* 0x000fca0000011606 */
[----:B------:R-:W-:-:S06]  /*caa0*/  IMAD.WIDE.U32 R6, R7, 0x8, R18 ;  /* 0x0000000807067825 */ /* 0x000fcc00078e0012 */
[----:B------:R-:W2:Y:S01]  /*cab0*/  LDG.E.64 R6, desc[UR58][R6.64] ;  /* 0x0000003a06067981 */ /* 0x000ea2000c1e1b00 */
        /* <DEDUP_REMOVED lines=17> */
[----:B---3--:R-:W-:-:S02]  /*cbd0*/  @!P0 PRMT R26, R26, 0x5410, R18 ;  /* 0x000054101a1a8816 */ /* 0x008fc40000000012 */
[----:B------:R-:W-:Y:S02]  /*cbe0*/  @!P0 PRMT R27, R27, 0x7610, R18 ;  /* 0x000076101b1b8816 */ /* 0x000fe40000000012 */
[--C-:B------:R-:W-:Y:S02]  /*cbf0*/  @!P0 PRMT R31, R31, 0x5410, R19.reuse ;  /* 0x000054101f1f8816 */ /* 0x100fe40000000013 */
[----:B------:R-:W-:-:S07]  /*cc00*/  @!P0 PRMT R33, R33, 0x7610, R19 ;  /* 0x0000761021218816 */ /* 0x000fce0000000013 */
.L_x_4647:
[----:B------:R-:W-:Y:S05]  /*cc10*/  BSYNC B0 ;  /* 0x0000000000007941 */ /* 0x000fea0003800000 */
.L_x_4646:
[----:B------:R-:W-:Y:S04]  /*cc20*/  BSSY B0, `(.L_x_4648) ;  /* 0x0000081000007945 */ /* 0x000fe80003800000 */
[----:B------:R-:W-:Y:S05]  /*cc30*/  @P1 BRA `(.L_x_4649) ;  /* 0x0000000400fc1947 */ /* 0x000fea0003800000 */
[----:B------:R-:W-:Y:S01]  /*cc40*/  LOP3.LUT P1, RZ, R34, 0xff, RZ, 0xc0, !PT ;  /* 0x000000ff22ff7812 */ /* 0x000fe2000782c0ff */
[----:B------:R-:W-:Y:S01]  /*cc50*/  IMAD.IADD R29, R29, 0x1, R30 ;  /* 0x000000011d1d7824 */ /* 0x000fe200078e021e */
[----:B------:R-:W-:Y:S02]  /*cc60*/  LOP3.LUT P2, RZ, R25, 0xff, RZ, 0xc0, !PT ;  /* 0x000000ff19ff7812 */ /* 0x000fe4000784c0ff */
[----:B------:R-:W-:Y:S02]  /*cc70*/  LOP3.LUT P3, RZ, R24, 0xff, RZ, 0xc0, !PT ;  /* 0x000000ff18ff7812 */ /* 0x000fe4000786c0ff */
[----:B------:R-:W-:Y:S02]  /*cc80*/  LOP3.LUT P0, RZ, R35, 0xff, RZ, 0xc0, !PT ;  /* 0x000000ff23ff7812 */ /* 0x000fe4000780c0ff */
[----:B------:R-:W-:Y:S02]  /*cc90*/  PRMT R34, RZ, 0x7610, R34 ;  /* 0x00007610ff227816 */ /* 0x000fe40000000022 */
[----:B------:R-:W-:-:S03]  /*cca0*/  PRMT R35, RZ, 0x7610, R35 ;  /* 0x00007610ff237816 */ /* 0x000fc60000000023 */
[----:B------:R-:W-:Y:S02]  /*ccb0*/  @P1 HADD2.F32 R0, -RZ, R0.H1_H1 ;  /* 0x30000000ff001230 */ /* 0x000fe40000004100 */
[--C-:B------:R-:W-:Y:S02]  /*ccc0*/  @P2 HADD2.F32 R6, -RZ, R4.reuse.H0_H0 ;  /* 0x20000004ff062230 */ /* 0x100fe40000004100 */
[----:B------:R-:W-:Y:S01]  /*ccd0*/  @P3 HADD2.F32 R5, -RZ, R5.H0_H0 ;  /* 0x20000005ff053230 */ /* 0x000fe20000004100 */
[----:B------:R-:W-:Y:S01]  /*cce0*/  @P1 FSETP.NEU.FTZ.AND P6, PT, R0, RZ, PT ;  /* 0x000000ff0000120b */ /* 0x000fe20003fdd000 */
[----:B------:R-:W-:Y:S01]  /*ccf0*/  @P0 HADD2.F32 R4, -RZ, R4.H1_H1 ;  /* 0x30000004ff040230 */ /* 0x000fe20000004100 */
[----:B------:R-:W-:Y:S02]  /*cd00*/  @P2 FSETP.NEU.FTZ.AND P4, PT, R6, RZ, PT ;  /* 0x000000ff0600220b */ /* 0x000fe40003f9d000 */
[----:B------:R-:W-:Y:S02]  /*cd10*/  @P1 SEL R0, RZ, 0x1, !P6 ;  /* 0x00000001ff001807 */ /* 0x000fe40007000000 */
[----:B------:R-:W-:-:S02]  /*cd20*/  @P3 FSETP.NEU.FTZ.AND P6, PT, R5, RZ, PT ;  /* 0x000000ff0500320b */ /* 0x000fc40003fdd000 */
[----:B------:R-:W-:Y:S02]  /*cd30*/  @P2 SEL R5, RZ, 0x1, !P4 ;  /* 0x00000001ff052807 */ /* 0x000fe40006000000 */
[----:B------:R-:W-:Y:S02]  /*cd40*/  ISETP.GE.U32.AND P4, PT, R29, R32, PT ;  /* 0x000000201d00720c */ /* 0x000fe40003f86070 */
[----:B------:R-:W-:Y:S02]  /*cd50*/  @P0 FSETP.NEU.FTZ.AND P5, PT, R4, RZ, PT ;  /* 0x000000ff0400020b */ /* 0x000fe40003fbd000 */
[----:B------:R-:W-:Y:S02]  /*cd60*/  PRMT R4, RZ, 0x5410, RZ ;  /* 0x00005410ff047816 */ /* 0x000fe400000000ff */
        /* <DEDUP_REMOVED lines=13> */
[----:B------:R-:W-:Y:S02]  /*ce40*/  PRMT R3, RZ, 0x7610, R3 ;  /* 0x00007610ff037816 */ /* 0x000fe40000000003 */
[----:B------:R-:W-:-:S02]  /*ce50*/  PRMT R6, RZ, 0x5410, RZ ;  /* 0x00005410ff067816 */ /* 0x000fc400000000ff */
[----:B------:R-:W-:Y:S01]  /*ce60*/  PRMT R12, RZ, 0x7610, R12 ;  /* 0x00007610ff0c7816 */ /* 0x000fe2000000000c */
[--C-:B------:R-:W-:Y:S01]  /*ce70*/  @P3 HADD2.F32 R0, -RZ, R36.reuse.H0_H0 ;  /* 0x20000024ff003230 */ /* 0x100fe20000004100 */
[C---:B------:R-:W-:Y:S01]  /*ce80*/  PRMT R24, R4.reuse, 0x7632, R24 ;  /* 0x0000763204187816 */ /* 0x040fe20000000018 */
[----:B------:R-:W-:Y:S01]  /*ce90*/  @P2 HADD2.F32 R36, -RZ, R36.H1_H1 ;  /* 0x30000024ff242230 */ /* 0x000fe20000004100 */
[----:B------:R-:W-:Y:S02]  /*cea0*/  PRMT R25, R4, 0x7610, R25 ;  /* 0x0000761004197816 */ /* 0x000fe40000000019 */
[----:B------:R-:W-:Y:S01]  /*ceb0*/  @P3 FSETP.NEU.FTZ.AND P4, PT, R0, RZ, PT ;  /* 0x000000ff0000320b */ /* 0x000fe20003f9d000 */
[--C-:B------:R-:W-:Y:S02]  /*cec0*/  @P1 HADD2.F32 R0, -RZ, R37.reuse.H0_H0 ;  /* 0x20000025ff001230 */ /* 0x100fe40000004100 */
[----:B------:R-:W-:Y:S01]  /*ced0*/  @P0 HADD2.F32 R37, -RZ, R37.H1_H1 ;  /* 0x30000025ff250230 */ /* 0x000fe20000004100 */
[----:B------:R-:W-:-:S02]  /*cee0*/  @P3 SEL R5, RZ, 0x1, !P4 ;  /* 0x00000001ff053807 */ /* 0x000fc40006000000 */
[----:B------:R-:W-:Y:S02]  /*cef0*/  @P2 FSETP.NEU.FTZ.AND P4, PT, R36, RZ, PT ;  /* 0x000000ff2400220b */ /* 0x000fe40003f9d000 */
[----:B------:R-:W-:Y:S02]  /*cf00*/  @P1 FSETP.NEU.FTZ.AND P5, PT, R0, RZ, PT ;  /* 0x000000ff0000120b */ /* 0x000fe40003fbd000 */
[----:B------:R-:W-:Y:S01]  /*cf10*/  @P3 PRMT R3, R5, 0x7610, R3 ;  /* 0x0000761005033816 */ /* 0x000fe20000000003 */
[----:B------:R-:W-:Y:S01]  /*cf20*/  IMAD.IADD R5, R29, 0x1, R30 ;  /* 0x000000011d057824 */ /* 0x000fe200078e021e */
[----:B------:R-:W-:Y:S02]  /*cf30*/  @P2 SEL R0, RZ, 0x1, !P4 ;  /* 0x00000001ff002807 */ /* 0x000fe40006000000 */
[----:B------:R-:W-:Y:S02]  /*cf40*/  @P0 FSETP.NEU.FTZ.AND P6, PT, R37, RZ, PT ;  /* 0x000000ff2500020b */ /* 0x000fe40003fdd000 */
[----:B------:R-:W-:-:S02]  /*cf50*/  @P2 PRMT R6, R0, 0x7610, R6 ;  /* 0x0000761000062816 */ /* 0x000fc40000000006 */
[----:B------:R-:W-:Y:S02]  /*cf60*/  ISETP.GE.U32.AND P2, PT, R5, R32, PT ;  /* 0x000000200500720c */ /* 0x000fe40003f46070 */
[----:B------:R-:W-:Y:S02]  /*cf70*/  @P0 SEL R11, RZ, 0x1, !P6 ;  /* 0x00000001ff0b0807 */ /* 0x000fe40007000000 */
[----:B------:R-:W-:Y:S02]  /*cf80*/  @P1 SEL R7, RZ, 0x1, !P5 ;  /* 0x00000001ff071807 */ /* 0x000fe40006800000 */
[--C-:B------:R-:W-:Y:S02]  /*cf90*/  @P0 PRMT R6, R6, 0x5410, R11.reuse ;  /* 0x0000541006060816 */ /* 0x100fe4000000000b */
[----:B------:R-:W-:Y:S02]  /*cfa0*/  @P1 PRMT R12, R7, 0x7610, R12 ;  /* 0x00007610070c1816 */ /* 0x000fe4000000000c */
[----:B------:R-:W-:-:S02]  /*cfb0*/  PRMT R11, R6, 0x7632, R11 ;  /* 0x00007632060b7816 */ /* 0x000fc4000000000b */
        /* <DEDUP_REMOVED lines=11> */
[C---:B------:R-:W-:Y:S01]  /*d070*/  PRMT R11, R6.reuse, 0x7632, R11 ;  /* 0x00007632060b7816 */ /* 0x040fe2000000000b */
        /* <DEDUP_REMOVED lines=10> */
[----:B------:R-:W-:Y:S02]  /*d120*/  PRMT R0, RZ, 0x5410, RZ ;  /* 0x00005410ff007816 */ /* 0x000fe400000000ff */
[----:B------:R-:W-:Y:S02]  /*d130*/  @P0 SEL R10, RZ, 0x1, !P4 ;  /* 0x00000001ff0a0807 */ /* 0x000fe40006000000 */
[----:B------:R-:W-:-:S02]  /*d140*/  @P2 PRMT R0, R7, 0x7610, R0 ;  /* 0x0000761007002816 */ /* 0x000fc40000000000 */
[----:B------:R-:W-:Y:S02]  /*d150*/  @P1 SEL R9, RZ, 0x1, !P6 ;  /* 0x00000001ff091807 */ /* 0x000fe40007000000 */
[----:B------:R-:W-:Y:S02]  /*d160*/  @P0 PRMT R0, R0, 0x5410, R10 ;  /* 0x0000541000000816 */ /* 0x000fe4000000000a */
[----:B------:R-:W-:Y:S02]  /*d170*/  @P1 PRMT R14, R9, 0x7610, R14 ;  /* 0x00007610090e1816 */ /* 0x000fe4000000000e */
[----:B------:R-:W-:Y:S02]  /*d180*/  @P3 PRMT R13, R5, 0x7610, R13 ;  /* 0x00007610050d3816 */ /* 0x000fe4000000000d */
        /* <DEDUP_REMOVED lines=12> */
[----:B------:R-:W-:Y:S01]  /*d250*/  @P6 HADD2.F32 R27, -RZ, R27.H1_H1 ;  /* 0x3000001bff1b6230 */ /* 0x000fe20000004100 */
[----:B------:R-:W-:Y:S01]  /*d260*/  PRMT R21, R6, 0x7610, R21 ;  /* 0x0000761006157816 */ /* 0x000fe20000000015 */
[----:B------:R-:W-:Y:S01]  /*d270*/  @P0 HADD2.F32 R33, -RZ, R33.H1_H1 ;  /* 0x30000021ff210230 */ /* 0x000fe20000004100 */
[C---:B------:R-:W-:Y:S01]  /*d280*/  @P0 PRMT R9, R0.reuse, 0x7632, R9 ;  /* 0x0000763200090816 */ /* 0x040fe20000000009 */
[----:B------:R-:W-:Y:S01]  /*d290*/  @P1 HADD2.F32 R26, -RZ, R26.H1_H1 ;  /* 0x3000001aff1a1230 */ /* 0x000fe20000004100 */
[----:B------:R-:W-:Y:S01]  /*d2a0*/  @P6 FSETP.NEU.FTZ.AND P5, PT, R27, RZ, PT ;  /* 0x000000ff1b00620b */ /* 0x000fe20003fbd000 */
[----:B------:R-:W-:Y:S01]  /*d2b0*/  @P2 HADD2.F32 R31, -RZ, R31.H1_H1 ;  /* 0x3000001fff1f2230 */ /* 0x000fe20000004100 */
[----:B------:R-:W-:Y:S02]  /*d2c0*/  @P0 PRMT R10, R0, 0x7610, R10 ;  /* 0x00007610000a0816 */ /* 0x000fe4000000000a */
[----:B------:R-:W-:-:S02]  /*d2d0*/  PRMT R0, RZ, 0x7610, R0 ;  /* 0x00007610ff007816 */ /* 0x000fc40000000000 */
[C---:B------:R-:W-:Y:S02]  /*d2e0*/  PRMT R24, R4.reuse, 0x7632, R24 ;  /* 0x0000763204187816 */ /* 0x040fe40000000018 */
[----:B------:R-:W-:Y:S02]  /*d2f0*/  PRMT R25, R4, 0x7610, R25 ;  /* 0x0000761004197816 */ /* 0x000fe40000000019 */
[----:B------:R-:W-:Y:S02]  /*d300*/  @P6 SEL R0, RZ, 0x1, !P5 ;  /* 0x00000001ff006807 */ /* 0x000fe40006800000 */
[----:B------:R-:W-:Y:S02]  /*d310*/  @P1 FSETP.NEU.FTZ.AND P3, PT, R26, RZ, PT ;  /* 0x000000ff1a00120b */ /* 0x000fe40003f7d000 */
[----:B------:R-:W-:Y:S02]  /*d320*/  @P2 FSETP.NEU.FTZ.AND P4, PT, R31, RZ, PT ;  /* 0x000000ff1f00220b */ /* 0x000fe40003f9d000 */
[----:B------:R-:W-:-:S02]  /*d330*/  @P0 FSETP.NEU.FTZ.AND P5, PT, R33, RZ, PT ;  /* 0x000000ff2100020b */ /* 0x000fc40003fbd000 */
[C---:B------:R-:W-:Y:S02]  /*d340*/  @P0 PRMT R11, R6.reuse, 0x7632, R11 ;  /* 0x00007632060b0816 */ /* 0x040fe4000000000b */
[----:B------:R-:W-:Y:S02]  /*d350*/  @P0 PRMT R21, R6, 0x7610, R21 ;  /* 0x0000761006150816 */ /* 0x000fe40000000015 */
[C---:B------:R-:W-:Y:S02]  /*d360*/  @P0 PRMT R24, R4.reuse, 0x7632, R24 ;  /* 0x0000763204180816 */ /* 0x040fe40000000018 */
[----:B------:R-:W-:Y:S02]  /*d370*/  @P0 PRMT R25, R4, 0x7610, R25 ;  /* 0x0000761004190816 */ /* 0x000fe40000000019 */
[----:B------:R-:W-:Y:S02]  /*d380*/  PRMT R15, RZ, 0x7610, R15 ;  /* 0x00007610ff0f7816 */ /* 0x000fe4000000000f */
[----:B------:R-:W-:-:S02]  /*d390*/  PRMT R16, RZ, 0x7610, R16 ;  /* 0x00007610ff107816 */ /* 0x000fc40000000010 */
[----:B------:R-:W-:Y:S02]  /*d3a0*/  PRMT R28, RZ, 0x7610, R28 ;  /* 0x00007610ff1c7816 */ /* 0x000fe4000000001c */
[----:B------:R-:W-:Y:S02]  /*d3b0*/  @P1 SEL R4, RZ, 0x1, !P3 ;  /* 0x00000001ff041807 */ /* 0x000fe40005800000 */
[----:B------:R-:W-:Y:S02]  /*d3c0*/  @P2 SEL R5, RZ, 0x1, !P4 ;  /* 0x00000001ff052807 */ /* 0x000fe40006000000 */
[----:B------:R-:W-:Y:S02]  /*d3d0*/  @P0 SEL R6, RZ, 0x1, !P5 ;  /* 0x00000001ff060807 */ /* 0x000fe40006800000 */
[----:B------:R-:W-:Y:S02]  /*d3e0*/  PRMT R8, R0, 0x7610, R8 ;  /* 0x0000761000087816 */ /* 0x000fe40000000008 */
[----:B------:R-:W-:-:S02]  /*d3f0*/  @P1 PRMT R15, R4, 0x7610, R15 ;  /* 0x00007610040f1816 */ /* 0x000fc4000000000f */
[----:B------:R-:W-:Y:S02]  /*d400*/  @P2 PRMT R16, R5, 0x7610, R16 ;  /* 0x0000761005102816 */ /* 0x000fe40000000010 */
[----:B------:R-:W-:Y:S02]  /*d410*/  @P0 PRMT R28, R6, 0x7610, R28 ;  /* 0x00007610061c0816 */ /* 0x000fe4000000001c */
[----:B------:R-:W-:-:S07]  /*d420*/  @P0 PRMT R8, R0, 0x7610, R8 ;  /* 0x0000761000080816 */ /* 0x000fce0000000008 */
.L_x_4649:
[----:B------:R-:W-:Y:S05]  /*d430*/  BSYNC B0 ;  /* 0x0000000000007941 */ /* 0x000fea0003800000 */
.L_x_4648:
        /* <DEDUP_REMOVED lines=8> */
[----:B0-----:R-:W-:-:S03]  /*d4c0*/  F2FP.F16.F32.PACK_AB R4, RZ, R21 ;  /* 0x00000015ff04723e */ /* 0x001fc600000000ff */
[----:B------:R-:W0:Y:S01]  /*d4d0*/  I2F.S8 R3, R3 ;  /* 0x0000000300037306 */ /* 0x000e220000001400 */
[----:B-1----:R-:W-:-:S07]  /*d4e0*/  F2FP.F16.F32.PACK_AB R5, RZ, R12 ;  /* 0x0000000cff05723e */ /* 0x002fce00000000ff */
[----:B------:R-:W1:Y:S01]  /*d4f0*/  I2F.S8 R11, R11 ;  /* 0x0000000b000b7306 */ /* 0x000e620000001400 */
[----:B0-----:R-:W-:Y:S01]  /*d500*/  F2FP.F16.F32.PACK_AB R0, RZ, R3 ;  /* 0x00000003ff00723e */ /* 0x001fe200000000ff */
[----:B------:R-:W-:-:S06]  /*d510*/  @P1 HADD2.F32 R3, -RZ, R4.H0_H0 ;  /* 0x20000004ff031230 */ /* 0x000fcc0000004100 */
[----:B------:R-:W0:Y:S01]  /*d520*/  I2F.S8 R13, R13 ;  /* 0x0000000d000d7306 */ /* 0x000e220000001400 */
[----:B------:R-:W-:Y:S02]  /*d530*/  @P2 HADD2.F32 R4, -RZ, R5.H0_H0 ;  /* 0x20000005ff042230 */ /* 0x000fe40000004100 */
[----:B------:R-:W-:Y:S01]  /*d540*/  @P6 HADD2.F32 R0, -RZ, R0.H0_H0 ;  /* 0x20000000ff006230 */ /* 0x000fe20000004100 */
[----:B------:R-:W-:Y:S02]  /*d550*/  @P1 FSETP.NEU.FTZ.AND P3, PT, R3, RZ, PT ;  /* 0x000000ff0300120b */ /* 0x000fe40003f7d000 */
[----:B-1----:R-:W-:Y:S02]  /*d560*/  F2FP.F16.F32.PACK_AB R5, RZ, R11 ;  /* 0x0000000bff05723e */ /* 0x002fe400000000ff */
[----:B------:R-:W-:Y:S01]  /*d570*/  @P6 FSETP.NEU.FTZ.AND P5, PT, R0, RZ, PT ;  /* 0x000000ff0000620b */ /* 0x000fe20003fbd000 */
[----:B------:R-:W1:Y:S01]  /*d580*/  I2F.S8 R10, R10 ;  /* 0x0000000a000a7306 */ /* 0x000e620000001400 */
[----:B------:R-:W-:Y:S01]  /*d590*/  PRMT R0, RZ, 0x7610, R0 ;  /* 0x00007610ff007816 */ /* 0x000fe20000000000 */
[----:B------:R-:W-:Y:S01]  /*d5a0*/  @P0 HADD2.F32 R5, -RZ, R5.H0_H0 ;  /* 0x20000005ff050230 */ /* 0x000fe20000004100 */
[----:B------:R-:W-:-:S02]  /*d5b0*/  @P2 FSETP.NEU.FTZ.AND P4, PT, R4, RZ, PT ;  /* 0x000000ff0400220b */ /* 0x000fc40003f9d000 */
[----:B------:R-:W-:Y:S02]  /*d5c0*/  @P1 SEL R0, RZ, 0x1, !P3 ;  /* 0x00000001ff001807 */ /* 0x000fe40005800000 */
[----:B------:R-:W-:Y:S01]  /*d5d0*/  PRMT R3, RZ, 0x7610, R3 ;  /* 0x00007610ff037816 */ /* 0x000fe20000000003 */
[----:B------:R-:W2:Y:S01]  /*d5e0*/  I2F.S8 R14, R14 ;  /* 0x0000000e000e7306 */ /* 0x000ea20000001400 */
[----:B------:R-:W-:Y:S02]  /*d5f0*/  @P6 SEL R3, RZ, 0x1, !P5 ;  /* 0x00000001ff036807 */ /* 0x000fe40006800000 */
[----:B------:R-:W-:Y:S02]  /*d600*/  PRMT R4, RZ, 0x7610, R4 ;  /* 0x00007610ff047816 */ /* 0x000fe40000000004 */
[----:B------:R-:W-:Y:S02]  /*d610*/  @P0 FSETP.NEU.FTZ.AND P5, PT, R5, RZ, PT ;  /* 0x000000ff0500020b */ /* 0x000fe40003fbd000 */
[----:B------:R-:W-:Y:S01]  /*d620*/  @P2 SEL R4, RZ, 0x1, !P4 ;  /* 0x00000001ff042807 */ /* 0x000fe20006000000 */
[----:B------:R-:W3:Y:S01]  /*d630*/  I2F.S8 R9, R9 ;  /* 0x0000000900097306 */ /* 0x000ee20000001400 */
[----:B------:R-:W-:-:S02]  /*d640*/  PRMT R5, R0, 0x9910, RZ ;  /* 0x0000991000057816 */ /* 0x000fc400000000ff */
[----:B------:R-:W-:Y:S02]  /*d650*/  PRMT R3, R3, 0x9910, RZ ;  /* 0x0000991003037816 */ /* 0x000fe400000000ff */
[----:B------:R-:W-:Y:S01]  /*d660*/  PRMT R6, R4, 0x9910, RZ ;  /* 0x0000991004067816 */ /* 0x000fe200000000ff */
[----:B------:R-:W-:Y:S01]  /*d670*/  IMAD.MOV.U32 R4, RZ, RZ, R5 ;  /* 0x000000ffff047224 */ /* 0x000fe200078e0005 */
[----:B------:R-:W-:Y:S01]  /*d680*/  PRMT R0, RZ, 0x7610, R0 ;  /* 0x00007610ff007816 */ /* 0x000fe20000000000 */
[----:B------:R-:W4:Y:S01]  /*d690*/  I2F.S8 R15, R15 ;  /* 0x0000000f000f7306 */ /* 0x000f220000001400 */
[----:B------:R-:W-:Y:S01]  /*d6a0*/  ISETP.NE.AND P1, PT, R3, RZ, PT ;  /* 0x000000ff0300720c */ /* 0x000fe20003f25270 */
[----:B------:R-:W-:Y:S01]  /*d6b0*/  IMAD.MOV.U32 R5, RZ, RZ, R6 ;  /* 0x000000ffff057224 */ /* 0x000fe200078e0006 */
[----:B------:R-:W-:Y:S02]  /*d6c0*/  @P0 SEL R0, RZ, 0x1, !P5 ;  /* 0x00000001ff000807 */ /* 0x000fe40006800000 */
[----:B------:R-:W-:-:S02]  /*d6d0*/  ISETP.NE.AND P5, PT, R4, RZ, PT ;  /* 0x000000ff0400720c */ /* 0x000fc40003fa5270 */
[----:B------:R-:W-:Y:S01]  /*d6e0*/  ISETP.NE.AND P6, PT, R5, RZ, PT ;  /* 0x000000ff0500720c */ /* 0x000fe20003fc5270 */
[----:B------:R-:W5:Y:S01]  /*d6f0*/  I2F.S8 R8, R8 ;  /* 0x0000000800087306 */ /* 0x000f620000001400 */
[----:B------:R-:W-:Y:S02]  /*d700*/  PRMT R0, R0, 0x9910, RZ ;  /* 0x0000991000007816 */ /* 0x000fe400000000ff */
[----:B0-----:R-:W-:Y:S02]  /*d710*/  F2FP.F16.F32.PACK_AB R13, RZ, R13 ;  /* 0x0000000dff0d723e */ /* 0x001fe400000000ff */
[----:B-1----:R-:W-:Y:S02]  /*d720*/  F2FP.F16.F32.PACK_AB R3, RZ, R10 ;  /* 0x0000000aff03723e */ /* 0x002fe400000000ff */
[----:B------:R-:W-:Y:S01]  /*d730*/  ISETP.NE.AND P0, PT, R0, RZ, PT ;  /* 0x000000ff0000720c */ /* 0x000fe20003f05270 */
[----:B------:R-:W-:Y:S01]  /*d740*/  @P1 HADD2.F32 R0, -RZ, R13.H0_H0 ;  /* 0x2000000dff001230 */ /* 0x000fe20000004100 */
[----:B--2---:R-:W-:Y:S01]  /*d750*/  F2FP.F16.F32.PACK_AB R4, RZ, R14 ;  /* 0x0000000eff04723e */ /* 0x004fe200000000ff */
[----:B------:R-:W-:Y:S01]  /*d760*/  @P5 HADD2.F32 R3, -RZ, R3.H0_H0 ;  /* 0x20000003ff035230 */ /* 0x000fe20000004100 */
[----:B---3--:R-:W-:Y:S01]  /*d770*/  F2FP.F16.F32.PACK_AB R5, RZ, R9 ;  /* 0x00000009ff05723e */ /* 0x008fe200000000ff */
[----:B------:R-:W0:Y:S01]  /*d780*/  I2F.S8 R16, R16 ;  /* 0x0000001000107306 */ /* 0x000e220000001400 */
[----:B------:R-:W-:Y:S01]  /*d790*/  @P1 FSETP.NEU.FTZ.AND P2, PT, R0, RZ, PT ;  /* 0x000000ff0000120b */ /* 0x000fe20003f5d000 */
[----:B------:R-:W-:Y:S01]  /*d7a0*/  @P6 HADD2.F32 R4, -RZ, R4.H0_H0 ;  /* 0x20000004ff046230 */ /* 0x000fe20000004100 */
[----:B------:R-:W-:-:S02]  /*d7b0*/  @P5 FSETP.NEU.FTZ.AND P3, PT, R3, RZ, PT ;  /* 0x000000ff0300520b */ /* 0x000fc40003f7d000 */
[----:B------:R-:W-:Y:S02]  /*d7c0*/  PRMT R3, RZ, 0x7610, R3 ;  /* 0x00007610ff037816 */ /* 0x000fe40000000003 */
[----:B------:R-:W-:Y:S01]  /*d7d0*/  @P1 SEL R3, RZ, 0x1, !P2 ;  /* 0x00000001ff031807 */ /* 0x000fe20005000000 */
[----:B------:R-:W-:Y:S01]  /*d7e0*/  @P0 HADD2.F32 R5, -RZ, R5.H0_H0 ;  /* 0x20000005ff050230 */ /* 0x000fe20000004100 */
[----:B------:R-:W-:Y:S02]  /*d7f0*/  PRMT R0, RZ, 0x7610, R0 ;  /* 0x00007610ff007816 */ /* 0x000fe40000000000 */
[----:B------:R-:W-:Y:S02]  /*d800*/  @P6 FSETP.NEU.FTZ.AND P4, PT, R4, RZ, PT ;  /* 0x000000ff0400620b */ /* 0x000fe40003f9d000 */
[----:B------:R-:W-:Y:S02]  /*d810*/  @P5 SEL R0, RZ, 0x1, !P3 ;  /* 0x00000001ff005807 */ /* 0x000fe40005800000 */
[----:B------:R-:W-:-:S02]  /*d820*/  PRMT R3, R3, 0x9910, RZ ;  /* 0x0000991003037816 */ /* 0x000fc400000000ff */
[----:B------:R-:W-:Y:S02]  /*d830*/  PRMT R4, RZ, 0x7610, R4 ;  /* 0x00007610ff047816 */ /* 0x000fe40000000004 */
[----:B------:R-:W-:Y:S02]  /*d840*/  @P6 SEL R4, RZ, 0x1, !P4 ;  /* 0x00000001ff046807 */ /* 0x000fe40006000000 */
[----:B------:R-:W-:Y:S01]  /*d850*/  PRMT R6, R0, 0x9910, RZ ;  /* 0x0000991000067816 */ /* 0x000fe200000000ff */
[----:B------:R-:W-:Y:S01]  /*d860*/  IMAD.MOV.U32 R0, RZ, RZ, R3 ;  /* 0x000000ffff007224 */ /* 0x000fe200078e0003 */
[----:B------:R-:W-:Y:S02]  /*d870*/  PRMT R4, R4, 0x9910, RZ ;  /* 0x0000991004047816 */ /* 0x000fe400000000ff */
[----:B------:R-:W-:Y:S02]  /*d880*/  MOV R3, R6 ;  /* 0x0000000600037202 */ /* 0x000fe40000000f00 */
[----:B------:R-:W-:-:S02]  /*d890*/  @P0 FSETP.NEU.FTZ.AND P4, PT, R5, RZ, PT ;  /* 0x000000ff0500020b */ /* 0x000fc40003f9d000 */
[----:B------:R-:W-:Y:S02]  /*d8a0*/  ISETP.NE.AND P3, PT, R0, RZ, PT ;  /* 0x000000ff0000720c */ /* 0x000fe40003f65270 */
[----:B------:R-:W-:Y:S02]  /*d8b0*/  ISETP.NE.AND P2, PT, R3, RZ, PT ;  /* 0x000000ff0300720c */ /* 0x000fe40003f45270 */
[----:B------:R-:W-:Y:S02]  /*d8c0*/  ISETP.NE.AND P1, PT, R4, RZ, PT ;  /* 0x000000ff0400720c */ /* 0x000fe40003f25270 */
[----:B------:R-:W-:Y:S02]  /*d8d0*/  PRMT R0, RZ, 0x7610, R0 ;  /* 0x00007610ff007816 */ /* 0x000fe40000000000 */
[----:B------:R-:W-:Y:S02]  /*d8e0*/  @P0 SEL R0, RZ, 0x1, !P4 ;  /* 0x00000001ff000807 */ /* 0x000fe40006000000 */
[----:B----4-:R-:W-:-:S02]  /*d8f0*/  F2FP.F16.F32.PACK_AB R15, RZ, R15 ;  /* 0x0000000fff0f723e */ /* 0x010fc400000000ff */
[----:B------:R-:W-:Y:S02]  /*d900*/  PRMT R5, R0, 0x9910, RZ ;  /* 0x0000991000057816 */ /* 0x000fe400000000ff */
[----:B-----5:R-:W-:Y:S01]  /*d910*/  F2FP.F16.F32.PACK_AB R3, RZ, R8 ;  /* 0x00000008ff03723e */ /* 0x020fe200000000ff */
[----:B------:R-:W-:Y:S01]  /*d920*/  @P3 HADD2.F32 R0, -RZ, R15.H0_H0 ;  /* 0x2000000fff003230 */ /* 0x000fe20000004100 */
[----:B0-----:R-:W-:Y:S02]  /*d930*/  F2FP.F16.F32.PACK_AB R4, RZ, R16 ;  /* 0x00000010ff04723e */ /* 0x001fe400000000ff */
        /* <DEDUP_REMOVED lines=15> */
[----:B------:R-:W0:Y:S02]  /*da30*/  I2F.S8 R28, R28 ;  /* 0x0000001c001c7306 */ /* 0x000e240000001400 */
[----:B0-----:R-:W-:-:S05]  /*da40*/  F2FP.F16.F32.PACK_AB R0, RZ, R28 ;  /* 0x0000001cff00723e */ /* 0x001fca00000000ff */
[----:B------:R-:W-:-:S05]  /*da50*/  HADD2.F32 R0, -RZ, R0.H0_H0 ;  /* 0x20000000ff007230 */ /* 0x000fca0000004100 */
[----:B------:R-:W-:-:S04]  /*da60*/  FSETP.NEU.FTZ.AND P0, PT, R0, RZ, PT ;  /* 0x000000ff0000720b */ /* 0x000fc80003f1d000 */
[----:B------:R-:W-:Y:S01]  /*da70*/  SEL R0, RZ, 0x1, !P0 ;  /* 0x00000001ff007807 */ /* 0x000fe20004000000 */
[----:B------:R-:W-:Y:S08]  /*da80*/  BRA `(.L_x_4610) ;  /* 0x0000001c00387947 */ /* 0x000ff00003800000 */
.L_x_4626:
[----:B------:R-:W-:Y:S01]  /*da90*/  ULDC UR5, c[0x0][0x220] ;  /* 0x0000880000057ab9 */ /* 0x000fe20000000800 */
[----:B------:R-:W-:Y:S01]  /*daa0*/  ULDC.U8 UR4, c[0x0][0x211] ;  /* 0x0000844000047ab9 */ /* 0x000fe20000000000 */
[----:B------:R-:W-:Y:S01]  /*dab0*/  IMAD.U32 R21, RZ, RZ, UR5 ;  /* 0x00000005ff157e24 */ /* 0x000fe2000f8e00ff */
[----:B------:R-:W-:Y:S01]  /*dac0*/  MOV R20, UR4 ;  /* 0x0000000400147c02 */ /* 0x000fe20008000f00 */
[----:B------:R-:W-:Y:S01]  /*dad0*/  IMAD.U32 R15, RZ, RZ, UR4 ;  /* 0x00000004ff0f7e24 */ /* 0x000fe2000f8e00ff */
[----:B------:R-:W-:Y:S01]  /*dae0*/  BSSY B0, `(.L_x_4650) ;  /* 0x00000b7000007945 */ /* 0x000fe20003800000 */
[----:B------:R-:W-:Y:S02]  /*daf0*/  IMAD R5, R21, 0x3, R29 ;  /* 0x0000000315057824 */ /* 0x000fe400078e021d */
        /* <DEDUP_REMOVED lines=8> */
[----:B------:R-:W-:-:S02]  /*db80*/  IMAD.U32 R27, RZ, RZ, UR4 ;  /* 0x00000004ff1b7e24 */ /* 0x000fc4000f8e00ff */
        /* <DEDUP_REMOVED lines=35> */
.L_x_4652:
        /* <DEDUP_REMOVED lines=17> */
[----:B------:R-:W-:Y:S02]  /*ded0*/  LOP3.LUT P2, RZ, R3, 0xff, RZ, 0xc0, !PT ;  /* 0x000000ff03ff7812 */ /* 0x000fe4000784c0ff */
[----:B------:R-:W-:Y:S02]  /*dee0*/  LOP3.LUT P1, RZ, R25, 0xff, RZ, 0xc0, !PT ;  /* 0x000000ff19ff7812 */ /* 0x000fe4000782c0ff */
[----:B------:R-:W-:Y:S02]  /*def0*/  LOP3.LUT P5, RZ, R12, 0xff, RZ, 0xc0, !PT ;  /* 0x000000ff0cff7812 */ /* 0x000fe400078ac0ff */
[----:B------:R-:W-:-:S03]  /*df00*/  LOP3.LUT P6, RZ, R26, 0xff, RZ, 0xc0, !PT ;  /* 0x000000ff1aff7812 */ /* 0x000fc600078cc0ff */
[----:B--2---:R-:W-:Y:S01]  /*df10*/  @P3 HADD2.F32 R0, -RZ, R4.H0_H0 ;  /* 0x20000004ff003230 */ /* 0x004fe20000004100 */
[----:B------:R-:W-:-:S03]  /*df20*/  PRMT R24, R24, 0x7610, R4 ;  /* 0x0000761018187816 */ /* 0x000fc60000000004 */
[----:B------:R-:W-:Y:S01]  /*df30*/  @P2 HADD2.F32 R26, -RZ, R5.H0_H0 ;  /* 0x20000005ff1a2230 */ /* 0x000fe20000004100 */
[----:B------:R-:W-:Y:S02]  /*df40*/  PRMT R25, R25, 0x7610, R5 ;  /* 0x0000761019197816 */ /* 0x000fe40000000005 */
[----:B------:R-:W-:Y:S01]  /*df50*/  @P3 FSETP.NEU.FTZ.AND P4, PT, R0, RZ, PT ;  /* 0x000000ff0000320b */ /* 0x000fe20003f9d000 */
[----:B------:R-:W-:Y:S01]  /*df60*/  @P0 HADD2.F32 R3, -RZ, R24.H1_H1 ;  /* 0x30000018ff030230 */ /* 0x000fe20000004100 */
[----:B------:R-:W-:Y:S02]  /*df70*/  PRMT R0, RZ, 0x7610, R0 ;  /* 0x00007610ff007816 */ /* 0x000fe40000000000 */
[----:B------:R-:W-:Y:S02]  /*df80*/  @P3 SEL R12, RZ, 0x1, !P4 ;  /* 0x00000001ff0c3807 */ /* 0x000fe40006000000 */
[----:B------:R-:W-:Y:S02]  /*df90*/  @P0 FSETP.NEU.FTZ.AND P4, PT, R3, RZ, PT ;  /* 0x000000ff0300020b */ /* 0x000fe40003f9d000 */
[----:B------:R-:W-:-:S02]  /*dfa0*/  @P3 PRMT R0, R12, 0x7610, R0 ;  /* 0x000076100c003816 */ /* 0x000fc40000000000 */
[----:B------:R-:W-:Y:S02]  /*dfb0*/  PRMT R3, R3, 0x5410, RZ ;  /* 0x0000541003037816 */ /* 0x000fe400000000ff */
[----:B------:R-:W-:Y:S02]  /*dfc0*/  @P0 SEL R12, RZ, 0x1, !P4 ;  /* 0x00000001ff0c0807 */ /* 0x000fe40006000000 */
[----:B------:R-:W-:Y:S01]  /*dfd0*/  @P2 FSETP.NEU.FTZ.AND P3, PT, R26, RZ, PT ;  /* 0x000000ff1a00220b */ /* 0x000fe20003f7d000 */
[----:B------:R-:W-:Y:S01]  /*dfe0*/  @P1 HADD2.F32 R26, -RZ, R25.H1_H1 ;  /* 0x30000019ff1a1230 */ /* 0x000fe20000004100 */
[----:B------:R-:W-:Y:S02]  /*dff0*/  @P0 PRMT R3, R3, 0x5410, R12 ;  /* 0x0000541003030816 */ /* 0x000fe4000000000c */
[----:B------:R-:W-:Y:S02]  /*e000*/  @P2 SEL R12, RZ, 0x1, !P3 ;  /* 0x00000001ff0c2807 */ /* 0x000fe40005800000 */
[----:B------:R-:W-:-:S02]  /*e010*/  PRMT R3, RZ, 0x7610, R3 ;  /* 0x00007610ff037816 */ /* 0x000fc40000000003 */
[----:B------:R-:W-:Y:S02]  /*e020*/  @P1 FSETP.NEU.FTZ.AND P3, PT, R26, RZ, PT ;  /* 0x000000ff1a00120b */ /* 0x000fe40003f7d000 */
[----:B---3--:R-:W-:Y:S02]  /*e030*/  PRMT R4, R4, 0x5410, R6 ;  /* 0x0000541004047816 */ /* 0x008fe40000000006 */
[----:B------:R-:W-:Y:S02]  /*e040*/  LOP3.LUT P4, RZ, R13, 0xff, RZ, 0xc0, !PT ;  /* 0x000000ff0dff7812 */ /* 0x000fe4000788c0ff */
[C---:B------:R-:W-:Y:S01]  /*e050*/  @P2 PRMT R3, R12.reuse, 0x7610, R3 ;  /* 0x000076100c032816 */ /* 0x040fe20000000003 */
[----:B------:R-:W-:Y:S01]  /*e060*/  @P5 HADD2.F32 R26, -RZ, R4.H1_H1 ;  /* 0x30000004ff1a5230 */ /* 0x000fe20000004100 */
[----:B------:R-:W-:Y:S02]  /*e070*/  PRMT R12, R12, 0x5410, RZ ;  /* 0x000054100c0c7816 */ /* 0x000fe400000000ff */
[----:B------:R-:W-:-:S02]  /*e080*/  @P1 SEL R13, RZ, 0x1, !P3 ;  /* 0x00000001ff0d1807 */ /* 0x000fc40005800000 */
[----:B------:R-:W-:Y:S02]  /*e090*/  PRMT R33, R6, 0x7632, R33 ;  /* 0x0000763206217816 */ /* 0x000fe40000000021 */
[----:B------:R-:W-:Y:S02]  /*e0a0*/  LOP3.LUT P0, RZ, R27, 0xff, RZ, 0xc0, !PT ;  /* 0x000000ff1bff7812 */ /* 0x000fe4000780c0ff */
[----:B------:R-:W-:Y:S01]  /*e0b0*/  @P1 PRMT R12, R12, 0x5410, R13 ;  /* 0x000054100c0c1816 */ /* 0x000fe2000000000d */
[----:B------:R-:W-:Y:S01]  /*e0c0*/  @P6 HADD2.F32 R13, -RZ, R33.H0_H0 ;  /* 0x20000021ff0d6230 */ /* 0x000fe20000004100 */
[--C-:B------:R-:W-:Y:S02]  /*e0d0*/  PRMT R33, R33, 0x5410, R7.reuse ;  /* 0x0000541021217816 */ /* 0x100fe40000000007 */
[----:B------:R-:W-:Y:S02]  /*e0e0*/  @P5 FSETP.NEU.FTZ.AND P1, PT, R26, RZ, PT ;  /* 0x000000ff1a00520b */ /* 0x000fe40003f3d000 */
[----:B------:R-:W-:Y:S01]  /*e0f0*/  PRMT R34, R34, 0x7610, R7 ;  /* 0x0000761022227816 */ /* 0x000fe20000000007 */
[----:B------:R-:W-:Y:S01]  /*e100*/  @P4 HADD2.F32 R7, -RZ, R33.H1_H1 ;  /* 0x30000021ff074230 */ /* 0x000fe20000004100 */
[----:B------:R-:W-:-:S02]  /*e110*/  PRMT R12, RZ, 0x7610, R12 ;  /* 0x00007610ff0c7816 */ /* 0x000fc4000000000c */
[----:B------:R-:W-:Y:S02]  /*e120*/  @P5 SEL R6, RZ, 0x1, !P1 ;  /* 0x00000001ff065807 */ /* 0x000fe40004800000 */
[----:B------:R-:W-:Y:S02]  /*e130*/  @P6 FSETP.NEU.FTZ.AND P1, PT, R13, RZ, PT ;  /* 0x000000ff0d00620b */ /* 0x000fe40003f3d000 */
[----:B------:R-:W-:Y:S02]  /*e140*/  LOP3.LUT P3, RZ, R14, 0xff, RZ, 0xc0, !PT ;  /* 0x000000ff0eff7812 */ /* 0x000fe4000786c0ff */
[----:B------:R-:W-:Y:S02]  /*e150*/  LOP3.LUT P2, RZ, R28, 0xff, RZ, 0xc0, !PT ;  /* 0x000000ff1cff7812 */ /* 0x000fe4000784c0ff */
[----:B------:R-:W-:Y:S02]  /*e160*/  @P5 PRMT R12, R6, 0x7610, R12 ;  /* 0x00007610060c5816 */ /* 0x000fe4000000000c */
[----:B------:R-:W-:-:S02]  /*e170*/  PRMT R28, R28, 0x5410, RZ ;  /* 0x000054101c1c7816 */ /* 0x000fc400000000ff */
[----:B------:R-:W-:Y:S02]  /*e180*/  @P6 SEL R6, RZ, 0x1, !P1 ;  /* 0x00000001ff066807 */ /* 0x000fe40004800000 */
[----:B------:R-:W-:Y:S01]  /*e190*/  @P4 FSETP.NEU.FTZ.AND P5, PT, R7, RZ, PT ;  /* 0x000000ff0700420b */ /* 0x000fe20003fbd000 */
[----:B------:R-:W-:Y:S01]  /*e1a0*/  @P0 HADD2.F32 R7, -RZ, R34.H1_H1 ;  /* 0x30000022ff070230 */ /* 0x000fe20000004100 */
[----:B------:R-:W-:Y:S02]  /*e1b0*/  @P6 PRMT R28, R28, 0x5410, R6 ;  /* 0x000054101c1c6816 */ /* 0x000fe40000000006 */
[----:B----4-:R-:W-:Y:S02]  /*e1c0*/  PRMT R35, R35, 0x5410, R8 ;  /* 0x0000541023237816 */ /* 0x010fe40000000008 */
[----:B------:R-:W-:Y:S02]  /*e1d0*/  @P4 SEL R6, RZ, 0x1, !P5 ;  /* 0x00000001ff064807 */ /* 0x000fe40006800000 */
[----:B------:R-:W-:Y:S01]  /*e1e0*/  @P0 FSETP.NEU.FTZ.AND P5, PT, R7, RZ, PT ;  /* 0x000000ff0700020b */ /* 0x000fe20003fbd000 */
[----:B------:R-:W-:Y:S01]  /*e1f0*/  @P3 HADD2.F32 R14, -RZ, R35.H1_H1 ;  /* 0x30000023ff0e3230 */ /* 0x000fe20000004100 */
[----:B------:R-:W-:-:S02]  /*e200*/  PRMT R27, R27, 0x5410, RZ ;  /* 0x000054101b1b7816 */ /* 0x000fc400000000ff */
[----:B------:R-:W-:Y:S02]  /*e210*/  @P0 SEL R7, RZ, 0x1, !P5 ;  /* 0x00000001ff070807 */ /* 0x000fe40006800000 */
[----:B------:R-:W-:Y:S02]  /*e220*/  PRMT R37, R37, 0x7610, R8 ;  /* 0x0000761025257816 */ /* 0x000fe40000000008 */
[----:B------:R-:W-:Y:S02]  /*e230*/  LOP3.LUT P6, RZ, R29, 0xff, RZ, 0xc0, !PT ;  /* 0x000000ff1dff7812 */ /* 0x000fe400078cc0ff */
        /* <DEDUP_REMOVED lines=8> */
[----:B------:R-:W-:Y:S02]  /*e2c0*/  @P2 FSETP.NEU.FTZ.AND P5, PT, R7, RZ, PT ;  /* 0x000000ff0700220b */ /* 0x000fe40003fbd000 */
[----:B------:R-:W-:Y:S01]  /*e2d0*/  PRMT R37, R9, 0x7610, R37 ;  /* 0x0000761009257816 */ /* 0x000fe20000000025 */
[----:B------:R-:W-:Y:S01]  /*e2e0*/  @P6 HADD2.F32 R9, -RZ, R38.H0_H0 ;  /* 0x20000026ff096230 */ /* 0x000fe20000004100 */
[----:B------:R-:W-:-:S02]  /*e2f0*/  PRMT R15, R15, 0x5410, RZ ;  /* 0x000054100f0f7816 */ /* 0x000fc400000000ff */
[----:B------:R-:W-:Y:S01]  /*e300*/  @P2 SEL R7, RZ, 0x1, !P5 ;  /* 0x00000001ff072807 */ /* 0x000fe20006800000 */
[----:B------:R-:W-:Y:S01]  /*e310*/  @P1 HADD2.F32 R8, -RZ, R37.H0_H0 ;  /* 0x20000025ff081230 */ /* 0x000fe20000004100 */
[----:B------:R-:W-:Y:S02]  /*e320*/  LOP3.LUT P0, RZ, R30, 0xff, RZ, 0xc0, !PT ;  /* 0x000000ff1eff7812 */ /* 0x000fe4000780c0ff */
[----:B------:R-:W-:Y:S02]  /*e330*/  @P2 PRMT R15, R15, 0x5410, R7 ;  /* 0x000054100f0f2816 */ /* 0x000fe40000000007 */
[----:B------:R-:W-:Y:S02]  /*e340*/  @P6 FSETP.NEU.FTZ.AND P2, PT, R9, RZ, PT ;  /* 0x000000ff0900620b */ /* 0x000fe40003f5d000 */
[----:B------:R-:W-:Y:S02]  /*e350*/  PRMT R14, RZ, 0x7610, R14 ;  /* 0x00007610ff0e7816 */ /* 0x000fe4000000000e */
[----:B------:R-:W-:-:S02]  /*e360*/  @P1 FSETP.NEU.FTZ.AND P5, PT, R8, RZ, PT ;  /* 0x000000ff0800120b */ /* 0x000fc40003fbd000 */
[----:B------:R-:W-:Y:S02]  /*e370*/  LOP3.LUT P4, RZ, R16, 0xff, RZ, 0xc0, !PT ;  /* 0x000000ff10ff7812 */ /* 0x000fe4000788c0ff */
[----:B------:R-:W-:Y:S02]  /*e380*/  @P6 SEL R8, RZ, 0x1, !P2 ;  /* 0x00000001ff086807 */ /* 0x000fe40005000000 */
[----:B------:R-:W-:Y:S02]  /*e390*/  @P3 PRMT R14, R6, 0x7610, R14 ;  /* 0x00007610060e3816 */ /* 0x000fe4000000000e */
[----:B------:R-:W-:Y:S02]  /*e3a0*/  LOP3.LUT P2, RZ, R31, 0xff, RZ, 0xc0, !PT ;  /* 0x000000ff1fff7812 */ /* 0x000fe4000784c0ff */
[----:B------:R-:W-:Y:S02]  /*e3b0*/  PRMT R15, RZ, 0x7610, R15 ;  /* 0x00007610ff0f7816 */ /* 0x000fe4000000000f */
[----:B------:R-:W-:-:S02]  /*e3c0*/  @P1 SEL R6, RZ, 0x1, !P5 ;  /* 0x00000001ff061807 */ /* 0x000fc40006800000 */
[--C-:B-----5:R-:W-:Y:S02]  /*e3d0*/  PRMT R31, R31, 0x7610, R10.reuse ;  /* 0x000076101f1f7816 */ /* 0x120fe4000000000a */
[----:B------:R-:W-:Y:S02]  /*e3e0*/  LOP3.LUT P3, RZ, R20, 0xff, RZ, 0xc0, !PT ;  /* 0x000000ff14ff7812 */ /* 0x000fe4000786c0ff */
[----:B------:R-:W-:Y:S01]  /*e3f0*/  @P1 PRMT R15, R6, 0x7610, R15 ;  /* 0x00007610060f1816 */ /* 0x000fe2000000000f */
[----:B------:R-:W-:Y:S01]  /*e400*/  IMAD.IADD R6, R36, 0x1, R21 ;  /* 0x0000000124067824 */ /* 0x000fe200078e0215 */
[----:B------:R-:W-:Y:S01]  /*e410*/  PRMT R5, R5, 0x5410, R10 ;  /* 0x0000541005057816 */ /* 0x000fe2000000000a */
[----:B------:R-:W-:Y:S01]  /*e420*/  @P0 HADD2.F32 R10, -RZ, R31.H1_H1 ;  /* 0x3000001fff0a0230 */ /* 0x000fe20000004100 */
[----:B------:R-:W-:Y:S01]  /*e430*/  PRMT R7, R7, 0x5410, RZ ;  /* 0x0000541007077816 */ /* 0x000fe200000000ff */
[----:B------:R-:W-:Y:S01]  /*e440*/  IMAD R9, R21, 0x3, R6 ;  /* 0x0000000315097824 */ /* 0x000fe200078e0206 */
[----:B------:R-:W-:-:S02]  /*e450*/  PRMT R35, R11, 0x7632, R35 ;  /* 0x000076320b237816 */ /* 0x000fc40000000023 */
[----:B------:R-:W-:Y:S01]  /*e460*/  @P6 PRMT R7, R7, 0x5410, R8 ;  /* 0x0000541007076816 */ /* 0x000fe20000000008 */
[----:B------:R-:W-:Y:S01]  /*e470*/  @P4 HADD2.F32 R8, -RZ, R5.H1_H1 ;  /* 0x30000005ff084230 */ /* 0x000fe20000004100 */
[----:B------:R-:W-:Y:S02]  /*e480*/  PRMT R34, R11, 0x7610, R34 ;  /* 0x000076100b227816 */ /* 0x000fe40000000022 */
[----:B------:R-:W-:Y:S01]  /*e490*/  @P0 FSETP.NEU.FTZ.AND P1, PT, R10, RZ, PT ;  /* 0x000000ff0a00020b */ /* 0x000fe20003f3d000 */
[----:B------:R-:W-:Y:S01]  /*e4a0*/  @P2 HADD2.F32 R10, -RZ, R35.H0_H0 ;  /* 0x20000023ff0a2230 */ /* 0x000fe20000004100 */
[----:B-1----:R-:W-:Y:S01]  /*e4b0*/  ISETP.GE.U32.AND P5, PT, R9, R32, PT ;  /* 0x000000200900720c */ /* 0x002fe20003fa6070 */
[----:B------:R-:W-:Y:S01]  /*e4c0*/  @P3 HADD2.F32 R11, -RZ, R34.H0_H0 ;  /* 0x20000022ff0b3230 */ /* 0x000fe20000004100 */
[----:B------:R-:W-:Y:S02]  /*e4d0*/  @P4 FSETP.NEU.FTZ.AND P6, PT, R8, RZ, PT ;  /* 0x000000ff0800420b */ /* 0x000fe40003fdd000 */
        /* <DEDUP_REMOVED lines=12> */
[----:B------:R-:W-:-:S02]  /*e5a0*/  PRMT R26, R28, 0x7632, R26 ;  /* 0x000076321c1a7816 */ /* 0x000fc4000000001a */
[----:B------:R-:W-:Y:S02]  /*e5b0*/  @P4 PRMT R16, R8, 0x7610, R16 ;  /* 0x0000761008104816 */ /* 0x000fe40000000010 */
[----:B------:R-:W-:Y:S02]  /*e5c0*/  @P3 PRMT R20, R11, 0x7610, R20 ;  /* 0x000076100b143816 */ /* 0x000fe40000000014 */
        /* <DEDUP_REMOVED lines=8> */
.L_x_4651:
[----:B------:R-:W-:Y:S05]  /*e650*/  BSYNC B0 ;  /* 0x0000000000007941 */ /* 0x000fea0003800000 */
.L_x_4650:
        /* <DEDUP_REMOVED lines=26> */
[----:B------:R-:W-:Y:S01]  /*e800*/  IMAD.IADD R37, R36, 0x1, R21 ;  /* 0x0000000124257824 */ /* 0x000fe200078e0215 */
[----:B------:R-:W-:-:S04]  /*e810*/  SHF.R.U32.HI R9, RZ, 0x2, R36 ;  /* 0x00000002ff097819 */ /* 0x000fc80000011624 */
[----:B------:R-:W-:Y:S01]  /*e820*/  ISETP.GE.U32.AND P0, PT, R37, R32, PT ;  /* 0x000000202500720c */ /* 0x000fe20003f06070 */
[----:B------:R-:W-:-:S06]  /*e830*/  IMAD.WIDE.U32 R8, R9, 0x8, R18 ;  /* 0x0000000809087825 */ /* 0x000fcc00078e0012 */
[----:B------:R-:W2:Y:S06]  /*e840*/  LDG.E.64 R8, desc[UR58][R8.64] ;  /* 0x0000003a08087981 */ /* 0x000eac000c1e1b00 */
[----:B------:R-:W-:-:S05]  /*e850*/  @!P0 SHF.R.U32.HI R37, RZ, 0x2, R37 ;  /* 0x00000002ff258819 */ /* 0x000fca0000011625 */
[----:B------:R-:W-:-:S06]  /*e860*/  @!P0 IMAD.WIDE.U32 R18, R37, 0x8, R18 ;  /* 0x0000000825128825 */ /* 0x000fcc00078e0012 */
[----:B------:R-:W3:Y:S01]  /*e870*/  @!P0 LDG.E.64 R18, desc[UR58][R18.64] ;  /* 0x0000003a12128981 */ /* 0x000ee2000c1e1b00 */
[--C-:B--2---:R-:W-:Y:S02]  /*e880*/  PRMT R35, R35, 0x5410, R8.reuse ;  /* 0x0000541023237816 */ /* 0x104fe40000000008 */
[C---:B------:R-:W-:Y:S02]  /*e890*/  PRMT R37, R9.reuse, 0x7610, R8 ;  /* 0x0000761009257816 */ /* 0x040fe40000000008 */
[----:B------:R-:W-:Y:S02]  /*e8a0*/  PRMT R38, R9, 0x7632, R38 ;  /* 0x0000763209267816 */ /* 0x000fe40000000026 */
[--C-:B---3--:R-:W-:Y:S02]  /*e8b0*/  @!P0 PRMT R5, R5, 0x5410, R18.reuse ;  /* 0x0000541005058816 */ /* 0x108fe40000000012 */
[----:B------:R-:W-:Y:S02]  /*e8c0*/  @!P0 PRMT R31, R31, 0x7610, R18 ;  /* 0x000076101f1f8816 */ /* 0x000fe40000000012 */
[----:B------:R-:W-:-:S02]  /*e8d0*/  @!P0 PRMT R34, R19, 0x7610, R34 ;  /* 0x0000761013228816 */ /* 0x000fc40000000022 */
[----:B------:R-:W-:-:S07]  /*e8e0*/  @!P0 PRMT R35, R19, 0x7632, R35 ;  /* 0x0000763213238816 */ /* 0x000fce0000000023 */
.L_x_4654:
[----:B------:R-:W-:Y:S05]  /*e8f0*/  BSYNC B0 ;  /* 0x0000000000007941 */ /* 0x000fea0003800000 */
.L_x_4653:
[----:B------:R-:W-:Y:S04]  /*e900*/  BSSY B0, `(.L_x_4655) ;  /* 0x0000083000007945 */ /* 0x000fe80003800000 */
[----:B------:R-:W-:Y:S05]  /*e910*/  @P1 BRA `(.L_x_4656) ;  /* 0x0000000800041947 */ /* 0x000fea0003800000 */
[----:B------:R-:W-:Y:S01]  /*e920*/  LOP3.LUT P2, RZ, R30, 0xff, RZ, 0xc0, !PT ;  /* 0x000000ff1eff7812 */ /* 0x000fe2000784c0ff */
[----:B------:R-:W-:Y:S01]  /*e930*/  IMAD.IADD R6, R6, 0x1, R21 ;  /* 0x0000000106067824 */ /* 0x000fe200078e0215 */
[----:B------:R-:W-:Y:S02]  /*e940*/  LOP3.LUT P1, RZ, R0, 0xff, RZ, 0xc0, !PT ;  /* 0x000000ff00ff7812 */ /* 0x000fe4000782c0ff */
[----:B------:R-:W-:Y:S02]  /*e950*/  LOP3.LUT P3, RZ, R29, 0xff, RZ, 0xc0, !PT ;  /* 0x000000ff1dff7812 */ /* 0x000fe4000786c0ff */
[----:B------:R-:W-:Y:S02]  /*e960*/  LOP3.LUT P0, RZ, R3, 0xff, RZ, 0xc0, !PT ;  /* 0x000000ff03ff7812 */ /* 0x000fe4000780c0ff */
[----:B------:R-:W-:-:S05]  /*e970*/  PRMT R9, RZ, 0x7610, R9 ;  /* 0x00007610ff097816 */ /* 0x000fca0000000009 */
[----:B------:R-:W-:Y:S02]  /*e980*/  @P2 HADD2.F32 R24, -RZ, R24.H1_H1 ;  /* 0x30000018ff182230 */ /* 0x000fe40000004100 */
[----:B------:R-:W-:Y:S02]  /*e990*/  @P1 HADD2.F32 R0, -RZ, R4.H0_H0 ;  /* 0x20000004ff001230 */ /* 0x000fe40000004100 */
[----:B------:R-:W-:Y:S01]  /*e9a0*/  @P3 HADD2.F32 R25, -RZ, R25.H1_H1 ;  /* 0x30000019ff193230 */ /* 0x000fe20000004100 */
[----:B------:R-:W-:Y:S01]  /*e9b0*/  @P2 FSETP.NEU.FTZ.AND P4, PT, R24, RZ, PT ;  /* 0x000000ff1800220b */ /* 0x000fe20003f9d000 */
[----:B------:R-:W-:Y:S01]  /*e9c0*/  @P0 HADD2.F32 R3, -RZ, R5.H0_H0 ;  /* 0x20000005ff030230 */ /* 0x000fe20000004100 */
[----:B------:R-:W-:Y:S02]  /*e9d0*/  @P1 FSETP.NEU.FTZ.AND P6, PT, R0, RZ, PT ;  /* 0x000000ff0000120b */ /* 0x000fe40003fdd000 */
[----:B------:R-:W-:Y:S02]  /*e9e0*/  @P2 SEL R18, RZ, 0x1, !P4 ;  /* 0x00000001ff122807 */ /* 0x000fe40006000000 */
[----:B------:R-:W-:-:S02]  /*e9f0*/  ISETP.GE.U32.AND P4, PT, R6, R32, PT ;  /* 0x000000200600720c */ /* 0x000fc40003f86070 */
[----:B------:R-:W-:Y:S02]  /*ea00*/  @P1 SEL R8, RZ, 0x1, !P6 ;  /* 0x00000001ff081807 */ /* 0x000fe40007000000 */
[----:B------:R-:W-:Y:S02]  /*ea10*/  @P3 FSETP.NEU.FTZ.AND P6, PT, R25, RZ, PT ;  /* 0x000000ff1900320b */ /* 0x000fe40003fdd000 */
[----:B------:R-:W-:Y:S02]  /*ea20*/  @P0 FSETP.NEU.FTZ.AND P5, PT, R3, RZ, PT ;  /* 0x000000ff0300020b */ /* 0x000fe40003fbd000 */
[----:B------:R-:W-:Y:S02]  /*ea30*/  PRMT R5, RZ, 0x7610, R5 ;  /* 0x00007610ff057816 */ /* 0x000fe40000000005 */
[----:B------:R-:W-:Y:S02]  /*ea40*/  @P3 SEL R24, RZ, 0x1, !P6 ;  /* 0x00000001ff183807 */ /* 0x000fe40007000000 */
        /* <DEDUP_REMOVED lines=9> */
[----:B------:R-:W-:Y:S06]  /*eae0*/  @P4 BRA `(.L_x_4656) ;  /* 0x0000000400904947 */ /* 0x000fec0003800000 */
[----:B------:R-:W-:Y:S02]  /*eaf0*/  LOP3.LUT P3, RZ, R12, 0xff, RZ, 0xc0, !PT ;  /* 0x000000ff0cff7812 */ /* 0x000fe4000786c0ff */
[----:B------:R-:W-:Y:S02]  /*eb00*/  LOP3.LUT P2, RZ, R28, 0xff, RZ, 0xc0, !PT ;  /* 0x000000ff1cff7812 */ /* 0x000fe4000784c0ff */
[----:B------:R-:W-:Y:S02]  /*eb10*/  LOP3.LUT P0, RZ, R27, 0xff, RZ, 0xc0, !PT ;  /* 0x000000ff1bff7812 */ /* 0x000fe4000780c0ff */
[----:B------:R-:W-:Y:S02]  /*eb20*/  LOP3.LUT P1, RZ, R13, 0xff, RZ, 0xc0, !PT ;  /* 0x000000ff0dff7812 */ /* 0x000fe4000782c0ff */
[----:B------:R-:W-:Y:S02]  /*eb30*/  PRMT R9, R9, 0x5410, RZ ;  /* 0x0000541009097816 */ /* 0x000fe400000000ff */
[----:B------:R-:W-:-:S02]  /*eb40*/  PRMT R12, RZ, 0x7610, R12 ;  /* 0x00007610ff0c7816 */ /* 0x000fc4000000000c */
[----:B------:R-:W-:Y:S01]  /*eb50*/  PRMT R18, RZ, 0x7610, R18 ;  /* 0x00007610ff127816 */ /* 0x000fe20000000012 */
[----:B------:R-:W-:Y:S01]  /*eb60*/  @P3 HADD2.F32 R4, -RZ, R4.H1_H1 ;  /* 0x30000004ff043230 */ /* 0x000fe20000004100 */
[----:B------:R-:W-:-:S03]  /*eb70*/  PRMT R29, R5, 0x7610, R29 ;  /* 0x00007610051d7816 */ /* 0x000fc6000000001d */
[----:B------:R-:W-:Y:S01]  /*eb80*/  @P0 HADD2.F32 R8, -RZ, R34.H1_H1 ;  /* 0x30000022ff080230 */ /* 0x000fe20000004100 */
[----:B------:R-:W-:Y:S01]  /*eb90*/  @P3 FSETP.NEU.FTZ.AND P4, PT, R4, RZ, PT ;  /* 0x000000ff0400320b */ /* 0x000fe20003f9d000 */
[--C-:B------:R-:W-:Y:S02]  /*eba0*/  @P2 HADD2.F32 R4, -RZ, R33.reuse.H0_H0 ;  /* 0x20000021ff042230 */ /* 0x100fe40000004100 */
[----:B------:R-:W-:Y:S01]  /*ebb0*/  @P1 HADD2.F32 R33, -RZ, R33.H1_H1 ;  /* 0x30000021ff211230 */ /* 0x000fe20000004100 */
[----:B------:R-:W-:Y:S02]  /*ebc0*/  @P3 SEL R13, RZ, 0x1, !P4 ;  /* 0x00000001ff0d3807 */ /* 0x000fe40006000000 */
[----:B------:R-:W-:Y:S02]  /*ebd0*/  @P2 FSETP.NEU.FTZ.AND P4, PT, R4, RZ, PT ;  /* 0x000000ff0400220b */ /* 0x000fe40003f9d000 */
[----:B------:R-:W-:Y:S01]  /*ebe0*/  @P0 FSETP.NEU.FTZ.AND P6, PT, R8, RZ, PT ;  /* 0x000000ff0800020b */ /* 0x000fe20003fdd000 */
[----:B------:R-:W-:Y:S01]  /*ebf0*/  IMAD.IADD R8, R6, 0x1, R21 ;  /* 0x0000000106087824 */ /* 0x000fe200078e0215 */
[----:B------:R-:W-:-:S02]  /*ec00*/  @P2 SEL R4, RZ, 0x1, !P4 ;  /* 0x00000001ff042807 */ /* 0x000fc40006000000 */
[----:B------:R-:W-:Y:S02]  /*ec10*/  @P1 FSETP.NEU.FTZ.AND P5, PT, R33, RZ, PT ;  /* 0x000000ff2100120b */ /* 0x000fe40003fbd000 */
[----:B------:R-:W-:Y:S02]  /*ec20*/  @P2 PRMT R9, R9, 0x5410, R4 ;  /* 0x0000541009092816 */ /* 0x000fe40000000004 */
[----:B------:R-:W-:Y:S02]  /*ec30*/  ISETP.GE.U32.AND P2, PT, R8, R32, PT ;  /* 0x000000200800720c */ /* 0x000fe40003f46070 */
[----:B------:R-:W-:Y:S02]  /*ec40*/  @P0 SEL R19, RZ, 0x1, !P6 ;  /* 0x00000001ff130807 */ /* 0x000fe40007000000 */
[----:B------:R-:W-:Y:S02]  /*ec50*/  @P3 PRMT R12, R13, 0x7610, R12 ;  /* 0x000076100d0c3816 */ /* 0x000fe4000000000c */
[----:B------:R-:W-:-:S02]  /*ec60*/  PRMT R13, RZ, 0x7610, R13 ;  /* 0x00007610ff0d7816 */ /* 0x000fc4000000000d */
[----:B------:R-:W-:Y:S02]  /*ec70*/  @P1 SEL R6, RZ, 0x1, !P5 ;  /* 0x00000001ff061807 */ /* 0x000fe40006800000 */
[----:B------:R-:W-:Y:S02]  /*ec80*/  @P0 PRMT R18, R19, 0x7610, R18 ;  /* 0x0000761013120816 */ /* 0x000fe40000000012 */
[----:B------:R-:W-:Y:S02]  /*ec90*/  @P1 PRMT R13, R6, 0x7610, R13 ;  /* 0x00007610060d1816 */ /* 0x000fe4000000000d */
[C---:B------:R-:W-:Y:S02]  /*eca0*/  PRMT R30, R9.reuse, 0x7610, R30 ;  /* 0x00007610091e7816 */ /* 0x040fe4000000001e */
        /* <DEDUP_REMOVED lines=11> */
[----:B------:R-:W-:Y:S01]  /*ed60*/  @P2 HADD2.F32 R6, -RZ, R37.H1_H1 ;  /* 0x30000025ff062230 */ /* 0x000fe20000004100 */
[----:B------:R-:W-:Y:S01]  /*ed70*/  PRMT R27, R18, 0x7610, R27 ;  /* 0x00007610121b7816 */ /* 0x000fe2000000001b */
[----:B------:R-:W-:Y:S01]  /*ed80*/  @P3 HADD2.F32 R4, -RZ, R35.H1_H1 ;  /* 0x30000023ff043230 */ /* 0x000fe20000004100 */
[----:B------:R-:W-:Y:S01]  /*ed90*/  PRMT R28, R9, 0x7632, R28 ;  /* 0x00007632091c7816 */ /* 0x000fe2000000001c */
[----:B------:R-:W-:Y:S01]  /*eda0*/  @P0 HADD2.F32 R38, -RZ, R38.H0_H0 ;  /* 0x20000026ff260230 */ /* 0x000fe20000004100 */
[----:B------:R-:W-:Y:S01]  /*edb0*/  @P2 FSETP.NEU.FTZ.AND P4, PT, R6, RZ, PT ;  /* 0x000000ff0600220b */ /* 0x000fe20003f9d000 */
[----:B------:R-:W-:Y:S01]  /*edc0*/  @P1 HADD2.F32 R37, -RZ, R37.H0_H0 ;  /* 0x20000025ff251230 */ /* 0x000fe20000004100 */
[----:B------:R-:W-:Y:S02]  /*edd0*/  @P3 FSETP.NEU.FTZ.AND P6, PT, R4, RZ, PT ;  /* 0x000000ff0400320b */ /* 0x000fe40003fdd000 */
[----:B------:R-:W-:-:S02]  /*ede0*/  @P2 SEL R8, RZ, 0x1, !P4 ;  /* 0x00000001ff082807 */ /* 0x000fc40006000000 */
[----:B------:R-:W-:Y:S02]  /*edf0*/  @P0 FSETP.NEU.FTZ.AND P4, PT, R38, RZ, PT ;  /* 0x000000ff2600020b */ /* 0x000fe40003f9d000 */
[----:B------:R-:W-:Y:S02]  /*ee00*/  PRMT R4, RZ, 0x5410, RZ ;  /* 0x00005410ff047816 */ /* 0x000fe400000000ff */
[----:B------:R-:W-:Y:S02]  /*ee10*/  @P3 SEL R6, RZ, 0x1, !P6 ;  /* 0x00000001ff063807 */ /* 0x000fe40007000000 */
[----:B------:R-:W-:Y:S02]  /*ee20*/  @P1 FSETP.NEU.FTZ.AND P6, PT, R37, RZ, PT ;  /* 0x000000ff2500120b */ /* 0x000fe40003fdd000 */
[----:B------:R-:W-:Y:S02]  /*ee30*/  @P0 SEL R19, RZ, 0x1, !P4 ;  /* 0x00000001ff130807 */ /* 0x000fe40006000000 */
[----:B------:R-:W-:-:S02]  /*ee40*/  @P2 PRMT R4, R8, 0x7610, R4 ;  /* 0x0000761008042816 */ /* 0x000fc40000000004 */
[----:B------:R-:W-:Y:S02]  /*ee50*/  @P1 SEL R11, RZ, 0x1, !P6 ;  /* 0x00000001ff0b1807 */ /* 0x000fe40007000000 */
[----:B------:R-:W-:Y:S02]  /*ee60*/  @P0 PRMT R4, R4, 0x5410, R19 ;  /* 0x0000541004040816 */ /* 0x000fe40000000013 */
[----:B------:R-:W-:Y:S02]  /*ee70*/  @P1 PRMT R15, R11, 0x7610, R15 ;  /* 0x000076100b0f1816 */ /* 0x000fe4000000000f */
[----:B------:R-:W-:Y:S02]  /*ee80*/  @P3 PRMT R14, R6, 0x7610, R14 ;  /* 0x00007610060e3816 */ /* 0x000fe4000000000e */
[----:B------:R-:W-:Y:S02]  /*ee90*/  PRMT R29, R5, 0x7610, R29 ;  /* 0x00007610051d7816 */ /* 0x000fe4000000001d */
        /* <DEDUP_REMOVED lines=10> */
[----:B------:R-:W-:Y:S01]  /*ef40*/  PRMT R26, R4, 0x7610, R26 ;  /* 0x00007610041a7816 */ /* 0x000fe2000000001a */
[----:B------:R-:W-:Y:S01]  /*ef50*/  @P6 HADD2.F32 R31, -RZ, R31.H1_H1 ;  /* 0x3000001fff1f6230 */ /* 0x000fe20000004100 */
[----:B------:R-:W-:Y:S01]  /*ef60*/  PRMT R27, R18, 0x7610, R27 ;  /* 0x00007610121b7816 */ /* 0x000fe2000000001b */
[----:B------:R-:W-:Y:S01]  /*ef70*/  @P0 HADD2.F32 R35, -RZ, R35.H0_H0 ;  /* 0x20000023ff230230 */ /* 0x000fe20000004100 */
[----:B------:R-:W-:Y:S01]  /*ef80*/  @P0 PRMT R29, R5, 0x7610, R29 ;  /* 0x00007610051d0816 */ /* 0x000fe2000000001d */
[----:B------:R-:W-:Y:S01]  /*ef90*/  @P1 HADD2.F32 R5, -RZ, R5.H1_H1 ;  /* 0x30000005ff051230 */ /* 0x000fe20000004100 */
[----:B------:R-:W-:Y:S01]  /*efa0*/  @P6 FSETP.NEU.FTZ.AND P5, PT, R31, RZ, PT ;  /* 0x000000ff1f00620b */ /* 0x000fe20003fbd000 */
[----:B------:R-:W-:Y:S01]  /*efb0*/  @P2 HADD2.F32 R34, -RZ, R34.H0_H0 ;  /* 0x20000022ff222230 */ /* 0x000fe20000004100 */
[C---:B------:R-:W-:Y:S02]  /*efc0*/  @P0 PRMT R11, R4.reuse, 0x7632, R11 ;  /* 0x00007632040b0816 */ /* 0x040fe4000000000b */
[----:B------:R-:W-:-:S02]  /*efd0*/  @P0 PRMT R26, R4, 0x7610, R26 ;  /* 0x00007610041a0816 */ /* 0x000fc4000000001a */
[----:B------:R-:W-:Y:S02]  /*efe0*/  PRMT R4, RZ, 0x7610, R4 ;  /* 0x00007610ff047816 */ /* 0x000fe40000000004 */
[----:B------:R-:W-:Y:S02]  /*eff0*/  @P6 SEL R4, RZ, 0x1, !P5 ;  /* 0x00000001ff046807 */ /* 0x000fe40006800000 */
[----:B------:R-:W-:Y:S02]  /*f000*/  @P1 FSETP.NEU.FTZ.AND P3, PT, R5, RZ, PT ;  /* 0x000000ff0500120b */ /* 0x000fe40003f7d000 */
[----:B------:R-:W-:Y:S02]  /*f010*/  @P2 FSETP.NEU.FTZ.AND P4, PT, R34, RZ, PT ;  /* 0x000000ff2200220b */ /* 0x000fe40003f9d000 */
[----:B------:R-:W-:Y:S02]  /*f020*/  @P0 FSETP.NEU.FTZ.AND P5, PT, R35, RZ, PT ;  /* 0x000000ff2300020b */ /* 0x000fe40003fbd000 */
[----:B------:R-:W-:-:S02]  /*f030*/  PRMT R28, R9, 0x7632, R28 ;  /* 0x00007632091c7816 */ /* 0x000fc4000000001c */
[----:B------:R-:W-:Y:S02]  /*f040*/  PRMT R30, R9, 0x7610, R30 ;  /* 0x00007610091e7816 */ /* 0x000fe4000000001e */
[----:B------:R-:W-:Y:S02]  /*f050*/  PRMT R16, RZ, 0x7610, R16 ;  /* 0x00007610ff107816 */ /* 0x000fe40000000010 */
[----:B------:R-:W-:Y:S02]  /*f060*/  PRMT R20, RZ, 0x7610, R20 ;  /* 0x00007610ff147816 */ /* 0x000fe40000000014 */
[----:B------:R-:W-:Y:S02]  /*f070*/  PRMT R7, RZ, 0x7610, R7 ;  /* 0x00007610ff077816 */ /* 0x000fe40000000007 */
[----:B------:R-:W-:Y:S02]  /*f080*/  @P1 SEL R5, RZ, 0x1, !P3 ;  /* 0x00000001ff051807 */ /* 0x000fe40005800000 */
[----:B------:R-:W-:-:S02]  /*f090*/  @P2 SEL R6, RZ, 0x1, !P4 ;  /* 0x00000001ff062807 */ /* 0x000fc40006000000 */
[----:B------:R-:W-:Y:S02]  /*f0a0*/  @P0 SEL R8, RZ, 0x1, !P5 ;  /* 0x00000001ff080807 */ /* 0x000fe40006800000 */
[----:B------:R-:W-:Y:S02]  /*f0b0*/  PRMT R10, R4, 0x7610, R10 ;  /* 0x00007610040a7816 */ /* 0x000fe4000000000a */
[----:B------:R-:W-:Y:S02]  /*f0c0*/  @P0 PRMT R27, R18, 0x7610, R27 ;  /* 0x00007610121b0816 */ /* 0x000fe4000000001b */
[C---:B------:R-:W-:Y:S02]  /*f0d0*/  @P0 PRMT R28, R9.reuse, 0x7632, R28 ;  /* 0x00007632091c0816 */ /* 0x040fe4000000001c */
[----:B------:R-:W-:Y:S02]  /*f0e0*/  @P0 PRMT R30, R9, 0x7610, R30 ;  /* 0x00007610091e0816 */ /* 0x000fe4000000001e */
[----:B------:R-:W-:-:S02]  /*f0f0*/  @P1 PRMT R16, R5, 0x7610, R16 ;  /* 0x0000761005101816 */ /* 0x000fc40000000010 */
[----:B------:R-:W-:Y:S02]  /*f100*/  @P2 PRMT R20, R6, 0x7610, R20 ;  /* 0x0000761006142816 */ /* 0x000fe40000000014 */
[----:B------:R-:W-:Y:S02]  /*f110*/  @P0 PRMT R7, R8, 0x7610, R7 ;  /* 0x0000761008070816 */ /* 0x000fe40000000007 */
[----:B------:R-:W-:-:S07]  /*f120*/  @P0 PRMT R10, R4, 0x7610, R10 ;  /* 0x00007610040a0816 */ /* 0x000fce000000000a */
.L_x_4656:
[----:B------:R-:W-:Y:S05]  /*f130*/  BSYNC B0 ;  /* 0x0000000000007941 */ /* 0x000fea0003800000 */
.L_x_4655:
        /* <DEDUP_REMOVED lines=9> */
[----:B------:R-:W0:Y:S02]  /*f1d0*/  I2F.S8 R27, R27 ;  /* 0x0000001b001b7306 */ /* 0x000e240000001400 */
[----:B------:R-:W-:Y:S01]  /*f1e0*/  @P6 HADD2.F32 R0, -RZ, R0.H0_H0 ;  /* 0x20000000ff006230 */ /* 0x000fe20000004100 */
[----:B-1----:R-:W-:-:S05]  /*f1f0*/  F2FP.F16.F32.PACK_AB R3, RZ, R28 ;  /* 0x0000001cff03723e */ /* 0x002fca00000000ff */
[----:B------:R-:W1:Y:S01]  /*f200*/  I2F.S8 R13, R13 ;  /* 0x0000000d000d7306 */ /* 0x000e620000001400 */
[----:B------:R-:W-:Y:S01]  /*f210*/  @P6 FSETP.NEU.FTZ.AND P5, PT, R0, RZ, PT ;  /* 0x000000ff0000620b */ /* 0x000fe20003fbd000 */
[----:B------:R-:W-:Y:S01]  /*f220*/  @P0 HADD2.F32 R0, -RZ, R3.H0_H0 ;  /* 0x20000003ff000230 */ /* 0x000fe20000004100 */
[----:B------:R-:W-:Y:S02]  /*f230*/  PRMT R3, RZ, 0x7610, R3 ;  /* 0x00007610ff037816 */ /* 0x000fe40000000003 */
[----:B0-----:R-:W-:-:S03]  /*f240*/  F2FP.F16.F32.PACK_AB R5, RZ, R27 ;  /* 0x0000001bff05723e */ /* 0x001fc600000000ff */
[----:B------:R-:W0:Y:S01]  /*f250*/  I2F.S8 R14, R14 ;  /* 0x0000000e000e7306 */ /* 0x000e220000001400 */
[----:B------:R-:W-:Y:S02]  /*f260*/  @P6 SEL R3, RZ, 0x1, !P5 ;  /* 0x00000001ff036807 */ /* 0x000fe40006800000 */
[----:B------:R-:W-:Y:S01]  /*f270*/  @P0 FSETP.NEU.FTZ.AND P3, PT, R0, RZ, PT ;  /* 0x000000ff0000020b */ /* 0x000fe20003f7d000 */
[----:B------:R-:W-:Y:S01]  /*f280*/  @P2 HADD2.F32 R5, -RZ, R5.H0_H0 ;  /* 0x20000005ff052230 */ /* 0x000fe20000004100 */
[----:B------:R-:W-:Y:S02]  /*f290*/  PRMT R0, RZ, 0x7610, R0 ;  /* 0x00007610ff007816 */ /* 0x000fe40000000000 */
[----:B-1----:R-:W-:Y:S01]  /*f2a0*/  F2FP.F16.F32.PACK_AB R4, RZ, R13 ;  /* 0x0000000dff04723e */ /* 0x002fe200000000ff */
[----:B------:R-:W1:Y:S01]  /*f2b0*/  I2F.S8 R15, R15 ;  /* 0x0000000f000f7306 */ /* 0x000e620000001400 */
[----:B------:R-:W-:Y:S02]  /*f2c0*/  @P2 FSETP.NEU.FTZ.AND P5, PT, R5, RZ, PT ;  /* 0x000000ff0500220b */ /* 0x000fe40003fbd000 */
[----:B------:R-:W-:Y:S01]  /*f2d0*/  PRMT R5, R3, 0x9910, RZ ;  /* 0x0000991003057816 */ /* 0x000fe200000000ff */
[----:B------:R-:W-:Y:S01]  /*f2e0*/  @P1 HADD2.F32 R4, -RZ, R4.H0_H0 ;  /* 0x20000004ff041230 */ /* 0x000fe20000004100 */
[----:B------:R-:W-:-:S02]  /*f2f0*/  PRMT R3, RZ, 0x7610, R3 ;  /* 0x00007610ff037816 */ /* 0x000fc40000000003 */
[----:B------:R-:W-:Y:S01]  /*f300*/  @P0 SEL R0, RZ, 0x1, !P3 ;  /* 0x00000001ff000807 */ /* 0x000fe20005800000 */
[----:B------:R-:W2:Y:S01]  /*f310*/  I2F.S8 R11, R11 ;  /* 0x0000000b000b7306 */ /* 0x000ea20000001400 */
[----:B------:R-:W-:Y:S02]  /*f320*/  @P1 FSETP.NEU.FTZ.AND P4, PT, R4, RZ, PT ;  /* 0x000000ff0400120b */ /* 0x000fe40003f9d000 */
[----:B------:R-:W-:Y:S02]  /*f330*/  @P2 SEL R3, RZ, 0x1, !P5 ;  /* 0x00000001ff032807 */ /* 0x000fe40006800000 */
[----:B------:R-:W-:Y:S02]  /*f340*/  PRMT R4, RZ, 0x7610, R4 ;  /* 0x00007610ff047816 */ /* 0x000fe40000000004 */
[----:B------:R-:W-:Y:S01]  /*f350*/  @P1 SEL R4, RZ, 0x1, !P4 ;  /* 0x00000001ff041807 */ /* 0x000fe20006000000 */
[----:B------:R-:W3:Y:S01]  /*f360*/  I2F.S8 R26, R26 ;  /* 0x0000001a001a7306 */ /* 0x000ee20000001400 */
[----:B------:R-:W-:-:S02]  /*f370*/  PRMT R0, R0, 0x9910, RZ ;  /* 0x0000991000007816 */ /* 0x000fc400000000ff */
[----:B------:R-:W-:Y:S02]  /*f380*/  PRMT R3, R3, 0x9910, RZ ;  /* 0x0000991003037816 */ /* 0x000fe400000000ff */
[----:B------:R-:W-:Y:S02]  /*f390*/  ISETP.NE.AND P4, PT, R5, RZ, PT ;  /* 0x000000ff0500720c */ /* 0x000fe40003f85270 */
[----:B------:R-:W-:Y:S01]  /*f3a0*/  PRMT R4, R4, 0x9910, RZ ;  /* 0x0000991004047816 */ /* 0x000fe200000000ff */
[----:B------:R-:W-:Y:S01]  /*f3b0*/  I2F.S8 R16, R16 ;  /* 0x0000001000107306 */ /* 0x000fe20000001400 */
[----:B------:R-:W-:Y:S01]  /*f3c0*/  ISETP.NE.AND P1, PT, R0, RZ, PT ;  /* 0x000000ff0000720c */ /* 0x000fe20003f25270 */
[----:B------:R-:W-:Y:S01]  /*f3d0*/  IMAD.MOV.U32 R0, RZ, RZ, R3 ;  /* 0x000000ffff007224 */ /* 0x000fe200078e0003 */
[----:B------:R-:W-:Y:S02]  /*f3e0*/  ISETP.NE.AND P2, PT, R4, RZ, PT ;  /* 0x000000ff0400720c */ /* 0x000fe40003f45270 */
[----:B0-----:R-:W-:-:S02]  /*f3f0*/  F2FP.F16.F32.PACK_AB R14, RZ, R14 ;  /* 0x0000000eff0e723e */ /* 0x001fc400000000ff */
[----:B------:R-:W-:Y:S01]  /*f400*/  ISETP.NE.AND P0, PT, R0, RZ, PT ;  /* 0x000000ff0000720c */ /* 0x000fe20003f05270 */
[----:B------:R-:W-:Y:S01]  /*f410*/  I2F.S8 R20, R20 ;  /* 0x0000001400147306 */ /* 0x000fe20000001400 */
[----:B-1----:R-:W-:Y:S01]  /*f420*/  F2FP.F16.F32.PACK_AB R4, RZ, R15 ;  /* 0x0000000fff04723e */ /* 0x002fe200000000ff */
[----:B------:R-:W-:Y:S01]  /*f430*/  @P4 HADD2.F32 R0, -RZ, R14.H0_H0 ;  /* 0x2000000eff004230 */ /* 0x000fe20000004100 */
[----:B--2---:R-:W-:Y:S02]  /*f440*/  F2FP.F16.F32.PACK_AB R5, RZ, R11 ;  /* 0x0000000bff05723e */ /* 0x004fe400000000ff */
[----:B---3--:R-:W-:Y:S02]  /*f450*/  F2FP.F16.F32.PACK_AB R3, RZ, R26 ;  /* 0x0000001aff03723e */ /* 0x008fe400000000ff */
[----:B------:R-:W-:Y:S01]  /*f460*/  @P4 FSETP.NEU.FTZ.AND P3, PT, R0, RZ, PT ;  /* 0x000000ff0000420b */ /* 0x000fe20003f7d000 */
[----:B------:R-:W-:Y:S01]  /*f470*/  @P2 HADD2.F32 R4, -RZ, R4.H0_H0 ;  /* 0x20000004ff042230 */ /* 0x000fe20000004100 */
[----:B------:R-:W-:Y:S01]  /*f480*/  PRMT R0, RZ, 0x7610, R0 ;  /* 0x00007610ff007816 */ /* 0x000fe20000000000 */
[----:B------:R-:W-:Y:S01]  /*f490*/  @P1 HADD2.F32 R3, -RZ, R3.H0_H0 ;  /* 0x20000003ff031230 */ /* 0x000fe20000004100 */
[----:B------:R-:W-:Y:S01]  /*f4a0*/  @P4 SEL R0, RZ, 0x1, !P3 ;  /* 0x00000001ff004807 */ /* 0x000fe20005800000 */
[----:B------:R-:W-:Y:S01]  /*f4b0*/  @P0 HADD2.F32 R5, -RZ, R5.H0_H0 ;  /* 0x20000005ff050230 */ /* 0x000fe20000004100 */
[----:B------:R-:W-:Y:S01]  /*f4c0*/  @P2 FSETP.NEU.FTZ.AND P4, PT, R4, RZ, PT ;  /* 0x000000ff0400220b */ /* 0x000fe20003f9d000 */
[----:B------:R-:W-:Y:S01]  /*f4d0*/  I2F.S8 R10, R10 ;  /* 0x0000000a000a7306 */ /* 0x000fe20000001400 */
[----:B------:R-:W-:-:S02]  /*f4e0*/  PRMT R4, RZ, 0x7610, R4 ;  /* 0x00007610ff047816 */ /* 0x000fc40000000004 */
[----:B------:R-:W-:Y:S02]  /*f4f0*/  @P0 FSETP.NEU.FTZ.AND P5, PT, R5, RZ, PT ;  /* 0x000000ff0500020b */ /* 0x000fe40003fbd000 */
[----:B------:R-:W-:Y:S02]  /*f500*/  @P1 FSETP.NEU.FTZ.AND P3, PT, R3, RZ, PT ;  /* 0x000000ff0300120b */ /* 0x000fe40003f7d000 */
[----:B------:R-:W-:Y:S01]  /*f510*/  @P2 SEL R4, RZ, 0x1, !P4 ;  /* 0x00000001ff042807 */ /* 0x000fe20006000000 */
[----:B------:R-:W0:Y:S01]  /*f520*/  I2F.S8 R7, R7 ;  /* 0x0000000700077306 */ /* 0x000e220000001400 */
[----:B------:R-:W-:Y:S02]  /*f530*/  PRMT R5, R0, 0x9910, RZ ;  /* 0x0000991000057816 */ /* 0x000fe400000000ff */
[----:B------:R-:W-:Y:S02]  /*f540*/  PRMT R3, RZ, 0x7610, R3 ;  /* 0x00007610ff037816 */ /* 0x000fe40000000003 */
[----:B------:R-:W-:-:S02]  /*f550*/  @P0 SEL R3, RZ, 0x1, !P5 ;  /* 0x00000001ff030807 */ /* 0x000fc40006800000 */
[----:B------:R-:W-:Y:S02]  /*f560*/  PRMT R0, RZ, 0x7610, R0 ;  /* 0x00007610ff007816 */ /* 0x000fe40000000000 */
[----:B------:R-:W-:Y:S02]  /*f570*/  @P1 SEL R0, RZ, 0x1, !P3 ;  /* 0x00000001ff001807 */ /* 0x000fe40005800000 */
[----:B------:R-:W-:Y:S02]  /*f580*/  PRMT R4, R4, 0x9910, RZ ;  /* 0x0000991004047816 */ /* 0x000fe400000000ff */
[----:B------:R-:W-:Y:S02]  /*f590*/  ISETP.NE.AND P1, PT, R5, RZ, PT ;  /* 0x000000ff0500720c */ /* 0x000fe40003f25270 */
[----:B------:R-:W-:Y:S01]  /*f5a0*/  PRMT R5, R3, 0x9910, RZ ;  /* 0x0000991003057816 */ /* 0x000fe200000000ff */
[----:B------:R-:W-:Y:S01]  /*f5b0*/  IMAD.MOV.U32 R3, RZ, RZ, R4 ;  /* 0x000000ffff037224 */ /* 0x000fe200078e0004 */
[----:B------:R-:W-:-:S02]  /*f5c0*/  PRMT R0, R0, 0x9910, RZ ;  /* 0x0000991000007816 */ /* 0x000fc400000000ff */
[----:B0-----:R-:W-:Y:S01]  /*f5d0*/  F2FP.F16.F32.PACK_AB R7, RZ, R7 ;  /* 0x00000007ff07723e */ /* 0x001fe200000000ff */
[----:B------:R-:W-:Y:S01]  /*f5e0*/  IMAD.MOV.U32 R4, RZ, RZ, R5 ;  /* 0x000000ffff047224 */ /* 0x000fe200078e0005 */
[----:B------:R-:W-:Y:S02]  /*f5f0*/  ISETP.NE.AND P2, PT, R3, RZ, PT ;  /* 0x000000ff0300720c */ /* 0x000fe40003f45270 */
[----:B------:R-:W-:Y:S02]  /*f600*/  ISETP.NE.AND P3, PT, R0, RZ, PT ;  /* 0x000000ff0000720c */ /* 0x000fe40003f65270 */
[----:B------:R-:W-:Y:S02]  /*f610*/  ISETP.NE.AND P0, PT, R4, RZ, PT ;  /* 0x000000ff0400720c */ /* 0x000fe40003f05270 */
[----:B------:R-:W-:Y:S02]  /*f620*/  F2FP.F16.F32.PACK_AB R0, RZ, R16 ;  /* 0x00000010ff00723e */ /* 0x000fe400000000ff */
[----:B------:R-:W-:-:S02]  /*f630*/  F2FP.F16.F32.PACK_AB R4, RZ, R20 ;  /* 0x00000014ff04723e */ /* 0x000fc400000000ff */
[----:B------:R-:W-:Y:S01]  /*f640*/  F2FP.F16.F32.PACK_AB R3, RZ, R10 ;  /* 0x0000000aff03723e */ /* 0x000fe200000000ff */
[----:B------:R-:W-:Y:S02]  /*f650*/  @P1 HADD2.F32 R0, -RZ, R0.H0_H0 ;  /* 0x20000000ff001230 */ /* 0x000fe40000004100 */
[----:B------:R-:W-:Y:S02]  /*f660*/  @P2 HADD2.F32 R4, -RZ, R4.H0_H0 ;  /* 0x20000004ff042230 */ /* 0x000fe40000004100 */
[----:B------:R-:W-:Y:S01]  /*f670*/  @P3 HADD2.F32 R3, -RZ, R3.H0_H0 ;  /* 0x20000003ff033230 */ /* 0x000fe20000004100 */
[----:B------:R-:W-:Y:S01]  /*f680*/  @P1 FSETP.NEU.FTZ.AND P6, PT, R0, RZ, PT ;  /* 0x000000ff0000120b */ /* 0x000fe20003fdd000 */
[----:B------:R-:W-:Y:S01]  /*f690*/  @P0 HADD2.F32 R0, -RZ, R7.H0_H0 ;  /* 0x20000007ff000230 */ /* 0x000fe20000004100 */
[----:B------:R-:W-:Y:S02]  /*f6a0*/  @P2 FSETP.NEU.FTZ.AND P4, PT, R4, RZ, PT ;  /* 0x000000ff0400220b */ /* 0x000fe40003f9d000 */
[----:B------:R-:W-:-:S02]  /*f6b0*/  @P1 SEL R4, RZ, 0x1, !P6 ;  /* 0x00000001ff041807 */ /* 0x000fc40007000000 */
[----:B------:R-:W-:Y:S02]  /*f6c0*/  @P3 FSETP.NEU.FTZ.AND P5, PT, R3, RZ, PT ;  /* 0x000000ff0300320b */ /* 0x000fe40003fbd000 */
[----:B------:R-:W-:Y:S02]  /*f6d0*/  @P0 FSETP.NEU.FTZ.AND P6, PT, R0, RZ, PT ;  /* 0x000000ff0000020b */ /* 0x000fe40003fdd000 */
[----:B------:R-:W-:Y:S02]  /*f6e0*/  PRMT R3, RZ, 0x7610, R3 ;  /* 0x00007610ff037816 */ /* 0x000fe40000000003 */
[----:B------:R-:W-:Y:S02]  /*f6f0*/  PRMT R0, RZ, 0x7610, R0 ;  /* 0x00007610ff007816 */ /* 0x000fe40000000000 */
[----:B------:R-:W-:Y:S02]  /*f700*/  @P3 SEL R5, RZ, 0x1, !P5 ;  /* 0x00000001ff053807 */ /* 0x000fe40006800000 */
[----:B------:R-:W-:-:S02]  /*f710*/  @P2 SEL R6, RZ, 0x1, !P4 ;  /* 0x00000001ff062807 */ /* 0x000fc40006000000 */
[----:B------:R-:W-:Y:S02]  /*f720*/  @P0 SEL R7, RZ, 0x1, !P6 ;  /* 0x00000001ff070807 */ /* 0x000fe40007000000 */
[----:B------:R-:W-:Y:S02]  /*f730*/  @P1 PRMT R24, R4, 0x7610, R24 ;  /* 0x0000761004181816 */ /* 0x000fe40000000018 */
[----:B------:R-:W-:Y:S02]  /*f740*/  @P3 PRMT R3, R5, 0x7610, R3 ;  /* 0x0000761005033816 */ /* 0x000fe40000000003 */
[----:B------:R-:W-:Y:S02]  /*f750*/  @P2 PRMT R18, R6, 0x7610, R18 ;  /* 0x0000761006122816 */ /* 0x000fe40000000012 */
[----:B------:R-:W-:-:S07]  /*f760*/  @P0 PRMT R0, R7, 0x7610, R0 ;  /* 0x0000761007000816 */ /* 0x000fce0000000000 */
.L_x_4610:
[----:B------:R-:W-:Y:S05]  /*f770*/  BSYNC B6 ;  /* 0x0000000000067941 */ /* 0x000fea0003800000 */
.L_x_4609:
        /* <DEDUP_REMOVED lines=18> */
.L_x_4660:
        /* <DEDUP_REMOVED lines=14> */
[----:B------:R-:W-:Y:S02]  /*f980*/  LOP3.LUT P2, RZ, R0, 0xff, RZ, 0xc0, !PT ;  /* 0x000000ff00ff7812 */ /* 0x000fe4000784c0ff */
[----:B------:R-:W-:Y:S01]  /*f990*/  PRMT R24, RZ, 0x7610, R24 ;  /* 0x00007610ff187816 */ /* 0x000fe20000000018 */
[----:B------:R-:W1:Y:S01]  /*f9a0*/  LDS R8, [R8] ;  /* 0x0000000008087984 */ /* 0x000e620000000800 */
[----:B------:R-:W-:-:S02]  /*f9b0*/  PRMT R18, RZ, 0x7610, R18 ;  /* 0x00007610ff127816 */ /* 0x000fc40000000012 */
[C---:B-1----:R-:W-:Y:S01]  /*f9c0*/  PRMT R11, R8.reuse, 0x7772, RZ ;  /* 0x00007772080b7816 */ /* 0x042fe200000000ff */
[----:B------:R-:W1:Y:S01]  /*f9d0*/  I2F.S8 R9, R8 ;  /* 0x0000000800097306 */ /* 0x000e620000001400 */
[C---:B------:R-:W-:Y:S02]  /*f9e0*/  PRMT R10, R8.reuse, 0x7771, RZ ;  /* 0x00007771080a7816 */ /* 0x040fe400000000ff */
[----:B------:R-:W-:-:S05]  /*f9f0*/  PRMT R12, R8, 0x7773, RZ ;  /* 0x00007773080c7816 */ /* 0x000fca00000000ff */
[----:B------:R-:W2:Y:S01]  /*fa00*/  I2F.S8 R11, R11 ;  /* 0x0000000b000b7306 */ /* 0x000ea20000001400 */
[----:B-1----:R-:W-:-:S07]  /*fa10*/  F2FP.F16.F32.PACK_AB R0, RZ, R9 ;  /* 0x00000009ff00723e */ /* 0x002fce00000000ff */
[----:B------:R-:W1:Y:S01]  /*fa20*/  I2F.S8 R10, R10 ;  /* 0x0000000a000a7306 */ /* 0x000e620000001400 */
[----:B------:R-:W-:Y:S01]  /*fa30*/  @P4 HADD2.F32 R0, -RZ, R0.H0_H0 ;  /* 0x20000000ff004230 */ /* 0x000fe20000004100 */
[----:B--2---:R-:W-:-:S06]  /*fa40*/  F2FP.F16.F32.PACK_AB R3, RZ, R11 ;  /* 0x0000000bff03723e */ /* 0x004fcc00000000ff */
[----:B------:R-:W2:Y:S01]  /*fa50*/  I2F.S8 R12, R12 ;  /* 0x0000000c000c7306 */ /* 0x000ea20000001400 */
[----:B------:R-:W-:Y:S01]  /*fa60*/  @P4 FSETP.NEU.FTZ.AND P5, PT, R0, RZ, PT ;  /* 0x000000ff0000420b */ /* 0x000fe20003fbd000 */
[----:B------:R-:W-:Y:S01]  /*fa70*/  @P0 HADD2.F32 R3, -RZ, R3.H0_H0 ;  /* 0x20000003ff030230 */ /* 0x000fe20000004100 */
[----:B-1----:R-:W-:-:S04]  /*fa80*/  F2FP.F16.F32.PACK_AB R8, RZ, R10 ;  /* 0x0000000aff08723e */ /* 0x002fc800000000ff */
[----:B------:R-:W-:Y:S01]  /*fa90*/  @P0 FSETP.NEU.FTZ.AND P6, PT, R3, RZ, PT ;  /* 0x000000ff0300020b */ /* 0x000fe20003fdd000 */
[----:B------:R-:W-:-:S03]  /*faa0*/  @P3 HADD2.F32 R3, -RZ, R8.H0_H0 ;  /* 0x20000008ff033230 */ /* 0x000fc60000004100 */
[----:B------:R-:W-:Y:S02]  /*fab0*/  @P0 SEL R9, RZ, 0x1, !P6 ;  /* 0x00000001ff090807 */ /* 0x000fe40007000000 */
[----:B--2---:R-:W-:Y:S02]  /*fac0*/  F2FP.F16.F32.PACK_AB R8, RZ, R12 ;  /* 0x0000000cff08723e */ /* 0x004fe400000000ff */
[----:B------:R-:W-:Y:S02]  /*fad0*/  @P3 FSETP.NEU.FTZ.AND P6, PT, R3, RZ, PT ;  /* 0x000000ff0300320b */ /* 0x000fe40003fdd000 */
[----:B------:R-:W-:Y:S01]  /*fae0*/  PRMT R3, RZ, 0x7610, R3 ;  /* 0x00007610ff037816 */ /* 0x000fe20000000003 */
[----:B------:R-:W-:Y:S01]  /*faf0*/  @P2 HADD2.F32 R0, -RZ, R8.H0_H0 ;  /* 0x20000008ff002230 */ /* 0x000fe20000004100 */
[----:B------:R-:W-:Y:S02]  /*fb00*/  @P4 SEL R8, RZ, 0x1, !P5 ;  /* 0x00000001ff084807 */ /* 0x000fe40006800000 */
[----:B------:R-:W-:-:S02]  /*fb10*/  @P3 SEL R3, RZ, 0x1, !P6 ;  /* 0x00000001ff033807 */ /* 0x000fc40007000000 */
[----:B------:R-:W-:Y:S02]  /*fb20*/  @P4 PRMT R24, R8, 0x7610, R24 ;  /* 0x0000761008184816 */ /* 0x000fe40000000018 */
[----:B------:R-:W-:Y:S02]  /*fb30*/  @P0 PRMT R18, R9, 0x7610, R18 ;  /* 0x0000761009120816 */ /* 0x000fe40000000012 */
[----:B------:R-:W-:Y:S02]  /*fb40*/  @P2 FSETP.NEU.FTZ.AND P3, PT, R0, RZ, PT ;  /* 0x000000ff0000220b */ /* 0x000fe40003f7d000 */
[----:B------:R-:W-:Y:S02]  /*fb50*/  PRMT R9, R3, 0x7604, R24 ;  /* 0x0000760403097816 */ /* 0x000fe40000000018 */
[----:B------:R-:W-:Y:S02]  /*fb60*/  PRMT R0, RZ, 0x7610, R0 ;  /* 0x00007610ff007816 */ /* 0x000fe40000000000 */
[----:B------:R-:W-:-:S02]  /*fb70*/  @P2 SEL R0, RZ, 0x1, !P3 ;  /* 0x00000001ff002807 */ /* 0x000fc40005800000 */
[----:B------:R-:W-:-:S04]  /*fb80*/  PRMT R9, R18, 0x7054, R9 ;  /* 0x0000705412097816 */ /* 0x000fc80000000009 */
[----:B------:R-:W-:-:S05]  /*fb90*/  PRMT R9, R0, 0x654, R9 ;  /* 0x0000065400097816 */ /* 0x000fca0000000009 */
[----:B------:R1:W-:Y:S02]  /*fba0*/  STS [R6], R9 ;  /* 0x0000000906007388 */ /* 0x0003e40000000800 */
.L_x_4659:
[----:B------:R-:W-:Y:S05]  /*fbb0*/  BSYNC B0 ;  /* 0x0000000000007941 */ /* 0x000fea0003800000 */
.L_x_4658:
[----:B------:R-:W-:Y:S01]  /*fbc0*/  IMAD.MOV.U32 R8, RZ, RZ, R13 ;  /* 0x000000ffff087224 */ /* 0x000fe200078e000d */
[----:B------:R-:W-:Y:S06]  /*fbd0*/  @P1 BRA `(.L_x_4660) ;  /* 0xfffffffc00301947 */ /* 0x000fec000383ffff */
.L_x_4657:
[----:B------:R-:W-:Y:S02]  /*fbe0*/  ULDC UR4, c[0x0][0x22c] ;  /* 0x00008b0000047ab9 */ /* 0x000fe40000000800 */
[----:B------:R-:W-:-:S13]  /*fbf0*/  ISETP.NE.AND P0, PT, RZ, UR4, PT ;  /* 0x00000004ff007c0c */ /* 0x000fda000bf05270 */
[----:B------:R-:W-:Y:S05]  /*fc00*/  @!P0 BRA `(.L_x_4661) ;  /* 0x00000008000c8947 */ /* 0x000fea0003800000 */
[----:B------:R-:W2:Y:S02]  /*fc10*/  LDC R11, c[0x0][RZ] ;  /* 0x00000000ff0b7b82 */ /* 0x000ea40000000800 */
[----:B--2---:R-:W-:Y:S01]  /*fc20*/  ISETP.GT.AND P0, PT, R11, 0x20, PT ;  /* 0x000000200b00780c */ /* 0x004fe20003f04270 */
[----:B------:R-:W-:-:S12]  /*fc30*/  IMAD.MOV.U32 R4, RZ, RZ, R11 ;  /* 0x000000ffff047224 */ /* 0x000fd800078e000b */
        /* <DEDUP_REMOVED lines=12> */
[----:B-1----:R-:W-:Y:S01]  /*fd00*/  SHF.R.S32.HI R6, RZ, 0x1, R4 ;  /* 0x00000001ff067819 */ /* 0x002fe20000011404 */
[----:B------:R-:W-:-:S03]  /*fd10*/  IMAD.MOV.U32 R4, RZ, RZ, 0x20 ;  /* 0x00000020ff047424 */ /* 0x000fc600078e00ff */
[----:B------:R-:W-:-:S13]  /*fd20*/  ISETP.GE.AND P0, PT, R6, 0x20, PT ;  /* 0x000000200600780c */ /* 0x000fda0003f06270 */
[----:B--2---:R-:W-:Y:S05]  /*fd30*/  @!P0 BRA `(.L_x_4662) ;  /* 0x0000000000cc8947 */ /* 0x004fea0003800000 */
.L_x_4665:
[----:B-1----:R-:W-:Y:S01]  /*fd40*/  IMAD.IADD R4, R2, 0x1, R6 ;  /* 0x0000000102047824 */ /* 0x002fe200078e0206 */
        /* <DEDUP_REMOVED lines=10> */
[----:B------:R-:W1:Y:S01]  /*fdf0*/  LDS R4, [R4] ;  /* 0x0000000004047984 */ /* 0x000e620000000800 */
[----:B------:R-:W-:Y:S02]  /*fe00*/  LOP3.LUT P1, RZ, R0, 0xff, RZ, 0xc0, !PT ;  /* 0x000000ff00ff7812 */ /* 0x000fe4000782c0ff */
[----:B------:R-:W-:Y:S02]  /*fe10*/  PRMT R24, RZ, 0x7610, R24 ;  /* 0x00007610ff187816 */ /* 0x000fe40000000018 */
        /* <DEDUP_REMOVED lines=14> */
[----:B------:R-:W-:Y:S02]  /*ff00*/  @P0 FSETP.NEU.FTZ.AND P4, PT, R4, RZ, PT ;  /* 0x000000ff0400020b */ /* 0x000fe40003f9d000 */
[----:B------:R-:W-:Y:S01]  /*ff10*/  @P5 SEL R4, RZ, 0x1, !P2 ;  /* 0x00000001ff045807 */ /* 0x000fe20005000000 */
[----:B------:R-:W-:Y:S01]  /*ff20*/  @P6 HADD2.F32 R3, -RZ, R3.H0_H0 ;  /* 0x20000003ff036230 */ /* 0x000fe20000004100 */
[----:B--2---:R-:W-:-:S04]  /*ff30*/  F2FP.F16.F32.PACK_AB R7, RZ, R10 ;  /* 0x0000000aff07723e */ /* 0x004fc800000000ff */
[----:B------:R-:W-:Y:S02]  /*ff40*/  @P6 FSETP.NEU.FTZ.AND P3, PT, R3, RZ, PT ;  /* 0x000000ff0300620b */ /* 0x000fe40003f7d000 */
[----:B------:R-:W-:Y:S01]  /*ff50*/  PRMT R3, RZ, 0x7610, R3 ;  /* 0x00007610ff037816 */ /* 0x000fe20000000003 */
[----:B------:R-:W-:Y:S01]  /*ff60*/  @P1 HADD2.F32 R0, -RZ, R7.H0_H0 ;  /* 0x20000007ff001230 */ /* 0x000fe20000004100 */
[----:B------:R-:W-:Y:S02]  /*ff70*/  @P0 SEL R7, RZ, 0x1, !P4 ;  /* 0x00000001ff070807 */ /* 0x000fe40006000000 */
[----:B------:R-:W-:Y:S02]  /*ff80*/  @P5 PRMT R24, R4, 0x7610, R24 ;  /* 0x0000761004185816 */ /* 0x000fe40000000018 */
[----:B------:R-:W-:Y:S02]  /*ff90*/  @P6 SEL R3, RZ, 0x1, !P3 ;  /* 0x00000001ff036807 */ /* 0x000fe40005800000 */
[----:B------:R-:W-:-:S02]  /*ffa0*/  @P0 PRMT R18, R7, 0x7610, R18 ;  /* 0x0000761007120816 */ /* 0x000fc40000000012 */
[----:B------:R-:W-:Y:S02]  /*ffb0*/  @P1 FSETP.NEU.FTZ.AND P2, PT, R0, RZ, PT ;  /* 0x000000ff0000120b */ /* 0x000fe40003f5d000 */
[----:B------:R-:W-:Y:S02]  /*ffc0*/  PRMT R7, R3, 0x7604, R24 ;  /* 0x0000760403077816 */ /* 0x000fe40000000018 */
[----:B------:R-:W-:Y:S02]  /*ffd0*/  PRMT R0, RZ, 0x7610, R0 ;  /* 0x00007610ff007816 */ /* 0x000fe40000000000 */
[----:B------:R-:W-:Y:S02]  /*ffe0*/  @P1 SEL R0, RZ, 0x1, !P2 ;  /* 0x00000001ff001807 */ /* 0x000fe40005000000 */
[----:B------:R-:W-:-:S04]  /*fff0*/  PRMT R7, R18, 0x7054, R7 ;  /* 0x0000705412077816 */ /* 0x000fc80000000007 */
[----:B------:R-:W-:-:S05]  /*10000*/  PRMT R4, R0, 0x654, R7 ;  /* 0x0000065400047816 */ /* 0x000fca0000000007 */
[----:B------:R1:W-:Y:S02]  /*10010*/  STS [R5], R4 ;  /* 0x0000000405007388 */ /* 0x0003e40000000800 */
.L_x_4664:
[----:B------:R-:W-:Y:S05]  /*10020*/  BSYNC B0 ;  /* 0x0000000000007941 */ /* 0x000fea0003800000 */
.L_x_4663:
[----:B------:R-:W-:-:S04]  /*10030*/  SHF.R.S32.HI R6, RZ, 0x1, R6 ;  /* 0x00000001ff067819 */ /* 0x000fc80000011406 */
[----:B------:R-:W-:-:S13]  /*10040*/  ISETP.GE.AND P0, PT, R6, 0x20, PT ;  /* 0x000000200600780c */ /* 0x000fda0003f06270 */
[----:B------:R-:W-:Y:S05]  /*10050*/  @P0 BRA `(.L_x_4665) ;  /* 0xfffffffc00380947 */ /* 0x000fea000383ffff */
[----:B-1----:R-:W-:-:S07]  /*10060*/  IMAD.MOV.U32 R4, RZ, RZ, 0x20 ;  /* 0x00000020ff047424 */ /* 0x002fce00078e00ff */
.L_x_4662:
[----:B------:R-:W-:Y:S01]  /*10070*/  ISETP.GE.AND P0, PT, R4, 0x2, PT ;  /* 0x000000020400780c */ /* 0x000fe20003f06270 */
[----:B------:R-:W-:Y:S05]  /*10080*/  WARPSYNC.ALL ;  /* 0x0000000000007948 */ /* 0x000fea0003800000 */
[----:B------:R-:W-:Y:S07]  /*10090*/  BAR.SYNC.DEFER_BLOCKING 0x0 ;  /* 0x0000000000007b1d */ /* 0x000fee0000010000 */
[----:B------:R-:W-:Y:S05]  /*100a0*/  @!P0 BRA `(.L_x_4661) ;  /* 0x0000000000e48947 */ /* 0x000fea0003800000 */
[----:B-1----:R-:W-:Y:S01]  /*100b0*/  PRMT R6, R3, 0x7610, R6 ;  /* 0x0000761003067816 */ /* 0x002fe20000000006 */
[----:B------:R-:W-:Y:S01]  /*100c0*/  IMAD.MOV.U32 R5, RZ, RZ, 0x1 ;  /* 0x00000001ff057424 */ /* 0x000fe200078e00ff */
[----:B------:R-:W-:-:S07]  /*100d0*/  PRMT R7, R0, 0x7610, R7 ;  /* 0x0000761000077816 */ /* 0x000fce0000000007 */
.L_x_4666:
[----:B------:R-:W-:Y:S02]  /*100e0*/  LOP3.LUT R0, R6, 0xffff, RZ, 0xc0, !PT ;  /* 0x0000ffff06007812 */ /* 0x000fe400078ec0ff */
[----:B------:R-:W-:Y:S02]  /*100f0*/  LOP3.LUT R8, R7, 0xffff, RZ, 0xc0, !PT ;  /* 0x0000ffff07087812 */ /* 0x000fe400078ec0ff */
[----:B------:R-:W-:Y:S02]  /*10100*/  PRMT R9, R0, 0x8880, RZ ;  /* 0x0000888000097816 */ /* 0x000fe400000000ff */
[----:B------:R-:W-:Y:S02]  /*10110*/  PRMT R12, R8, 0x8880, RZ ;  /* 0x00008880080c7816 */ /* 0x000fe400000000ff */
[----:B------:R-:W-:Y:S01]  /*10120*/  LOP3.LUT R3, R18, 0xffff, RZ, 0xc0, !PT ;  /* 0x0000ffff12037812 */ /* 0x000fe200078ec0ff */
[----:B------:R-:W-:Y:S01]  /*10130*/  IMAD.MOV.U32 R8, RZ, RZ, R9 ;  /* 0x000000ffff087224 */ /* 0x000fe200078e0009 */
[----:B------:R-:W-:-:S02]  /*10140*/  LOP3.LUT R0, R24, 0xffff, RZ, 0xc0, !PT ;  /* 0x0000ffff18007812 */ /* 0x000fc400078ec0ff */
[----:B------:R-:W-:Y:S01]  /*10150*/  PRMT R10, R3, 0x8880, RZ ;  /* 0x00008880030a7816 */ /* 0x000fe200000000ff */
[----:B------:R-:W1:Y:S01]  /*10160*/  SHFL.DOWN PT, R12, R12, R5, 0x1f ;  /* 0x08001f050c0c7589 */ /* 0x000e6200000e0000 */
[----:B------:R-:W-:Y:S02]  /*10170*/  PRMT R0, R0, 0x8880, RZ ;  /* 0x0000888000007816 */ /* 0x000fe400000000ff */
[----:B------:R-:W-:Y:S01]  /*10180*/  LOP3.LUT P0, RZ, R6, 0xff, RZ, 0xc0, !PT ;  /* 0x000000ff06ff7812 */ /* 0x000fe2000780c0ff */
[----:B------:R-:W2:Y:S01]  /*10190*/  SHFL.DOWN PT, R8, R8, R5, 0x1f ;  /* 0x08001f0508087589 */ /* 0x000ea200000e0000 */
[----:B------:R-:W-:Y:S02]  /*101a0*/  LOP3.LUT P3, RZ, R7, 0xff, RZ, 0xc0, !PT ;  /* 0x000000ff07ff7812 */ /* 0x000fe4000786c0ff */
[----:B------:R-:W-:Y:S01]  /*101b0*/  LOP3.LUT P2, RZ, R24, 0xff, RZ, 0xc0, !PT ;  /* 0x000000ff18ff7812 */ /* 0x000fe2000784c0ff */
[----:B------:R-:W3:Y:S01]  /*101c0*/  SHFL.DOWN PT, R10, R10, R5, 0x1f ;  /* 0x08001f050a0a7589 */ /* 0x000ee200000e0000 */
[----:B------:R-:W-:-:S02]  /*101d0*/  LOP3.LUT P1, RZ, R18, 0xff, RZ, 0xc0, !PT ;  /* 0x000000ff12ff7812 */ /* 0x000fc4000782c0ff */
[----:B------:R-:W-:Y:S01]  /*101e0*/  PRMT R24, RZ, 0x7610, R24 ;  /* 0x00007610ff187816 */ /* 0x000fe20000000018 */
[----:B------:R4:W5:Y:S01]  /*101f0*/  SHFL.DOWN PT, R0, R0, R5, 0x1f ;  /* 0x08001f0500007589 */ /* 0x00096200000e0000 */
[----:B------:R-:W-:Y:S01]  /*10200*/  PRMT R18, RZ, 0x7610, R18 ;  /* 0x00007610ff127816 */ /* 0x000fe20000000012 */
[----:B----4-:R-:W-:Y:S01]  /*10210*/  IMAD.SHL.U32 R5, R5, 0x2, RZ ;  /* 0x0000000205057824 */ /* 0x010fe200078e00ff */
[----:B-1----:R-:W-:Y:S02]  /*10220*/  ISETP.NE.AND P6, PT, R12, RZ, PT ;  /* 0x000000ff0c00720c */ /* 0x002fe40003fc5270 */
[----:B--2---:R-:W-:-:S04]  /*10230*/  ISETP.NE.AND P4, PT, R8, RZ, PT ;  /* 0x000000ff0800720c */ /* 0x004fc80003f85270 */
[----:B------:R-:W-:Y:S02]  /*10240*/  FSEL R3, RZ, 1, !P4 ;  /* 0x3f800000ff037808 */ /* 0x000fe40006000000 */
[----:B---3--:R-:W-:Y:S02]  /*10250*/  ISETP.NE.AND P5, PT, R10, RZ, PT ;  /* 0x000000ff0a00720c */ /* 0x008fe40003fa5270 */
[----:B------:R-:W-:Y:S02]  /*10260*/  F2FP.F16.F32.PACK_AB R7, RZ, R3 ;  /* 0x00000003ff07723e */ /* 0x000fe400000000ff */
[----:B------:R-:W-:Y:S02]  /*10270*/  FSEL R3, RZ, 1, !P6 ;  /* 0x3f800000ff037808 */ /* 0x000fe40007000000 */
[----:B------:R-:W-:Y:S02]  /*10280*/  FSEL R6, RZ, 1, !P5 ;  /* 0x3f800000ff067808 */ /* 0x000fe40006800000 */
[----:B------:R-:W-:Y:S01]  /*10290*/  F2FP.F16.F32.PACK_AB R8, RZ, R3 ;  /* 0x00000003ff08723e */ /* 0x000fe200000000ff */
[----:B------:R-:W-:Y:S01]  /*102a0*/  @P0 HADD2.F32 R3, -RZ, R7.H0_H0 ;  /* 0x20000007ff030230 */ /* 0x000fe20000004100 */
[----:B-----5:R-:W-:-:S02]  /*102b0*/  ISETP.NE.AND P4, PT, R0, RZ, PT ;  /* 0x000000ff0000720c */ /* 0x020fc40003f85270 */
[----:B------:R-:W-:Y:S01]  /*102c0*/  F2FP.F16.F32.PACK_AB R7, RZ, R6 ;  /* 0x00000006ff07723e */ /* 0x000fe200000000ff */
[----:B------:R-:W-:Y:S01]  /*102d0*/  @P3 HADD2.F32 R6, -RZ, R8.H0_H0 ;  /* 0x20000008ff063230 */ /* 0x000fe20000004100 */
[----:B------:R-:W-:Y:S02]  /*102e0*/  FSEL R0, RZ, 1, !P4 ;  /* 0x3f800000ff007808 */ /* 0x000fe40006000000 */
[----:B------:R-:W-:Y:S01]  /*102f0*/  @P0 FSETP.NEU.FTZ.AND P6, PT, R3, RZ, PT ;  /* 0x000000ff0300020b */ /* 0x000fe20003fdd000 */
[----:B------:R-:W-:Y:S01]  /*10300*/  @P1 HADD2.F32 R3, -RZ, R7.H0_H0 ;  /* 0x20000007ff031230 */ /* 0x000fe20000004100 */
[----:B------:R-:W-:Y:S02]  /*10310*/  @P3 FSETP.NEU.FTZ.AND P4, PT, R6, RZ, PT ;  /* 0x000000ff0600320b */ /* 0x000fe40003f9d000 */
[----:B------:R-:W-:Y:S02]  /*10320*/  F2FP.F16.F32.PACK_AB R0, RZ, R0 ;  /* 0x00000000ff00723e */ /* 0x000fe400000000ff */
[----:B------:R-:W-:-:S02]  /*10330*/  @P3 SEL R9, RZ, 0x1, !P4 ;  /* 0x00000001ff093807 */ /* 0x000fc40006000000 */
[----:B------:R-:W-:Y:S01]  /*10340*/  ISETP.GE.AND P4, PT, R5, R4, PT ;  /* 0x000000040500720c */ /* 0x000fe20003f86270 */
[----:B------:R-:W-:Y:S01]  /*10350*/  @P2 HADD2.F32 R0, -RZ, R0.H0_H0 ;  /* 0x20000000ff002230 */ /* 0x000fe20000004100 */
[----:B------:R-:W-:Y:S02]  /*10360*/  @P0 SEL R7, RZ, 0x1, !P6 ;  /* 0x00000001ff070807 */ /* 0x000fe40007000000 */
[----:B------:R-:W-:Y:S02]  /*10370*/  @P1 FSETP.NEU.FTZ.AND P6, PT, R3, RZ, PT ;  /* 0x000000ff0300120b */ /* 0x000fe40003fdd000 */
[----:B------:R-:W-:Y:S02]  /*10380*/  @P2 FSETP.NEU.FTZ.AND P5, PT, R0, RZ, PT ;  /* 0x000000ff0000220b */ /* 0x000fe40003fbd000 */
[----:B------:R-:W-:Y:S02]  /*10390*/  PRMT R3, RZ, 0x7610, R3 ;  /* 0x00007610ff037816 */ /* 0x000fe40000000003 */
[----:B------:R-:W-:-:S02]  /*103a0*/  PRMT R0, RZ, 0x7610, R0 ;  /* 0x00007610ff007816 */ /* 0x000fc40000000000 */
[----:B------:R-:W-:Y:S02]  /*103b0*/  @P2 SEL R6, RZ, 0x1, !P5 ;  /* 0x00000001ff062807 */ /* 0x000fe40006800000 */
        /* <DEDUP_REMOVED lines=8> */
.L_x_4661:
[----:B------:R-:W2:Y:S01]  /*10440*/  LDC R14, c[0x0][0x3e8] ;  /* 0x0000fa00ff0e7b82 */ /* 0x000ea20000000800 */
[----:B0-----:R-:W-:Y:S01]  /*10450*/  HFMA2.MMA R25, -RZ, RZ, 0, 0 ;  /* 0x00000000ff197435 */ /* 0x001fe200000001ff */
        /* <DEDUP_REMOVED lines=277> */
.L_x_4667:
[----:B------:R-:W-:Y:S05]  /*115b0*/  @!P1 BRA `(.L_x_4668) ;  /* 0x0000001000489947 */ /* 0x000fea0003800000 */
[----:B------:R-:W-:Y:S01]  /*115c0*/  VIADD R5, R23, 0x1 ;  /* 0x0000000117057836 */ /* 0x000fe20000000000 */
[----:B------:R-:W-:Y:S01]  /*115d0*/  ULDC.64 UR4, c[0x0][0x3f0] ;  /* 0x0000fc0000047ab9 */ /* 0x000fe20000000a00 */
[----:B------:R-:W-:Y:S01]  /*115e0*/  IMAD.MOV.U32 R4, RZ, RZ, RZ ;  /* 0x000000ffff047224 */ /* 0x000fe200078e00ff */
[----:B------:R-:W-:-:S03]  /*115f0*/  ISETP.NE.AND P0, PT, R14, 0x1, PT ;  /* 0x000000010e00780c */ /* 0x000fc60003f05270 */
        /* <DEDUP_REMOVED lines=270> */
.L_x_4668:
[----:B------:R-:W-:Y:S02]  /*126e0*/  IMAD.MOV.U32 R16, RZ, RZ, RZ ;  /* 0x000000ffff107224 */ /* 0x000fe400078e00ff */
[----:B------:R-:W-:Y:S01]  /*126f0*/  IMAD.MOV.U32 R19, RZ, RZ, RZ ;  /* 0x000000ffff137224 */ /* 0x000fe200078e00ff */
[----:B------:R-:W-:Y:S06]  /*12700*/  @!P1 BRA `(.L_x_4669) ;  /* 0x0000001000489947 */ /* 0x000fec0003800000 */
        /* <DEDUP_REMOVED lines=274> */
.L_x_4669:
        /* <DEDUP_REMOVED lines=275> */
.L_x_4670:
        /* <DEDUP_REMOVED lines=293> */
.L_x_4672:
        /* <DEDUP_REMOVED lines=275> */
.L_x_4673:
        /* <DEDUP_REMOVED lines=277> */
.L_x_4674:
        /* <DEDUP_REMOVED lines=275> */
.L_x_4675:
        /* <DEDUP_REMOVED lines=14> */
.L_x_4677:
[----:B------:R-:W-:Y:S05]  /*19040*/  BSYNC B0 ;  /* 0x0000000000007941 */ /* 0x000fea0003800000 */
.L_x_4676:
        /* <DEDUP_REMOVED lines=17> */
.L_x_4679:
[----:B------:R-:W-:Y:S05]  /*19160*/  BSYNC B0 ;  /* 0x0000000000007941 */ /* 0x000fea0003800000 */
.L_x_4678:
        /* <DEDUP_REMOVED lines=35> */
.L_x_4681:
[----:B------:R-:W-:Y:S05]  /*193a0*/  BSYNC B0 ;  /* 0x0000000000007941 */ /* 0x000fea0003800000 */
.L_x_4680:
        /* <DEDUP_REMOVED lines=39> */
.L_x_4686:
[----:B------:R-:W-:-:S04]  /*19620*/  IMAD.IADD R13, R11, 0x1, R10 ;  /* 0x000000010b0d7824 */ /* 0x000fc800078e020a */
[----:B-1----:R-:W-:-:S05]  /*19630*/  IMAD.WIDE.U32 R12, R13, 0x4, R6 ;  /* 0x000000040d0c7825 */ /* 0x002fca00078e0006 */
[----:B------:R-:W2:Y:S04]  /*19640*/  LDG.E.U8 R20, desc[UR58][R12.64+0x1] ;  /* 0x0000013a0c147981 */ /* 0x000ea8000c1e1100 */
[----:B------:R-:W3:Y:S04]  /*19650*/  LDG.E.U8 R21, desc[UR58][R12.64+0x2] ;  /* 0x0000023a0c157981 */ /* 0x000ee8000c1e1100 */
[----:B------:R-:W4:Y:S04]  /*19660*/  LDG.E.S8 R0, desc[UR58][R12.64] ;  /* 0x0000003a0c007981 */ /* 0x000f28000c1e1300 */
[----:B------:R-:W5:Y:S01]  /*19670*/  LDG.E.U8 R14, desc[UR58][R12.64+0x3] ;  /* 0x0000033a0c0e7981 */ /* 0x000f62000c1e1100 */
[----:B------:R-:W-:-:S02]  /*19680*/  LOP3.LUT P4, RZ, R24, 0xff, RZ, 0xc0, !PT ;  /* 0x000000ff18ff7812 */ /* 0x000fc4000788c0ff */
[----:B------:R-:W-:Y:S02]  /*19690*/  LOP3.LUT P2, RZ, R18, 0xff, RZ, 0xc0, !PT ;  /* 0x000000ff12ff7812 */ /* 0x000fe4000784c0ff */
[----:B------:R-:W-:Y:S02]  /*196a0*/  LOP3.LUT P0, RZ, R25, 0xff, RZ, 0xc0, !PT ;  /* 0x000000ff19ff7812 */ /* 0x000fe4000780c0ff */
[----:B------:R-:W-:Y:S01]  /*196b0*/  LOP3.LUT P3, RZ, R26, 0xff, RZ, 0xc0, !PT ;  /* 0x000000ff1aff7812 */ /* 0x000fe2000786c0ff */
[----:B------:R-:W-:Y:S01]  /*196c0*/  IMAD.IADD R10, R15, 0x1, R10 ;  /* 0x000000010f0a7824 */ /* 0x000fe200078e020a */
[----:B------:R-:W-:Y:S01]  /*196d0*/  PRMT R25, RZ, 0x7610, R25 ;  /* 0x00007610ff197816 */ /* 0x000fe20000000019 */
[----:B--2---:R-:W0:Y:S08]  /*196e0*/  I2F.S8 R3, R20 ;  /* 0x0000001400037306 */ /* 0x004e300000001400 */
[----:B---3--:R-:W1:Y:S08]  /*196f0*/  I2F.S8 R8, R21 ;  /* 0x0000001500087306 */ /* 0x008e700000001400 */
[----:B----4-:R-:W2:Y:S01]  /*19700*/  I2F.S16 R0, R0 ;  /* 0x0000000000007306 */ /* 0x010ea20000101400 */
[----:B0-----:R-:W-:-:S07]  /*19710*/  F2FP.F16.F32.PACK_AB R3, RZ, R3 ;  /* 0x00000003ff03723e */ /* 0x001fce00000000ff */
[----:B-----5:R-:W0:Y:S01]  /*19720*/  I2F.S8 R14, R14 ;  /* 0x0000000e000e7306 */ /* 0x020e220000001400 */
[----:B------:R-:W-:Y:S01]  /*19730*/  @P4 HADD2.F32 R3, -RZ, R3.H0_H0 ;  /* 0x20000003ff034230 */ /* 0x000fe20000004100 */
[----:B-1----:R-:W-:-:S04]  /*19740*/  F2FP.F16.F32.PACK_AB R13, RZ, R8 ;  /* 0x00000008ff0d723e */ /* 0x002fc800000000ff */
[----:B------:R-:W-:Y:S02]  /*19750*/  @P4 FSETP.NEU.FTZ.AND P5, PT, R3, RZ, PT ;  /* 0x000000ff0300420b */ /* 0x000fe40003fbd000 */
[----:B--2---:R-:W-:Y:S01]  /*19760*/  F2FP.F16.F32.PACK_AB R12, RZ, R0 ;  /* 0x00000000ff0c723e */ /* 0x004fe200000000ff */
[----:B------:R-:W-:-:S04]  /*19770*/  @P2 HADD2.F32 R3, -RZ, R13.H0_H0 ;  /* 0x2000000dff032230 */ /* 0x000fc80000004100 */
[----:B------:R-:W-:Y:S01]  /*19780*/  @P0 HADD2.F32 R0, -RZ, R12.H0_H0 ;  /* 0x2000000cff000230 */ /* 0x000fe20000004100 */
[----:B0-----:R-:W-:Y:S02]  /*19790*/  F2FP.F16.F32.PACK_AB R18, RZ, R14 ;  /* 0x0000000eff12723e */ /* 0x001fe400000000ff */
[----:B------:R-:W-:Y:S02]  /*197a0*/  @P4 SEL R12, RZ, 0x1, !P5 ;  /* 0x00000001ff0c4807 */ /* 0x000fe40006800000 */
[----:B------:R-:W-:Y:S01]  /*197b0*/  @P2 FSETP.NEU.FTZ.AND P5, PT, R3, RZ, PT ;  /* 0x000000ff0300220b */ /* 0x000fe20003fbd000 */
[----:B------:R-:W-:-:S03]  /*197c0*/  @P3 HADD2.F32 R8, -RZ, R18.H0_H0 ;  /* 0x20000012ff083230 */ /* 0x000fc60000004100 */
[----:B------:R-:W-:Y:S02]  /*197d0*/  @P2 SEL R13, RZ, 0x1, !P5 ;  /* 0x00000001ff0d2807 */ /* 0x000fe40006800000 */
[----:B------:R-:W-:Y:S02]  /*197e0*/  ISETP.GE.U32.AND P5, PT, R10, UR6, PT ;  /* 0x000000060a007c0c */ /* 0x000fe4000bfa6070 */
[----:B------:R-:W-:Y:S02]  /*197f0*/  @P3 FSETP.NEU.FTZ.AND P6, PT, R8, RZ, PT ;  /* 0x000000ff0800320b */ /* 0x000fe40003fdd000 */
[----:B------:R-:W-:Y:S02]  /*19800*/  PRMT R3, RZ, 0x7610, R3 ;  /* 0x00007610ff037816 */ /* 0x000fe40000000003 */
[----:B------:R-:W-:Y:S02]  /*19810*/  @P3 SEL R14, RZ, 0x1, !P6 ;  /* 0x00000001ff0e3807 */ /* 0x000fe40007000000 */
[----:B------:R-:W-:-:S02]  /*19820*/  @P0 FSETP.NEU.FTZ.AND P6, PT, R0, RZ, PT ;  /* 0x000000ff0000020b */ /* 0x000fc40003fdd000 */
        /* <DEDUP_REMOVED lines=11> */
.L_x_4685:
[----:B------:R-:W-:Y:S05]  /*198e0*/  BRA `(.L_x_4684) ;  /* 0x0000000000f07947 */ /* 0x000fea0003800000 */
.L_x_4683:
        /* <DEDUP_REMOVED lines=16> */
.L_x_4687:
        /* <DEDUP_REMOVED lines=11> */
[----:B--2---:R-:W-:Y:S01]  /*19aa0*/  IMAD.IADD R10, R13, 0x1, R10 ;  /* 0x000000010d0a7824 */ /* 0x004fe200078e020a */
[----:B------:R-:W-:Y:S02]  /*19ab0*/  PRMT R18, RZ, 0x7610, R18 ;  /* 0x00007610ff127816 */ /* 0x000fe40000000012 */
[----:B------:R-:W-:Y:S01]  /*19ac0*/  PRMT R25, RZ, 0x7610, R25 ;  /* 0x00007610ff197816 */ /* 0x000fe20000000019 */
[----:B---3--:R-:W0:Y:S08]  /*19ad0*/  I2F.S8 R3, R20 ;  /* 0x0000001400037306 */ /* 0x008e300000001400 */
[----:B----4-:R-:W1:Y:S08]  /*19ae0*/  I2F.S8 R8, R24 ;  /* 0x0000001800087306 */ /* 0x010e700000001400 */
[----:B-----5:R-:W2:Y:S01]  /*19af0*/  I2F.S8 R12, R12 ;  /* 0x0000000c000c7306 */ /* 0x020ea20000001400 */
[----:B0-----:R-:W-:-:S07]  /*19b00*/  F2FP.F16.F32.PACK_AB R3, RZ, R3 ;  /* 0x00000003ff03723e */ /* 0x001fce00000000ff */
[----:B------:R-:W0:Y:S01]  /*19b10*/  I2F.S16 R0, R0 ;  /* 0x0000000000007306 */ /* 0x000e220000101400 */
[----:B------:R-:W-:Y:S01]  /*19b20*/  @P4 HADD2.F32 R3, -RZ, R3.H0_H0 ;  /* 0x20000003ff034230 */ /* 0x000fe20000004100 */
[----:B-1----:R-:W-:Y:S02]  /*19b30*/  F2FP.F16.F32.PACK_AB R14, RZ, R8 ;  /* 0x00000008ff0e723e */ /* 0x002fe400000000ff */
[----:B--2---:R-:W-:Y:S02]  /*19b40*/  F2FP.F16.F32.PACK_AB R15, RZ, R12 ;  /* 0x0000000cff0f723e */ /* 0x004fe400000000ff */
[----:B------:R-:W-:Y:S01]  /*19b50*/  @P4 FSETP.NEU.FTZ.AND P5, PT, R3, RZ, PT ;  /* 0x000000ff0300420b */ /* 0x000fe20003fbd000 */
[----:B------:R-:W-:Y:S01]  /*19b60*/  @P2 HADD2.F32 R3, -RZ, R14.H0_H0 ;  /* 0x2000000eff032230 */ /* 0x000fe20000004100 */
[----:B0-----:R-:W-:Y:S01]  /*19b70*/  F2FP.F16.F32.PACK_AB R12, RZ, R0 ;  /* 0x00000000ff0c723e */ /* 0x001fe200000000ff */
[----:B------:R-:W-:-:S04]  /*19b80*/  @P3 HADD2.F32 R8, -RZ, R15.H0_H0 ;  /* 0x2000000fff083230 */ /* 0x000fc80000004100 */
[----:B------:R-:W-:Y:S01]  /*19b90*/  @P0 HADD2.F32 R0, -RZ, R12.H0_H0 ;  /* 0x2000000cff000230 */ /* 0x000fe20000004100 */
[----:B------:R-:W-:Y:S02]  /*19ba0*/  @P4 SEL R12, RZ, 0x1, !P5 ;  /* 0x00000001ff0c4807 */ /* 0x000fe40006800000 */
[----:B------:R-:W-:Y:S02]  /*19bb0*/  @P2 FSETP.NEU.FTZ.AND P5, PT, R3, RZ, PT ;  /* 0x000000ff0300220b */ /* 0x000fe40003fbd000 */
[----:B------:R-:W-:Y:S02]  /*19bc0*/  @P3 FSETP.NEU.FTZ.AND P6, PT, R8, RZ, PT ;  /* 0x000000ff0800320b */ /* 0x000fe40003fdd000 */
[----:B------:R-:W-:Y:S02]  /*19bd0*/  @P2 SEL R14, RZ, 0x1, !P5 ;  /* 0x00000001ff0e2807 */ /* 0x000fe40006800000 */
[----:B------:R-:W-:Y:S02]  /*19be0*/  ISETP.GE.U32.AND P5, PT, R10, UR5, PT ;  /* 0x000000050a007c0c */ /* 0x000fe4000bfa6070 */
[----:B------:R-:W-:-:S02]  /*19bf0*/  @P3 SEL R15, RZ, 0x1, !P6 ;  /* 0x00000001ff0f3807 */ /* 0x000fc40007000000 */
[----:B------:R-:W-:Y:S02]  /*19c00*/  @P0 FSETP.NEU.FTZ.AND P6, PT, R0, RZ, PT ;  /* 0x000000ff0000020b */ /* 0x000fe40003fdd000 */
        /* <DEDUP_REMOVED lines=10> */
.L_x_4684:
[----:B------:R-:W-:Y:S05]  /*19cb0*/  BSYNC B0 ;  /* 0x0000000000007941 */ /* 0x000fea0003800000 */
.L_x_4682:
        /* <DEDUP_REMOVED lines=16> */
.L_x_4691:
        /* <DEDUP_REMOVED lines=11> */
[----:B------:R-:W-:Y:S02]  /*19e70*/  LEA R8, R8, UR4, 0x2 ;  /* 0x0000000408087c11 */ /* 0x000fe4000f8e10ff */
[----:B------:R-:W-:Y:S02]  /*19e80*/  LOP3.LUT P4, RZ, R0, 0xff, RZ, 0xc0, !PT ;  /* 0x000000ff00ff7812 */ /* 0x000fe4000788c0ff */
[----:B------:R-:W-:Y:S02]  /*19e90*/  LOP3.LUT P3, RZ, R3, 0xff, RZ, 0xc0, !PT ;  /* 0x000000ff03ff7812 */ /* 0x000fe4000786c0ff */
[----:B------:R-:W1:Y:S01]  /*19ea0*/  LDS R8, [R8] ;  /* 0x0000000008087984 */ /* 0x000e620000000800 */
[----:B------:R-:W-:-:S02]  /*19eb0*/  PRMT R25, RZ, 0x7610, R25 ;  /* 0x00007610ff197816 */ /* 0x000fc40000000019 */
[C---:B-1----:R-:W-:Y:S01]  /*19ec0*/  PRMT R14, R8.reuse, 0x7772, RZ ;  /* 0x00007772080e7816 */ /* 0x042fe200000000ff */
[----:B------:R-:W1:Y:S01]  /*19ed0*/  I2F.S8 R10, R8 ;  /* 0x00000008000a7306 */ /* 0x000e620000001400 */
[C---:B0-----:R-:W-:Y:S02]  /*19ee0*/  PRMT R11, R8.reuse, 0x7771, RZ ;  /* 0x00007771080b7816 */ /* 0x041fe400000000ff */
[----:B------:R-:W-:-:S05]  /*19ef0*/  PRMT R15, R8, 0x7773, RZ ;  /* 0x00007773080f7816 */ /* 0x000fca00000000ff */
[----:B------:R-:W0:Y:S01]  /*19f00*/  I2F.S8 R12, R14 ;  /* 0x0000000e000c7306 */ /* 0x000e220000001400 */
[----:B-1----:R-:W-:-:S07]  /*19f10*/  F2FP.F16.F32.PACK_AB R10, RZ, R10 ;  /* 0x0000000aff0a723e */ /* 0x002fce00000000ff */
[----:B------:R-:W1:Y:S01]  /*19f20*/  I2F.S8 R11, R11 ;  /* 0x0000000b000b7306 */ /* 0x000e620000001400 */
[----:B0-----:R-:W-:-:S07]  /*19f30*/  F2FP.F16.F32.PACK_AB R18, RZ, R12 ;  /* 0x0000000cff12723e */ /* 0x001fce00000000ff */
[----:B------:R-:W0:Y:S01]  /*19f40*/  I2F.S8 R12, R15 ;  /* 0x0000000f000c7306 */ /* 0x000e220000001400 */
[----:B------:R-:W-:Y:S01]  /*19f50*/  @P0 HADD2.F32 R0, -RZ, R18.H0_H0 ;  /* 0x20000012ff000230 */ /* 0x000fe20000004100 */
[----:B------:R-:W-:Y:S02]  /*19f60*/  PRMT R18, RZ, 0x7610, R18 ;  /* 0x00007610ff127816 */ /* 0x000fe40000000012 */
[----:B-1----:R-:W-:Y:S02]  /*19f70*/  F2FP.F16.F32.PACK_AB R11, RZ, R11 ;  /* 0x0000000bff0b723e */ /* 0x002fe400000000ff */
[----:B------:R-:W-:Y:S01]  /*19f80*/  @P0 FSETP.NEU.FTZ.AND P6, PT, R0, RZ, PT ;  /* 0x000000ff0000020b */ /* 0x000fe20003fdd000 */
[----:B------:R-:W-:-:S03]  /*19f90*/  @P5 HADD2.F32 R0, -RZ, R10.H0_H0 ;  /* 0x2000000aff005230 */ /* 0x000fc60000004100 */
[----:B------:R-:W-:Y:S02]  /*19fa0*/  @P0 SEL R3, RZ, 0x1, !P6 ;  /* 0x00000001ff030807 */ /* 0x000fe40007000000 */
[----:B------:R-:W-:Y:S01]  /*19fb0*/  @P5 FSETP.NEU.FTZ.AND P6, PT, R0, RZ, PT ;  /* 0x000000ff0000520b */ /* 0x000fe20003fdd000 */
[----:B------:R-:W-:Y:S01]  /*19fc0*/  @P4 HADD2.F32 R0, -RZ, R11.H0_H0 ;  /* 0x2000000bff004230 */ /* 0x000fe20000004100 */
[----:B0-----:R-:W-:Y:S02]  /*19fd0*/  F2FP.F16.F32.PACK_AB R8, RZ, R12 ;  /* 0x0000000cff08723e */ /* 0x001fe400000000ff */
[----:B------:R-:W-:Y:S02]  /*19fe0*/  @P5 SEL R10, RZ, 0x1, !P6 ;  /* 0x00000001ff0a5807 */ /* 0x000fe40007000000 */
[----:B------:R-:W-:Y:S01]  /*19ff0*/  @P4 FSETP.NEU.FTZ.AND P6, PT, R0, RZ, PT ;  /* 0x000000ff0000420b */ /* 0x000fe20003fdd000 */
[----:B------:R-:W-:Y:S01]  /*1a000*/  @P3 HADD2.F32 R8, -RZ, R8.H0_H0 ;  /* 0x20000008ff083230 */ /* 0x000fe20000004100 */
[----:B------:R-:W-:-:S02]  /*1a010*/  PRMT R0, RZ, 0x7610, R0 ;  /* 0x00007610ff007816 */ /* 0x000fc40000000000 */
[----:B------:R-:W-:Y:S02]  /*1a020*/  @P5 PRMT R25, R10, 0x7610, R25 ;  /* 0x000076100a195816 */ /* 0x000fe40000000019 */
[----:B------:R-:W-:Y:S02]  /*1a030*/  @P4 SEL R0, RZ, 0x1, !P6 ;  /* 0x00000001ff004807 */ /* 0x000fe40007000000 */
[----:B------:R-:W-:Y:S02]  /*1a040*/  @P3 FSETP.NEU.FTZ.AND P4, PT, R8, RZ, PT ;  /* 0x000000ff0800320b */ /* 0x000fe40003f9d000 */
[----:B------:R-:W-:Y:S02]  /*1a050*/  @P0 PRMT R18, R3, 0x7610, R18 ;  /* 0x0000761003120816 */ /* 0x000fe40000000012 */
[----:B------:R-:W-:Y:S02]  /*1a060*/  PRMT R11, R0, 0x7604, R25 ;  /* 0x00007604000b7816 */ /* 0x000fe40000000019 */
[----:B------:R-:W-:-:S02]  /*1a070*/  PRMT R3, RZ, 0x7610, R3 ;  /* 0x00007610ff037816 */ /* 0x000fc40000000003 */
[----:B------:R-:W-:Y:S02]  /*1a080*/  @P3 SEL R3, RZ, 0x1, !P4 ;  /* 0x00000001ff033807 */ /* 0x000fe40006000000 */
[----:B------:R-:W-:-:S04]  /*1a090*/  PRMT R8, R18, 0x7054, R11 ;  /* 0x0000705412087816 */ /* 0x000fc8000000000b */
[----:B------:R-:W-:-:S05]  /*1a0a0*/  PRMT R11, R3, 0x654, R8 ;  /* 0x00000654030b7816 */ /* 0x000fca0000000008 */
[----:B------:R1:W-:Y:S02]  /*1a0b0*/  STS [R6], R11 ;  /* 0x0000000b06007388 */ /* 0x0003e40000000800 */
.L_x_4690:
[----:B------:R-:W-:Y:S05]  /*1a0c0*/  BSYNC B0 ;  /* 0x0000000000007941 */ /* 0x000fea0003800000 */
.L_x_4689:
[----:B------:R-:W-:Y:S01]  /*1a0d0*/  IMAD.MOV.U32 R8, RZ, RZ, R13 ;  /* 0x000000ffff087224 */ /* 0x000fe200078e000d */
[----:B------:R-:W-:Y:S06]  /*1a0e0*/  @P2 BRA `(.L_x_4691) ;  /* 0xfffffffc00342947 */ /* 0x000fec000383ffff */
.L_x_4688:
[----:B------:R-:W-:Y:S02]  /*1a0f0*/  ULDC UR4, c[0x0][0x22c] ;  /* 0x00008b0000047ab9 */ /* 0x000fe40000000800 */
[----:B------:R-:W-:-:S13]  /*1a100*/  ISETP.NE.AND P0, PT, RZ, UR4, PT ;  /* 0x00000004ff007c0c */ /* 0x000fda000bf05270 */
[----:B------:R-:W-:Y:S05]  /*1a110*/  @!P0 BRA `(.L_x_4692) ;  /* 0x0000000400e88947 */ /* 0x000fea0003800000 */
[----:B------:R-:W-:Y:S01]  /*1a120*/  ISETP.GT.AND P0, PT, R7, 0x20, PT ;  /* 0x000000200700780c */ /* 0x000fe20003f04270 */
[----:B------:R-:W-:-:S12]  /*1a130*/  IMAD.MOV.U32 R8, RZ, RZ, R7 ;  /* 0x000000ffff087224 */ /* 0x000fd800078e0007 */
[----:B------:R-:W-:Y:S05]  /*1a140*/  @!P0 BRA `(.L_x_4693) ;  /* 0x0000000000ec8947 */ /* 0x000fea0003800000 */
[----:B01----:R-:W-:-:S04]  /*1a150*/  PRMT R11, R0, 0x7604, R25 ;  /* 0x00007604000b7816 */ /* 0x003fc80000000019 */
[----:B------:R-:W-:-:S04]  /*1a160*/  PRMT R8, R18, 0x7054, R11 ;  /* 0x0000705412087816 */ /* 0x000fc8000000000b */
[----:B------:R-:W-:Y:S02]  /*1a170*/  PRMT R11, R3, 0x654, R8 ;  /* 0x00000654030b7816 */ /* 0x000fe40000000008 */
[----:B------:R-:W-:-:S03]  /*1a180*/  LEA.HI R8, R7, R7, RZ, 0x1 ;  /* 0x0000000707087211 */ /* 0x000fc600078f08ff */
[----:B------:R2:W-:Y:S01]  /*1a190*/  STS [R6], R11 ;  /* 0x0000000b06007388 */ /* 0x0005e20000000800 */
[----:B------:R-:W-:Y:S01]  /*1a1a0*/  SHF.R.S32.HI R10, RZ, 0x1, R8 ;  /* 0x00000001ff0a7819 */ /* 0x000fe20000011408 */
[----:B------:R-:W-:-:S03]  /*1a1b0*/  HFMA2.MMA R8, -RZ, RZ, 0, 1.9073486328125e-06 ;  /* 0x00000020ff087435 */ /* 0x000fc600000001ff */
[----:B------:R-:W-:-:S13]  /*1a1c0*/  ISETP.GE.AND P0, PT, R10, 0x20, PT ;  /* 0x000000200a00780c */ /* 0x000fda0003f06270 */
[----:B--2---:R-:W-:Y:S05]  /*1a1d0*/  @!P0 BRA `(.L_x_4693) ;  /* 0x0000000000c88947 */ /* 0x004fea0003800000 */
.L_x_4696:
        /* <DEDUP_REMOVED lines=18> */
[----:B------:R-:W1:Y:S01]  /*1a300*/  I2F.S8 R13, R13 ;  /* 0x0000000d000d7306 */ /* 0x000e620000001400 */
[----:B0-----:R-:W-:-:S07]  /*1a310*/  F2FP.F16.F32.PACK_AB R0, RZ, R11 ;  /* 0x0000000bff00723e */ /* 0x001fce00000000ff */
[----:B------:R-:W0:Y:S01]  /*1a320*/  I2F.S8 R12, R12 ;  /* 0x0000000c000c7306 */ /* 0x000e220000001400 */
[----:B------:R-:W-:Y:S01]  /*1a330*/  @P4 HADD2.F32 R0, -RZ, R0.H0_H0 ;  /* 0x20000000ff004230 */ /* 0x000fe20000004100 */
[----:B-1----:R-:W-:-:S06]  /*1a340*/  F2FP.F16.F32.PACK_AB R15, RZ, R13 ;  /* 0x0000000dff0f723e */ /* 0x002fcc00000000ff */
[----:B------:R-:W1:Y:S01]  /*1a350*/  I2F.S8 R14, R14 ;  /* 0x0000000e000e7306 */ /* 0x000e620000001400 */
[----:B------:R-:W-:Y:S02]  /*1a360*/  @P4 FSETP.NEU.FTZ.AND P5, PT, R0, RZ, PT ;  /* 0x000000ff0000420b */ /* 0x000fe40003fbd000 */
[----:B------:R-:W-:Y:S01]  /*1a370*/  PRMT R0, RZ, 0x7610, R0 ;  /* 0x00007610ff007816 */ /* 0x000fe20000000000 */
[----:B------:R-:W-:Y:S01]  /*1a380*/  @P0 HADD2.F32 R3, -RZ, R15.H0_H0 ;  /* 0x2000000fff030230 */ /* 0x000fe20000004100 */
[----:B0-----:R-:W-:-:S04]  /*1a390*/  F2FP.F16.F32.PACK_AB R8, RZ, R12 ;  /* 0x0000000cff08723e */ /* 0x001fc800000000ff */
[----:B------:R-:W-:Y:S01]  /*1a3a0*/  @P0 FSETP.NEU.FTZ.AND P6, PT, R3, RZ, PT ;  /* 0x000000ff0300020b */ /* 0x000fe20003fdd000 */
[----:B------:R-:W-:-:S03]  /*1a3b0*/  @P3 HADD2.F32 R3, -RZ, R8.H0_H0 ;  /* 0x20000008ff033230 */ /* 0x000fc60000004100 */
[----:B------:R-:W-:Y:S02]  /*1a3c0*/  @P0 SEL R11, RZ, 0x1, !P6 ;  /* 0x00000001ff0b0807 */ /* 0x000fe40007000000 */
[----:B-1----:R-:W-:Y:S02]  /*1a3d0*/  F2FP.F16.F32.PACK_AB R8, RZ, R14 ;  /* 0x0000000eff08723e */ /* 0x002fe400000000ff */
[----:B------:R-:W-:Y:S02]  /*1a3e0*/  @P3 FSETP.NEU.FTZ.AND P6, PT, R3, RZ, PT ;  /* 0x000000ff0300320b */ /* 0x000fe40003fdd000 */
[----:B------:R-:W-:Y:S01]  /*1a3f0*/  @P0 PRMT R18, R11, 0x7610, R18 ;  /* 0x000076100b120816 */ /* 0x000fe20000000012 */
[----:B------:R-:W-:Y:S01]  /*1a400*/  @P2 HADD2.F32 R3, -RZ, R8.H0_H0 ;  /* 0x20000008ff032230 */ /* 0x000fe20000004100 */
[----:B------:R-:W-:Y:S02]  /*1a410*/  @P4 SEL R8, RZ, 0x1, !P5 ;  /* 0x00000001ff084807 */ /* 0x000fe40006800000 */
[----:B------:R-:W-:-:S02]  /*1a420*/  @P3 SEL R0, RZ, 0x1, !P6 ;  /* 0x00000001ff003807 */ /* 0x000fc40007000000 */
[----:B------:R-:W-:Y:S02]  /*1a430*/  @P4 PRMT R25, R8, 0x7610, R25 ;  /* 0x0000761008194816 */ /* 0x000fe40000000019 */
[----:B------:R-:W-:Y:S02]  /*1a440*/  @P2 FSETP.NEU.FTZ.AND P3, PT, R3, RZ, PT ;  /* 0x000000ff0300220b */ /* 0x000fe40003f7d000 */
[----:B------:R-:W-:Y:S02]  /*1a450*/  PRMT R11, R0, 0x7604, R25 ;  /* 0x00007604000b7816 */ /* 0x000fe40000000019 */
[----:B------:R-:W-:Y:S02]  /*1a460*/  PRMT R3, RZ, 0x7610, R3 ;  /* 0x00007610ff037816 */ /* 0x000fe40000000003 */
[----:B------:R-:W-:Y:S02]  /*1a470*/  @P2 SEL R3, RZ, 0x1, !P3 ;  /* 0x00000001ff032807 */ /* 0x000fe40005800000 */
[----:B------:R-:W-:-:S04]  /*1a480*/  PRMT R8, R18, 0x7054, R11 ;  /* 0x0000705412087816 */ /* 0x000fc8000000000b */
[----:B------:R-:W-:-:S05]  /*1a490*/  PRMT R11, R3, 0x654, R8 ;  /* 0x00000654030b7816 */ /* 0x000fca0000000008 */
[----:B------:R0:W-:Y:S02]  /*1a4a0*/  STS [R6], R11 ;  /* 0x0000000b06007388 */ /* 0x0001e40000000800 */
.L_x_4695:
[----:B------:R-:W-:Y:S05]  /*1a4b0*/  BSYNC B0 ;  /* 0x0000000000007941 */ /* 0x000fea0003800000 */
.L_x_4694:
[----:B------:R-:W-:-:S04]  /*1a4c0*/  SHF.R.S32.HI R10, RZ, 0x1, R10 ;  /* 0x00000001ff0a7819 */ /* 0x000fc8000001140a */
[----:B------:R-:W-:-:S13]  /*1a4d0*/  ISETP.GE.AND P0, PT, R10, 0x20, PT ;  /* 0x000000200a00780c */ /* 0x000fda0003f06270 */
[----:B------:R-:W-:Y:S05]  /*1a4e0*/  @P0 BRA `(.L_x_4696) ;  /* 0xfffffffc003c0947 */ /* 0x000fea000383ffff */
[----:B------:R-:W-:-:S07]  /*1a4f0*/  IMAD.MOV.U32 R8, RZ, RZ, 0x20 ;  /* 0x00000020ff087424 */ /* 0x000fce00078e00ff */
.L_x_4693:
[----:B------:R-:W-:Y:S01]  /*1a500*/  BAR.SYNC.DEFER_BLOCKING 0x0 ;  /* 0x0000000000007b1d */ /* 0x000fe20000010000 */
[----:B------:R-:W-:-:S13]  /*1a510*/  ISETP.GE.AND P0, PT, R8, 0x2, PT ;  /* 0x000000020800780c */ /* 0x000fda0003f06270 */
[----:B------:R-:W-:Y:S05]  /*1a520*/  @!P0 BRA `(.L_x_4692) ;  /* 0x0000000000e48947 */ /* 0x000fea0003800000 */
[----:B------:R-:W-:Y:S01]  /*1a530*/  PRMT R2, R0, 0x7610, R2 ;  /* 0x0000761000027816 */ /* 0x000fe20000000002 */
[----:B------:R-:W-:Y:S01]  /*1a540*/  IMAD.MOV.U32 R7, RZ, RZ, 0x1 ;  /* 0x00000001ff077424 */ /* 0x000fe200078e00ff */
[----:B01----:R-:W-:-:S07]  /*1a550*/  PRMT R6, R3, 0x7610, R6 ;  /* 0x0000761003067816 */ /* 0x003fce0000000006 */
.L_x_4697:
        /* <DEDUP_REMOVED lines=8> */
[----:B------:R-:W0:Y:S01]  /*1a5e0*/  SHFL.DOWN PT, R14, R14, R7, 0x1f ;  /* 0x08001f070e0e7589 */ /* 0x000e2200000e0000 */
[----:B------:R-:W-:Y:S02]  /*1a5f0*/  PRMT R12, R3, 0x8880, RZ ;  /* 0x00008880030c7816 */ /* 0x000fe400000000ff */
[----:B------:R-:W-:Y:S01]  /*1a600*/  LOP3.LUT P4, RZ, R2, 0xff, RZ, 0xc0, !PT ;  /* 0x000000ff02ff7812 */ /* 0x000fe2000788c0ff */
[----:B------:R-:W1:Y:S01]  /*1a610*/  SHFL.DOWN PT, R10, R10, R7, 0x1f ;  /* 0x08001f070a0a7589 */ /* 0x000e6200000e0000 */
[----:B------:R-:W-:Y:S02]  /*1a620*/  LOP3.LUT P3, RZ, R6, 0xff, RZ, 0xc0, !PT ;  /* 0x000000ff06ff7812 */ /* 0x000fe4000786c0ff */
[----:B------:R-:W-:Y:S01]  /*1a630*/  LOP3.LUT P2, RZ, R25, 0xff, RZ, 0xc0, !PT ;  /* 0x000000ff19ff7812 */ /* 0x000fe2000784c0ff */
[----:B------:R-:W2:Y:S01]  /*1a640*/  SHFL.DOWN PT, R0, R0, R7, 0x1f ;  /* 0x08001f0700007589 */ /* 0x000ea200000e0000 */
[----:B------:R-:W-:-:S02]  /*1a650*/  LOP3.LUT P0, RZ, R18, 0xff, RZ, 0xc0, !PT ;  /* 0x000000ff12ff7812 */ /* 0x000fc4000780c0ff */
[----:B------:R-:W-:Y:S01]  /*1a660*/  PRMT R25, RZ, 0x7610, R25 ;  /* 0x00007610ff197816 */ /* 0x000fe20000000019 */
[----:B------:R3:W4:Y:S01]  /*1a670*/  SHFL.DOWN PT, R12, R12, R7, 0x1f ;  /* 0x08001f070c0c7589 */ /* 0x00072200000e0000 */
[----:B------:R-:W-:Y:S01]  /*1a680*/  PRMT R18, RZ, 0x7610, R18 ;  /* 0x00007610ff127816 */ /* 0x000fe20000000012 */
[----:B---3--:R-:W-:Y:S01]  /*1a690*/  IMAD.SHL.U32 R7, R7, 0x2, RZ ;  /* 0x0000000207077824 */ /* 0x008fe200078e00ff */
[----:B0-----:R-:W-:Y:S02]  /*1a6a0*/  ISETP.NE.AND P6, PT, R14, RZ, PT ;  /* 0x000000ff0e00720c */ /* 0x001fe40003fc5270 */
[----:B-1----:R-:W-:Y:S02]  /*1a6b0*/  ISETP.NE.AND P5, PT, R10, RZ, PT ;  /* 0x000000ff0a00720c */ /* 0x002fe40003fa5270 */
[----:B------:R-:W-:Y:S02]  /*1a6c0*/  FSEL R3, RZ, 1, !P6 ;  /* 0x3f800000ff037808 */ /* 0x000fe40007000000 */
[----:B------:R-:W-:-:S02]  /*1a6d0*/  FSEL R2, RZ, 1, !P5 ;  /* 0x3f800000ff027808 */ /* 0x000fc40006800000 */
[----:B--2---:R-:W-:Y:S02]  /*1a6e0*/  ISETP.NE.AND P5, PT, R0, RZ, PT ;  /* 0x000000ff0000720c */ /* 0x004fe40003fa5270 */
[----:B----4-:R-:W-:Y:S02]  /*1a6f0*/  ISETP.NE.AND P6, PT, R12, RZ, PT ;  /* 0x000000ff0c00720c */ /* 0x010fe40003fc5270 */
[----:B------:R-:W-:Y:S02]  /*1a700*/  F2FP.F16.F32.PACK_AB R2, RZ, R2 ;  /* 0x00000002ff02723e */ /* 0x000fe400000000ff */
[----:B------:R-:W-:Y:S02]  /*1a710*/  FSEL R0, RZ, 1, !P5 ;  /* 0x3f800000ff007808 */ /* 0x000fe40006800000 */
[----:B------:R-:W-:Y:S01]  /*1a720*/  F2FP.F16.F32.PACK_AB R6, RZ, R3 ;  /* 0x00000003ff06723e */ /* 0x000fe200000000ff */
[----:B------:R-:W-:Y:S01]  /*1a730*/  @P4 HADD2.F32 R2, -RZ, R2.H0_H0 ;  /* 0x20000002ff024230 */ /* 0x000fe20000004100 */
[----:B------:R-:W-:-:S02]  /*1a740*/  FSEL R3, RZ, 1, !P6 ;  /* 0x3f800000ff037808 */ /* 0x000fc40007000000 */
[----:B------:R-:W-:Y:S01]  /*1a750*/  F2FP.F16.F32.PACK_AB R0, RZ, R0 ;  /* 0x00000000ff00723e */ /* 0x000fe200000000ff */
[----:B------:R-:W-:Y:S01]  /*1a760*/  @P3 HADD2.F32 R6, -RZ, R6.H0_H0 ;  /* 0x20000006ff063230 */ /* 0x000fe20000004100 */
[----:B------:R-:W-:Y:S02]  /*1a770*/  F2FP.F16.F32.PACK_AB R3, RZ, R3 ;  /* 0x00000003ff03723e */ /* 0x000fe400000000ff */
[----:B------:R-:W-:Y:S01]  /*1a780*/  @P4 FSETP.NEU.FTZ.AND P5, PT, R2, RZ, PT ;  /* 0x000000ff0200420b */ /* 0x000fe20003fbd000 */
[----:B------:R-:W-:Y:S01]  /*1a790*/  @P2 HADD2.F32 R0, -RZ, R0.H0_H0 ;  /* 0x20000000ff002230 */ /* 0x000fe20000004100 */
[----:B------:R-:W-:Y:S01]  /*1a7a0*/  @P3 FSETP.NEU.FTZ.AND P6, PT, R6, RZ, PT ;  /* 0x000000ff0600320b */ /* 0x000fe20003fdd000 */
[----:B------:R-:W-:Y:S01]  /*1a7b0*/  @P0 HADD2.F32 R2, -RZ, R3.H0_H0 ;  /* 0x20000003ff020230 */ /* 0x000fe20000004100 */
[----:B------:R-:W-:Y:S02]  /*1a7c0*/  @P4 SEL R6, RZ, 0x1, !P5 ;  /* 0x00000001ff064807 */ /* 0x000fe40006800000 */
[----:B------:R-:W-:-:S02]  /*1a7d0*/  @P2 FSETP.NEU.FTZ.AND P5, PT, R0, RZ, PT ;  /* 0x000000ff0000220b */ /* 0x000fc40003fbd000 */
[----:B------:R-:W-:Y:S02]  /*1a7e0*/  @P3 SEL R11, RZ, 0x1, !P6 ;  /* 0x00000001ff0b3807 */ /* 0x000fe40007000000 */
[----:B------:R-:W-:Y:S02]  /*1a7f0*/  @P0 FSETP.NEU.FTZ.AND P6, PT, R2, RZ, PT ;  /* 0x000000ff0200020b */ /* 0x000fe40003fdd000 */
[----:B------:R-:W-:Y:S02]  /*1a800*/  @P2 SEL R2, RZ, 0x1, !P5 ;  /* 0x00000001ff022807 */ /* 0x000fe40006800000 */
[----:B------:R-:W-:Y:S02]  /*1a810*/  ISETP.GE.AND P5, PT, R7, R8, PT ;  /* 0x000000080700720c */ /* 0x000fe40003fa6270 */
[----:B------:R-:W-:Y:S02]  /*1a820*/  PRMT R0, RZ, 0x7610, R0 ;  /* 0x00007610ff007816 */ /* 0x000fe40000000000 */
[----:B------:R-:W-:-:S02]  /*1a830*/  PRMT R3, RZ, 0x7610, R3 ;  /* 0x00007610ff037816 */ /* 0x000fc40000000003 */
[----:B------:R-:W-:Y:S02]  /*1a840*/  @P0 SEL R10, RZ, 0x1, !P6 ;  /* 0x00000001ff0a0807 */ /* 0x000fe40007000000 */
[----:B------:R-:W-:Y:S02]  /*1a850*/  @P4 PRMT R0, R6, 0x7610, R0 ;  /* 0x0000761006004816 */ /* 0x000fe40000000000 */
[----:B------:R-:W-:Y:S02]  /*1a860*/  @P3 PRMT R3, R11, 0x7610, R3 ;  /* 0x000076100b033816 */ /* 0x000fe40000000003 */
[----:B------:R-:W-:Y:S02]  /*1a870*/  @P2 PRMT R25, R2, 0x7610, R25 ;  /* 0x0000761002192816 */ /* 0x000fe40000000019 */
[----:B------:R-:W-:Y:S02]  /*1a880*/  @P0 PRMT R18, R10, 0x7610, R18 ;  /* 0x000076100a120816 */ /* 0x000fe40000000012 */
[----:B------:R-:W-:-:S02]  /*1a890*/  PRMT R2, R0, 0x7610, R2 ;  /* 0x0000761000027816 */ /* 0x000fc40000000002 */
[----:B------:R-:W-:Y:S01]  /*1a8a0*/  PRMT R6, R3, 0x7610, R6 ;  /* 0x0000761003067816 */ /* 0x000fe20000000006 */
[----:B------:R-:W-:Y:S06]  /*1a8b0*/  @!P5 BRA `(.L_x_4697) ;  /* 0xfffffffc0028d947 */ /* 0x000fec000383ffff */
.L_x_4692:
        /* <DEDUP_REMOVED lines=13> */
[----:B01----:R-:W4:Y:S04]  /*1a990*/  LDG.E.U8 R6, desc[UR58][R4.64+0x2] ;  /* 0x0000023a04067981 */ /* 0x003f28000c1e1100 */
[----:B------:R-:W5:Y:S01]  /*1a9a0*/  LDG.E.U8 R7, desc[UR58][R4.64+0x3] ;  /* 0x0000033a04077981 */ /* 0x000f62000c1e1100 */
[----:B------:R-:W0:Y:S01]  /*1a9b0*/  I2F.S8 R25, R25 ;  /* 0x0000001900197306 */ /* 0x000e220000001400 */
[----:B------:R-:W-:-:S02]  /*1a9c0*/  PRMT R27, RZ, 0x7610, R27 ;  /* 0x00007610ff1b7816 */ /* 0x000fc4000000001b */
[----:B------:R-:W-:-:S05]  /*1a9d0*/  PRMT R17, RZ, 0x7610, R17 ;  /* 0x00007610ff117816 */ /* 0x000fca0000000011 */
[----:B------:R-:W1:Y:S08]  /*1a9e0*/  I2F.S8 R0, R0 ;  /* 0x0000000000007306 */ /* 0x000e700000001400 */
[----:B------:R-:W5:Y:S08]  /*1a9f0*/  I2F.S8 R18, R18 ;  /* 0x0000001200127306 */ /* 0x000f700000001400 */
[----:B------:R-:W5:Y:S01]  /*1aa00*/  I2F.S8 R3, R3 ;  /* 0x0000000300037306 */ /* 0x000f620000001400 */
[----:B--2---:R-:W-:-:S02]  /*1aa10*/  ISETP.NE.AND P4, PT, R8, RZ, PT ;  /* 0x000000ff0800720c */ /* 0x004fc40003f85270 */
[----:B---3--:R-:W-:Y:S02]  /*1aa20*/  ISETP.NE.AND P3, PT, R2, RZ, PT ;  /* 0x000000ff0200720c */ /* 0x008fe40003f65270 */
[----:B0-----:R-:W-:Y:S02]  /*1aa30*/  F2FP.F16.F32.PACK_AB R2, RZ, R25 ;  /* 0x00000019ff02723e */ /* 0x001fe400000000ff */
[----:B----4-:R-:W-:Y:S02]  /*1aa40*/  ISETP.NE.AND P2, PT, R6, RZ, PT ;  /* 0x000000ff0600720c */ /* 0x010fe40003f45270 */
[----:B-1----:R-:W-:Y:S02]  /*1aa50*/  F2FP.F16.F32.PACK_AB R6, RZ, R0 ;  /* 0x00000000ff06723e */ /* 0x002fe400000000ff */
[----:B-----5:R-:W-:-:S03]  /*1aa60*/  ISETP.NE.AND P1, PT, R7, RZ, PT ;  /* 0x000000ff0700720c */ /* 0x020fc60003f25270 */
[----:B------:R-:W-:Y:S01]  /*1aa70*/  @P4 HADD2.F32 R2, -RZ, R2.H0_H0 ;  /* 0x20000002ff024230 */ /* 0x000fe20000004100 */
[----:B------:R-:W-:Y:S02]  /*1aa80*/  F2FP.F16.F32.PACK_AB R7, RZ, R18 ;  /* 0x00000012ff07723e */ /* 0x000fe400000000ff */
[----:B------:R-:W-:Y:S01]  /*1aa90*/  PRMT R25, RZ, 0x7610, R25 ;  /* 0x00007610ff197816 */ /* 0x000fe20000000019 */
[----:B------:R-:W-:Y:S01]  /*1aaa0*/  @P3 HADD2.F32 R0, -RZ, R6.H0_H0 ;  /* 0x20000006ff003230 */ /* 0x000fe20000004100 */
[----:B------:R-:W-:Y:S02]  /*1aab0*/  F2FP.F16.F32.PACK_AB R6, RZ, R3 ;  /* 0x00000003ff06723e */ /* 0x000fe400000000ff */
[----:B------:R-:W-:Y:S01]  /*1aac0*/  @P4 FSETP.NEU.FTZ.AND P6, PT, R2, RZ, PT ;  /* 0x000000ff0200420b */ /* 0x000fe20003fdd000 */
[----:B------:R-:W-:Y:S01]  /*1aad0*/  @P2 HADD2.F32 R2, -RZ, R7.H0_H0 ;  /* 0x20000007ff022230 */ /* 0x000fe20000004100 */
[----:B------:R-:W-:Y:S02]  /*1aae0*/  @P3 FSETP.NEU.FTZ.AND P5, PT, R0, RZ, PT ;  /* 0x000000ff0000320b */ /* 0x000fe40003fbd000 */
[----:B------:R-:W-:Y:S01]  /*1aaf0*/  @P4 SEL R3, RZ, 0x1, !P6 ;  /* 0x00000001ff034807 */ /* 0x000fe20007000000 */
[----:B------:R-:W-:Y:S01]  /*1ab00*/  @P1 HADD2.F32 R0, -RZ, R6.H0_H0 ;  /* 0x20000006ff001230 */ /* 0x000fe20000004100 */
        /* <DEDUP_REMOVED lines=10> */
.L_x_4699:
        /* <DEDUP_REMOVED lines=12> */
[----:B01----:R-:W-:Y:S01]  /*1ac70*/  IMAD.U32 R6, RZ, RZ, UR6 ;  /* 0x00000006ff067e24 */ /* 0x003fe2000f8e00ff */
[----:B------:R-:W-:Y:S01]  /*1ac80*/  MOV R10, UR4 ;  /* 0x00000004000a7c02 */ /* 0x000fe20008000f00 */
[----:B------:R-:W-:Y:S02]  /*1ac90*/  IMAD.U32 R7, RZ, RZ, UR7 ;  /* 0x00000007ff077e24 */ /* 0x000fe4000f8e00ff */
[----:B------:R-:W-:-:S02]  /*1aca0*/  IMAD.U32 R11, RZ, RZ, UR5 ;  /* 0x00000005ff0b7e24 */ /* 0x000fc4000f8e00ff */
[----:B------:R-:W-:Y:S02]  /*1acb0*/  IMAD.MOV.U32 R8, RZ, RZ, 0x2ef ;  /* 0x000002efff087424 */ /* 0x000fe400078e00ff */
[----:B------:R-:W-:Y:S02]  /*1acc0*/  IMAD.MOV.U32 R12, RZ, RZ, 0x1 ;  /* 0x00000001ff0c7424 */ /* 0x000fe400078e00ff */
[----:B--2---:R-:W-:-:S07]  /*1acd0*/  IMAD.MOV.U32 R13, RZ, RZ, RZ ;  /* 0x000000ffff0d7224 */ /* 0x004fce00078e00ff */
[----:B------:R-:W-:-:S07]  /*1ace0*/  LEPC R20, `(.L_x_4701) ;  /* 0x000000001014794e */ /* 0x000fce0000000000 */
[----:B---3--:R-:W-:Y:S05]  /*1acf0*/  CALL.ABS.NOINC R2 ;  /* 0x0000000002007343 */ /* 0x008fea0003c00000 */
.L_x_4701:
        /* <DEDUP_REMOVED lines=15> */
[----:B------:R-:W-:Y:S01]  /*1adf0*/  IMAD.U32 R10, RZ, RZ, UR6 ;  /* 0x00000006ff0a7e24 */ /* 0x000fe2000f8e00ff */
[----:B01----:R-:W-:Y:S01]  /*1ae00*/  MOV R11, UR7 ;  /* 0x00000007000b7c02 */ /* 0x003fe20008000f00 */
[----:B------:R-:W-:Y:S02]  /*1ae10*/  IMAD.U32 R6, RZ, RZ, UR4 ;  /* 0x00000004ff067e24 */ /* 0x000fe4000f8e00ff */
[----:B------:R-:W-:-:S02]  /*1ae20*/  IMAD.U32 R7, RZ, RZ, UR5 ;  /* 0x00000005ff077e24 */ /* 0x000fc4000f8e00ff */
[----:B------:R-:W-:Y:S02]  /*1ae30*/  IMAD.MOV.U32 R8, RZ, RZ, 0x2ef ;  /* 0x000002efff087424 */ /* 0x000fe400078e00ff */
[----:B------:R-:W-:Y:S02]  /*1ae40*/  IMAD.MOV.U32 R12, RZ, RZ, 0x1 ;  /* 0x00000001ff0c7424 */ /* 0x000fe400078e00ff */
[----:B--2---:R-:W-:-:S07]  /*1ae50*/  IMAD.MOV.U32 R13, RZ, RZ, RZ ;  /* 0x000000ffff0d7224 */ /* 0x004fce00078e00ff */
[----:B------:R-:W-:-:S07]  /*1ae60*/  LEPC R20, `(.L_x_4702) ;  /* 0x000000001014794e */ /* 0x000fce0000000000 */
[----:B---3--:R-:W-:Y:S05]  /*1ae70*/  CALL.ABS.NOINC R2 ;  /* 0x0000000002007343 */ /* 0x008fea0003c00000 */
.L_x_4702:
        /* <DEDUP_REMOVED lines=15> */
[----:B------:R-:W-:Y:S01]  /*1af70*/  HFMA2.MMA R8, -RZ, RZ, 0, 4.4763088226318359375e-05 ;  /* 0x000002efff087435 */ /* 0x000fe200000001ff */
[----:B01----:R-:W-:Y:S02]  /*1af80*/  IMAD.U32 R6, RZ, RZ, UR4 ;  /* 0x00000004ff067e24 */ /* 0x003fe4000f8e00ff */
[----:B------:R-:W-:-:S02]  /*1af90*/  IMAD.U32 R7, RZ, RZ, UR5 ;  /* 0x00000005ff077e24 */ /* 0x000fc4000f8e00ff */
[----:B------:R-:W-:Y:S02]  /*1afa0*/  IMAD.U32 R10, RZ, RZ, UR6 ;  /* 0x00000006ff0a7e24 */ /* 0x000fe4000f8e00ff */
[----:B------:R-:W-:Y:S02]  /*1afb0*/  IMAD.U32 R11, RZ, RZ, UR7 ;  /* 0x00000007ff0b7e24 */ /* 0x000fe4000f8e00ff */
[----:B------:R-:W-:Y:S02]  /*1afc0*/  IMAD.MOV.U32 R12, RZ, RZ, 0x1 ;  /* 0x00000001ff0c7424 */ /* 0x000fe400078e00ff */
[----:B--2---:R-:W-:-:S07]  /*1afd0*/  IMAD.MOV.U32 R13, RZ, RZ, RZ ;  /* 0x000000ffff0d7224 */ /* 0x004fce00078e00ff */
[----:B------:R-:W-:-:S07]  /*1afe0*/  LEPC R20, `(.L_x_4703) ;  /* 0x000000001014794e */ /* 0x000fce0000000000 */
[----:B---3--:R-:W-:Y:S05]  /*1aff0*/  CALL.ABS.NOINC R2 ;  /* 0x0000000002007343 */ /* 0x008fea0003c00000 */
.L_x_4703:
[----:B------:R-:W-:Y:S01]  /*1b000*/  ULDC.64 UR4, c[0x0][0x5e8] ;  /* 0x00017a0000047ab9 */ /* 0x000fe20000000a00 */
[----:B------:R-:W-:Y:S02]  /*1b010*/  LOP3.LUT P0, RZ, R18, 0xff, RZ, 0xc0, !PT ;  /* 0x000000ff12ff7812 */ /* 0x000fe4000780c0ff */
[----:B------:R-:W-:Y:S02]  /*1b020*/  IADD3 R2, P1, R19, UR4, RZ ;  /* 0x0000000413027c10 */ /* 0x000fe4000ff3e0ff */
[----:B------:R-:W-:Y:S02]  /*1b030*/  SEL R5, RZ, 0x1, !P0 ;  /* 0x00000001ff057807 */ /* 0x000fe40004000000 */
[----:B------:R-:W-:Y:S01]  /*1b040*/  ISETP.NE.AND P6, PT, R24, 0x1, PT ;  /* 0x000000011800780c */ /* 0x000fe20003fc5270 */
[----:B--2---:R-:W-:-:S05]  /*1b050*/  IMAD.X R3, RZ, RZ, UR5, P1 ;  /* 0x00000005ff037e24 */ /* 0x004fca00088e06ff */
        /* <DEDUP_REMOVED lines=9> */
[----:B------:R-:W-:Y:S01]  /*1b0f0*/  HFMA2.MMA R12, -RZ, RZ, 0, 5.9604644775390625e-08 ;  /* 0x00000001ff0c7435 */ /* 0x000fe200000001ff */
        /* <DEDUP_REMOVED lines=8> */
.L_x_4704:
[----:B------:R-:W-:Y:S01]  /*1b180*/  ULDC.64 UR4, c[0x0][0x5e8] ;  /* 0x00017a0000047ab9 */ /* 0x000fe20000000a00 */
[----:B------:R-:W-:Y:S02]  /*1b190*/  LOP3.LUT P0, RZ, R17, 0xff, RZ, 0xc0, !PT ;  /* 0x000000ff11ff7812 */ /* 0x000fe4000780c0ff */
[----:B------:R-:W-:Y:S02]  /*1b1a0*/  IADD3 R16, P1, R16, UR4, RZ ;  /* 0x0000000410107c10 */ /* 0x000fe4000ff3e0ff */
[----:B--2---:R-:W-:-:S03]  /*1b1b0*/  SEL R3, RZ, 0x1, !P0 ;  /* 0x00000001ff037807 */ /* 0x004fc60004000000 */
[----:B------:R-:W-:-:S05]  /*1b1c0*/  IMAD.X R17, RZ, RZ, UR5, P1 ;  /* 0x00000005ff117e24 */ /* 0x000fca00088e06ff */
[----:B------:R-:W-:Y:S01]  /*1b1d0*/  STG.E.U8 desc[UR58][R16.64], R3 ;  /* 0x0000000310007986 */ /* 0x000fe2000c10113a */
[----:B------:R-:W-:Y:S05]  /*1b1e0*/  EXIT ;  /* 0x000000000000794d */ /* 0x000fea0003800000 */
.L_x_4700:
[----:B------:R-:W-:Y:S04]  /*1b1f0*/  STG.E.U8 desc[UR58][R4.64], R25 ;  /* 0x0000001904007986 */ /* 0x000fe8000c10113a */
[----:B------:R-:W-:Y:S04]  /*1b200*/  STG.E.U8 desc[UR58][R4.64+0x1], R27 ;  /* 0x0000011b04007986 */ /* 0x000fe8000c10113a */
[----:B------:R-:W-:Y:S04]  /*1b210*/  STG.E.U8 desc[UR58][R4.64+0x2], R18 ;  /* 0x0000021204007986 */ /* 0x000fe8000c10113a */
[----:B------:R-:W-:Y:S01]  /*1b220*/  STG.E.U8 desc[UR58][R4.64+0x3], R17 ;  /* 0x0000031104007986 */ /* 0x000fe2000c10113a */
[----:B------:R-:W-:Y:S05]  /*1b230*/  EXIT ;  /* 0x000000000000794d */ /* 0x000fea0003800000 */
.L_x_4698:
[----:B------:R-:W-:Y:S01]  /*1b240*/  ISETP.NE.AND P5, PT, RZ, UR36, PT ;  /* 0x00000024ff007c0c */ /* 0x000fe2000bfa5270 */
[----:B------:R-:W-:Y:S01]  /*1b250*/  ULDC.64 UR4, c[0x0][0x5e8] ;  /* 0x00017a0000047ab9 */ /* 0x000fe20000000a00 */
[----:B------:R-:W-:Y:S01]  /*1b260*/  ULDC.U8 UR6, c[0x0][0x619] ;  /* 0x0001864000067ab9 */ /* 0x000fe20000000000 */
[----:B01----:R-:W-:Y:S02]  /*1b270*/  IADD3 R6, P1, R23, UR4, RZ ;  /* 0x0000000417067c10 */ /* 0x003fe4000ff3e0ff */
        /* <DEDUP_REMOVED lines=47> */
.L_x_4705:
        /* <DEDUP_REMOVED lines=21> */
.L_x_4707:
        /* <DEDUP_REMOVED lines=24> */
.L_x_4708:
        /* <DEDUP_REMOVED lines=24> */
.L_x_4709:
        /* <DEDUP_REMOVED lines=24> */
.L_x_4710:
[----:B------:R-:W-:Y:S01]  /*1bb40*/  ULDC.64 UR4, c[0x0][0x5e8] ;  /* 0x00017a0000047ab9 */ /* 0x000fe20000000a00 */
[----:B------:R-:W-:Y:S02]  /*1bb50*/  LOP3.LUT P0, RZ, R17, 0xff, RZ, 0xc0, !PT ;  /* 0x000000ff11ff7812 */ /* 0x000fe4000780c0ff */
[----:B------:R-:W-:Y:S02]  /*1bb60*/  IADD3 R16, P1, R16, UR4, RZ ;  /* 0x0000000410107c10 */ /* 0x000fe4000ff3e0ff */
[----:B0-----:R-:W-:-:S03]  /*1bb70*/  SEL R3, RZ, 0x1, !P0 ;  /* 0x00000001ff037807 */ /* 0x001fc60004000000 */
[----:B------:R-:W-:-:S05]  /*1bb80*/  IMAD.X R17, RZ, RZ, UR5, P1 ;  /* 0x00000005ff117e24 */ /* 0x000fca00088e06ff */
[----:B------:R-:W-:Y:S01]  /*1bb90*/  STG.E.U8 desc[UR58][R16.64], R3 ;  /* 0x0000000310007986 */ /* 0x000fe2000c10113a */
[----:B------:R-:W-:Y:S05]  /*1bba0*/  EXIT ;  /* 0x000000000000794d */ /* 0x000fea0003800000 */
.L_x_4706:
        /* <DEDUP_REMOVED lines=13> */
.L_x_4671:
        /* <DEDUP_REMOVED lines=57> */
.L_x_4712:
        /* <DEDUP_REMOVED lines=21> */
.L_x_4714:
        /* <DEDUP_REMOVED lines=24> */
.L_x_4715:
        /* <DEDUP_REMOVED lines=24> */
.L_x_4716:
        /* <DEDUP_REMOVED lines=24> */
.L_x_4717:
[----:B------:R-:W-:Y:S01]  /*1c5e0*/  ULDC.64 UR4, c[0x0][0x5e8] ;  /* 0x00017a0000047ab9 */ /* 0x000fe20000000a00 */
[----:B------:R-:W-:Y:S02]  /*1c5f0*/  LOP3.LUT P0, RZ, R17, 0xff, RZ, 0xc0, !PT ;  /* 0x000000ff11ff7812 */ /* 0x000fe4000780c0ff */
[----:B------:R-:W-:Y:S02]  /*1c600*/  IADD3 R16, P1, R16, UR4, RZ ;  /* 0x0000000410107c10 */ /* 0x000fe4000ff3e0ff */
[----:B0-----:R-:W-:-:S03]  /*1c610*/  SEL R3, RZ, 0x1, !P0 ;  /* 0x00000001ff037807 */ /* 0x001fc60004000000 */
[----:B------:R-:W-:-:S05]  /*1c620*/  IMAD.X R17, RZ, RZ, UR5, P1 ;  /* 0x00000005ff117e24 */ /* 0x000fca00088e06ff */
[----:B------:R-:W-:Y:S01]  /*1c630*/  STG.E.U8 desc[UR58][R16.64], R3 ;  /* 0x0000000310007986 */ /* 0x000fe2000c10113a */
[----:B------:R-:W-:Y:S05]  /*1c640*/  EXIT ;  /* 0x000000000000794d */ /* 0x000fea0003800000 */
.L_x_4713:
[----:B------:R-:W-:Y:S04]  /*1c650*/  STG.E.U8 desc[UR58][R4.64], R24 ;  /* 0x0000001804007986 */ /* 0x000fe8000c10113a */
[----:B------:R-:W-:Y:S04]  /*1c660*/  STG.E.U8 desc[UR58][R4.64+0x1], R23 ;  /* 0x0000011704007986 */ /* 0x000fe8000c10113a */
[----:B------:R-:W-:Y:S04]  /*1c670*/  STG.E.U8 desc[UR58][R4.64+0x2], R18 ;  /* 0x0000021204007986 */ /* 0x000fe8000c10113a */
[----:B------:R-:W-:Y:S01]  /*1c680*/  STG.E.U8 desc[UR58][R4.64+0x3], R17 ;  /* 0x0000031104007986 */ /* 0x000fe2000c10113a */
[----:B------:R-:W-:Y:S05]  /*1c690*/  EXIT ;  /* 0x000000000000794d */ /* 0x000fea0003800000 */
.L_x_4711:
        /* <DEDUP_REMOVED lines=51> */
.L_x_4718:
        /* <DEDUP_REMOVED lines=21> */
.L_x_4720:
        /* <DEDUP_REMOVED lines=24> */
.L_x_4721:
        /* <DEDUP_REMOVED lines=24> */
.L_x_4722:
        /* <DEDUP_REMOVED lines=24> */
.L_x_4723:
[----:B------:R-:W-:Y:S01]  /*1cfa0*/  ULDC.64 UR4, c[0x0][0x5e8] ;  /* 0x00017a0000047ab9 */ /* 0x000fe20000000a00 */
[----:B------:R-:W-:Y:S02]  /*1cfb0*/  LOP3.LUT P0, RZ, R17, 0xff, RZ, 0xc0, !PT ;  /* 0x000000ff11ff7812 */ /* 0x000fe4000780c0ff */
[----:B------:R-:W-:Y:S02]  /*1cfc0*/  IADD3 R16, P1, R16, UR4, RZ ;  /* 0x0000000410107c10 */ /* 0x000fe4000ff3e0ff */
[----:B0-----:R-:W-:-:S03]  /*1cfd0*/  SEL R3, RZ, 0x1, !P0 ;  /* 0x00000001ff037807 */ /* 0x001fc60004000000 */
[----:B------:R-:W-:-:S05]  /*1cfe0*/  IMAD.X R17, RZ, RZ, UR5, P1 ;  /* 0x00000005ff117e24 */ /* 0x000fca00088e06ff */
[----:B------:R-:W-:Y:S01]  /*1cff0*/  STG.E.U8 desc[UR58][R16.64], R3 ;  /* 0x0000000310007986 */ /* 0x000fe2000c10113a */
[----:B------:R-:W-:Y:S05]  /*1d000*/  EXIT ;  /* 0x000000000000794d */ /* 0x000fea0003800000 */
.L_x_4719:
        /* <DEDUP_REMOVED lines=13> */
.L_x_4724:
        /* <DEDUP_REMOVED lines=10> */
.L_x_7580:


//--------------------- .text._ZN2at6native13reduce_kernelILi512ELi1ENS0_8ReduceOpIN3c107complexIfEENS0_14func_wrapper_tIbZZZNS0_15and_kernel_cudaERNS_14TensorIteratorEENKUlvE_clEvENKUlvE7_clEvEUlbS5_E_EEjbLi4ELi4EEEEEvT1_ --------------------------
	.section	.text._ZN2at6native13reduce_kernelILi512ELi1ENS0_8ReduceOpIN3c107complexIfEENS0_14func_wrapper_tIbZZZNS0_15and_kernel_cudaERNS_14TensorIteratorEENKUlvE_clEvENKUlvE7_clEvEUlbS5_E_EEjbLi4ELi4EEEEEvT1_,"ax",@progbits
	.align	128
        .global         _ZN2at6native13reduce_kernelILi512ELi1ENS0_8ReduceOpIN3c107complexIfEENS0_14func_wrapper_tIbZZZNS0_15and_kernel_cudaERNS_14TensorIteratorEENKUlvE_clEvENKUlvE7_clEvEUlbS5_E_EEjbLi4ELi4EEEEEvT1_
        .type           _ZN2at6native13reduce_kernelILi512ELi1ENS0_8ReduceOpIN3c107complexIfEENS0_14func_wrapper_tIbZZZNS0_15and_kernel_cudaERNS_14TensorIteratorEENKUlvE_clEvENKUlvE7_clEvEUlbS5_E_EEjbLi4ELi4EEEEEvT1_,@function
        .size           _ZN2at6native13reduce_kernelILi512ELi1ENS0_8ReduceOpIN3c107complexIfEENS0_14func_wrapper_tIbZZZNS0_15and_kernel_cudaERNS_14TensorIteratorEENKUlvE_clEvENKUlvE7_clEvEUlbS5_E_EEjbLi4ELi4EEEEEvT1_,(.L_x_7581 - _ZN2at6native13reduce_kernelILi512ELi1ENS0_8ReduceOpIN3c107complexIfEENS0_14func_wrapper_tIbZZZNS0_15and_kernel_cudaERNS_14TensorIteratorEENKUlvE_clEvENKUlvE7_clEvEUlbS5_E_EEjbLi4ELi4EEEEEvT1_)
        .other          _ZN2at6native13reduce_kernelILi512ELi1ENS0_8ReduceOpIN3c107complexIfEENS0_14func_wrapper_tIbZZZNS0_15and_kernel_cudaERNS_14TensorIteratorEENKUlvE_clEvENKUlvE7_clEvEUlbS5_E_EEjbLi4ELi4EEEEEvT1_,@"STO_CUDA_ENTRY STV_DEFAULT"
_ZN2at6native13reduce_kernelILi512ELi1ENS0_8ReduceOpIN3c107complexIfEENS0_14func_wrapper_tIbZZZNS0_15and_kernel_cudaERNS_14TensorIteratorEENKUlvE_clEvENKUlvE7_clEvEUlbS5_E_EEjbLi4ELi4EEEEEvT1_:
.text._ZN2at6native13reduce_kernelILi512ELi1ENS0_8ReduceOpIN3c107complexIfEENS0_14func_wrapper_tIbZZZNS0_15and_kernel_cudaERNS_14TensorIteratorEENKUlvE_clEvENKUlvE7_clEvEUlbS5_E_EEjbLi4ELi4EEEEEvT1_:
        /* <DEDUP_REMOVED lines=286> */
.L_x_4725:
        /* <DEDUP_REMOVED lines=49> */
.L_x_4734:
[----:B------:R-:W-:Y:S05]  /*14f0*/  BSYNC B3 ;  /* 0x0000000000037941 */ /* 0x000fea0003800000 */
.L_x_4733:
        /* <DEDUP_REMOVED lines=16> */
.L_x_4732:
[----:B------:R-:W-:Y:S05]  /*1600*/  BSYNC B2 ;  /* 0x0000000000027941 */ /* 0x000fea0003800000 */
.L_x_4731:
[C---:B------:R-:W-:Y:S02]  /*1610*/  IADD3 R7, P0, -R4.reuse, 0x4, RZ ;  /* 0x0000000404077810 */ /* 0x040fe40007f1e1ff */
[----:B------:R-:W-:Y:S02]  /*1620*/  IADD3 R14, R4, -0x4, R0 ;  /* 0xfffffffc040e7810 */ /* 0x000fe40007ffe000 */
[----:B------:R-:W-:Y:S02]  /*1630*/  LEA R20, P1, R7, R20, 0x3 ;  /* 0x0000001407147211 */ /* 0x000fe400078218ff */
[----:B------:R-:W-:-:S04]  /*1640*/  IADD3.X R6, RZ, -0x1, RZ, P0, !PT ;  /* 0xffffffffff067810 */ /* 0x000fc800007fe4ff */
[----:B------:R-:W-:-:S07]  /*1650*/  LEA.HI.X R21, R7, R21, R6, 0x3, P1 ;  /* 0x0000001507157211 */ /* 0x000fce00008f1c06 */
.L_x_4730:
[----:B------:R-:W-:Y:S05]  /*1660*/  BSYNC B1 ;  /* 0x0000000000017941 */ /* 0x000fea0003800000 */
.L_x_4729:
        /* <DEDUP_REMOVED lines=10> */
.L_x_4737:
[----:B------:R-:W-:Y:S01]  /*1710*/  IMAD.WIDE.U32 R22, R19, 0x20, R20 ;  /* 0x0000002013167825 */ /* 0x000fe200078e0014 */
[----:B------:R-:W-:Y:S01]  /*1720*/  LOP3.LUT P2, RZ, R13, 0xff, RZ, 0xc0, !PT ;  /* 0x000000ff0dff7812 */ /* 0x000fe2000784c0ff */
[----:B------:R-:W-:-:S03]  /*1730*/  ULDC UR4, c[0x0][0x220] ;  /* 0x0000880000047ab9 */ /* 0x000fc60000000800 */
[----:B------:R-:W2:Y:S04]  /*1740*/  LDG.E.128 R8, desc[UR36][R22.64] ;  /* 0x0000002416087981 */ /* 0x000ea8000c1e1d00 */
[----:B------:R-:W3:Y:S01]  /*1750*/  LDG.E.128 R4, desc[UR36][R22.64+0x10] ;  /* 0x0000102416047981 */ /* 0x000ee2000c1e1d00 */
[----:B------:R-:W-:Y:S01]  /*1760*/  LOP3.LUT P3, RZ, R15, 0xff, RZ, 0xc0, !PT ;  /* 0x000000ff0fff7812 */ /* 0x000fe2000786c0ff */
[----:B------:R-:W-:Y:S01]  /*1770*/  VIADD R19, R19, UR4 ;  /* 0x0000000413137c36 */ /* 0x000fe20008000000 */
[----:B--2---:R-:W-:Y:S02]  /*1780*/  FSETP.NEU.FTZ.AND P0, PT, R8, RZ, PT ;  /* 0x000000ff0800720b */ /* 0x004fe40003f1d000 */
[----:B------:R-:W-:Y:S02]  /*1790*/  FSETP.NEU.FTZ.AND P1, PT, R9, RZ, PT ;  /* 0x000000ff0900720b */ /* 0x000fe40003f3d000 */
[----:B------:R-:W-:-:S02]  /*17a0*/  FSETP.NEU.FTZ.AND P4, PT, R10, RZ, PT ;  /* 0x000000ff0a00720b */ /* 0x000fc40003f9d000 */
[----:B------:R-:W-:Y:S02]  /*17b0*/  FSETP.NEU.FTZ.AND P5, PT, R11, RZ, PT ;  /* 0x000000ff0b00720b */ /* 0x000fe40003fbd000 */
[----:B------:R-:W-:Y:S02]  /*17c0*/  PLOP3.LUT P0, PT, P2, P0, P1, 0xe0, 0x0 ;  /* 0x000000000000781c */ /* 0x000fe40001701c10 */
[----:B------:R-:W-:Y:S02]  /*17d0*/  PLOP3.LUT P3, PT, P3, P4, P5, 0xe0, 0x0 ;  /* 0x000000000000781c */ /* 0x000fe40001f69c50 */
[----:B------:R-:W-:Y:S02]  /*17e0*/  LOP3.LUT P2, RZ, R0, 0xff, RZ, 0xc0, !PT ;  /* 0x000000ff00ff7812 */ /* 0x000fe4000784c0ff */
[----:B---3--:R-:W-:Y:S02]  /*17f0*/  FSETP.NEU.FTZ.AND P1, PT, R4, RZ, PT ;  /* 0x000000ff0400720b */ /* 0x008fe40003f3d000 */
[----:B------:R-:W-:-:S02]  /*1800*/  FSETP.NEU.FTZ.AND P5, PT, R5, RZ, PT ;  /* 0x000000ff0500720b */ /* 0x000fc40003fbd000 */
[----:B------:R-:W-:Y:S02]  /*1810*/  LOP3.LUT P4, RZ, R18, 0xff, RZ, 0xc0, !PT ;  /* 0x000000ff12ff7812 */ /* 0x000fe4000788c0ff */
[----:B------:R-:W-:Y:S02]  /*1820*/  PLOP3.LUT P1, PT, P2, P1, P5, 0xe0, 0x0 ;  /* 0x000000000000781c */ /* 0x000fe40001723c50 */
[----:B------:R-:W-:Y:S02]  /*1830*/  FSETP.NEU.FTZ.AND P2, PT, R6, RZ, PT ;  /* 0x000000ff0600720b */ /* 0x000fe40003f5d000 */
[----:B------:R-:W-:Y:S02]  /*1840*/  FSETP.NEU.FTZ.AND P5, PT, R7, RZ, PT ;  /* 0x000000ff0700720b */ /* 0x000fe40003fbd000 */
[----:B------:R-:W-:Y:S02]  /*1850*/  LEA R5, R19, 0x3, 0x2 ;  /* 0x0000000313057811 */ /* 0x000fe400078e10ff */
[----:B------:R-:W-:-:S02]  /*1860*/  PLOP3.LUT P2, PT, P4, P2, P5, 0xe0, 0x0 ;  /* 0x000000000000781c */ /* 0x000fc40002745c50 */
[----:B------:R-:W-:Y:S02]  /*1870*/  ISETP.GE.U32.AND P4, PT, R5, R14, PT ;  /* 0x0000000e0500720c */ /* 0x000fe40003f86070 */
[----:B------:R-:W-:Y:S02]  /*1880*/  SEL R13, RZ, 0x1, !P0 ;  /* 0x00000001ff0d7807 */ /* 0x000fe40004000000 */
[----:B------:R-:W-:Y:S02]  /*1890*/  SEL R15, RZ, 0x1, !P3 ;  /* 0x00000001ff0f7807 */ /* 0x000fe40005800000 */
[----:B------:R-:W-:Y:S02]  /*18a0*/  SEL R0, RZ, 0x1, !P1 ;  /* 0x00000001ff007807 */ /* 0x000fe40004800000 */
[----:B------:R-:W-:-:S05]  /*18b0*/  SEL R18, RZ, 0x1, !P2 ;  /* 0x00000001ff127807 */ /* 0x000fca0005000000 */
[----:B------:R-:W-:Y:S05]  /*18c0*/  @!P4 BRA `(.L_x_4737) ;  /* 0xfffffffc0090c947 */ /* 0x000fea000383ffff */
.L_x_4736:
[----:B------:R-:W-:Y:S05]  /*18d0*/  BSYNC B1 ;  /* 0x0000000000017941 */ /* 0x000fea0003800000 */
.L_x_4735:
[----:B------:R-:W-:Y:S01]  /*18e0*/  ISETP.NE.AND P0, PT, R2, RZ, PT ;  /* 0x000000ff0200720c */ /* 0x000fe20003f05270 */
[----:B------:R-:W-:Y:S01]  /*18f0*/  BSSY B1, `(.L_x_4738) ;  /* 0x0000008000017945 */ /* 0x000fe20003800000 */
[----:B------:R-:W-:-:S11]  /*1900*/  PRMT R4, RZ, 0x7610, R4 ;  /* 0x00007610ff047816 */ /* 0x000fd60000000004 */
[----:B------:R-:W-:Y:S05]  /*1910*/  @P6 BRA P0, `(.L_x_4739) ;  /* 0x0000000000146947 */ /* 0x000fea0000000000 */
[----:B------:R-:W-:Y:S01]  /*1920*/  ISETP.NE.AND P0, PT, RZ, UR29, PT ;  /* 0x0000001dff007c0c */ /* 0x000fe2000bf05270 */
[----:B------:R-:W-:-:S12]  /*1930*/  HFMA2.MMA R4, -RZ, RZ, 0, 5.9604644775390625e-08 ;  /* 0x00000001ff047435 */ /* 0x000fd800000001ff */
[----:B------:R-:W-:-:S04]  /*1940*/  @P0 ISETP.NE.AND P1, PT, R12, RZ, PT ;  /* 0x000000ff0c00020c */ /* 0x000fc80003f25270 */
[----:B------:R-:W-:-:S04]  /*1950*/  @P0 SEL R5, RZ, 0x1, P1 ;  /* 0x00000001ff050807 */ /* 0x000fc80000800000 */
[----:B------:R-:W-:-:S07]  /*1960*/  @P0 PRMT R4, R5, 0x7610, R4 ;  /* 0x0000761005040816 */ /* 0x000fce0000000004 */
.L_x_4739:
[----:B------:R-:W-:Y:S05]  /*1970*/  BSYNC B1 ;  /* 0x0000000000017941 */ /* 0x000fea0003800000 */
.L_x_4738:
        /* <DEDUP_REMOVED lines=15> */
.L_x_4741:
[----:B------:R-:W-:Y:S05]  /*1a70*/  BSYNC B1 ;  /* 0x0000000000017941 */ /* 0x000fea0003800000 */
.L_x_4740:
        /* <DEDUP_REMOVED lines=8> */
.L_x_4728:
        /* <DEDUP_REMOVED lines=28> */
.L_x_4750:
        /* <DEDUP_REMOVED lines=294> */
.L_x_4746:
        /* <DEDUP_REMOVED lines=251> */
.L_x_4747:
        /* <DEDUP_REMOVED lines=11> */
[----:B------:R-:W-:Y:S01]  /*3f80*/  ISETP.NE.AND P0, PT, R22, 0x2, PT ;  /* 0x000000021600780c */ /* 0x000fe20003f05270 */
        /* <DEDUP_REMOVED lines=229> */
.L_x_4748:
[----:B------:R-:W-:-:S04]  /*4de0*/  LOP3.LUT R15, R23, 0xfffffff8, RZ, 0xc0, !PT ;  /* 0xfffffff8170f7812 */ /* 0x000fc800078ec0ff */
[----:B------:R-:W-:-:S05]  /*4df0*/  IADD3 R14, P0, R20, R15, RZ ;  /* 0x0000000f140e7210 */ /* 0x000fca0007f1e0ff */
[----:B------:R-:W-:-:S06]  /*4e00*/  IMAD.X R15, RZ, RZ, R21, P0 ;  /* 0x000000ffff0f7224 */ /* 0x000fcc00000e0615 */
[----:B------:R-:W5:Y:S01]  /*4e10*/  LDG.E.64 R14, desc[UR36][R14.64] ;  /* 0x000000240e0e7981 */ /* 0x000f62000c1e1b00 */
        /* <DEDUP_REMOVED lines=245> */
.L_x_4749:
        /* <DEDUP_REMOVED lines=31> */
.L_x_4745:
[----:B------:R-:W-:Y:S05]  /*5f60*/  BSYNC B1 ;  /* 0x0000000000017941 */ /* 0x000fea0003800000 */
.L_x_4744:
        /* <DEDUP_REMOVED lines=280> */
.L_x_4753:
        /* <DEDUP_REMOVED lines=281> */
.L_x_4754:
[----:B------:R-:W-:-:S04]  /*8280*/  LOP3.LUT R13, R23, 0xfffffff8, RZ, 0xc0, !PT ;  /* 0xfffffff8170d7812 */ /* 0x000fc800078ec0ff */
[----:B------:R-:W-:-:S04]  /*8290*/  IADD3 R12, P2, R20, R13, RZ ;  /* 0x0000000d140c7210 */ /* 0x000fc80007f5e0ff */
[----:B------:R-:W-:-:S06]  /*82a0*/  IADD3.X R13, RZ, R21, RZ, P2, !PT ;  /* 0x00000015ff0d7210 */ /* 0x000fcc00017fe4ff */
[----:B------:R-:W5:Y:S01]  /*82b0*/  LDG.E.64 R12, desc[UR36][R12.64] ;  /* 0x000000240c0c7981 */ /* 0x000f62000c1e1b00 */
        /* <DEDUP_REMOVED lines=277> */
.L_x_4755:
        /* <DEDUP_REMOVED lines=281> */
.L_x_4756:
[----:B------:R-:W-:-:S04]  /*a5a0*/  LOP3.LUT R19, R26, 0xfffffff8, RZ, 0xc0, !PT ;  /* 0xfffffff81a137812 */ /* 0x000fc800078ec0ff */
[----:B------:R-:W-:-:S04]  /*a5b0*/  IADD3 R18, P1, R20, R19, RZ ;  /* 0x0000001314127210 */ /* 0x000fc80007f3e0ff */
[----:B------:R-:W-:-:S06]  /*a5c0*/  IADD3.X R19, RZ, R21, RZ, P1, !PT ;  /* 0x00000015ff137210 */ /* 0x000fcc0000ffe4ff */
[----:B------:R-:W5:Y:S03]  /*a5d0*/  LDG.E.64 R18, desc[UR36][R18.64] ;  /* 0x0000002412127981 */ /* 0x000f66000c1e1b00 */
.L_x_4752:
[----:B------:R-:W-:Y:S05]  /*a5e0*/  BSYNC B1 ;  /* 0x0000000000017941 */ /* 0x000fea0003800000 */
.L_x_4751:
        /* <DEDUP_REMOVED lines=31> */
.L_x_4758:
[----:B------:R-:W-:Y:S05]  /*a7e0*/  BSYNC B1 ;  /* 0x0000000000017941 */ /* 0x000fea0003800000 */
.L_x_4757:
[----:B------:R-:W-:Y:S02]  /*a7f0*/  LOP3.LUT P0, RZ, R7, 0xff, RZ, 0xc0, !PT ;  /* 0x000000ff07ff7812 */ /* 0x000fe4000780c0ff */
[----:B------:R-:W-:Y:S02]  /*a800*/  LOP3.LUT P1, RZ, R6, 0xff, RZ, 0xc0, !PT ;  /* 0x000000ff06ff7812 */ /* 0x000fe4000782c0ff */
[----:B------:R-:W-:Y:S02]  /*a810*/  LOP3.LUT P2, RZ, R8, 0xff, RZ, 0xc0, !PT ;  /* 0x000000ff08ff7812 */ /* 0x000fe4000784c0ff */
[----:B------:R-:W-:Y:S02]  /*a820*/  LOP3.LUT P3, RZ, R9, 0xff, RZ, 0xc0, !PT ;  /* 0x000000ff09ff7812 */ /* 0x000fe4000786c0ff */
[----:B------:R-:W-:-:S04]  /*a830*/  PLOP3.LUT P0, PT, P2, P0, P1, 0x80, 0x0 ;  /* 0x000000000000781c */ /* 0x000fc80001701010 */
[----:B------:R-:W-:-:S04]  /*a840*/  PLOP3.LUT P0, PT, P3, P0, PT, 0x80, 0x0 ;  /* 0x000000000000781c */ /* 0x000fc80001f01070 */
[----:B-----5:R-:W-:Y:S01]  /*a850*/  SEL R19, RZ, 0x1, !P0 ;  /* 0x00000001ff137807 */ /* 0x020fe20004000000 */
[----:B------:R-:W-:Y:S08]  /*a860*/  BRA `(.L_x_4727) ;  /* 0x0000000c00a47947 */ /* 0x000ff00003800000 */
.L_x_4743:
        /* <DEDUP_REMOVED lines=14> */
.L_x_4761:
        /* <DEDUP_REMOVED lines=40> */
.L_x_4760:
[----:B------:R-:W-:Y:S05]  /*abd0*/  BSYNC B1 ;  /* 0x0000000000017941 */ /* 0x000fea0003800000 */
.L_x_4759:
        /* <DEDUP_REMOVED lines=23> */
.L_x_4763:
[----:B------:R-:W-:Y:S05]  /*ad50*/  BSYNC B1 ;  /* 0x0000000000017941 */ /* 0x000fea0003800000 */
.L_x_4762:
        /* <DEDUP_REMOVED lines=31> */
.L_x_4765:
[----:B------:R-:W-:Y:S05]  /*af50*/  BSYNC B1 ;  /* 0x0000000000017941 */ /* 0x000fea0003800000 */
.L_x_4764:
        /* <DEDUP_REMOVED lines=8> */
.L_x_4742:
        /* <DEDUP_REMOVED lines=18> */
.L_x_4768:
        /* <DEDUP_REMOVED lines=36> */
.L_x_4767:
[----:B------:R-:W-:Y:S05]  /*b340*/  BSYNC B1 ;  /* 0x0000000000017941 */ /* 0x000fea0003800000 */
.L_x_4766:
        /* <DEDUP_REMOVED lines=19> */
.L_x_4770:
[----:B------:R-:W-:Y:S05]  /*b480*/  BSYNC B1 ;  /* 0x0000000000017941 */ /* 0x000fea0003800000 */
.L_x_4769:
        /* <DEDUP_REMOVED lines=31> */
.L_x_4772:
[----:B------:R-:W-:Y:S05]  /*b680*/  BSYNC B1 ;  /* 0x0000000000017941 */ /* 0x000fea0003800000 */
.L_x_4771:
[----:B------:R-:W-:Y:S02]  /*b690*/  LOP3.LUT P0, RZ, R8, 0xff, RZ, 0xc0, !PT ;  /* 0x000000ff08ff7812 */ /* 0x000fe4000780c0ff */
[----:B------:R-:W-:Y:S02]  /*b6a0*/  LOP3.LUT P1, RZ, R7, 0xff, RZ, 0xc0, !PT ;  /* 0x000000ff07ff7812 */ /* 0x000fe4000782c0ff */
[----:B------:R-:W-:Y:S02]  /*b6b0*/  LOP3.LUT P2, RZ, R9, 0xff, RZ, 0xc0, !PT ;  /* 0x000000ff09ff7812 */ /* 0x000fe4000784c0ff */
[----:B------:R-:W-:Y:S02]  /*b6c0*/  LOP3.LUT P3, RZ, R6, 0xff, RZ, 0xc0, !PT ;  /* 0x000000ff06ff7812 */ /* 0x000fe4000786c0ff */
[----:B------:R-:W-:-:S04]  /*b6d0*/  PLOP3.LUT P0, PT, P2, P0, P1, 0x80, 0x0 ;  /* 0x000000000000781c */ /* 0x000fc80001701010 */
[----:B------:R-:W-:-:S04]  /*b6e0*/  PLOP3.LUT P0, PT, P3, P0, PT, 0x80, 0x0 ;  /* 0x000000000000781c */ /* 0x000fc80001f01070 */
[----:B-----5:R-:W-:-:S09]  /*b6f0*/  SEL R19, RZ, 0x1, !P0 ;  /* 0x00000001ff137807 */ /* 0x020fd20004000000 */
.L_x_4727:
[----:B------:R-:W-:Y:S05]  /*b700*/  BSYNC B0 ;  /* 0x0000000000007941 */ /* 0x000fea0003800000 */
.L_x_4726:
        /* <DEDUP_REMOVED lines=15> */
.L_x_4774:
        /* <DEDUP_REMOVED lines=14> */
.L_x_4773:
        /* <DEDUP_REMOVED lines=19> */
.L_x_4777:
        /* <DEDUP_REMOVED lines=15> */
.L_x_4776:
[----:B------:R-:W-:Y:S01]  /*bb00*/  BAR.SYNC.DEFER_BLOCKING 0x0 ;  /* 0x0000000000007b1d */ /* 0x000fe20000010000 */
[----:B------:R-:W-:-:S13]  /*bb10*/  ISETP.GE.AND P0, PT, R0, 0x2, PT ;  /* 0x000000020000780c */ /* 0x000fda0003f06270 */
[----:B------:R-:W-:Y:S05]  /*bb20*/  @!P0 BRA `(.L_x_4775) ;  /* 0x0000000000288947 */ /* 0x000fea0003800000 */
[----:B------:R-:W-:-:S11]  /*bb30*/  HFMA2.MMA R5, -RZ, RZ, 0, 5.9604644775390625e-08 ;  /* 0x00000001ff057435 */ /* 0x000fd600000001ff */
.L_x_4778:
        /* <DEDUP_REMOVED lines=9> */
.L_x_4775:
        /* <DEDUP_REMOVED lines=277> */
.L_x_4779:
        /* <DEDUP_REMOVED lines=292> */
.L_x_4781:
        /* <DEDUP_REMOVED lines=15> */
.L_x_4783:
[----:B-1----:R-:W-:Y:S05]  /*e050*/  BSYNC B0 ;  /* 0x0000000000007941 */ /* 0x002fea0003800000 */
.L_x_4782:
        /* <DEDUP_REMOVED lines=15> */
.L_x_4785:
[----:B------:R-:W-:Y:S05]  /*e150*/  BSYNC B0 ;  /* 0x0000000000007941 */ /* 0x000fea0003800000 */
.L_x_4784:
        /* <DEDUP_REMOVED lines=35> */
.L_x_4787:
[----:B------:R-:W-:Y:S05]  /*e390*/  BSYNC B0 ;  /* 0x0000000000007941 */ /* 0x000fea0003800000 */
.L_x_4786:
        /* <DEDUP_REMOVED lines=31> */
.L_x_4792:
        /* <DEDUP_REMOVED lines=11> */
.L_x_4791:
[----:B------:R-:W-:Y:S05]  /*e640*/  BRA `(.L_x_4790) ;  /* 0x0000000000507947 */ /* 0x000fea0003800000 */
.L_x_4789:
        /* <DEDUP_REMOVED lines=9> */
.L_x_4793:
[----:B------:R-:W-:-:S05]  /*e6e0*/  IADD3 R6, R0, R9, RZ ;  /* 0x0000000900067210 */ /* 0x000fca0007ffe0ff */
[----:B-1----:R-:W-:-:S05]  /*e6f0*/  IMAD R6, R6, R8, R3 ;  /* 0x0000000806067224 */ /* 0x002fca00078e0203 */
[----:B------:R-:W-:-:S05]  /*e700*/  IADD3 R6, P0, R6, UR10, RZ ;  /* 0x0000000a06067c10 */ /* 0x000fca000ff1e0ff */
[----:B------:R-:W-:-:S05]  /*e710*/  IMAD.X R7, RZ, RZ, UR11, P0 ;  /* 0x0000000bff077e24 */ /* 0x000fca00080e06ff */
[----:B------:R-:W3:Y:S01]  /*e720*/  LDG.E.U8 R6, desc[UR36][R6.64] ;  /* 0x0000002406067981 */ /* 0x000ee2000c1e1100 */
[----:B------:R-:W-:Y:S02]  /*e730*/  LOP3.LUT P0, RZ, R17, 0xff, RZ, 0xc0, !PT ;  /* 0x000000ff11ff7812 */ /* 0x000fe4000780c0ff */
[----:B--2---:R-:W-:Y:S02]  /*e740*/  IADD3 R9, R10, R9, RZ ;  /* 0x000000090a097210 */ /* 0x004fe40007ffe0ff */
[----:B---3--:R-:W-:-:S04]  /*e750*/  ISETP.NE.AND P0, PT, R6, RZ, P0 ;  /* 0x000000ff0600720c */ /* 0x008fc80000705270 */
[----:B------:R-:W-:Y:S02]  /*e760*/  SEL R17, RZ, 0x1, !P0 ;  /* 0x00000001ff117807 */ /* 0x000fe40004000000 */
[----:B------:R-:W-:-:S13]  /*e770*/  ISETP.GE.U32.AND P0, PT, R9, UR5, PT ;  /* 0x0000000509007c0c */ /* 0x000fda000bf06070 */
[----:B------:R-:W-:Y:S05]  /*e780*/  @!P0 BRA `(.L_x_4793) ;  /* 0xfffffffc00d48947 */ /* 0x000fea000383ffff */
.L_x_4790:
[----:B------:R-:W-:Y:S05]  /*e790*/  BSYNC B0 ;  /* 0x0000000000007941 */ /* 0x000fea0003800000 */
.L_x_4788:
        /* <DEDUP_REMOVED lines=12> */
.L_x_4795:
[----:B------:R-:W-:Y:S01]  /*e860*/  IADD3 R6, R2, R7, RZ ;  /* 0x0000000702067210 */ /* 0x000fe20007ffe0ff */
[----:B------:R-:W-:Y:S03]  /*e870*/  BAR.SYNC.DEFER_BLOCKING 0x0 ;  /* 0x0000000000007b1d */ /* 0x000fe60000010000 */
[----:B------:R-:W-:-:S04]  /*e880*/  ISETP.GE.U32.AND P0, PT, R6, UR5, PT ;  /* 0x0000000506007c0c */ /* 0x000fc8000bf06070 */
[----:B------:R-:W-:-:S13]  /*e890*/  ISETP.GE.U32.OR P0, PT, R2, R7, P0 ;  /* 0x000000070200720c */ /* 0x000fda0000706470 */
[----:B------:R-:W-:Y:S01]  /*e8a0*/  @!P0 IMAD R6, R6, R8, R3 ;  /* 0x0000000806068224 */ /* 0x000fe200078e0203 */
[----:B------:R-:W-:-:S05]  /*e8b0*/  @!P0 LOP3.LUT P1, RZ, R17, 0xff, RZ, 0xc0, !PT ;  /* 0x000000ff11ff8812 */ /* 0x000fca000782c0ff */
[----:B------:R-:W2:Y:S02]  /*e8c0*/  @!P0 LDS.U8 R6, [R6+UR7] ;  /* 0x0000000706068984 */ /* 0x000ea40008000000 */
[----:B--2---:R-:W-:-:S04]  /*e8d0*/  @!P0 ISETP.NE.AND P1, PT, R6, RZ, P1 ;  /* 0x000000ff0600820c */ /* 0x004fc80000f25270 */
[----:B------:R-:W-:Y:S02]  /*e8e0*/  @!P0 SEL R9, RZ, 0x1, !P1 ;  /* 0x00000001ff098807 */ /* 0x000fe40004800000 */
[----:B------:R-:W-:Y:S02]  /*e8f0*/  ISETP.GT.AND P1, PT, R7, 0x1, PT ;  /* 0x000000010700780c */ /* 0x000fe40003f24270 */
[----:B------:R-:W-:Y:S01]  /*e900*/  SHF.R.S32.HI R7, RZ, 0x1, R7 ;  /* 0x00000001ff077819 */ /* 0x000fe20000011407 */
[----:B------:R2:W-:Y:S01]  /*e910*/  @!P0 STS.U8 [R0+UR7], R9 ;  /* 0x0000000900008988 */ /* 0x0005e20008000007 */
[----:B-1----:R-:W-:-:S09]  /*e920*/  @!P0 PRMT R17, R9, 0x7610, R17 ;  /* 0x0000761009118816 */ /* 0x002fd20000000011 */
[----:B--2---:R-:W-:Y:S05]  /*e930*/  @P1 BRA `(.L_x_4795) ;  /* 0xfffffffc00c81947 */ /* 0x004fea000383ffff */
.L_x_4794:
        /* <DEDUP_REMOVED lines=11> */
.L_x_4798:
[----:B------:R-:W-:Y:S01]  /*e9f0*/  IADD3 R6, R3, R7, RZ ;  /* 0x0000000703067210 */ /* 0x000fe20007ffe0ff */
[----:B------:R-:W-:Y:S03]  /*ea00*/  BAR.SYNC.DEFER_BLOCKING 0x0 ;  /* 0x0000000000007b1d */ /* 0x000fe60000010000 */
[----:B------:R-:W-:-:S04]  /*ea10*/  ISETP.GE.U32.AND P0, PT, R6, R8, PT ;  /* 0x000000080600720c */ /* 0x000fc80003f06070 */
[----:B------:R-:W-:-:S13]  /*ea20*/  ISETP.GE.U32.OR P0, PT, R3, R7, P0 ;  /* 0x000000070300720c */ /* 0x000fda0000706470 */
[--C-:B------:R-:W-:Y:S01]  /*ea30*/  @!P0 IMAD.IADD R6, R2, 0x1, R7.reuse ;  /* 0x0000000102068824 */ /* 0x100fe200078e0207 */
[----:B------:R-:W-:Y:S02]  /*ea40*/  @!P0 LOP3.LUT P1, RZ, R17, 0xff, RZ, 0xc0, !PT ;  /* 0x000000ff11ff8812 */ /* 0x000fe4000782c0ff */
[----:B------:R-:W-:-:S03]  /*ea50*/  SHF.R.S32.HI R7, RZ, 0x1, R7 ;  /* 0x00000001ff077819 */ /* 0x000fc60000011407 */
[----:B------:R-:W2:Y:S02]  /*ea60*/  @!P0 LDS.U8 R6, [R6] ;  /* 0x0000000006068984 */ /* 0x000ea40000000000 */
[----:B--2---:R-:W-:-:S04]  /*ea70*/  @!P0 ISETP.NE.AND P1, PT, R6, RZ, P1 ;  /* 0x000000ff0600820c */ /* 0x004fc80000f25270 */
[----:B------:R-:W-:Y:S02]  /*ea80*/  @!P0 SEL R9, RZ, 0x1, !P1 ;  /* 0x00000001ff098807 */ /* 0x000fe40004800000 */
[----:B------:R-:W-:Y:S02]  /*ea90*/  ISETP.GE.AND P1, PT, R7, 0x20, PT ;  /* 0x000000200700780c */ /* 0x000fe40003f26270 */
[----:B-1----:R-:W-:Y:S01]  /*eaa0*/  @!P0 PRMT R17, R9, 0x7610, R17 ;  /* 0x0000761009118816 */ /* 0x002fe20000000011 */
[----:B------:R2:W-:Y:S10]  /*eab0*/  @!P0 STS.U8 [R0+UR7], R9 ;  /* 0x0000000900008988 */ /* 0x0005f40008000007 */
[----:B--2---:R-:W-:Y:S05]  /*eac0*/  @P1 BRA `(.L_x_4798) ;  /* 0xfffffffc00c81947 */ /* 0x004fea000383ffff */
[----:B------:R-:W-:-:S11]  /*ead0*/  HFMA2.MMA R6, -RZ, RZ, 0, 1.9073486328125e-06 ;  /* 0x00000020ff067435 */ /* 0x000fd600000001ff */
.L_x_4797:
[----:B------:R-:W-:Y:S01]  /*eae0*/  BAR.SYNC.DEFER_BLOCKING 0x0 ;  /* 0x0000000000007b1d */ /* 0x000fe20000010000 */
[----:B------:R-:W-:-:S13]  /*eaf0*/  ISETP.GE.AND P0, PT, R6, 0x2, PT ;  /* 0x000000020600780c */ /* 0x000fda0003f06270 */
[----:B------:R-:W-:Y:S05]  /*eb00*/  @!P0 BRA `(.L_x_4796) ;  /* 0x0000000000288947 */ /* 0x000fea0003800000 */
[----:B------:R-:W-:-:S07]  /*eb10*/  IMAD.MOV.U32 R3, RZ, RZ, 0x1 ;  /* 0x00000001ff037424 */ /* 0x000fce00078e00ff */
.L_x_4799:
[C---:B-1----:R-:W-:Y:S02]  /*eb20*/  LOP3.LUT R0, R17.reuse, 0xffff, RZ, 0xc0, !PT ;  /* 0x0000ffff11007812 */ /* 0x042fe400078ec0ff */
[----:B------:R-:W-:Y:S02]  /*eb30*/  LOP3.LUT P0, RZ, R17, 0xff, RZ, 0xc0, !PT ;  /* 0x000000ff11ff7812 */ /* 0x000fe4000780c0ff */
[----:B------:R-:W-:-:S06]  /*eb40*/  PRMT R0, R0, 0x8880, RZ ;  /* 0x0000888000007816 */ /* 0x000fcc00000000ff */
[----:B------:R1:W2:Y:S02]  /*eb50*/  SHFL.DOWN PT, R0, R0, R3, 0x1f ;  /* 0x08001f0300007589 */ /* 0x0002a400000e0000 */
[----:B-1----:R-:W-:-:S04]  /*eb60*/  SHF.L.U32 R3, R3, 0x1, RZ ;  /* 0x0000000103037819 */ /* 0x002fc800000006ff */
[----:B------:R-:W-:Y:S02]  /*eb70*/  ISETP.GE.AND P1, PT, R3, R6, PT ;  /* 0x000000060300720c */ /* 0x000fe40003f26270 */
[----:B--2---:R-:W-:-:S04]  /*eb80*/  ISETP.NE.AND P0, PT, R0, RZ, P0 ;  /* 0x000000ff0000720c */ /* 0x004fc80000705270 */
[----:B------:R-:W-:-:S07]  /*eb90*/  SEL R17, RZ, 0x1, !P0 ;  /* 0x00000001ff117807 */ /* 0x000fce0004000000 */
[----:B------:R-:W-:Y:S05]  /*eba0*/  @!P1 BRA `(.L_x_4799) ;  /* 0xfffffffc00dc9947 */ /* 0x000fea000383ffff */
.L_x_4796:
        /* <DEDUP_REMOVED lines=9> */
[----:B-1----:R-:W2:Y:S01]  /*ec40*/  LDG.E.U8 R0, desc[UR36][R4.64] ;  /* 0x0000002404007981 */ /* 0x002ea2000c1e1100 */
[----:B------:R-:W-:-:S04]  /*ec50*/  LOP3.LUT P0, RZ, R17, 0xff, RZ, 0xc0, !PT ;  /* 0x000000ff11ff7812 */ /* 0x000fc8000780c0ff */
[----:B--2---:R-:W-:-:S04]  /*ec60*/  ISETP.NE.AND P0, PT, R0, RZ, P0 ;  /* 0x000000ff0000720c */ /* 0x004fc80000705270 */
[----:B------:R-:W-:-:S09]  /*ec70*/  SEL R17, RZ, 0x1, !P0 ;  /* 0x00000001ff117807 */ /* 0x000fd20004000000 */
.L_x_4801:
        /* <DEDUP_REMOVED lines=20> */
.L_x_4803:
[----:B------:R-:W-:Y:S01]  /*edc0*/  ULDC.64 UR4, c[0x0][0x5e8] ;  /* 0x00017a0000047ab9 */ /* 0x000fe20000000a00 */
[----:B------:R-:W-:Y:S02]  /*edd0*/  LOP3.LUT P0, RZ, R17, 0xff, RZ, 0xc0, !PT ;  /* 0x000000ff11ff7812 */ /* 0x000fe4000780c0ff */
[----:B------:R-:W-:Y:S02]  /*ede0*/  IADD3 R16, P1, R16, UR4, RZ ;  /* 0x0000000410107c10 */ /* 0x000fe4000ff3e0ff */
[----:B------:R-:W-:Y:S02]  /*edf0*/  SEL R3, RZ, 0x1, !P0 ;  /* 0x00000001ff037807 */ /* 0x000fe40004000000 */
[----:B------:R-:W-:-:S05]  /*ee00*/  IADD3.X R17, RZ, UR5, RZ, P1, !PT ;  /* 0x00000005ff117c10 */ /* 0x000fca0008ffe4ff */
[----:B------:R-:W-:Y:S01]  /*ee10*/  STG.E.U8 desc[UR36][R16.64], R3 ;  /* 0x0000000310007986 */ /* 0x000fe2000c101124 */
[----:B------:R-:W-:Y:S05]  /*ee20*/  EXIT ;  /* 0x000000000000794d */ /* 0x000fea0003800000 */
.L_x_4802:
[----:B------:R-:W-:Y:S01]  /*ee30*/  STG.E.U8 desc[UR36][R4.64], R17 ;  /* 0x0000001104007986 */ /* 0x000fe2000c101124 */
[----:B------:R-:W-:Y:S05]  /*ee40*/  EXIT ;  /* 0x000000000000794d */ /* 0x000fea0003800000 */
.L_x_4800:
[----:B------:R-:W-:Y:S01]  /*ee50*/  ISETP.NE.AND P1, PT, RZ, UR38, PT ;  /* 0x00000026ff007c0c */ /* 0x000fe2000bf25270 */
[----:B------:R-:W-:Y:S01]  /*ee60*/  ULDC.64 UR4, c[0x0][0x5e8] ;  /* 0x00017a0000047ab9 */ /* 0x000fe20000000a00 */
[----:B------:R-:W-:Y:S01]  /*ee70*/  ULDC.U8 UR6, c[0x0][0x619] ;  /* 0x0001864000067ab9 */ /* 0x000fe20000000000 */
[----:B------:R-:W-:Y:S02]  /*ee80*/  IADD3 R2, P0, R16, UR4, RZ ;  /* 0x0000000410027c10 */ /* 0x000fe4000ff1e0ff */
[----:B------:R-:W-:-:S03]  /*ee90*/  ISETP.NE.AND P2, PT, RZ, UR6, PT ;  /* 0x00000006ff007c0c */ /* 0x000fc6000bf45270 */
[----:B------:R-:W-:-:S05]  /*eea0*/  IMAD.X R3, RZ, RZ, UR5, P0 ;  /* 0x00000005ff037e24 */ /* 0x000fca00080e06ff */
[----:B------:R-:W-:Y:S05]  /*eeb0*/  @!P1 BRA `(.L_x_4804) ;  /* 0x0000000000109947 */ /* 0x000fea0003800000 */
[----:B-1----:R-:W2:Y:S01]  /*eec0*/  LDG.E.U8 R0, desc[UR36][R2.64] ;  /* 0x0000002402007981 */ /* 0x002ea2000c1e1100 */
[----:B------:R-:W-:-:S04]  /*eed0*/  LOP3.LUT P0, RZ, R17, 0xff, RZ, 0xc0, !PT ;  /* 0x000000ff11ff7812 */ /* 0x000fc8000780c0ff */
[----:B--2---:R-:W-:-:S04]  /*eee0*/  ISETP.NE.AND P0, PT, R0, RZ, P0 ;  /* 0x000000ff0000720c */ /* 0x004fc80000705270 */
[----:B------:R-:W-:-:S09]  /*eef0*/  SEL R17, RZ, 0x1, !P0 ;  /* 0x00000001ff117807 */ /* 0x000fd20004000000 */
.L_x_4804:
        /* <DEDUP_REMOVED lines=20> */
.L_x_4806:
[----:B------:R-:W-:Y:S01]  /*f040*/  ULDC.64 UR4, c[0x0][0x5e8] ;  /* 0x00017a0000047ab9 */ /* 0x000fe20000000a00 */
[----:B------:R-:W-:Y:S02]  /*f050*/  LOP3.LUT P0, RZ, R17, 0xff, RZ, 0xc0, !PT ;  /* 0x000000ff11ff7812 */ /* 0x000fe4000780c0ff */
[----:B------:R-:W-:Y:S02]  /*f060*/  IADD3 R16, P1, R16, UR4, RZ ;  /* 0x0000000410107c10 */ /* 0x000fe4000ff3e0ff */
[----:B------:R-:W-:-:S03]  /*f070*/  SEL R3, RZ, 0x1, !P0 ;  /* 0x00000001ff037807 */ /* 0x000fc60004000000 */
[----:B------:R-:W-:-:S05]  /*f080*/  IMAD.X R17, RZ, RZ, UR5, P1 ;  /* 0x00000005ff117e24 */ /* 0x000fca00088e06ff */
[----:B------:R-:W-:Y:S01]  /*f090*/  STG.E.U8 desc[UR36][R16.64], R3 ;  /* 0x0000000310007986 */ /* 0x000fe2000c101124 */
[----:B------:R-:W-:Y:S05]  /*f0a0*/  EXIT ;  /* 0x000000000000794d */ /* 0x000fea0003800000 */
.L_x_4805:
[----:B------:R-:W-:-:S04]  /*f0b0*/  LOP3.LUT P0, RZ, R17, 0xff, RZ, 0xc0, !PT ;  /* 0x000000ff11ff7812 */ /* 0x000fc8000780c0ff */
[----:B------:R-:W-:-:S05]  /*f0c0*/  SEL R5, RZ, 0x1, !P0 ;  /* 0x00000001ff057807 */ /* 0x000fca0004000000 */
[----:B------:R-:W-:Y:S01]  /*f0d0*/  STG.E.U8 desc[UR36][R2.64], R5 ;  /* 0x0000000502007986 */ /* 0x000fe2000c101124 */
[----:B------:R-:W-:Y:S05]  /*f0e0*/  EXIT ;  /* 0x000000000000794d */ /* 0x000fea0003800000 */
.L_x_4780:
        /* <DEDUP_REMOVED lines=23> */
.L_x_4808:
        /* <DEDUP_REMOVED lines=20> */
.L_x_4810:
[----:B------:R-:W-:Y:S01]  /*f3a0*/  ULDC.64 UR4, c[0x0][0x5e8] ;  /* 0x00017a0000047ab9 */ /* 0x000fe20000000a00 */
[----:B------:R-:W-:Y:S02]  /*f3b0*/  LOP3.LUT P0, RZ, R19, 0xff, RZ, 0xc0, !PT ;  /* 0x000000ff13ff7812 */ /* 0x000fe4000780c0ff */
[----:B------:R-:W-:Y:S02]  /*f3c0*/  IADD3 R18, P1, R18, UR4, RZ ;  /* 0x0000000412127c10 */ /* 0x000fe4000ff3e0ff */
[----:B------:R-:W-:-:S03]  /*f3d0*/  SEL R3, RZ, 0x1, !P0 ;  /* 0x00000001ff037807 */ /* 0x000fc60004000000 */
[----:B------:R-:W-:-:S05]  /*f3e0*/  IMAD.X R19, RZ, RZ, UR5, P1 ;  /* 0x00000005ff137e24 */ /* 0x000fca00088e06ff */
[----:B------:R-:W-:Y:S01]  /*f3f0*/  STG.E.U8 desc[UR36][R18.64], R3 ;  /* 0x0000000312007986 */ /* 0x000fe2000c101124 */
[----:B------:R-:W-:Y:S05]  /*f400*/  EXIT ;  /* 0x000000000000794d */ /* 0x000fea0003800000 */
.L_x_4809:
[----:B------:R-:W-:Y:S01]  /*f410*/  STG.E.U8 desc[UR36][R4.64], R19 ;  /* 0x0000001304007986 */ /* 0x000fe2000c101124 */
[----:B------:R-:W-:Y:S05]  /*f420*/  EXIT ;  /* 0x000000000000794d */ /* 0x000fea0003800000 */
.L_x_4807:
        /* <DEDUP_REMOVED lines=11> */
.L_x_4811:
        /* <DEDUP_REMOVED lines=22> */
.L_x_4813:
[----:B------:R-:W-:Y:S02]  /*f640*/  ULDC.64 UR4, c[0x0][0x5e8] ;  /* 0x00017a0000047ab9 */ /* 0x000fe40000000a00 */
[----:B------:R-:W-:-:S04]  /*f650*/  IADD3 R18, P0, R18, UR4, RZ ;  /* 0x0000000412127c10 */ /* 0x000fc8000ff1e0ff */
[----:B------:R-:W-:-:S05]  /*f660*/  IADD3.X R19, RZ, UR5, RZ, P0, !PT ;  /* 0x00000005ff137c10 */ /* 0x000fca00087fe4ff */
[----:B------:R-:W-:Y:S01]  /*f670*/  STG.E.U8 desc[UR36][R18.64], R17 ;  /* 0x0000001112007986 */ /* 0x000fe2000c101124 */
[----:B------:R-:W-:Y:S05]  /*f680*/  EXIT ;  /* 0x000000000000794d */ /* 0x000fea0003800000 */
.L_x_4812:
[----:B------:R-:W-:Y:S01]  /*f690*/  STG.E.U8 desc[UR36][R2.64], R17 ;  /* 0x0000001102007986 */ /* 0x000fe2000c101124 */
[----:B------:R-:W-:Y:S05]  /*f6a0*/  EXIT ;  /* 0x000000000000794d */ /* 0x000fea0003800000 */
.L_x_4814:
        /* <DEDUP_REMOVED lines=13> */
.L_x_7581:


//--------------------- .text._ZN2at6native13reduce_kernelILi256ELi2ENS0_8ReduceOpIN3c107complexIfEENS0_14func_wrapper_tIbZZZNS0_15and_kernel_cudaERNS_14TensorIteratorEENKUlvE_clEvENKUlvE7_clEvEUlbS5_E_EEjbLi4ELi4EEEEEvT1_ --------------------------
	.section	.text._ZN2at6native13reduce_kernelILi256ELi2ENS0_8ReduceOpIN3c107complexIfEENS0_14func_wrapper_tIbZZZNS0_15and_kernel_cudaERNS_14TensorIteratorEENKUlvE_clEvENKUlvE7_clEvEUlbS5_E_EEjbLi4ELi4EEEEEvT1_,"ax",@progbits
	.align	128
        .global         _ZN2at6native13reduce_kernelILi256ELi2ENS0_8ReduceOpIN3c107complexIfEENS0_14func_wrapper_tIbZZZNS0_15and_kernel_cudaERNS_14TensorIteratorEENKUlvE_clEvENKUlvE7_clEvEUlbS5_E_EEjbLi4ELi4EEEEEvT1_
        .type           _ZN2at6native13reduce_kernelILi256ELi2ENS0_8ReduceOpIN3c107complexIfEENS0_14func_wrapper_tIbZZZNS0_15and_kernel_cudaERNS_14TensorIteratorEENKUlvE_clEvENKUlvE7_clEvEUlbS5_E_EEjbLi4ELi4EEEEEvT1_,@function
        .size           _ZN2at6native13reduce_kernelILi256ELi2ENS0_8ReduceOpIN3c107complexIfEENS0_14func_wrapper_tIbZZZNS0_15and_kernel_cudaERNS_14TensorIteratorEENKUlvE_clEvENKUlvE7_clEvEUlbS5_E_EEjbLi4ELi4EEEEEvT1_,(.L_x_7582 - _ZN2at6native13reduce_kernelILi256ELi2ENS0_8ReduceOpIN3c107complexIfEENS0_14func_wrapper_tIbZZZNS0_15and_kernel_cudaERNS_14TensorIteratorEENKUlvE_clEvENKUlvE7_clEvEUlbS5_E_EEjbLi4ELi4EEEEEvT1_)
        .other          _ZN2at6native13reduce_kernelILi256ELi2ENS0_8ReduceOpIN3c107complexIfEENS0_14func_wrapper_tIbZZZNS0_15and_kernel_cudaERNS_14TensorIteratorEENKUlvE_clEvENKUlvE7_clEvEUlbS5_E_EEjbLi4ELi4EEEEEvT1_,@"STO_CUDA_ENTRY STV_DEFAULT"
_ZN2at6native13reduce_kernelILi256ELi2ENS0_8ReduceOpIN3c107complexIfEENS0_14func_wrapper_tIbZZZNS0_15and_kernel_cudaERNS_14TensorIteratorEENKUlvE_clEvENKUlvE7_clEvEUlbS5_E_EEjbLi4ELi4EEEEEvT1_:
.text._ZN2at6native13reduce_kernelILi256ELi2ENS0_8ReduceOpIN3c107complexIfEENS0_14func_wrapper_tIbZZZNS0_15and_kernel_cudaERNS_14TensorIteratorEENKUlvE_clEvENKUlvE7_clEvEUlbS5_E_EEjbLi4ELi4EEEEEvT1_:
        /* <DEDUP_REMOVED lines=287> */
.L_x_4815:
        /* <DEDUP_REMOVED lines=43> */
.L_x_4819:
        /* <DEDUP_REMOVED lines=25> */
.L_x_4825:
[----:B------:R-:W-:Y:S05]  /*1630*/  BSYNC B2 ;  /* 0x0000000000027941 */ /* 0x000fea0003800000 */
.L_x_4824:
        /* <DEDUP_REMOVED lines=16> */
.L_x_4823:
[----:B------:R-:W-:Y:S05]  /*1740*/  BSYNC B1 ;  /* 0x0000000000017941 */ /* 0x000fea0003800000 */
.L_x_4822:
[----:B------:R-:W0:Y:S01]  /*1750*/  LDC R6, c[0x0][0x218] ;  /* 0x00008600ff067b82 */ /* 0x000e220000000800 */
[----:B------:R-:W-:-:S04]  /*1760*/  IADD3 R5, P0, -R7, 0x4, RZ ;  /* 0x0000000407057810 */ /* 0x000fc80007f1e1ff */
[----:B------:R-:W-:Y:S02]  /*1770*/  LEA R28, P1, R5, R28, 0x3 ;  /* 0x0000001c051c7211 */ /* 0x000fe400078218ff */
[----:B------:R-:W-:-:S04]  /*1780*/  IADD3.X R4, RZ, -0x1, RZ, P0, !PT ;  /* 0xffffffffff047810 */ /* 0x000fc800007fe4ff */
[----:B------:R-:W-:Y:S02]  /*1790*/  LEA.HI.X R29, R5, R29, R4, 0x3, P1 ;  /* 0x0000001d051d7211 */ /* 0x000fe400008f1c04 */
[----:B0-----:R-:W-:-:S07]  /*17a0*/  IADD3 R3, R7, -0x4, R6 ;  /* 0xfffffffc07037810 */ /* 0x001fce0007ffe006 */
.L_x_4821:
[----:B------:R-:W-:Y:S05]  /*17b0*/  BSYNC B0 ;  /* 0x0000000000007941 */ /* 0x000fea0003800000 */
.L_x_4820:
[----:B------:R-:W0:Y:S01]  /*17c0*/  LDC.64 R8, c[0x0][0x230] ;  /* 0x00008c00ff087b82 */ /* 0x000e220000000a00 */
[----:B------:R-:W-:Y:S01]  /*17d0*/  ULDC UR4, c[0x0][0x22c] ;  /* 0x00008b0000047ab9 */ /* 0x000fe20000000800 */
[----:B------:R-:W-:Y:S01]  /*17e0*/  BSSY B0, `(.L_x_4826) ;  /* 0x0000028000007945 */ /* 0x000fe20003800000 */
[----:B------:R-:W-:Y:S01]  /*17f0*/  IMAD R4, R2, UR4, RZ ;  /* 0x0000000402047c24 */ /* 0x000fe2000f8e02ff */
[----:B------:R-:W-:Y:S02]  /*1800*/  ISETP.NE.AND P6, PT, R17, RZ, PT ;  /* 0x000000ff1100720c */ /* 0x000fe40003fc5270 */
        /* <DEDUP_REMOVED lines=9> */
.L_x_4828:
        /* <DEDUP_REMOVED lines=28> */
.L_x_4827:
[----:B------:R-:W-:Y:S05]  /*1a60*/  BSYNC B0 ;  /* 0x0000000000007941 */ /* 0x000fea0003800000 */
.L_x_4826:
        /* <DEDUP_REMOVED lines=9> */
.L_x_4830:
[----:B------:R-:W-:Y:S05]  /*1b00*/  BSYNC B0 ;  /* 0x0000000000007941 */ /* 0x000fea0003800000 */
.L_x_4829:
        /* <DEDUP_REMOVED lines=15> */
.L_x_4832:
[----:B------:R-:W-:Y:S05]  /*1c00*/  BSYNC B0 ;  /* 0x0000000000007941 */ /* 0x000fea0003800000 */
.L_x_4831:
        /* <DEDUP_REMOVED lines=9> */
.L_x_4818:
        /* <DEDUP_REMOVED lines=43> */
.L_x_4841:
        /* <DEDUP_REMOVED lines=296> */
.L_x_4837:
[----:B------:R-:W-:Y:S01]  /*31d0*/  LOP3.LUT R9, R4, 0xfffffff0, RZ, 0xc0, !PT ;  /* 0xfffffff004097812 */ /* 0x000fe200078ec0ff */
[----:B------:R-:W-:-:S03]  /*31e0*/  ULDC UR36, c[0x0][0x220] ;  /* 0x0000880000247ab9 */ /* 0x000fc60000000800 */
[----:B------:R-:W-:-:S05]  /*31f0*/  IADD3 R8, P0, R28, R9, RZ ;  /* 0x000000091c087210 */ /* 0x000fca0007f1e0ff */
[----:B------:R-:W-:-:S06]  /*3200*/  IMAD.X R9, RZ, RZ, R29, P0 ;  /* 0x000000ffff097224 */ /* 0x000fcc00000e061d */
[----:B------:R-:W5:Y:S01]  /*3210*/  LDG.E.128 R8, desc[UR58][R8.64] ;  /* 0x0000003a08087981 */ /* 0x000f62000c1e1d00 */
[----:B------:R-:W-:-:S04]  /*3220*/  IMAD.U32 R4, RZ, RZ, UR36 ;  /* 0x00000024ff047e24 */ /* 0x000fc8000f8e00ff */
        /* <DEDUP_REMOVED lines=245> */
.L_x_4838:
        /* <DEDUP_REMOVED lines=251> */
.L_x_4839:
        /* <DEDUP_REMOVED lines=249> */
.L_x_4840:
        /* <DEDUP_REMOVED lines=54> */
.L_x_4836:
[----:B------:R-:W-:Y:S05]  /*6420*/  BSYNC B0 ;  /* 0x0000000000007941 */ /* 0x000fea0003800000 */
.L_x_4835:
        /* <DEDUP_REMOVED lines=280> */
.L_x_4844:
        /* <DEDUP_REMOVED lines=281> */
.L_x_4845:
        /* <DEDUP_REMOVED lines=281> */
.L_x_4846:
        /* <DEDUP_REMOVED lines=281> */
.L_x_4847:
[----:B------:R-:W-:-:S04]  /*aa60*/  LOP3.LUT R25, R37, 0xfffffff0, RZ, 0xc0, !PT ;  /* 0xfffffff025197812 */ /* 0x000fc800078ec0ff */
[----:B------:R-:W-:-:S05]  /*aa70*/  IADD3 R24, P1, R28, R25, RZ ;  /* 0x000000191c187210 */ /* 0x000fca0007f3e0ff */
[----:B------:R-:W-:-:S06]  /*aa80*/  IMAD.X R25, RZ, RZ, R29, P1 ;  /* 0x000000ffff197224 */ /* 0x000fcc00008e061d */
[----:B------:R-:W5:Y:S02]  /*aa90*/  LDG.E.128 R24, desc[UR58][R24.64] ;  /* 0x0000003a18187981 */ /* 0x000f64000c1e1d00 */
.L_x_4843:
[----:B------:R-:W-:Y:S05]  /*aaa0*/  BSYNC B0 ;  /* 0x0000000000007941 */ /* 0x000fea0003800000 */
.L_x_4842:
        /* <DEDUP_REMOVED lines=51> */
.L_x_4849:
[----:B------:R-:W-:Y:S05]  /*ade0*/  BSYNC B0 ;  /* 0x0000000000007941 */ /* 0x000fea0003800000 */
.L_x_4848:
        /* <DEDUP_REMOVED lines=13> */
[----:B-----5:R-:W-:Y:S01]  /*aec0*/  SEL R23, RZ, 0x1, !P0 ;  /* 0x00000001ff177807 */ /* 0x020fe20004000000 */
[----:B------:R-:W-:Y:S08]  /*aed0*/  BRA `(.L_x_4817) ;  /* 0x0000001400c07947 */ /* 0x000ff00003800000 */
.L_x_4834:
        /* <DEDUP_REMOVED lines=26> */
.L_x_4852:
        /* <DEDUP_REMOVED lines=64> */
.L_x_4851:
[----:B------:R-:W-:Y:S05]  /*b480*/  BSYNC B0 ;  /* 0x0000000000007941 */ /* 0x000fea0003800000 */
.L_x_4850:
        /* <DEDUP_REMOVED lines=27> */
.L_x_4854:
[----:B------:R-:W-:Y:S05]  /*b640*/  BSYNC B0 ;  /* 0x0000000000007941 */ /* 0x000fea0003800000 */
.L_x_4853:
        /* <DEDUP_REMOVED lines=51> */
.L_x_4856:
[----:B------:R-:W-:Y:S05]  /*b980*/  BSYNC B0 ;  /* 0x0000000000007941 */ /* 0x000fea0003800000 */
.L_x_4855:
        /* <DEDUP_REMOVED lines=15> */
.L_x_4833:
[----:B------:R-:W0:Y:S01]  /*ba80*/  LDC R0, c[0x0][0x220] ;  /* 0x00008800ff007b82 */ /* 0x000e220000000800 */
[----:B------:R-:W-:Y:S01]  /*ba90*/  ULDC.U8 UR4, c[0x0][0x211] ;  /* 0x0000844000047ab9 */ /* 0x000fe20000000000 */
[----:B------:R-:W-:Y:S01]  /*baa0*/  MOV R33, R3 ;  /* 0x0000000300217202 */ /* 0x000fe20000000f00 */
        /* <DEDUP_REMOVED lines=14> */
[----:B------:R-:W-:Y:S01]  /*bb90*/  CS2R R12, SRZ ;  /* 0x00000000000c7805 */ /* 0x000fe2000001ff00 */
        /* <DEDUP_REMOVED lines=13> */
.L_x_4859:
        /* <DEDUP_REMOVED lines=60> */
.L_x_4858:
[----:B------:R-:W-:Y:S05]  /*c030*/  BSYNC B0 ;  /* 0x0000000000007941 */ /* 0x000fea0003800000 */
.L_x_4857:
        /* <DEDUP_REMOVED lines=23> */
.L_x_4861:
[----:B------:R-:W-:Y:S05]  /*c1b0*/  BSYNC B0 ;  /* 0x0000000000007941 */ /* 0x000fea0003800000 */
.L_x_4860:
        /* <DEDUP_REMOVED lines=51> */
.L_x_4863:
[----:B------:R-:W-:Y:S05]  /*c4f0*/  BSYNC B0 ;  /* 0x0000000000007941 */ /* 0x000fea0003800000 */
.L_x_4862:
        /* <DEDUP_REMOVED lines=13> */
[----:B-----5:R-:W-:-:S09]  /*c5d0*/  SEL R23, RZ, 0x1, !P0 ;  /* 0x00000001ff177807 */ /* 0x020fd20004000000 */
.L_x_4817:
[----:B------:R-:W-:Y:S05]  /*c5e0*/  BSYNC B6 ;  /* 0x0000000000067941 */ /* 0x000fea0003800000 */
.L_x_4816:
        /* <DEDUP_REMOVED lines=16> */
.L_x_4867:
        /* <DEDUP_REMOVED lines=13> */
[----:B------:R-:W1:Y:S02]  /*c7c0*/  LDS.U16 R4, [R4] ;  /* 0x0000000004047984 */ /* 0x000e640000000400 */
[C---:B-1----:R-:W-:Y:S02]  /*c7d0*/  PRMT R5, R4.reuse, 0x7770, RZ ;  /* 0x0000777004057816 */ /* 0x042fe400000000ff */
[----:B------:R-:W-:Y:S02]  /*c7e0*/  PRMT R6, R4, 0x7771, RZ ;  /* 0x0000777104067816 */ /* 0x000fe400000000ff */
[----:B------:R-:W-:Y:S02]  /*c7f0*/  ISETP.NE.AND P0, PT, R5, RZ, P0 ;  /* 0x000000ff0500720c */ /* 0x000fe40000705270 */
[----:B------:R-:W-:Y:S02]  /*c800*/  ISETP.NE.AND P1, PT, R6, RZ, P1 ;  /* 0x000000ff0600720c */ /* 0x000fe40000f25270 */
[----:B------:R-:W-:-:S02]  /*c810*/  SEL R23, RZ, 0x1, !P0 ;  /* 0x00000001ff177807 */ /* 0x000fc40004000000 */
[----:B------:R-:W-:-:S04]  /*c820*/  SEL R16, RZ, 0x1, !P1 ;  /* 0x00000001ff107807 */ /* 0x000fc80004800000 */
[----:B------:R-:W-:-:S05]  /*c830*/  PRMT R5, R16, 0x7604, R23 ;  /* 0x0000760410057816 */ /* 0x000fca0000000017 */
[----:B------:R1:W-:Y:S02]  /*c840*/  STS.U16 [R0], R5 ;  /* 0x0000000500007388 */ /* 0x0003e40000000400 */
.L_x_4866:
[----:B------:R-:W-:Y:S05]  /*c850*/  BSYNC B0 ;  /* 0x0000000000007941 */ /* 0x000fea0003800000 */
.L_x_4865:
[----:B------:R-:W-:Y:S01]  /*c860*/  IMAD.MOV.U32 R4, RZ, RZ, R7 ;  /* 0x000000ffff047224 */ /* 0x000fe200078e0007 */
[----:B------:R-:W-:Y:S06]  /*c870*/  @P2 BRA `(.L_x_4867) ;  /* 0xfffffffc009c2947 */ /* 0x000fec000383ffff */
.L_x_4864:
        /* <DEDUP_REMOVED lines=20> */
.L_x_4872:
        /* <DEDUP_REMOVED lines=8> */
[----:B------:R-:W-:Y:S02]  /*ca40*/  LOP3.LUT P0, RZ, R23, 0xff, RZ, 0xc0, !PT ;  /* 0x000000ff17ff7812 */ /* 0x000fe4000780c0ff */
[----:B------:R-:W-:Y:S02]  /*ca50*/  LOP3.LUT P1, RZ, R16, 0xff, RZ, 0xc0, !PT ;  /* 0x000000ff10ff7812 */ /* 0x000fe4000782c0ff */
[----:B------:R-:W1:Y:S02]  /*ca60*/  LDS.U16 R0, [R0] ;  /* 0x0000000000007984 */ /* 0x000e640000000400 */
[C---:B-1----:R-:W-:Y:S02]  /*ca70*/  PRMT R5, R0.reuse, 0x7770, RZ ;  /* 0x0000777000057816 */ /* 0x042fe400000000ff */
[----:B------:R-:W-:-:S02]  /*ca80*/  PRMT R6, R0, 0x7771, RZ ;  /* 0x0000777100067816 */ /* 0x000fc400000000ff */
[----:B------:R-:W-:Y:S02]  /*ca90*/  ISETP.NE.AND P0, PT, R5, RZ, P0 ;  /* 0x000000ff0500720c */ /* 0x000fe40000705270 */
[----:B------:R-:W-:Y:S02]  /*caa0*/  ISETP.NE.AND P1, PT, R6, RZ, P1 ;  /* 0x000000ff0600720c */ /* 0x000fe40000f25270 */
[----:B------:R-:W-:Y:S02]  /*cab0*/  SEL R23, RZ, 0x1, !P0 ;  /* 0x00000001ff177807 */ /* 0x000fe40004000000 */
[----:B------:R-:W-:-:S04]  /*cac0*/  SEL R16, RZ, 0x1, !P1 ;  /* 0x00000001ff107807 */ /* 0x000fc80004800000 */
[----:B------:R-:W-:-:S05]  /*cad0*/  PRMT R6, R16, 0x7604, R23 ;  /* 0x0000760410067816 */ /* 0x000fca0000000017 */
[----:B------:R1:W-:Y:S02]  /*cae0*/  STS.U16 [R3], R6 ;  /* 0x0000000603007388 */ /* 0x0003e40000000400 */
.L_x_4871:
[----:B------:R-:W-:Y:S05]  /*caf0*/  BSYNC B0 ;  /* 0x0000000000007941 */ /* 0x000fea0003800000 */
.L_x_4870:
[----:B------:R-:W-:-:S04]  /*cb00*/  SHF.R.S32.HI R4, RZ, 0x1, R4 ;  /* 0x00000001ff047819 */ /* 0x000fc80000011404 */
[----:B------:R-:W-:-:S13]  /*cb10*/  ISETP.GE.AND P0, PT, R4, 0x20, PT ;  /* 0x000000200400780c */ /* 0x000fda0003f06270 */
[----:B------:R-:W-:Y:S05]  /*cb20*/  @P0 BRA `(.L_x_4872) ;  /* 0xfffffffc00a40947 */ /* 0x000fea000383ffff */
[----:B------:R-:W-:-:S07]  /*cb30*/  IMAD.MOV.U32 R0, RZ, RZ, 0x20 ;  /* 0x00000020ff007424 */ /* 0x000fce00078e00ff */
.L_x_4869:
[----:B------:R-:W-:Y:S01]  /*cb40*/  ISETP.GE.AND P0, PT, R0, 0x2, PT ;  /* 0x000000020000780c */ /* 0x000fe20003f06270 */
[----:B------:R-:W-:Y:S05]  /*cb50*/  WARPSYNC.ALL ;  /* 0x0000000000007948 */ /* 0x000fea0003800000 */
[----:B------:R-:W-:Y:S07]  /*cb60*/  BAR.SYNC.DEFER_BLOCKING 0x0 ;  /* 0x0000000000007b1d */ /* 0x000fee0000010000 */
[----:B------:R-:W-:Y:S05]  /*cb70*/  @!P0 BRA `(.L_x_4868) ;  /* 0x0000000000408947 */ /* 0x000fea0003800000 */
[----:B-1----:R-:W-:-:S07]  /*cb80*/  IMAD.MOV.U32 R3, RZ, RZ, 0x1 ;  /* 0x00000001ff037424 */ /* 0x002fce00078e00ff */
.L_x_4873:
        /* <DEDUP_REMOVED lines=10> */
[----:B-1----:R-:W-:Y:S02]  /*cc30*/  ISETP.NE.AND P0, PT, R4, RZ, P0 ;  /* 0x000000ff0400720c */ /* 0x002fe40000705270 */
[----:B---3--:R-:W-:Y:S02]  /*cc40*/  ISETP.NE.AND P1, PT, R6, RZ, P1 ;  /* 0x000000ff0600720c */ /* 0x008fe40000f25270 */
[----:B------:R-:W-:Y:S02]  /*cc50*/  SEL R23, RZ, 0x1, !P0 ;  /* 0x00000001ff177807 */ /* 0x000fe40004000000 */
[----:B------:R-:W-:-:S05]  /*cc60*/  SEL R16, RZ, 0x1, !P1 ;  /* 0x00000001ff107807 */ /* 0x000fca0004800000 */
[----:B------:R-:W-:Y:S05]  /*cc70*/  @!P2 BRA `(.L_x_4873) ;  /* 0xfffffffc00c4a947 */ /* 0x000fea000383ffff */
.L_x_4868:
        /* <DEDUP_REMOVED lines=278> */
.L_x_4874:
        /* <DEDUP_REMOVED lines=275> */
.L_x_4875:
        /* <DEDUP_REMOVED lines=293> */
.L_x_4877:
        /* <DEDUP_REMOVED lines=275> */
.L_x_4878:
        /* <DEDUP_REMOVED lines=14> */
.L_x_4880:
[----:B------:R-:W-:Y:S05]  /*11370*/  BSYNC B0 ;  /* 0x0000000000007941 */ /* 0x000fea0003800000 */
.L_x_4879:
        /* <DEDUP_REMOVED lines=15> */
.L_x_4882:
[----:B------:R-:W-:Y:S05]  /*11470*/  BSYNC B0 ;  /* 0x0000000000007941 */ /* 0x000fea0003800000 */
.L_x_4881:
        /* <DEDUP_REMOVED lines=35> */
.L_x_4884:
[----:B------:R-:W-:Y:S05]  /*116b0*/  BSYNC B0 ;  /* 0x0000000000007941 */ /* 0x000fea0003800000 */
.L_x_4883:
        /* <DEDUP_REMOVED lines=34> */
.L_x_4889:
[----:B------:R-:W-:-:S04]  /*118e0*/  IMAD.IADD R7, R0, 0x1, R3 ;  /* 0x0000000100077824 */ /* 0x000fc800078e0203 */
[----:B--2---:R-:W-:-:S05]  /*118f0*/  IMAD.WIDE.U32 R6, R7, 0x2, R8 ;  /* 0x0000000207067825 */ /* 0x004fca00078e0008 */
        /* <DEDUP_REMOVED lines=12> */
.L_x_4888:
[----:B------:R-:W-:Y:S05]  /*119c0*/  BRA `(.L_x_4887) ;  /* 0x0000000000647947 */ /* 0x000fea0003800000 */
.L_x_4886:
        /* <DEDUP_REMOVED lines=11> */
.L_x_4890:
[----:B------:R-:W-:-:S04]  /*11a80*/  IMAD.IADD R7, R0, 0x1, R3 ;  /* 0x0000000100077824 */ /* 0x000fc800078e0203 */
[----:B-1----:R-:W-:-:S04]  /*11a90*/  IMAD R7, R7, R11, R2 ;  /* 0x0000000b07077224 */ /* 0x002fc800078e0202 */
[----:B--2---:R-:W-:-:S05]  /*11aa0*/  IMAD.WIDE.U32 R6, R7, 0x2, R8 ;  /* 0x0000000207067825 */ /* 0x004fca00078e0008 */
[----:B------:R-:W2:Y:S04]  /*11ab0*/  LDG.E.U8 R13, desc[UR58][R6.64] ;  /* 0x0000003a060d7981 */ /* 0x000ea8000c1e1100 */
[----:B------:R-:W4:Y:S01]  /*11ac0*/  LDG.E.U8 R10, desc[UR58][R6.64+0x1] ;  /* 0x0000013a060a7981 */ /* 0x000f22000c1e1100 */
[----:B---3--:R-:W-:Y:S02]  /*11ad0*/  IADD3 R3, R14, R3, RZ ;  /* 0x000000030e037210 */ /* 0x008fe40007ffe0ff */
[----:B------:R-:W-:Y:S02]  /*11ae0*/  LOP3.LUT P0, RZ, R23, 0xff, RZ, 0xc0, !PT ;  /* 0x000000ff17ff7812 */ /* 0x000fe4000780c0ff */
[----:B------:R-:W-:Y:S02]  /*11af0*/  ISETP.GE.U32.AND P3, PT, R3, UR7, PT ;  /* 0x0000000703007c0c */ /* 0x000fe4000bf66070 */
[----:B------:R-:W-:-:S02]  /*11b00*/  LOP3.LUT P1, RZ, R16, 0xff, RZ, 0xc0, !PT ;  /* 0x000000ff10ff7812 */ /* 0x000fc4000782c0ff */
[----:B--2---:R-:W-:Y:S02]  /*11b10*/  ISETP.NE.AND P0, PT, R13, RZ, P0 ;  /* 0x000000ff0d00720c */ /* 0x004fe40000705270 */
[----:B----4-:R-:W-:Y:S02]  /*11b20*/  ISETP.NE.AND P1, PT, R10, RZ, P1 ;  /* 0x000000ff0a00720c */ /* 0x010fe40000f25270 */
[----:B------:R-:W-:Y:S02]  /*11b30*/  SEL R23, RZ, 0x1, !P0 ;  /* 0x00000001ff177807 */ /* 0x000fe40004000000 */
[----:B------:R-:W-:-:S03]  /*11b40*/  SEL R16, RZ, 0x1, !P1 ;  /* 0x00000001ff107807 */ /* 0x000fc60004800000 */
[----:B------:R-:W-:Y:S06]  /*11b50*/  @!P3 BRA `(.L_x_4890) ;  /* 0xfffffffc00c8b947 */ /* 0x000fec000383ffff */
.L_x_4887:
[----:B------:R-:W-:Y:S05]  /*11b60*/  BSYNC B0 ;  /* 0x0000000000007941 */ /* 0x000fea0003800000 */
.L_x_4885:
        /* <DEDUP_REMOVED lines=12> */
.L_x_4894:
        /* <DEDUP_REMOVED lines=11> */
[----:B------:R-:W-:-:S06]  /*11ce0*/  LEA R3, R3, UR4, 0x1 ;  /* 0x0000000403037c11 */ /* 0x000fcc000f8e08ff */
        /* <DEDUP_REMOVED lines=9> */
.L_x_4893:
[----:B------:R-:W-:Y:S05]  /*11d80*/  BSYNC B0 ;  /* 0x0000000000007941 */ /* 0x000fea0003800000 */
.L_x_4892:
[----:B------:R-:W-:Y:S01]  /*11d90*/  MOV R6, R8 ;  /* 0x0000000800067202 */ /* 0x000fe20000000f00 */
[----:B------:R-:W-:Y:S06]  /*11da0*/  @P3 BRA `(.L_x_4894) ;  /* 0xfffffffc00a03947 */ /* 0x000fec000383ffff */
.L_x_4891:
        /* <DEDUP_REMOVED lines=13> */
.L_x_4899:
[----:B------:R-:W-:Y:S01]  /*11e80*/  IADD3 R3, R2, R6, RZ ;  /* 0x0000000602037210 */ /* 0x000fe20007ffe0ff */
[----:B------:R-:W-:Y:S03]  /*11e90*/  BAR.SYNC.DEFER_BLOCKING 0x0 ;  /* 0x0000000000007b1d */ /* 0x000fe60000010000 */
[----:B------:R-:W-:-:S03]  /*11ea0*/  ISETP.GE.U32.AND P0, PT, R3, R9, PT ;  /* 0x000000090300720c */ /* 0x000fc60003f06070 */
[----:B------:R-:W-:Y:S01]  /*11eb0*/  BSSY B0, `(.L_x_4897) ;  /* 0x000000f000007945 */ /* 0x000fe20003800000 */
[----:B------:R-:W-:-:S13]  /*11ec0*/  ISETP.GE.U32.OR P0, PT, R2, R6, P0 ;  /* 0x000000060200720c */ /* 0x000fda0000706470 */
[----:B-1----:R-:W-:Y:S05]  /*11ed0*/  @P0 BRA `(.L_x_4898) ;  /* 0x0000000000300947 */ /* 0x002fea0003800000 */
[----:B------:R-:W-:Y:S01]  /*11ee0*/  IMAD R3, R6, 0x2, R0 ;  /* 0x0000000206037824 */ /* 0x000fe200078e0200 */
[----:B------:R-:W-:Y:S02]  /*11ef0*/  LOP3.LUT P0, RZ, R23, 0xff, RZ, 0xc0, !PT ;  /* 0x000000ff17ff7812 */ /* 0x000fe4000780c0ff */
[----:B------:R-:W-:-:S03]  /*11f00*/  LOP3.LUT P1, RZ, R16, 0xff, RZ, 0xc0, !PT ;  /* 0x000000ff10ff7812 */ /* 0x000fc6000782c0ff */
        /* <DEDUP_REMOVED lines=9> */
.L_x_4898:
[----:B------:R-:W-:Y:S05]  /*11fa0*/  BSYNC B0 ;  /* 0x0000000000007941 */ /* 0x000fea0003800000 */
.L_x_4897:
[----:B------:R-:W-:-:S04]  /*11fb0*/  SHF.R.S32.HI R6, RZ, 0x1, R6 ;  /* 0x00000001ff067819 */ /* 0x000fc80000011406 */
[----:B------:R-:W-:-:S13]  /*11fc0*/  ISETP.GE.AND P0, PT, R6, 0x20, PT ;  /* 0x000000200600780c */ /* 0x000fda0003f06270 */
[----:B------:R-:W-:Y:S05]  /*11fd0*/  @P0 BRA `(.L_x_4899) ;  /* 0xfffffffc00a80947 */ /* 0x000fea000383ffff */
[----:B------:R-:W-:-:S07]  /*11fe0*/  IMAD.MOV.U32 R3, RZ, RZ, 0x20 ;  /* 0x00000020ff037424 */ /* 0x000fce00078e00ff */
.L_x_4896:
[----:B------:R-:W-:Y:S01]  /*11ff0*/  BAR.SYNC.DEFER_BLOCKING 0x0 ;  /* 0x0000000000007b1d */ /* 0x000fe20000010000 */
[----:B------:R-:W-:-:S13]  /*12000*/  ISETP.GE.AND P0, PT, R3, 0x2, PT ;  /* 0x000000020300780c */ /* 0x000fda0003f06270 */
[----:B------:R-:W-:Y:S05]  /*12010*/  @!P0 BRA `(.L_x_4895) ;  /* 0x0000000000408947 */ /* 0x000fea0003800000 */
[----:B-1----:R-:W-:-:S11]  /*12020*/  HFMA2.MMA R0, -RZ, RZ, 0, 5.9604644775390625e-08 ;  /* 0x00000001ff007435 */ /* 0x002fd600000001ff */
.L_x_4900:
        /* <DEDUP_REMOVED lines=10> */
[----:B-1----:R-:W-:Y:S02]  /*120d0*/  ISETP.NE.AND P0, PT, R7, RZ, P0 ;  /* 0x000000ff0700720c */ /* 0x002fe40000705270 */
[----:B---3--:R-:W-:Y:S02]  /*120e0*/  ISETP.NE.AND P1, PT, R9, RZ, P1 ;  /* 0x000000ff0900720c */ /* 0x008fe40000f25270 */
[----:B------:R-:W-:Y:S02]  /*120f0*/  SEL R23, RZ, 0x1, !P0 ;  /* 0x00000001ff177807 */ /* 0x000fe40004000000 */
[----:B------:R-:W-:-:S05]  /*12100*/  SEL R16, RZ, 0x1, !P1 ;  /* 0x00000001ff107807 */ /* 0x000fca0004800000 */
[----:B------:R-:W-:Y:S05]  /*12110*/  @!P3 BRA `(.L_x_4900) ;  /* 0xfffffffc00c4b947 */ /* 0x000fea000383ffff */
.L_x_4895:
        /* <DEDUP_REMOVED lines=10> */
[----:B-1----:R-:W3:Y:S01]  /*121c0*/  LDG.E.U8 R0, desc[UR58][R4.64+0x1] ;  /* 0x0000013a04007981 */ /* 0x002ee2000c1e1100 */
[----:B------:R-:W-:Y:S02]  /*121d0*/  LOP3.LUT P0, RZ, R23, 0xff, RZ, 0xc0, !PT ;  /* 0x000000ff17ff7812 */ /* 0x000fe4000780c0ff */
[----:B------:R-:W-:Y:S02]  /*121e0*/  LOP3.LUT P1, RZ, R16, 0xff, RZ, 0xc0, !PT ;  /* 0x000000ff10ff7812 */ /* 0x000fe4000782c0ff */
[----:B--2---:R-:W-:Y:S02]  /*121f0*/  ISETP.NE.AND P0, PT, R2, RZ, P0 ;  /* 0x000000ff0200720c */ /* 0x004fe40000705270 */
[----:B---3--:R-:W-:-:S02]  /*12200*/  ISETP.NE.AND P1, PT, R0, RZ, P1 ;  /* 0x000000ff0000720c */ /* 0x008fc40000f25270 */
[----:B------:R-:W-:Y:S02]  /*12210*/  SEL R23, RZ, 0x1, !P0 ;  /* 0x00000001ff177807 */ /* 0x000fe40004000000 */
[----:B------:R-:W-:-:S09]  /*12220*/  SEL R16, RZ, 0x1, !P1 ;  /* 0x00000001ff107807 */ /* 0x000fd20004800000 */
.L_x_4902:
        /* <DEDUP_REMOVED lines=21> */
.L_x_4904:
        /* <DEDUP_REMOVED lines=24> */
.L_x_4905:
[----:B------:R-:W-:Y:S01]  /*12500*/  ULDC.64 UR4, c[0x0][0x5e8] ;  /* 0x00017a0000047ab9 */ /* 0x000fe20000000a00 */
[----:B------:R-:W-:Y:S02]  /*12510*/  LOP3.LUT P0, RZ, R16, 0xff, RZ, 0xc0, !PT ;  /* 0x000000ff10ff7812 */ /* 0x000fe4000780c0ff */
[----:B------:R-:W-:Y:S02]  /*12520*/  IADD3 R18, P1, R18, UR4, RZ ;  /* 0x0000000412127c10 */ /* 0x000fe4000ff3e0ff */
[----:B-1----:R-:W-:Y:S02]  /*12530*/  SEL R3, RZ, 0x1, !P0 ;  /* 0x00000001ff037807 */ /* 0x002fe40004000000 */
[----:B------:R-:W-:-:S05]  /*12540*/  IADD3.X R19, RZ, UR5, RZ, P1, !PT ;  /* 0x00000005ff137c10 */ /* 0x000fca0008ffe4ff */
[----:B------:R-:W-:Y:S01]  /*12550*/  STG.E.U8 desc[UR58][R18.64], R3 ;  /* 0x0000000312007986 */ /* 0x000fe2000c10113a */
[----:B------:R-:W-:Y:S05]  /*12560*/  EXIT ;  /* 0x000000000000794d */ /* 0x000fea0003800000 */
.L_x_4903:
[----:B------:R-:W-:Y:S04]  /*12570*/  STG.E.U8 desc[UR58][R4.64], R23 ;  /* 0x0000001704007986 */ /* 0x000fe8000c10113a */
[----:B------:R-:W-:Y:S01]  /*12580*/  STG.E.U8 desc[UR58][R4.64+0x1], R16 ;  /* 0x0000011004007986 */ /* 0x000fe2000c10113a */
[----:B------:R-:W-:Y:S05]  /*12590*/  EXIT ;  /* 0x000000000000794d */ /* 0x000fea0003800000 */
.L_x_4901:
        /* <DEDUP_REMOVED lines=39> */
.L_x_4907:
        /* <DEDUP_REMOVED lines=24> */
.L_x_4908:
[----:B------:R-:W-:Y:S01]  /*12990*/  ULDC.64 UR4, c[0x0][0x5e8] ;  /* 0x00017a0000047ab9 */ /* 0x000fe20000000a00 */
[----:B------:R-:W-:Y:S02]  /*129a0*/  LOP3.LUT P0, RZ, R16, 0xff, RZ, 0xc0, !PT ;  /* 0x000000ff10ff7812 */ /* 0x000fe4000780c0ff */
[----:B------:R-:W-:Y:S02]  /*129b0*/  IADD3 R18, P1, R18, UR4, RZ ;  /* 0x0000000412127c10 */ /* 0x000fe4000ff3e0ff */
[----:B-1----:R-:W-:-:S03]  /*129c0*/  SEL R3, RZ, 0x1, !P0 ;  /* 0x00000001ff037807 */ /* 0x002fc60004000000 */
[----:B------:R-:W-:-:S05]  /*129d0*/  IMAD.X R19, RZ, RZ, UR5, P1 ;  /* 0x00000005ff137e24 */ /* 0x000fca00088e06ff */
[----:B------:R-:W-:Y:S01]  /*129e0*/  STG.E.U8 desc[UR58][R18.64], R3 ;  /* 0x0000000312007986 */ /* 0x000fe2000c10113a */
[----:B------:R-:W-:Y:S05]  /*129f0*/  EXIT ;  /* 0x000000000000794d */ /* 0x000fea0003800000 */
.L_x_4906:
[----:B------:R-:W-:Y:S02]  /*12a00*/  LOP3.LUT P0, RZ, R23, 0xff, RZ, 0xc0, !PT ;  /* 0x000000ff17ff7812 */ /* 0x000fe4000780c0ff */
[----:B------:R-:W-:Y:S02]  /*12a10*/  LOP3.LUT P1, RZ, R16, 0xff, RZ, 0xc0, !PT ;  /* 0x000000ff10ff7812 */ /* 0x000fe4000782c0ff */
[----:B------:R-:W-:Y:S02]  /*12a20*/  SEL R7, RZ, 0x1, !P0 ;  /* 0x00000001ff077807 */ /* 0x000fe40004000000 */
[----:B------:R-:W-:-:S03]  /*12a30*/  SEL R9, RZ, 0x1, !P1 ;  /* 0x00000001ff097807 */ /* 0x000fc60004800000 */
[----:B------:R-:W-:Y:S04]  /*12a40*/  STG.E.U8 desc[UR58][R2.64], R7 ;  /* 0x0000000702007986 */ /* 0x000fe8000c10113a */
[----:B------:R-:W-:Y:S01]  /*12a50*/  STG.E.U8 desc[UR58][R4.64], R9 ;  /* 0x0000000904007986 */ /* 0x000fe2000c10113a */
[----:B------:R-:W-:Y:S05]  /*12a60*/  EXIT ;  /* 0x000000000000794d */ /* 0x000fea0003800000 */
.L_x_4876:
        /* <DEDUP_REMOVED lines=27> */
.L_x_4910:
        /* <DEDUP_REMOVED lines=21> */
.L_x_4912:
        /* <DEDUP_REMOVED lines=24> */
.L_x_4913:
[----:B------:R-:W-:Y:S01]  /*12ef0*/  ULDC.64 UR4, c[0x0][0x5e8] ;  /* 0x00017a0000047ab9 */ /* 0x000fe20000000a00 */
[----:B------:R-:W-:Y:S02]  /*12f00*/  LOP3.LUT P0, RZ, R16, 0xff, RZ, 0xc0, !PT ;  /* 0x000000ff10ff7812 */ /* 0x000fe4000780c0ff */
[----:B------:R-:W-:Y:S02]  /*12f10*/  IADD3 R22, P1, R22, UR4, RZ ;  /* 0x0000000416167c10 */ /* 0x000fe4000ff3e0ff */
[----:B-1----:R-:W-:Y:S02]  /*12f20*/  SEL R3, RZ, 0x1, !P0 ;  /* 0x00000001ff037807 */ /* 0x002fe40004000000 */
[----:B------:R-:W-:-:S05]  /*12f30*/  IADD3.X R23, RZ, UR5, RZ, P1, !PT ;  /* 0x00000005ff177c10 */ /* 0x000fca0008ffe4ff */
[----:B------:R-:W-:Y:S01]  /*12f40*/  STG.E.U8 desc[UR58][R22.64], R3 ;  /* 0x0000000316007986 */ /* 0x000fe2000c10113a */
[----:B------:R-:W-:Y:S05]  /*12f50*/  EXIT ;  /* 0x000000000000794d */ /* 0x000fea0003800000 */
.L_x_4911:
[----:B------:R-:W-:Y:S04]  /*12f60*/  STG.E.U8 desc[UR58][R4.64], R23 ;  /* 0x0000001704007986 */ /* 0x000fe8000c10113a */
[----:B------:R-:W-:Y:S01]  /*12f70*/  STG.E.U8 desc[UR58][R4.64+0x1], R16 ;  /* 0x0000011004007986 */ /* 0x000fe2000c10113a */
[----:B------:R-:W-:Y:S05]  /*12f80*/  EXIT ;  /* 0x000000000000794d */ /* 0x000fea0003800000 */
.L_x_4909:
        /* <DEDUP_REMOVED lines=39> */
.L_x_4915:
        /* <DEDUP_REMOVED lines=24> */
.L_x_4916:
[----:B------:R-:W-:Y:S01]  /*13380*/  ULDC.64 UR4, c[0x0][0x5e8] ;  /* 0x00017a0000047ab9 */ /* 0x000fe20000000a00 */
[----:B------:R-:W-:Y:S02]  /*13390*/  LOP3.LUT P0, RZ, R16, 0xff, RZ, 0xc0, !PT ;  /* 0x000000ff10ff7812 */ /* 0x000fe4000780c0ff */
[----:B------:R-:W-:Y:S02]  /*133a0*/  IADD3 R22, P1, R22, UR4, RZ ;  /* 0x0000000416167c10 */ /* 0x000fe4000ff3e0ff */
[----:B-1----:R-:W-:-:S03]  /*133b0*/  SEL R3, RZ, 0x1, !P0 ;  /* 0x00000001ff037807 */ /* 0x002fc60004000000 */
[----:B------:R-:W-:-:S05]  /*133c0*/  IMAD.X R23, RZ, RZ, UR5, P1 ;  /* 0x00000005ff177e24 */ /* 0x000fca00088e06ff */
[----:B------:R-:W-:Y:S01]  /*133d0*/  STG.E.U8 desc[UR58][R22.64], R3 ;  /* 0x0000000316007986 */ /* 0x000fe2000c10113a */
[----:B------:R-:W-:Y:S05]  /*133e0*/  EXIT ;  /* 0x000000000000794d */ /* 0x000fea0003800000 */
.L_x_4914:
[----:B------:R-:W-:Y:S02]  /*133f0*/  LOP3.LUT P0, RZ, R23, 0xff, RZ, 0xc0, !PT ;  /* 0x000000ff17ff7812 */ /* 0x000fe4000780c0ff */
[----:B------:R-:W-:Y:S02]  /*13400*/  LOP3.LUT P1, RZ, R16, 0xff, RZ, 0xc0, !PT ;  /* 0x000000ff10ff7812 */ /* 0x000fe4000782c0ff */
[----:B------:R-:W-:Y:S02]  /*13410*/  SEL R7, RZ, 0x1, !P0 ;  /* 0x00000001ff077807 */ /* 0x000fe40004000000 */
[----:B------:R-:W-:-:S03]  /*13420*/  SEL R9, RZ, 0x1, !P1 ;  /* 0x00000001ff097807 */ /* 0x000fc60004800000 */
[----:B------:R-:W-:Y:S04]  /*13430*/  STG.E.U8 desc[UR58][R2.64], R7 ;  /* 0x0000000702007986 */ /* 0x000fe8000c10113a */
[----:B------:R-:W-:Y:S01]  /*13440*/  STG.E.U8 desc[UR58][R4.64], R9 ;  /* 0x0000000904007986 */ /* 0x000fe2000c10113a */
[----:B------:R-:W-:Y:S05]  /*13450*/  EXIT ;  /* 0x000000000000794d */ /* 0x000fea0003800000 */
.L_x_4917:
        /* <DEDUP_REMOVED lines=10> */
.L_x_7582:


//--------------------- .text._ZN2at6native13reduce_kernelILi128ELi4ENS0_8ReduceOpIN3c107complexIfEENS0_14func_wrapper_tIbZZZNS0_15and_kernel_cudaERNS_14TensorIteratorEENKUlvE_clEvENKUlvE7_clEvEUlbS5_E_EEjbLi4ELi4EEEEEvT1_ --------------------------
	.section	.text._ZN2at6native13reduce_kernelILi128ELi4ENS0_8ReduceOpIN3c107complexIfEENS0_14func_wrapper_tIbZZZNS0_15and_kernel_cudaERNS_14TensorIteratorEENKUlvE_clEvENKUlvE7_clEvEUlbS5_E_EEjbLi4ELi4EEEEEvT1_,"ax",@progbits
	.align	128
        .global         _ZN2at6native13reduce_kernelILi128ELi4ENS0_8ReduceOpIN3c107complexIfEENS0_14func_wrapper_tIbZZZNS0_15and_kernel_cudaERNS_14TensorIteratorEENKUlvE_clEvENKUlvE7_clEvEUlbS5_E_EEjbLi4ELi4EEEEEvT1_
        .type           _ZN2at6native13reduce_kernelILi128ELi4ENS0_8ReduceOpIN3c107complexIfEENS0_14func_wrapper_tIbZZZNS0_15and_kernel_cudaERNS_14TensorIteratorEENKUlvE_clEvENKUlvE7_clEvEUlbS5_E_EEjbLi4ELi4EEEEEvT1_,@function
        .size           _ZN2at6native13reduce_kernelILi128ELi4ENS0_8ReduceOpIN3c107complexIfEENS0_14func_wrapper_tIbZZZNS0_15and_kernel_cudaERNS_14TensorIteratorEENKUlvE_clEvENKUlvE7_clEvEUlbS5_E_EEjbLi4ELi4EEEEEvT1_,(.L_x_7583 - _ZN2at6native13reduce_kernelILi128ELi4ENS0_8ReduceOpIN3c107complexIfEENS0_14func_wrapper_tIbZZZNS0_15and_kernel_cudaERNS_14TensorIteratorEENKUlvE_clEvENKUlvE7_clEvEUlbS5_E_EEjbLi4ELi4EEEEEvT1_)
        .other          _ZN2at6native13reduce_kernelILi128ELi4ENS0_8ReduceOpIN3c107complexIfEENS0_14func_wrapper_tIbZZZNS0_15and_kernel_cudaERNS_14TensorIteratorEENKUlvE_clEvENKUlvE7_clEvEUlbS5_E_EEjbLi4ELi4EEEEEvT1_,@"STO_CUDA_ENTRY STV_DEFAULT"
_ZN2at6native13reduce_kernelILi128ELi4ENS0_8ReduceOpIN3c107complexIfEENS0_14func_wrapper_tIbZZZNS0_15and_kernel_cudaERNS_14TensorIteratorEENKUlvE_clEvENKUlvE7_clEvEUlbS5_E_EEjbLi4ELi4EEEEEvT1_:
.text._ZN2at6native13reduce_kernelILi128ELi4ENS0_8ReduceOpIN3c107complexIfEENS0_14func_wrapper_tIbZZZNS0_15and_kernel_cudaERNS_14TensorIteratorEENKUlvE_clEvENKUlvE7_clEvEUlbS5_E_EEjbLi4ELi4EEEEEvT1_:
        /* <DEDUP_REMOVED lines=293> */
.L_x_4918:
        /* <DEDUP_REMOVED lines=29> */
.L_x_4922:
        /* <DEDUP_REMOVED lines=25> */
.L_x_4928:
[----:B------:R-:W-:Y:S05]  /*15b0*/  BSYNC B2 ;  /* 0x0000000000027941 */ /* 0x000fea0003800000 */
.L_x_4927:
        /* <DEDUP_REMOVED lines=16> */
.L_x_4926:
[----:B------:R-:W-:Y:S05]  /*16c0*/  BSYNC B1 ;  /* 0x0000000000017941 */ /* 0x000fea0003800000 */
.L_x_4925:
[----:B------:R-:W0:Y:S01]  /*16d0*/  LDC R0, c[0x0][0x218] ;  /* 0x00008600ff007b82 */ /* 0x000e220000000800 */
[----:B------:R-:W-:-:S04]  /*16e0*/  IADD3 R5, P0, -R7, 0x4, RZ ;  /* 0x0000000407057810 */ /* 0x000fc80007f1e1ff */
[----:B------:R-:W-:Y:S01]  /*16f0*/  LEA R44, P1, R5, R44, 0x3 ;  /* 0x0000002c052c7211 */ /* 0x000fe200078218ff */
[----:B------:R-:W-:-:S05]  /*1700*/  IMAD.X R4, RZ, RZ, -0x1, P0 ;  /* 0xffffffffff047424 */ /* 0x000fca00000e06ff */
[----:B------:R-:W-:Y:S02]  /*1710*/  LEA.HI.X R45, R5, R45, R4, 0x3, P1 ;  /* 0x0000002d052d7211 */ /* 0x000fe400008f1c04 */
[----:B0-----:R-:W-:-:S07]  /*1720*/  IADD3 R0, R7, -0x4, R0 ;  /* 0xfffffffc07007810 */ /* 0x001fce0007ffe000 */
.L_x_4924:
[----:B------:R-:W-:Y:S05]  /*1730*/  BSYNC B0 ;  /* 0x0000000000007941 */ /* 0x000fea0003800000 */
.L_x_4923:
        /* <DEDUP_REMOVED lines=14> */
.L_x_4931:
        /* <DEDUP_REMOVED lines=28> */
.L_x_4930:
[----:B------:R-:W-:Y:S05]  /*19e0*/  BSYNC B0 ;  /* 0x0000000000007941 */ /* 0x000fea0003800000 */
.L_x_4929:
        /* <DEDUP_REMOVED lines=9> */
.L_x_4933:
[----:B------:R-:W-:Y:S05]  /*1a80*/  BSYNC B0 ;  /* 0x0000000000007941 */ /* 0x000fea0003800000 */
.L_x_4932:
        /* <DEDUP_REMOVED lines=15> */
.L_x_4935:
[----:B------:R-:W-:Y:S05]  /*1b80*/  BSYNC B0 ;  /* 0x0000000000007941 */ /* 0x000fea0003800000 */
.L_x_4934:
        /* <DEDUP_REMOVED lines=11> */
.L_x_4921:
        /* <DEDUP_REMOVED lines=67> */
.L_x_4944:
        /* <DEDUP_REMOVED lines=295> */
.L_x_4940:
[----:B------:R-:W-:Y:S01]  /*32e0*/  LOP3.LUT R9, R4, 0xffffffe0, RZ, 0xc0, !PT ;  /* 0xffffffe004097812 */ /* 0x000fe200078ec0ff */
[----:B------:R-:W-:-:S03]  /*32f0*/  ULDC UR36, c[0x0][0x220] ;  /* 0x0000880000247ab9 */ /* 0x000fc60000000800 */
[----:B------:R-:W-:-:S05]  /*3300*/  IADD3 R8, P0, R44, R9, RZ ;  /* 0x000000092c087210 */ /* 0x000fca0007f1e0ff */
[----:B------:R-:W-:-:S05]  /*3310*/  IMAD.X R9, RZ, RZ, R45, P0 ;  /* 0x000000ffff097224 */ /* 0x000fca00000e062d */
[----:B------:R1:W5:Y:S04]  /*3320*/  LDG.E.128 R36, desc[UR58][R8.64] ;  /* 0x0000003a08247981 */ /* 0x000368000c1e1d00 */
[----:B------:R1:W5:Y:S01]  /*3330*/  LDG.E.128 R32, desc[UR58][R8.64+0x10] ;  /* 0x0000103a08207981 */ /* 0x000362000c1e1d00 */
[----:B------:R-:W-:-:S04]  /*3340*/  IMAD.U32 R4, RZ, RZ, UR36 ;  /* 0x00000024ff047e24 */ /* 0x000fc8000f8e00ff */
        /* <DEDUP_REMOVED lines=235> */
.L_x_4941:
[----:B------:R-:W-:-:S04]  /*4200*/  LOP3.LUT R5, R5, 0xffffffe0, RZ, 0xc0, !PT ;  /* 0xffffffe005057812 */ /* 0x000fc800078ec0ff */
[----:B------:R-:W-:-:S05]  /*4210*/  IADD3 R24, P0, R44, R5, RZ ;  /* 0x000000052c187210 */ /* 0x000fca0007f1e0ff */
[----:B------:R-:W-:-:S05]  /*4220*/  IMAD.X R25, RZ, RZ, R45, P0 ;  /* 0x000000ffff197224 */ /* 0x000fca00000e062d */
[----:B------:R2:W5:Y:S04]  /*4230*/  LDG.E.128 R28, desc[UR58][R24.64] ;  /* 0x0000003a181c7981 */ /* 0x000568000c1e1d00 */
[----:B------:R-:W5:Y:S01]  /*4240*/  LDG.E.128 R24, desc[UR58][R24.64+0x10] ;  /* 0x0000103a18187981 */ /* 0x000f62000c1e1d00 */
[----:B------:R-:W-:Y:S02]  /*4250*/  IMAD.IADD R3, R3, 0x1, R4 ;  /* 0x0000000103037824 */ /* 0x000fe400078e0204 */
[----:B------:R-:W-:Y:S02]  /*4260*/  IMAD.MOV.U32 R5, RZ, RZ, RZ ;  /* 0x000000ffff057224 */ /* 0x000fe400078e00ff */
[----:B------:R-:W-:Y:S01]  /*4270*/  IMAD.MOV.U32 R12, RZ, RZ, RZ ;  /* 0x000000ffff0c7224 */ /* 0x000fe200078e00ff */
        /* <DEDUP_REMOVED lines=244> */
.L_x_4942:
[----:B------:R-:W-:-:S04]  /*51c0*/  LOP3.LUT R13, R12, 0xffffffe0, RZ, 0xc0, !PT ;  /* 0xffffffe00c0d7812 */ /* 0x000fc800078ec0ff */
[----:B------:R-:W-:-:S05]  /*51d0*/  IADD3 R12, P0, R44, R13, RZ ;  /* 0x0000000d2c0c7210 */ /* 0x000fca0007f1e0ff */
[----:B------:R-:W-:-:S05]  /*51e0*/  IMAD.X R13, RZ, RZ, R45, P0 ;  /* 0x000000ffff0d7224 */ /* 0x000fca00000e062d */
[----:B------:R2:W5:Y:S04]  /*51f0*/  LDG.E.128 R20, desc[UR58][R12.64] ;  /* 0x0000003a0c147981 */ /* 0x000568000c1e1d00 */
[----:B------:R-:W5:Y:S01]  /*5200*/  LDG.E.128 R12, desc[UR58][R12.64+0x10] ;  /* 0x0000103a0c0c7981 */ /* 0x000f62000c1e1d00 */
[----:B------:R-:W-:Y:S01]  /*5210*/  IMAD.IADD R3, R3, 0x1, R4 ;  /* 0x0000000103037824 */ /* 0x000fe200078e0204 */
[----:B--2---:R-:W-:Y:S06]  /*5220*/  @!P1 BRA `(.L_x_4943) ;  /* 0x0000000c00a49947 */ /* 0x004fec0003800000 */
        /* <DEDUP_REMOVED lines=233> */
.L_x_4943:
        /* <DEDUP_REMOVED lines=142> */
.L_x_4939:
[----:B------:R-:W-:Y:S05]  /*69a0*/  BSYNC B0 ;  /* 0x0000000000007941 */ /* 0x000fea0003800000 */
.L_x_4938:
[----:B------:R-:W-:Y:S01]  /*69b0*/  ISETP.GE.U32.AND P0, PT, R3, R5, PT ;  /* 0x000000050300720c */ /* 0x000fe20003f06070 */
[----:B------:R-:W-:-:S12]  /*69c0*/  BSSY B0, `(.L_x_4945) ;  /* 0x000046a000007945 */ /* 0x000fd80003800000 */
[----:B------:R-:W-:Y:S05]  /*69d0*/  @P0 BRA `(.L_x_4946) ;  /* 0x0000004400a00947 */ /* 0x000fea0003800000 */
[----:B0-----:R-:W0:Y:S01]  /*69e0*/  LDC R58, c[0x0][0x254] ;  /* 0x00009500ff3a7b82 */ /* 0x001e220000000800 */
        /* <DEDUP_REMOVED lines=276> */
.L_x_4947:
        /* <DEDUP_REMOVED lines=282> */
.L_x_4948:
        /* <DEDUP_REMOVED lines=282> */
.L_x_4949:
        /* <DEDUP_REMOVED lines=282> */
.L_x_4950:
[----:B------:R-:W-:-:S04]  /*b010*/  LOP3.LUT R41, R40, 0xffffffe0, RZ, 0xc0, !PT ;  /* 0xffffffe028297812 */ /* 0x000fc800078ec0ff */
[----:B------:R-:W-:-:S04]  /*b020*/  IADD3 R40, P1, R44, R41, RZ ;  /* 0x000000292c287210 */ /* 0x000fc80007f3e0ff */
[----:B------:R-:W-:-:S05]  /*b030*/  IADD3.X R41, RZ, R45, RZ, P1, !PT ;  /* 0x0000002dff297210 */ /* 0x000fca0000ffe4ff */
[----:B------:R1:W5:Y:S04]  /*b040*/  LDG.E.128 R8, desc[UR58][R40.64] ;  /* 0x0000003a28087981 */ /* 0x000368000c1e1d00 */
[----:B-1----:R-:W5:Y:S02]  /*b050*/  LDG.E.128 R40, desc[UR58][R40.64+0x10] ;  /* 0x0000103a28287981 */ /* 0x002f64000c1e1d00 */
.L_x_4946:
[----:B------:R-:W-:Y:S05]  /*b060*/  BSYNC B0 ;  /* 0x0000000000007941 */ /* 0x000fea0003800000 */
.L_x_4945:
        /* <DEDUP_REMOVED lines=91> */
.L_x_4952:
[----:B------:R-:W-:Y:S05]  /*b620*/  BSYNC B0 ;  /* 0x0000000000007941 */ /* 0x000fea0003800000 */
.L_x_4951:
        /* <DEDUP_REMOVED lines=25> */
[----:B-----5:R-:W-:Y:S02]  /*b7c0*/  SEL R22, RZ, 0x1, !P2 ;  /* 0x00000001ff167807 */ /* 0x020fe40005000000 */
[----:B------:R-:W-:Y:S02]  /*b7d0*/  SEL R25, RZ, 0x1, !P0 ;  /* 0x00000001ff197807 */ /* 0x000fe40004000000 */
[----:B------:R-:W-:Y:S01]  /*b7e0*/  SEL R26, RZ, 0x1, !P1 ;  /* 0x00000001ff1a7807 */ /* 0x000fe20004800000 */
[----:B------:R-:W-:Y:S06]  /*b7f0*/  BRA `(.L_x_4920) ;  /* 0x0000002c00347947 */ /* 0x000fec0003800000 */
.L_x_4937:
        /* <DEDUP_REMOVED lines=50> */
.L_x_4955:
        /* <DEDUP_REMOVED lines=15> */
[----:B------:R-:W-:-:S04]  /*bc10*/  IMAD.IADD R3, R3, 0x1, R4 ;  /* 0x0000000103037824 */ /* 0x000fc800078e0204 */
        /* <DEDUP_REMOVED lines=140> */
.L_x_4954:
[----:B------:R-:W-:Y:S05]  /*c4e0*/  BSYNC B0 ;  /* 0x0000000000007941 */ /* 0x000fea0003800000 */
.L_x_4953:
        /* <DEDUP_REMOVED lines=31> */
.L_x_4957:
[----:B------:R-:W-:Y:S05]  /*c6e0*/  BSYNC B0 ;  /* 0x0000000000007941 */ /* 0x000fea0003800000 */
.L_x_4956:
        /* <DEDUP_REMOVED lines=91> */
.L_x_4959:
[----:B------:R-:W-:Y:S05]  /*cca0*/  BSYNC B0 ;  /* 0x0000000000007941 */ /* 0x000fea0003800000 */
.L_x_4958:
        /* <DEDUP_REMOVED lines=29> */
.L_x_4936:
        /* <DEDUP_REMOVED lines=31> */
[----:B------:R-:W-:Y:S01]  /*d070*/  CS2R R22, SRZ ;  /* 0x0000000000167805 */ /* 0x000fe2000001ff00 */
[----:B------:R-:W-:Y:S01]  /*d080*/  IMAD.U32 R3, RZ, RZ, UR4 ;  /* 0x00000004ff037e24 */ /* 0x000fe2000f8e00ff */
[----:B------:R-:W-:-:S02]  /*d090*/  CS2R R20, SRZ ;  /* 0x0000000000147805 */ /* 0x000fc4000001ff00 */
        /* <DEDUP_REMOVED lines=21> */
.L_x_4962:
        /* <DEDUP_REMOVED lines=13> */
[----:B------:R-:W-:Y:S02]  /*d2c0*/  IADD3 R3, R29, R0, RZ ;  /* 0x000000001d037210 */ /* 0x000fe40007ffe0ff */
        /* <DEDUP_REMOVED lines=139> */
.L_x_4961:
[----:B------:R-:W-:Y:S05]  /*db80*/  BSYNC B0 ;  /* 0x0000000000007941 */ /* 0x000fea0003800000 */
.L_x_4960:
        /* <DEDUP_REMOVED lines=27> */
.L_x_4964:
[----:B------:R-:W-:Y:S05]  /*dd40*/  BSYNC B0 ;  /* 0x0000000000007941 */ /* 0x000fea0003800000 */
.L_x_4963:
        /* <DEDUP_REMOVED lines=91> */
.L_x_4966:
[----:B------:R-:W-:Y:S05]  /*e300*/  BSYNC B0 ;  /* 0x0000000000007941 */ /* 0x000fea0003800000 */
.L_x_4965:
        /* <DEDUP_REMOVED lines=27> */
[----:B------:R-:W-:-:S07]  /*e4c0*/  SEL R26, RZ, 0x1, !P1 ;  /* 0x00000001ff1a7807 */ /* 0x000fce0004800000 */
.L_x_4920:
[----:B------:R-:W-:Y:S05]  /*e4d0*/  BSYNC B6 ;  /* 0x0000000000067941 */ /* 0x000fea0003800000 */
.L_x_4919:
        /* <DEDUP_REMOVED lines=18> */
.L_x_4970:
        /* <DEDUP_REMOVED lines=15> */
[----:B------:R-:W1:Y:S02]  /*e6f0*/  LDS R4, [R4] ;  /* 0x0000000004047984 */ /* 0x000e640000000800 */
[C---:B-1----:R-:W-:Y:S02]  /*e700*/  PRMT R5, R4.reuse, 0x7770, RZ ;  /* 0x0000777004057816 */ /* 0x042fe400000000ff */
[C---:B------:R-:W-:Y:S02]  /*e710*/  PRMT R6, R4.reuse, 0x7771, RZ ;  /* 0x0000777104067816 */ /* 0x040fe400000000ff */
[----:B------:R-:W-:Y:S02]  /*e720*/  PRMT R7, R4, 0x7772, RZ ;  /* 0x0000777204077816 */ /* 0x000fe400000000ff */
[----:B------:R-:W-:Y:S02]  /*e730*/  ISETP.NE.AND P1, PT, R5, RZ, P1 ;  /* 0x000000ff0500720c */ /* 0x000fe40000f25270 */
[----:B------:R-:W-:-:S02]  /*e740*/  ISETP.NE.AND P2, PT, R6, RZ, P2 ;  /* 0x000000ff0600720c */ /* 0x000fc40001745270 */
[----:B------:R-:W-:Y:S02]  /*e750*/  ISETP.NE.AND P4, PT, R7, RZ, P4 ;  /* 0x000000ff0700720c */ /* 0x000fe40002785270 */
[----:B------:R-:W-:Y:S02]  /*e760*/  PRMT R4, R4, 0x7773, RZ ;  /* 0x0000777304047816 */ /* 0x000fe400000000ff */
        /* <DEDUP_REMOVED lines=9> */
.L_x_4969:
[----:B------:R-:W-:Y:S05]  /*e800*/  BSYNC B0 ;  /* 0x0000000000007941 */ /* 0x000fea0003800000 */
.L_x_4968:
[----:B------:R-:W-:Y:S01]  /*e810*/  IMAD.MOV.U32 R4, RZ, RZ, R8 ;  /* 0x000000ffff047224 */ /* 0x000fe200078e0008 */
[----:B------:R-:W-:Y:S06]  /*e820*/  @P3 BRA `(.L_x_4970) ;  /* 0xfffffffc00743947 */ /* 0x000fec000383ffff */
.L_x_4967:
        /* <DEDUP_REMOVED lines=22> */
.L_x_4975:
[----:B-1----:R-:W-:Y:S01]  /*e990*/  IADD3 R0, R16, R4, RZ ;  /* 0x0000000410007210 */ /* 0x002fe20007ffe0ff */
        /* <DEDUP_REMOVED lines=12> */
[C---:B-1----:R-:W-:Y:S02]  /*ea60*/  PRMT R5, R0.reuse, 0x7770, RZ ;  /* 0x0000777000057816 */ /* 0x042fe400000000ff */
[----:B------:R-:W-:-:S02]  /*ea70*/  PRMT R6, R0, 0x7771, RZ ;  /* 0x0000777100067816 */ /* 0x000fc400000000ff */
[----:B------:R-:W-:Y:S02]  /*ea80*/  PRMT R7, R0, 0x7772, RZ ;  /* 0x0000777200077816 */ /* 0x000fe400000000ff */
[----:B------:R-:W-:Y:S02]  /*ea90*/  ISETP.NE.AND P0, PT, R5, RZ, P0 ;  /* 0x000000ff0500720c */ /* 0x000fe40000705270 */
[----:B------:R-:W-:Y:S02]  /*eaa0*/  ISETP.NE.AND P1, PT, R6, RZ, P1 ;  /* 0x000000ff0600720c */ /* 0x000fe40000f25270 */
[----:B------:R-:W-:Y:S02]  /*eab0*/  ISETP.NE.AND P2, PT, R7, RZ, P2 ;  /* 0x000000ff0700720c */ /* 0x000fe40001745270 */
[----:B------:R-:W-:Y:S02]  /*eac0*/  PRMT R0, R0, 0x7773, RZ ;  /* 0x0000777300007816 */ /* 0x000fe400000000ff */
        /* <DEDUP_REMOVED lines=9> */
.L_x_4974:
[----:B------:R-:W-:Y:S05]  /*eb60*/  BSYNC B0 ;  /* 0x0000000000007941 */ /* 0x000fea0003800000 */
.L_x_4973:
[----:B------:R-:W-:-:S04]  /*eb70*/  SHF.R.S32.HI R4, RZ, 0x1, R4 ;  /* 0x00000001ff047819 */ /* 0x000fc80000011404 */
[----:B------:R-:W-:-:S13]  /*eb80*/  ISETP.GE.AND P0, PT, R4, 0x20, PT ;  /* 0x000000200400780c */ /* 0x000fda0003f06270 */
[----:B------:R-:W-:Y:S05]  /*eb90*/  @P0 BRA `(.L_x_4975) ;  /* 0xfffffffc007c0947 */ /* 0x000fea000383ffff */
[----:B-1----:R-:W-:-:S07]  /*eba0*/  IMAD.MOV.U32 R0, RZ, RZ, 0x20 ;  /* 0x00000020ff007424 */ /* 0x002fce00078e00ff */
.L_x_4972:
[----:B------:R-:W-:Y:S01]  /*ebb0*/  ISETP.GE.AND P0, PT, R0, 0x2, PT ;  /* 0x000000020000780c */ /* 0x000fe20003f06270 */
[----:B------:R-:W-:Y:S05]  /*ebc0*/  WARPSYNC.ALL ;  /* 0x0000000000007948 */ /* 0x000fea0003800000 */
[----:B------:R-:W-:Y:S07]  /*ebd0*/  BAR.SYNC.DEFER_BLOCKING 0x0 ;  /* 0x0000000000007b1d */ /* 0x000fee0000010000 */
[----:B------:R-:W-:Y:S05]  /*ebe0*/  @!P0 BRA `(.L_x_4971) ;  /* 0x0000000000748947 */ /* 0x000fea0003800000 */
[----:B------:R-:W-:-:S07]  /*ebf0*/  IMAD.MOV.U32 R3, RZ, RZ, 0x1 ;  /* 0x00000001ff037424 */ /* 0x000fce00078e00ff */
.L_x_4976:
        /* <DEDUP_REMOVED lines=18> */
[----:B-1----:R-:W-:-:S04]  /*ed20*/  ISETP.NE.AND P2, PT, R8, RZ, P2 ;  /* 0x000000ff0800720c */ /* 0x002fc80001745270 */
[----:B------:R-:W-:Y:S02]  /*ed30*/  ISETP.GE.AND P4, PT, R3, R0, PT ;  /* 0x000000000300720c */ /* 0x000fe40003f86270 */
[----:B--2---:R-:W-:Y:S02]  /*ed40*/  ISETP.NE.AND P0, PT, R4, RZ, P0 ;  /* 0x000000ff0400720c */ /* 0x004fe40000705270 */
[----:B------:R-:W-:Y:S02]  /*ed50*/  SEL R22, RZ, 0x1, !P2 ;  /* 0x00000001ff167807 */ /* 0x000fe40005000000 */
[----:B---3--:R-:W-:Y:S02]  /*ed60*/  ISETP.NE.AND P1, PT, R6, RZ, P1 ;  /* 0x000000ff0600720c */ /* 0x008fe40000f25270 */
[----:B------:R-:W-:Y:S02]  /*ed70*/  SEL R26, RZ, 0x1, !P0 ;  /* 0x00000001ff1a7807 */ /* 0x000fe40004000000 */
[----:B-----5:R-:W-:-:S02]  /*ed80*/  ISETP.NE.AND P3, PT, R10, RZ, P3 ;  /* 0x000000ff0a00720c */ /* 0x020fc40001f65270 */
[----:B------:R-:W-:Y:S02]  /*ed90*/  SEL R25, RZ, 0x1, !P1 ;  /* 0x00000001ff197807 */ /* 0x000fe40004800000 */
[----:B------:R-:W-:Y:S01]  /*eda0*/  SEL R17, RZ, 0x1, !P3 ;  /* 0x00000001ff117807 */ /* 0x000fe20005800000 */
[----:B------:R-:W-:Y:S08]  /*edb0*/  @!P4 BRA `(.L_x_4976) ;  /* 0xfffffffc0090c947 */ /* 0x000ff0000383ffff */
.L_x_4971:
[----:B------:R-:W2:Y:S01]  /*edc0*/  LDC R3, c[0x0][0x3e8] ;  /* 0x0000fa00ff037b82 */ /* 0x000ea20000000800 */
[----:B------:R-:W-:Y:S02]  /*edd0*/  IMAD.MOV.U32 R27, RZ, RZ, RZ ;  /* 0x000000ffff1b7224 */ /* 0x000fe400078e00ff */
[----:B0-----:R-:W-:Y:S01]  /*ede0*/  IMAD.MOV.U32 R28, RZ, RZ, RZ ;  /* 0x000000ffff1c7224 */ /* 0x001fe200078e00ff */
[----:B--2---:R-:W-:-:S13]  /*edf0*/  ISETP.NE.AND P1, PT, R3, RZ, PT ;  /* 0x000000ff0300720c */ /* 0x004fda0003f25270 */
[----:B------:R-:W-:Y:S05]  /*ee00*/  @!P1 BRA `(.L_x_4977) ;  /* 0x0000001000489947 */ /* 0x000fea0003800000 */
[----:B------:R-:W-:Y:S01]  /*ee10*/  HFMA2.MMA R4, -RZ, RZ, 0, 0 ;  /* 0x00000000ff047435 */ /* 0x000fe200000001ff */
[----:B-1----:R-:W-:Y:S01]  /*ee20*/  IMAD.MOV.U32 R5, RZ, RZ, R19 ;  /* 0x000000ffff057224 */ /* 0x002fe200078e0013 */
        /* <DEDUP_REMOVED lines=272> */
.L_x_4977:
        /* <DEDUP_REMOVED lines=275> */
.L_x_4978:
[----:B------:R-:W-:Y:S02]  /*11060*/  IMAD.MOV.U32 R23, RZ, RZ, RZ ;  /* 0x000000ffff177224 */ /* 0x000fe400078e00ff */
[----:B------:R-:W-:Y:S01]  /*11070*/  IMAD.MOV.U32 R24, RZ, RZ, RZ ;  /* 0x000000ffff187224 */ /* 0x000fe200078e00ff */
[----:B------:R-:W-:Y:S06]  /*11080*/  @!P1 BRA `(.L_x_4979) ;  /* 0x0000001000489947 */ /* 0x000fec0003800000 */
        /* <DEDUP_REMOVED lines=274> */
.L_x_4979:
        /* <DEDUP_REMOVED lines=275> */
.L_x_4980:
        /* <DEDUP_REMOVED lines=294> */
.L_x_4982:
        /* <DEDUP_REMOVED lines=275> */
.L_x_4983:
        /* <DEDUP_REMOVED lines=276> */
.L_x_4984:
        /* <DEDUP_REMOVED lines=275> */
.L_x_4985:
        /* <DEDUP_REMOVED lines=14> */
.L_x_4987:
[----:B------:R-:W-:Y:S05]  /*179c0*/  BSYNC B0 ;  /* 0x0000000000007941 */ /* 0x000fea0003800000 */
.L_x_4986:
        /* <DEDUP_REMOVED lines=17> */
.L_x_4989:
[----:B------:R-:W-:Y:S05]  /*17ae0*/  BSYNC B0 ;  /* 0x0000000000007941 */ /* 0x000fea0003800000 */
.L_x_4988:
        /* <DEDUP_REMOVED lines=35> */
.L_x_4991:
[----:B------:R-:W-:Y:S05]  /*17d20*/  BSYNC B0 ;  /* 0x0000000000007941 */ /* 0x000fea0003800000 */
.L_x_4990:
        /* <DEDUP_REMOVED lines=38> */
.L_x_4996:
        /* <DEDUP_REMOVED lines=22> */
.L_x_4995:
[----:B------:R-:W-:Y:S05]  /*180f0*/  BRA `(.L_x_4994) ;  /* 0x0000000000947947 */ /* 0x000fea0003800000 */
.L_x_4993:
        /* <DEDUP_REMOVED lines=15> */
.L_x_4997:
        /* <DEDUP_REMOVED lines=22> */
.L_x_4994:
[----:B------:R-:W-:Y:S05]  /*18350*/  BSYNC B0 ;  /* 0x0000000000007941 */ /* 0x000fea0003800000 */
.L_x_4992:
        /* <DEDUP_REMOVED lines=13> */
[----:B0-----:R-:W-:-:S07]  /*18430*/  IMAD.U32 R3, RZ, RZ, UR5 ;  /* 0x00000005ff037e24 */ /* 0x001fce000f8e00ff */
.L_x_5001:
[-C--:B------:R-:W-:Y:S01]  /*18440*/  IADD3 R6, R2, R3.reuse, RZ ;  /* 0x0000000302067210 */ /* 0x080fe20007ffe0ff */
        /* <DEDUP_REMOVED lines=30> */
.L_x_5000:
[----:B------:R-:W-:Y:S05]  /*18630*/  BSYNC B0 ;  /* 0x0000000000007941 */ /* 0x000fea0003800000 */
.L_x_4999:
[----:B0-----:R-:W-:Y:S01]  /*18640*/  IMAD.MOV.U32 R3, RZ, RZ, R9 ;  /* 0x000000ffff037224 */ /* 0x001fe200078e0009 */
[----:B------:R-:W-:Y:S06]  /*18650*/  @P4 BRA `(.L_x_5001) ;  /* 0xfffffffc00784947 */ /* 0x000fec000383ffff */
.L_x_4998:
        /* <DEDUP_REMOVED lines=15> */
.L_x_5006:
        /* <DEDUP_REMOVED lines=28> */
.L_x_5005:
[----:B------:R-:W-:Y:S05]  /*18910*/  BSYNC B0 ;  /* 0x0000000000007941 */ /* 0x000fea0003800000 */
.L_x_5004:
[----:B------:R-:W-:-:S04]  /*18920*/  SHF.R.S32.HI R3, RZ, 0x1, R3 ;  /* 0x00000001ff037819 */ /* 0x000fc80000011403 */
[----:B------:R-:W-:-:S13]  /*18930*/  ISETP.GE.AND P0, PT, R3, 0x20, PT ;  /* 0x000000200300780c */ /* 0x000fda0003f06270 */
[----:B------:R-:W-:Y:S05]  /*18940*/  @P0 BRA `(.L_x_5006) ;  /* 0xfffffffc00800947 */ /* 0x000fea000383ffff */
[----:B------:R-:W-:-:S07]  /*18950*/  IMAD.MOV.U32 R2, RZ, RZ, 0x20 ;  /* 0x00000020ff027424 */ /* 0x000fce00078e00ff */
.L_x_5003:
[----:B------:R-:W-:Y:S01]  /*18960*/  BAR.SYNC.DEFER_BLOCKING 0x0 ;  /* 0x0000000000007b1d */ /* 0x000fe20000010000 */
[----:B------:R-:W-:-:S13]  /*18970*/  ISETP.GE.AND P0, PT, R2, 0x2, PT ;  /* 0x000000020200780c */ /* 0x000fda0003f06270 */
[----:B------:R-:W-:Y:S05]  /*18980*/  @!P0 BRA `(.L_x_5002) ;  /* 0x0000000000748947 */ /* 0x000fea0003800000 */
[----:B0-----:R-:W-:-:S07]  /*18990*/  IMAD.MOV.U32 R3, RZ, RZ, 0x1 ;  /* 0x00000001ff037424 */ /* 0x001fce00078e00ff */
.L_x_5007:
        /* <DEDUP_REMOVED lines=9> */
[----:B------:R-:W0:Y:S01]  /*18a30*/  SHFL.DOWN PT, R10, R10, R3, 0x1f ;  /* 0x08001f030a0a7589 */ /* 0x000e2200000e0000 */
[----:B------:R-:W-:Y:S02]  /*18a40*/  LOP3.LUT P1, RZ, R26, 0xff, RZ, 0xc0, !PT ;  /* 0x000000ff1aff7812 */ /* 0x000fe4000782c0ff */
[----:B------:R-:W-:Y:S01]  /*18a50*/  LOP3.LUT P2, RZ, R25, 0xff, RZ, 0xc0, !PT ;  /* 0x000000ff19ff7812 */ /* 0x000fe2000784c0ff */
[----:B------:R-:W1:Y:S01]  /*18a60*/  SHFL.DOWN PT, R0, R0, R3, 0x1f ;  /* 0x08001f0300007589 */ /* 0x000e6200000e0000 */
[----:B------:R-:W-:-:S02]  /*18a70*/  LOP3.LUT P4, RZ, R22, 0xff, RZ, 0xc0, !PT ;  /* 0x000000ff16ff7812 */ /* 0x000fc4000788c0ff */
        /* <DEDUP_REMOVED lines=14> */
.L_x_5002:
        /* <DEDUP_REMOVED lines=25> */
.L_x_5009:
        /* <DEDUP_REMOVED lines=21> */
.L_x_5011:
        /* <DEDUP_REMOVED lines=24> */
.L_x_5012:
        /* <DEDUP_REMOVED lines=24> */
.L_x_5013:
        /* <DEDUP_REMOVED lines=24> */
.L_x_5014:
[----:B------:R-:W-:Y:S01]  /*192c0*/  ULDC.64 UR4, c[0x0][0x5e8] ;  /* 0x00017a0000047ab9 */ /* 0x000fe20000000a00 */
[----:B------:R-:W-:Y:S02]  /*192d0*/  LOP3.LUT P0, RZ, R17, 0xff, RZ, 0xc0, !PT ;  /* 0x000000ff11ff7812 */ /* 0x000fe4000780c0ff */
[----:B------:R-:W-:Y:S02]  /*192e0*/  IADD3 R18, P1, R18, UR4, RZ ;  /* 0x0000000412127c10 */ /* 0x000fe4000ff3e0ff */
[----:B0-----:R-:W-:-:S03]  /*192f0*/  SEL R3, RZ, 0x1, !P0 ;  /* 0x00000001ff037807 */ /* 0x001fc60004000000 */
[----:B------:R-:W-:-:S05]  /*19300*/  IMAD.X R19, RZ, RZ, UR5, P1 ;  /* 0x00000005ff137e24 */ /* 0x000fca00088e06ff */
[----:B------:R-:W-:Y:S01]  /*19310*/  STG.E.U8 desc[UR58][R18.64], R3 ;  /* 0x0000000312007986 */ /* 0x000fe2000c10113a */
[----:B------:R-:W-:Y:S05]  /*19320*/  EXIT ;  /* 0x000000000000794d */ /* 0x000fea0003800000 */
.L_x_5010:
[----:B------:R-:W-:Y:S04]  /*19330*/  STG.E.U8 desc[UR58][R4.64], R26 ;  /* 0x0000001a04007986 */ /* 0x000fe8000c10113a */
[----:B------:R-:W-:Y:S04]  /*19340*/  STG.E.U8 desc[UR58][R4.64+0x1], R25 ;  /* 0x0000011904007986 */ /* 0x000fe8000c10113a */
[----:B------:R-:W-:Y:S04]  /*19350*/  STG.E.U8 desc[UR58][R4.64+0x2], R22 ;  /* 0x0000021604007986 */ /* 0x000fe8000c10113a */
[----:B------:R-:W-:Y:S01]  /*19360*/  STG.E.U8 desc[UR58][R4.64+0x3], R17 ;  /* 0x0000031104007986 */ /* 0x000fe2000c10113a */
[----:B------:R-:W-:Y:S05]  /*19370*/  EXIT ;  /* 0x000000000000794d */ /* 0x000fea0003800000 */
.L_x_5008:
        /* <DEDUP_REMOVED lines=53> */
.L_x_5016:
        /* <DEDUP_REMOVED lines=24> */
.L_x_5017:
        /* <DEDUP_REMOVED lines=24> */
.L_x_5018:
        /* <DEDUP_REMOVED lines=24> */
.L_x_5019:
[----:B------:R-:W-:Y:S01]  /*19b50*/  ULDC.64 UR4, c[0x0][0x5e8] ;  /* 0x00017a0000047ab9 */ /* 0x000fe20000000a00 */
[----:B------:R-:W-:Y:S02]  /*19b60*/  LOP3.LUT P0, RZ, R17, 0xff, RZ, 0xc0, !PT ;  /* 0x000000ff11ff7812 */ /* 0x000fe4000780c0ff */
[----:B------:R-:W-:Y:S02]  /*19b70*/  IADD3 R18, P1, R18, UR4, RZ ;  /* 0x0000000412127c10 */ /* 0x000fe4000ff3e0ff */
[----:B0-----:R-:W-:-:S03]  /*19b80*/  SEL R3, RZ, 0x1, !P0 ;  /* 0x00000001ff037807 */ /* 0x001fc60004000000 */
[----:B------:R-:W-:-:S05]  /*19b90*/  IMAD.X R19, RZ, RZ, UR5, P1 ;  /* 0x00000005ff137e24 */ /* 0x000fca00088e06ff */
[----:B------:R-:W-:Y:S01]  /*19ba0*/  STG.E.U8 desc[UR58][R18.64], R3 ;  /* 0x0000000312007986 */ /* 0x000fe2000c10113a */
[----:B------:R-:W-:Y:S05]  /*19bb0*/  EXIT ;  /* 0x000000000000794d */ /* 0x000fea0003800000 */
.L_x_5015:
        /* <DEDUP_REMOVED lines=13> */
.L_x_4981:
        /* <DEDUP_REMOVED lines=35> */
.L_x_5021:
        /* <DEDUP_REMOVED lines=21> */
.L_x_5023:
        /* <DEDUP_REMOVED lines=24> */
.L_x_5024:
        /* <DEDUP_REMOVED lines=24> */
.L_x_5025:
        /* <DEDUP_REMOVED lines=24> */
.L_x_5026:
[----:B------:R-:W-:Y:S01]  /*1a490*/  ULDC.64 UR4, c[0x0][0x5e8] ;  /* 0x00017a0000047ab9 */ /* 0x000fe20000000a00 */
[----:B------:R-:W-:Y:S02]  /*1a4a0*/  LOP3.LUT P0, RZ, R17, 0xff, RZ, 0xc0, !PT ;  /* 0x000000ff11ff7812 */ /* 0x000fe4000780c0ff */
[----:B------:R-:W-:Y:S02]  /*1a4b0*/  IADD3 R2, P1, R23, UR4, RZ ;  /* 0x0000000417027c10 */ /* 0x000fe4000ff3e0ff */
[----:B------:R-:W-:-:S03]  /*1a4c0*/  SEL R5, RZ, 0x1, !P0 ;  /* 0x00000001ff057807 */ /* 0x000fc60004000000 */
[----:B0-----:R-:W-:-:S05]  /*1a4d0*/  IMAD.X R3, RZ, RZ, UR5, P1 ;  /* 0x00000005ff037e24 */ /* 0x001fca00088e06ff */
[----:B------:R-:W-:Y:S01]  /*1a4e0*/  STG.E.U8 desc[UR58][R2.64], R5 ;  /* 0x0000000502007986 */ /* 0x000fe2000c10113a */
[----:B------:R-:W-:Y:S05]  /*1a4f0*/  EXIT ;  /* 0x000000000000794d */ /* 0x000fea0003800000 */
.L_x_5022:
[----:B------:R-:W-:Y:S04]  /*1a500*/  STG.E.U8 desc[UR58][R4.64], R26 ;  /* 0x0000001a04007986 */ /* 0x000fe8000c10113a */
[----:B------:R-:W-:Y:S04]  /*1a510*/  STG.E.U8 desc[UR58][R4.64+0x1], R25 ;  /* 0x0000011904007986 */ /* 0x000fe8000c10113a */
[----:B------:R-:W-:Y:S04]  /*1a520*/  STG.E.U8 desc[UR58][R4.64+0x2], R22 ;  /* 0x0000021604007986 */ /* 0x000fe8000c10113a */
[----:B------:R-:W-:Y:S01]  /*1a530*/  STG.E.U8 desc[UR58][R4.64+0x3], R17 ;  /* 0x0000031104007986 */ /* 0x000fe2000c10113a */
[----:B------:R-:W-:Y:S05]  /*1a540*/  EXIT ;  /* 0x000000000000794d */ /* 0x000fea0003800000 */
.L_x_5020:
        /* <DEDUP_REMOVED lines=53> */
.L_x_5028:
        /* <DEDUP_REMOVED lines=24> */
.L_x_5029:
        /* <DEDUP_REMOVED lines=24> */
.L_x_5030:
        /* <DEDUP_REMOVED lines=24> */
.L_x_5031:
[----:B------:R-:W-:Y:S01]  /*1ad20*/  ULDC.64 UR4, c[0x0][0x5e8] ;  /* 0x00017a0000047ab9 */ /* 0x000fe20000000a00 */
[----:B------:R-:W-:Y:S02]  /*1ad30*/  LOP3.LUT P0, RZ, R17, 0xff, RZ, 0xc0, !PT ;  /* 0x000000ff11ff7812 */ /* 0x000fe4000780c0ff */
[----:B------:R-:W-:Y:S02]  /*1ad40*/  IADD3 R2, P1, R23, UR4, RZ ;  /* 0x0000000417027c10 */ /* 0x000fe4000ff3e0ff */
[----:B------:R-:W-:-:S03]  /*1ad50*/  SEL R5, RZ, 0x1, !P0 ;  /* 0x00000001ff057807 */ /* 0x000fc60004000000 */
[----:B0-----:R-:W-:-:S05]  /*1ad60*/  IMAD.X R3, RZ, RZ, UR5, P1 ;  /* 0x00000005ff037e24 */ /* 0x001fca00088e06ff */
[----:B------:R-:W-:Y:S01]  /*1ad70*/  STG.E.U8 desc[UR58][R2.64], R5 ;  /* 0x0000000502007986 */ /* 0x000fe2000c10113a */
[----:B------:R-:W-:Y:S05]  /*1ad80*/  EXIT ;  /* 0x000000000000794d */ /* 0x000fea0003800000 */
.L_x_5027:
        /* <DEDUP_REMOVED lines=13> */
.L_x_5032:
        /* <DEDUP_REMOVED lines=10> */
.L_x_7583:


//--------------------- .text._ZN2at6native13reduce_kernelILi256ELi1ENS0_8ReduceOpIN3c107complexIdEENS0_14func_wrapper_tIbZZZNS0_15and_kernel_cudaERNS_14TensorIteratorEENKUlvE_clEvENKUlvE6_clEvEUlbS5_E_EEjbLi4ELi4EEEEEvT1_ --------------------------
	.section	.text._ZN2at6native13reduce_kernelILi256ELi1ENS0_8ReduceOpIN3c107complexIdEENS0_14func_wrapper_tIbZZZNS0_15and_kernel_cudaERNS_14TensorIteratorEENKUlvE_clEvENKUlvE6_clEvEUlbS5_E_EEjbLi4ELi4EEEEEvT1_,"ax",@progbits
	.align	128
        .global         _ZN2at6native13reduce_kernelILi256ELi1ENS0_8ReduceOpIN3c107complexIdEENS0_14func_wrapper_tIbZZZNS0_15and_kernel_cudaERNS_14TensorIteratorEENKUlvE_clEvENKUlvE6_clEvEUlbS5_E_EEjbLi4ELi4EEEEEvT1_
        .type           _ZN2at6native13reduce_kernelILi256ELi1ENS0_8ReduceOpIN3c107complexIdEENS0_14func_wrapper_tIbZZZNS0_15and_kernel_cudaERNS_14TensorIteratorEENKUlvE_clEvENKUlvE6_clEvEUlbS5_E_EEjbLi4ELi4EEEEEvT1_,@function
        .size           _ZN2at6native13reduce_kernelILi256ELi1ENS0_8ReduceOpIN3c107complexIdEENS0_14func_wrapper_tIbZZZNS0_15and_kernel_cudaERNS_14TensorIteratorEENKUlvE_clEvENKUlvE6_clEvEUlbS5_E_EEjbLi4ELi4EEEEEvT1_,(.L_x_7584 - _ZN2at6native13reduce_kernelILi256ELi1ENS0_8ReduceOpIN3c107complexIdEENS0_14func_wrapper_tIbZZZNS0_15and_kernel_cudaERNS_14TensorIteratorEENKUlvE_clEvENKUlvE6_clEvEUlbS5_E_EEjbLi4ELi4EEEEEvT1_)
        .other          _ZN2at6native13reduce_kernelILi256ELi1ENS0_8ReduceOpIN3c107complexIdEENS0_14func_wrapper_tIbZZZNS0_15and_kernel_cudaERNS_14TensorIteratorEENKUlvE_clEvENKUlvE6_clEvEUlbS5_E_EEjbLi4ELi4EEEEEvT1_,@"STO_CUDA_ENTRY STV_DEFAULT"
_ZN2at6native13reduce_kernelILi256ELi1ENS0_8ReduceOpIN3c107complexIdEENS0_14func_wrapper_tIbZZZNS0_15and_kernel_cudaERNS_14TensorIteratorEENKUlvE_clEvENKUlvE6_clEvEUlbS5_E_EEjbLi4ELi4EEEEEvT1_:
.text._ZN2at6native13reduce_kernelILi256ELi1ENS0_8ReduceOpIN3c107complexIdEENS0_14func_wrapper_tIbZZZNS0_15and_kernel_cudaERNS_14TensorIteratorEENKUlvE_clEvENKUlvE6_clEvEUlbS5_E_EEjbLi4ELi4EEEEEvT1_:
        /* <DEDUP_REMOVED lines=286> */
.L_x_5033:
        /* <DEDUP_REMOVED lines=49> */
.L_x_5042:
[----:B------:R-:W-:Y:S05]  /*14f0*/  BSYNC B3 ;  /* 0x0000000000037941 */ /* 0x000fea0003800000 */
.L_x_5041:
        /* <DEDUP_REMOVED lines=15> */
.L_x_5040:
[----:B------:R-:W-:Y:S05]  /*15f0*/  BSYNC B2 ;  /* 0x0000000000027941 */ /* 0x000fea0003800000 */
.L_x_5039:
[C---:B------:R-:W-:Y:S02]  /*1600*/  IADD3 R5, P0, -R13.reuse, 0x4, RZ ;  /* 0x000000040d057810 */ /* 0x040fe40007f1e1ff */
[----:B------:R-:W-:Y:S02]  /*1610*/  IADD3 R28, R13, -0x4, R2 ;  /* 0xfffffffc0d1c7810 */ /* 0x000fe40007ffe002 */
[----:B------:R-:W-:Y:S02]  /*1620*/  LEA R26, P1, R5, R26, 0x4 ;  /* 0x0000001a051a7211 */ /* 0x000fe400078220ff */
[----:B------:R-:W-:-:S04]  /*1630*/  IADD3.X R8, RZ, -0x1, RZ, P0, !PT ;  /* 0xffffffffff087810 */ /* 0x000fc800007fe4ff */
[----:B------:R-:W-:-:S07]  /*1640*/  LEA.HI.X R27, R5, R27, R8, 0x4, P1 ;  /* 0x0000001b051b7211 */ /* 0x000fce00008f2408 */
.L_x_5038:
[----:B------:R-:W-:Y:S05]  /*1650*/  BSYNC B1 ;  /* 0x0000000000017941 */ /* 0x000fea0003800000 */
.L_x_5037:
        /* <DEDUP_REMOVED lines=10> */
.L_x_5045:
        /* <DEDUP_REMOVED lines=30> */
.L_x_5044:
[----:B------:R-:W-:Y:S05]  /*18e0*/  BSYNC B1 ;  /* 0x0000000000017941 */ /* 0x000fea0003800000 */
.L_x_5043:
        /* <DEDUP_REMOVED lines=8> */
.L_x_5047:
[----:B------:R-:W-:Y:S05]  /*1970*/  BSYNC B1 ;  /* 0x0000000000017941 */ /* 0x000fea0003800000 */
.L_x_5046:
        /* <DEDUP_REMOVED lines=15> */
.L_x_5049:
[----:B------:R-:W-:Y:S05]  /*1a70*/  BSYNC B1 ;  /* 0x0000000000017941 */ /* 0x000fea0003800000 */
.L_x_5048:
        /* <DEDUP_REMOVED lines=8> */
.L_x_5036:
        /* <DEDUP_REMOVED lines=34> */
.L_x_5058:
        /* <DEDUP_REMOVED lines=295> */
.L_x_5054:
        /* <DEDUP_REMOVED lines=251> */
.L_x_5055:
        /* <DEDUP_REMOVED lines=251> */
.L_x_5056:
        /* <DEDUP_REMOVED lines=249> */
.L_x_5057:
        /* <DEDUP_REMOVED lines=31> */
.L_x_5053:
[----:B------:R-:W-:Y:S05]  /*6070*/  BSYNC B1 ;  /* 0x0000000000017941 */ /* 0x000fea0003800000 */
.L_x_5052:
        /* <DEDUP_REMOVED lines=280> */
.L_x_5061:
        /* <DEDUP_REMOVED lines=281> */
.L_x_5062:
        /* <DEDUP_REMOVED lines=281> */
.L_x_5063:
        /* <DEDUP_REMOVED lines=281> */
.L_x_5064:
[----:B------:R-:W-:-:S04]  /*a6b0*/  LOP3.LUT R21, R31, 0xfffffff0, RZ, 0xc0, !PT ;  /* 0xfffffff01f157812 */ /* 0x000fc800078ec0ff */
[----:B------:R-:W-:-:S05]  /*a6c0*/  IADD3 R20, P1, R26, R21, RZ ;  /* 0x000000151a147210 */ /* 0x000fca0007f3e0ff */
[----:B------:R-:W-:-:S06]  /*a6d0*/  IMAD.X R21, RZ, RZ, R27, P1 ;  /* 0x000000ffff157224 */ /* 0x000fcc00008e061b */
[----:B------:R-:W5:Y:S02]  /*a6e0*/  LDG.E.128 R20, desc[UR36][R20.64] ;  /* 0x0000002414147981 */ /* 0x000f64000c1e1d00 */
.L_x_5060:
[----:B------:R-:W-:Y:S05]  /*a6f0*/  BSYNC B1 ;  /* 0x0000000000017941 */ /* 0x000fea0003800000 */
.L_x_5059:
        /* <DEDUP_REMOVED lines=31> */
.L_x_5066:
[----:B------:R-:W-:Y:S05]  /*a8f0*/  BSYNC B1 ;  /* 0x0000000000017941 */ /* 0x000fea0003800000 */
.L_x_5065:
        /* <DEDUP_REMOVED lines=8> */
.L_x_5051:
        /* <DEDUP_REMOVED lines=18> */
.L_x_5069:
        /* <DEDUP_REMOVED lines=40> */
.L_x_5068:
[----:B------:R-:W-:Y:S05]  /*ad20*/  BSYNC B1 ;  /* 0x0000000000017941 */ /* 0x000fea0003800000 */
.L_x_5067:
        /* <DEDUP_REMOVED lines=23> */
.L_x_5071:
[----:B------:R-:W-:Y:S05]  /*aea0*/  BSYNC B1 ;  /* 0x0000000000017941 */ /* 0x000fea0003800000 */
.L_x_5070:
        /* <DEDUP_REMOVED lines=31> */
.L_x_5073:
[----:B------:R-:W-:Y:S05]  /*b0a0*/  BSYNC B1 ;  /* 0x0000000000017941 */ /* 0x000fea0003800000 */
.L_x_5072:
        /* <DEDUP_REMOVED lines=8> */
.L_x_5050:
        /* <DEDUP_REMOVED lines=22> */
.L_x_5076:
        /* <DEDUP_REMOVED lines=36> */
.L_x_5075:
[----:B------:R-:W-:Y:S05]  /*b4d0*/  BSYNC B1 ;  /* 0x0000000000017941 */ /* 0x000fea0003800000 */
.L_x_5074:
        /* <DEDUP_REMOVED lines=19> */
.L_x_5078:
[----:B------:R-:W-:Y:S05]  /*b610*/  BSYNC B1 ;  /* 0x0000000000017941 */ /* 0x000fea0003800000 */
.L_x_5077:
        /* <DEDUP_REMOVED lines=31> */
.L_x_5080:
[----:B------:R-:W-:Y:S05]  /*b810*/  BSYNC B1 ;  /* 0x0000000000017941 */ /* 0x000fea0003800000 */
.L_x_5079:
[----:B------:R-:W-:Y:S02]  /*b820*/  LOP3.LUT P0, RZ, R7, 0xff, RZ, 0xc0, !PT ;  /* 0x000000ff07ff7812 */ /* 0x000fe4000780c0ff */
[----:B------:R-:W-:Y:S02]  /*b830*/  LOP3.LUT P1, RZ, R28, 0xff, RZ, 0xc0, !PT ;  /* 0x000000ff1cff7812 */ /* 0x000fe4000782c0ff */
[----:B------:R-:W-:Y:S02]  /*b840*/  LOP3.LUT P2, RZ, R6, 0xff, RZ, 0xc0, !PT ;  /* 0x000000ff06ff7812 */ /* 0x000fe4000784c0ff */
[----:B------:R-:W-:Y:S02]  /*b850*/  LOP3.LUT P3, RZ, R5, 0xff, RZ, 0xc0, !PT ;  /* 0x000000ff05ff7812 */ /* 0x000fe4000786c0ff */
[----:B------:R-:W-:-:S04]  /*b860*/  PLOP3.LUT P0, PT, P2, P0, P1, 0x80, 0x0 ;  /* 0x000000000000781c */ /* 0x000fc80001701010 */
[----:B------:R-:W-:-:S04]  /*b870*/  PLOP3.LUT P0, PT, P3, P0, PT, 0x80, 0x0 ;  /* 0x000000000000781c */ /* 0x000fc80001f01070 */
[----:B-----5:R-:W-:-:S09]  /*b880*/  SEL R17, RZ, 0x1, !P0 ;  /* 0x00000001ff117807 */ /* 0x020fd20004000000 */
.L_x_5035:
[----:B------:R-:W-:Y:S05]  /*b890*/  BSYNC B0 ;  /* 0x0000000000007941 */ /* 0x000fea0003800000 */
.L_x_5034:
        /* <DEDUP_REMOVED lines=15> */
.L_x_5082:
[----:B------:R-:W-:Y:S01]  /*b990*/  IADD3 R5, R3, R2, RZ ;  /* 0x0000000203057210 */ /* 0x000fe20007ffe0ff */
[----:B------:R-:W-:Y:S03]  /*b9a0*/  BAR.SYNC.DEFER_BLOCKING 0x0 ;  /* 0x0000000000007b1d */ /* 0x000fe60000010000 */
        /* <DEDUP_REMOVED lines=12> */
.L_x_5081:
        /* <DEDUP_REMOVED lines=19> */
.L_x_5085:
        /* <DEDUP_REMOVED lines=15> */
.L_x_5084:
[----:B------:R-:W-:Y:S01]  /*bc90*/  BAR.SYNC.DEFER_BLOCKING 0x0 ;  /* 0x0000000000007b1d */ /* 0x000fe20000010000 */
[----:B------:R-:W-:-:S13]  /*bca0*/  ISETP.GE.AND P0, PT, R0, 0x2, PT ;  /* 0x000000020000780c */ /* 0x000fda0003f06270 */
[----:B------:R-:W-:Y:S05]  /*bcb0*/  @!P0 BRA `(.L_x_5083) ;  /* 0x0000000000288947 */ /* 0x000fea0003800000 */
[----:B------:R-:W-:-:S07]  /*bcc0*/  IMAD.MOV.U32 R5, RZ, RZ, 0x1 ;  /* 0x00000001ff057424 */ /* 0x000fce00078e00ff */
.L_x_5086:
        /* <DEDUP_REMOVED lines=9> */
.L_x_5083:
        /* <DEDUP_REMOVED lines=277> */
.L_x_5087:
        /* <DEDUP_REMOVED lines=292> */
.L_x_5089:
        /* <DEDUP_REMOVED lines=15> */
.L_x_5091:
[----:B-1----:R-:W-:Y:S05]  /*e1e0*/  BSYNC B0 ;  /* 0x0000000000007941 */ /* 0x002fea0003800000 */
.L_x_5090:
        /* <DEDUP_REMOVED lines=15> */
.L_x_5093:
[----:B------:R-:W-:Y:S05]  /*e2e0*/  BSYNC B0 ;  /* 0x0000000000007941 */ /* 0x000fea0003800000 */
.L_x_5092:
        /* <DEDUP_REMOVED lines=35> */
.L_x_5095:
[----:B------:R-:W-:Y:S05]  /*e520*/  BSYNC B0 ;  /* 0x0000000000007941 */ /* 0x000fea0003800000 */
.L_x_5094:
        /* <DEDUP_REMOVED lines=30> */
.L_x_5100:
        /* <DEDUP_REMOVED lines=11> */
.L_x_5099:
[----:B------:R-:W-:Y:S05]  /*e7c0*/  BRA `(.L_x_5098) ;  /* 0x0000000000507947 */ /* 0x000fea0003800000 */
.L_x_5097:
        /* <DEDUP_REMOVED lines=9> */
.L_x_5101:
        /* <DEDUP_REMOVED lines=11> */
.L_x_5098:
[----:B------:R-:W-:Y:S05]  /*e910*/  BSYNC B0 ;  /* 0x0000000000007941 */ /* 0x000fea0003800000 */
.L_x_5096:
        /* <DEDUP_REMOVED lines=12> */
.L_x_5103:
        /* <DEDUP_REMOVED lines=14> */
.L_x_5102:
        /* <DEDUP_REMOVED lines=11> */
.L_x_5106:
        /* <DEDUP_REMOVED lines=15> */
.L_x_5105:
[----:B------:R-:W-:Y:S01]  /*ec60*/  BAR.SYNC.DEFER_BLOCKING 0x0 ;  /* 0x0000000000007b1d */ /* 0x000fe20000010000 */
[----:B------:R-:W-:-:S13]  /*ec70*/  ISETP.GE.AND P0, PT, R3, 0x2, PT ;  /* 0x000000020300780c */ /* 0x000fda0003f06270 */
[----:B------:R-:W-:Y:S05]  /*ec80*/  @!P0 BRA `(.L_x_5104) ;  /* 0x0000000000288947 */ /* 0x000fea0003800000 */
[----:B-1----:R-:W-:-:S07]  /*ec90*/  IMAD.MOV.U32 R0, RZ, RZ, 0x1 ;  /* 0x00000001ff007424 */ /* 0x002fce00078e00ff */
.L_x_5107:
[C---:B------:R-:W-:Y:S02]  /*eca0*/  LOP3.LUT R2, R17.reuse, 0xffff, RZ, 0xc0, !PT ;  /* 0x0000ffff11027812 */ /* 0x040fe400078ec0ff */
        /* <DEDUP_REMOVED lines=8> */
.L_x_5104:
        /* <DEDUP_REMOVED lines=13> */
.L_x_5109:
        /* <DEDUP_REMOVED lines=20> */
.L_x_5111:
[----:B------:R-:W-:Y:S01]  /*ef40*/  ULDC.64 UR4, c[0x0][0x5e8] ;  /* 0x00017a0000047ab9 */ /* 0x000fe20000000a00 */
[----:B------:R-:W-:Y:S02]  /*ef50*/  LOP3.LUT P0, RZ, R17, 0xff, RZ, 0xc0, !PT ;  /* 0x000000ff11ff7812 */ /* 0x000fe4000780c0ff */
[----:B------:R-:W-:Y:S02]  /*ef60*/  IADD3 R16, P1, R16, UR4, RZ ;  /* 0x0000000410107c10 */ /* 0x000fe4000ff3e0ff */
[----:B------:R-:W-:Y:S02]  /*ef70*/  SEL R3, RZ, 0x1, !P0 ;  /* 0x00000001ff037807 */ /* 0x000fe40004000000 */
[----:B------:R-:W-:-:S05]  /*ef80*/  IADD3.X R17, RZ, UR5, RZ, P1, !PT ;  /* 0x00000005ff117c10 */ /* 0x000fca0008ffe4ff */
[----:B------:R-:W-:Y:S01]  /*ef90*/  STG.E.U8 desc[UR36][R16.64], R3 ;  /* 0x0000000310007986 */ /* 0x000fe2000c101124 */
[----:B------:R-:W-:Y:S05]  /*efa0*/  EXIT ;  /* 0x000000000000794d */ /* 0x000fea0003800000 */
.L_x_5110:
[----:B------:R-:W-:Y:S01]  /*efb0*/  STG.E.U8 desc[UR36][R6.64], R17 ;  /* 0x0000001106007986 */ /* 0x000fe2000c101124 */
[----:B------:R-:W-:Y:S05]  /*efc0*/  EXIT ;  /* 0x000000000000794d */ /* 0x000fea0003800000 */
.L_x_5108:
        /* <DEDUP_REMOVED lines=11> */
.L_x_5112:
        /* <DEDUP_REMOVED lines=20> */
.L_x_5114:
[----:B------:R-:W-:Y:S01]  /*f1c0*/  ULDC.64 UR4, c[0x0][0x5e8] ;  /* 0x00017a0000047ab9 */ /* 0x000fe20000000a00 */
[----:B------:R-:W-:Y:S02]  /*f1d0*/  LOP3.LUT P0, RZ, R17, 0xff, RZ, 0xc0, !PT ;  /* 0x000000ff11ff7812 */ /* 0x000fe4000780c0ff */
[----:B------:R-:W-:Y:S02]  /*f1e0*/  IADD3 R16, P1, R16, UR4, RZ ;  /* 0x0000000410107c10 */ /* 0x000fe4000ff3e0ff */
[----:B------:R-:W-:-:S03]  /*f1f0*/  SEL R3, RZ, 0x1, !P0 ;  /* 0x00000001ff037807 */ /* 0x000fc60004000000 */
[----:B------:R-:W-:-:S05]  /*f200*/  IMAD.X R17, RZ, RZ, UR5, P1 ;  /* 0x00000005ff117e24 */ /* 0x000fca00088e06ff */
[----:B------:R-:W-:Y:S01]  /*f210*/  STG.E.U8 desc[UR36][R16.64], R3 ;  /* 0x0000000310007986 */ /* 0x000fe2000c101124 */
[----:B------:R-:W-:Y:S05]  /*f220*/  EXIT ;  /* 0x000000000000794d */ /* 0x000fea0003800000 */
.L_x_5113:
[----:B------:R-:W-:-:S04]  /*f230*/  LOP3.LUT P0, RZ, R17, 0xff, RZ, 0xc0, !PT ;  /* 0x000000ff11ff7812 */ /* 0x000fc8000780c0ff */
[----:B------:R-:W-:-:S05]  /*f240*/  SEL R5, RZ, 0x1, !P0 ;  /* 0x00000001ff057807 */ /* 0x000fca0004000000 */
[----:B------:R-:W-:Y:S01]  /*f250*/  STG.E.U8 desc[UR36][R2.64], R5 ;  /* 0x0000000502007986 */ /* 0x000fe2000c101124 */
[----:B------:R-:W-:Y:S05]  /*f260*/  EXIT ;  /* 0x000000000000794d */ /* 0x000fea0003800000 */
.L_x_5088:
        /* <DEDUP_REMOVED lines=23> */
.L_x_5116:
        /* <DEDUP_REMOVED lines=20> */
.L_x_5118:
[----:B------:R-:W-:Y:S01]  /*f520*/  ULDC.64 UR4, c[0x0][0x5e8] ;  /* 0x00017a0000047ab9 */ /* 0x000fe20000000a00 */
[----:B------:R-:W-:Y:S02]  /*f530*/  LOP3.LUT P0, RZ, R17, 0xff, RZ, 0xc0, !PT ;  /* 0x000000ff11ff7812 */ /* 0x000fe4000780c0ff */
[----:B------:R-:W-:Y:S02]  /*f540*/  IADD3 R16, P1, R16, UR4, RZ ;  /* 0x0000000410107c10 */ /* 0x000fe4000ff3e0ff */
[----:B------:R-:W-:-:S03]  /*f550*/  SEL R3, RZ, 0x1, !P0 ;  /* 0x00000001ff037807 */ /* 0x000fc60004000000 */
[----:B------:R-:W-:-:S05]  /*f560*/  IMAD.X R17, RZ, RZ, UR5, P1 ;  /* 0x00000005ff117e24 */ /* 0x000fca00088e06ff */
[----:B------:R-:W-:Y:S01]  /*f570*/  STG.E.U8 desc[UR36][R16.64], R3 ;  /* 0x0000000310007986 */ /* 0x000fe2000c101124 */
[----:B------:R-:W-:Y:S05]  /*f580*/  EXIT ;  /* 0x000000000000794d */ /* 0x000fea0003800000 */
.L_x_5117:
[----:B------:R-:W-:Y:S01]  /*f590*/  STG.E.U8 desc[UR36][R6.64], R17 ;  /* 0x0000001106007986 */ /* 0x000fe2000c101124 */
[----:B------:R-:W-:Y:S05]  /*f5a0*/  EXIT ;  /* 0x000000000000794d */ /* 0x000fea0003800000 */
.L_x_5115:
        /* <DEDUP_REMOVED lines=11> */
.L_x_5119:
        /* <DEDUP_REMOVED lines=22> */
.L_x_5121:
[----:B------:R-:W-:Y:S02]  /*f7c0*/  ULDC.64 UR4, c[0x0][0x5e8] ;  /* 0x00017a0000047ab9 */ /* 0x000fe40000000a00 */
[----:B------:R-:W-:-:S04]  /*f7d0*/  IADD3 R16, P0, R16, UR4, RZ ;  /* 0x0000000410107c10 */ /* 0x000fc8000ff1e0ff */
[----:B------:R-:W-:-:S05]  /*f7e0*/  IADD3.X R17, RZ, UR5, RZ, P0, !PT ;  /* 0x00000005ff117c10 */ /* 0x000fca00087fe4ff */
[----:B------:R-:W-:Y:S01]  /*f7f0*/  STG.E.U8 desc[UR36][R16.64], R19 ;  /* 0x0000001310007986 */ /* 0x000fe2000c101124 */
[----:B------:R-:W-:Y:S05]  /*f800*/  EXIT ;  /* 0x000000000000794d */ /* 0x000fea0003800000 */
.L_x_5120:
[----:B------:R-:W-:Y:S01]  /*f810*/  STG.E.U8 desc[UR36][R2.64], R19 ;  /* 0x0000001302007986 */ /* 0x000fe2000c101124 */
[----:B------:R-:W-:Y:S05]  /*f820*/  EXIT ;  /* 0x000000000000794d */ /* 0x000fea0003800000 */
.L_x_5122:
        /* <DEDUP_REMOVED lines=13> */
.L_x_7584:


//--------------------- .text._ZN2at6native13reduce_kernelILi128ELi2ENS0_8ReduceOpIN3c107complexIdEENS0_14func_wrapper_tIbZZZNS0_15and_kernel_cudaERNS_14TensorIteratorEENKUlvE_clEvENKUlvE6_clEvEUlbS5_E_EEjbLi4ELi4EEEEEvT1_ --------------------------
	.section	.text._ZN2at6native13reduce_kernelILi128ELi2ENS0_8ReduceOpIN3c107complexIdEENS0_14func_wrapper_tIbZZZNS0_15and_kernel_cudaERNS_14TensorIteratorEENKUlvE_clEvENKUlvE6_clEvEUlbS5_E_EEjbLi4ELi4EEEEEvT1_,"ax",@progbits
	.align	128
        .global         _ZN2at6native13reduce_kernelILi128ELi2ENS0_8ReduceOpIN3c107complexIdEENS0_14func_wrapper_tIbZZZNS0_15and_kernel_cudaERNS_14TensorIteratorEENKUlvE_clEvENKUlvE6_clEvEUlbS5_E_EEjbLi4ELi4EEEEEvT1_
        .type           _ZN2at6native13reduce_kernelILi128ELi2ENS0_8ReduceOpIN3c107complexIdEENS0_14func_wrapper_tIbZZZNS0_15and_kernel_cudaERNS_14TensorIteratorEENKUlvE_clEvENKUlvE6_clEvEUlbS5_E_EEjbLi4ELi4EEEEEvT1_,@function
        .size           _ZN2at6native13reduce_kernelILi128ELi2ENS0_8ReduceOpIN3c107complexIdEENS0_14func_wrapper_tIbZZZNS0_15and_kernel_cudaERNS_14TensorIteratorEENKUlvE_clEvENKUlvE6_clEvEUlbS5_E_EEjbLi4ELi4EEEEEvT1_,(.L_x_7585 - _ZN2at6native13reduce_kernelILi128ELi2ENS0_8ReduceOpIN3c107complexIdEENS0_14func_wrapper_tIbZZZNS0_15and_kernel_cudaERNS_14TensorIteratorEENKUlvE_clEvENKUlvE6_clEvEUlbS5_E_EEjbLi4ELi4EEEEEvT1_)
        .other          _ZN2at6native13reduce_kernelILi128ELi2ENS0_8ReduceOpIN3c107complexIdEENS0_14func_wrapper_tIbZZZNS0_15and_kernel_cudaERNS_14TensorIteratorEENKUlvE_clEvENKUlvE6_clEvEUlbS5_E_EEjbLi4ELi4EEEEEvT1_,@"STO_CUDA_ENTRY STV_DEFAULT"
_ZN2at6native13reduce_kernelILi128ELi2ENS0_8ReduceOpIN3c107complexIdEENS0_14func_wrapper_tIbZZZNS0_15and_kernel_cudaERNS_14TensorIteratorEENKUlvE_clEvENKUlvE6_clEvEUlbS5_E_EEjbLi4ELi4EEEEEvT1_:
.text._ZN2at6native13reduce_kernelILi128ELi2ENS0_8ReduceOpIN3c107complexIdEENS0_14func_wrapper_tIbZZZNS0_15and_kernel_cudaERNS_14TensorIteratorEENKUlvE_clEvENKUlvE6_clEvEUlbS5_E_EEjbLi4ELi4EEEEEvT1_:
        /* <DEDUP_REMOVED lines=293> */
.L_x_5123:
        /* <DEDUP_REMOVED lines=29> */
.L_x_5127:
        /* <DEDUP_REMOVED lines=25> */
.L_x_5133:
[----:B------:R-:W-:Y:S05]  /*15b0*/  BSYNC B2 ;  /* 0x0000000000027941 */ /* 0x000fea0003800000 */
.L_x_5132:
[----:B------:R-:W-:-:S04]  /*15c0*/  PRMT R3, R3, 0x9910, RZ ;  /* 0x0000991003037816 */ /* 0x000fc800000000ff */
[----:B------:R-:W-:-:S13]  /*15d0*/  ISETP.NE.AND P0, PT, R3, RZ, PT ;  /* 0x000000ff0300720c */ /* 0x000fda0003f05270 */
[----:B------:R-:W-:Y:S05]  /*15e0*/  @!P0 BRA `(.L_x_5131) ;  /* 0x0000000000308947 */ /* 0x000fea0003800000 */
[----:B------:R-:W-:-:S04]  /*15f0*/  PRMT R0, R0, 0x9910, RZ ;  /* 0x0000991000007816 */ /* 0x000fc800000000ff */
[----:B------:R-:W-:Y:S02]  /*1600*/  ISETP.NE.AND P0, PT, R0, RZ, PT ;  /* 0x000000ff0000720c */ /* 0x000fe40003f05270 */
[----:B------:R-:W-:-:S11]  /*1610*/  PRMT R0, RZ, 0x7610, R0 ;  /* 0x00007610ff007816 */ /* 0x000fd60000000000 */
[----:B------:R-:W-:Y:S05]  /*1620*/  @!P0 BRA `(.L_x_5131) ;  /* 0x0000000000208947 */ /* 0x000fea0003800000 */
        /* <DEDUP_REMOVED lines=8> */
.L_x_5131:
[----:B------:R-:W-:Y:S05]  /*16b0*/  BSYNC B1 ;  /* 0x0000000000017941 */ /* 0x000fea0003800000 */
.L_x_5130:
[----:B------:R-:W0:Y:S01]  /*16c0*/  LDC R6, c[0x0][0x218] ;  /* 0x00008600ff067b82 */ /* 0x000e220000000800 */
[----:B------:R-:W-:-:S04]  /*16d0*/  IADD3 R5, P0, -R9, 0x4, RZ ;  /* 0x0000000409057810 */ /* 0x000fc80007f1e1ff */
[----:B------:R-:W-:Y:S01]  /*16e0*/  LEA R42, P1, R5, R42, 0x4 ;  /* 0x0000002a052a7211 */ /* 0x000fe200078220ff */
[----:B------:R-:W-:-:S05]  /*16f0*/  IMAD.X R4, RZ, RZ, -0x1, P0 ;  /* 0xffffffffff047424 */ /* 0x000fca00000e06ff */
[----:B------:R-:W-:Y:S02]  /*1700*/  LEA.HI.X R43, R5, R43, R4, 0x4, P1 ;  /* 0x0000002b052b7211 */ /* 0x000fe400008f2404 */
[----:B0-----:R-:W-:-:S07]  /*1710*/  IADD3 R3, R9, -0x4, R6 ;  /* 0xfffffffc09037810 */ /* 0x001fce0007ffe006 */
.L_x_5129:
[----:B------:R-:W-:Y:S05]  /*1720*/  BSYNC B0 ;  /* 0x0000000000007941 */ /* 0x000fea0003800000 */
.L_x_5128:
        /* <DEDUP_REMOVED lines=15> */
.L_x_5136:
        /* <DEDUP_REMOVED lines=30> */
.L_x_5135:
[----:B------:R-:W-:Y:S05]  /*1a00*/  BSYNC B0 ;  /* 0x0000000000007941 */ /* 0x000fea0003800000 */
.L_x_5134:
[----:B------:R-:W-:Y:S01]  /*1a10*/  BSSY B0, `(.L_x_5137) ;  /* 0x0000008000007945 */ /* 0x000fe20003800000 */
[----:B------:R-:W-:-:S03]  /*1a20*/  PRMT R4, RZ, 0x7610, R4 ;  /* 0x00007610ff047816 */ /* 0x000fc60000000004 */
[----:B------:R-:W-:Y:S05]  /*1a30*/  @P6 BRA P5, `(.L_x_5138) ;  /* 0x0000000000146947 */ /* 0x000fea0002800000 */
[----:B------:R-:W-:Y:S02]  /*1a40*/  ISETP.NE.AND P0, PT, R21, RZ, PT ;  /* 0x000000ff1500720c */ /* 0x000fe40003f05270 */
[----:B------:R-:W-:-:S11]  /*1a50*/  MOV R4, 0x1 ;  /* 0x0000000100047802 */ /* 0x000fd60000000f00 */
[----:B------:R-:W-:-:S04]  /*1a60*/  @P0 ISETP.NE.AND P1, PT, R18, RZ, PT ;  /* 0x000000ff1200020c */ /* 0x000fc80003f25270 */
[----:B------:R-:W-:-:S04]  /*1a70*/  @P0 SEL R5, RZ, 0x1, P1 ;  /* 0x00000001ff050807 */ /* 0x000fc80000800000 */
[----:B------:R-:W-:-:S07]  /*1a80*/  @P0 PRMT R4, R5, 0x7610, R4 ;  /* 0x0000761005040816 */ /* 0x000fce0000000004 */
.L_x_5138:
[----:B------:R-:W-:Y:S05]  /*1a90*/  BSYNC B0 ;  /* 0x0000000000007941 */ /* 0x000fea0003800000 */
.L_x_5137:
        /* <DEDUP_REMOVED lines=15> */
.L_x_5140:
[----:B------:R-:W-:Y:S05]  /*1b90*/  BSYNC B0 ;  /* 0x0000000000007941 */ /* 0x000fea0003800000 */
.L_x_5139:
        /* <DEDUP_REMOVED lines=9> */
.L_x_5126:
        /* <DEDUP_REMOVED lines=49> */
.L_x_5149:
        /* <DEDUP_REMOVED lines=295> */
.L_x_5145:
[----:B------:R-:W-:Y:S01]  /*31b0*/  LOP3.LUT R5, R0, 0xffffffe0, RZ, 0xc0, !PT ;  /* 0xffffffe000057812 */ /* 0x000fe200078ec0ff */
[----:B------:R-:W-:-:S03]  /*31c0*/  ULDC UR36, c[0x0][0x220] ;  /* 0x0000880000247ab9 */ /* 0x000fc60000000800 */
[----:B------:R-:W-:-:S05]  /*31d0*/  IADD3 R4, P0, R42, R5, RZ ;  /* 0x000000052a047210 */ /* 0x000fca0007f1e0ff */
[----:B------:R-:W-:-:S05]  /*31e0*/  IMAD.X R5, RZ, RZ, R43, P0 ;  /* 0x000000ffff057224 */ /* 0x000fca00000e062b */
[----:B------:R1:W5:Y:S04]  /*31f0*/  LDG.E.128 R32, desc[UR58][R4.64] ;  /* 0x0000003a04207981 */ /* 0x000368000c1e1d00 */
[----:B------:R1:W5:Y:S01]  /*3200*/  LDG.E.128 R28, desc[UR58][R4.64+0x10] ;  /* 0x0000103a041c7981 */ /* 0x000362000c1e1d00 */
[----:B------:R-:W-:-:S05]  /*3210*/  IMAD.U32 R0, RZ, RZ, UR36 ;  /* 0x00000024ff007e24 */ /* 0x000fca000f8e00ff */
[----:B------:R-:W-:Y:S01]  /*3220*/  IADD3 R17, R17, R0, RZ ;  /* 0x0000000011117210 */ /* 0x000fe20007ffe0ff */
        /* <DEDUP_REMOVED lines=234> */
.L_x_5146:
        /* <DEDUP_REMOVED lines=252> */
.L_x_5147:
[----:B-1----:R-:W-:-:S04]  /*5090*/  LOP3.LUT R5, R8, 0xffffffe0, RZ, 0xc0, !PT ;  /* 0xffffffe008057812 */ /* 0x002fc800078ec0ff */
[----:B------:R-:W-:-:S04]  /*50a0*/  IADD3 R4, P0, R42, R5, RZ ;  /* 0x000000052a047210 */ /* 0x000fc80007f1e0ff */
[----:B------:R-:W-:-:S05]  /*50b0*/  IADD3.X R5, RZ, R43, RZ, P0, !PT ;  /* 0x0000002bff057210 */ /* 0x000fca00007fe4ff */
[----:B------:R1:W5:Y:S04]  /*50c0*/  LDG.E.128 R12, desc[UR58][R4.64] ;  /* 0x0000003a040c7981 */ /* 0x000368000c1e1d00 */
[----:B------:R1:W5:Y:S01]  /*50d0*/  LDG.E.128 R8, desc[UR58][R4.64+0x10] ;  /* 0x0000103a04087981 */ /* 0x000362000c1e1d00 */
        /* <DEDUP_REMOVED lines=235> */
.L_x_5148:
[----:B------:R-:W-:Y:S01]  /*5f90*/  LOP3.LUT R3, R3, 0xffffffe0, RZ, 0xc0, !PT ;  /* 0xffffffe003037812 */ /* 0x000fe200078ec0ff */
[----:B-----5:R-:W-:Y:S01]  /*5fa0*/  DSETP.NEU.AND P4, PT, R26, RZ, PT ;  /* 0x000000ff1a00722a */ /* 0x020fe20003f8d000 */
[----:B------:R-:W-:Y:S01]  /*5fb0*/  LOP3.LUT P2, RZ, R19, 0xff, RZ, 0xc0, !PT ;  /* 0x000000ff13ff7812 */ /* 0x000fe2000784c0ff */
[----:B------:R-:W-:Y:S01]  /*5fc0*/  DSETP.NEU.AND P3, PT, R30, RZ, PT ;  /* 0x000000ff1e00722a */ /* 0x000fe20003f6d000 */
[----:B------:R-:W-:Y:S01]  /*5fd0*/  IADD3 R36, P0, R42, R3, RZ ;  /* 0x000000032a247210 */ /* 0x000fe20007f1e0ff */
[----:B------:R-:W-:-:S04]  /*5fe0*/  ULDC UR4, c[0x0][0x218] ;  /* 0x0000860000047ab9 */ /* 0x000fc80000000800 */
[----:B------:R-:W-:-:S05]  /*5ff0*/  IMAD.X R37, RZ, RZ, R43, P0 ;  /* 0x000000ffff257224 */ /* 0x000fca00000e062b */
[----:B-1----:R-:W2:Y:S04]  /*6000*/  LDG.E.128 R4, desc[UR58][R36.64] ;  /* 0x0000003a24047981 */ /* 0x002ea8000c1e1d00 */
[----:B------:R-:W3:Y:S01]  /*6010*/  LDG.E.128 R36, desc[UR58][R36.64+0x10] ;  /* 0x0000103a24247981 */ /* 0x000ee2000c1e1d00 */
[----:B------:R-:W-:Y:S01]  /*6020*/  DSETP.NEU.AND P0, PT, R34, RZ, PT ;  /* 0x000000ff2200722a */ /* 0x000fe20003f0d000 */
[----:B------:R-:W-:Y:S01]  /*6030*/  LOP3.LUT P5, RZ, R47, 0xff, RZ, 0xc0, !PT ;  /* 0x000000ff2fff7812 */ /* 0x000fe200078ac0ff */
[----:B------:R-:W-:Y:S01]  /*6040*/  DSETP.NEU.OR P4, PT, R24, RZ, P4 ;  /* 0x000000ff1800722a */ /* 0x000fe2000278d400 */
[----:B------:R-:W-:Y:S01]  /*6050*/  LOP3.LUT P1, RZ, R46, 0xff, RZ, 0xc0, !PT ;  /* 0x000000ff2eff7812 */ /* 0x000fe2000782c0ff */
[----:B------:R-:W-:Y:S01]  /*6060*/  DSETP.NEU.OR P3, PT, R28, RZ, P3 ;  /* 0x000000ff1c00722a */ /* 0x000fe20001f6d400 */
[----:B------:R-:W-:Y:S01]  /*6070*/  IADD3 R17, R17, R0, RZ ;  /* 0x0000000011117210 */ /* 0x000fe20007ffe0ff */
[----:B------:R-:W-:Y:S01]  /*6080*/  DSETP.NEU.OR P0, PT, R32, RZ, P0 ;  /* 0x000000ff2000722a */ /* 0x000fe2000070d400 */
[----:B------:R-:W-:Y:S01]  /*6090*/  IMAD.U32 R3, RZ, RZ, UR4 ;  /* 0x00000004ff037e24 */ /* 0x000fe2000f8e00ff */
[----:B------:R-:W-:Y:S01]  /*60a0*/  PLOP3.LUT P5, PT, P5, P4, PT, 0x80, 0x0 ;  /* 0x000000000000781c */ /* 0x000fe20002fa9070 */
[----:B------:R-:W-:Y:S01]  /*60b0*/  DSETP.NEU.AND P4, PT, R14, RZ, PT ;  /* 0x000000ff0e00722a */ /* 0x000fe20003f8d000 */
[----:B------:R-:W-:-:S02]  /*60c0*/  PLOP3.LUT P3, PT, P1, P3, PT, 0x80, 0x0 ;  /* 0x000000000000781c */ /* 0x000fc40000f67070 */
        /* <DEDUP_REMOVED lines=32> */
.L_x_5144:
[----:B------:R-:W-:Y:S05]  /*62d0*/  BSYNC B0 ;  /* 0x0000000000007941 */ /* 0x000fea0003800000 */
.L_x_5143:
        /* <DEDUP_REMOVED lines=280> */
.L_x_5152:
        /* <DEDUP_REMOVED lines=282> */
.L_x_5153:
        /* <DEDUP_REMOVED lines=282> */
.L_x_5154:
        /* <DEDUP_REMOVED lines=282> */
.L_x_5155:
[----:B------:R-:W-:-:S04]  /*a940*/  LOP3.LUT R37, R36, 0xffffffe0, RZ, 0xc0, !PT ;  /* 0xffffffe024257812 */ /* 0x000fc800078ec0ff */
[----:B------:R-:W-:-:S04]  /*a950*/  IADD3 R36, P1, R42, R37, RZ ;  /* 0x000000252a247210 */ /* 0x000fc80007f3e0ff */
[----:B------:R-:W-:-:S05]  /*a960*/  IADD3.X R37, RZ, R43, RZ, P1, !PT ;  /* 0x0000002bff257210 */ /* 0x000fca0000ffe4ff */
[----:B------:R1:W5:Y:S04]  /*a970*/  LDG.E.128 R4, desc[UR58][R36.64] ;  /* 0x0000003a24047981 */ /* 0x000368000c1e1d00 */
[----:B-1----:R-:W5:Y:S02]  /*a980*/  LDG.E.128 R36, desc[UR58][R36.64+0x10] ;  /* 0x0000103a24247981 */ /* 0x002f64000c1e1d00 */
.L_x_5151:
[----:B------:R-:W-:Y:S05]  /*a990*/  BSYNC B0 ;  /* 0x0000000000007941 */ /* 0x000fea0003800000 */
.L_x_5150:
        /* <DEDUP_REMOVED lines=51> */
.L_x_5157:
[----:B------:R-:W-:Y:S05]  /*acd0*/  BSYNC B0 ;  /* 0x0000000000007941 */ /* 0x000fea0003800000 */
.L_x_5156:
        /* <DEDUP_REMOVED lines=15> */
.L_x_5142:
        /* <DEDUP_REMOVED lines=34> */
.L_x_5160:
[----:B------:R-:W-:Y:S02]  /*aff0*/  IMAD R4, R50, R17, RZ ;  /* 0x0000001132047224 */ /* 0x000fe400078e02ff */
[----:B------:R-:W-:-:S03]  /*b000*/  IMAD.IADD R17, R0, 0x1, R17 ;  /* 0x0000000100117824 */ /* 0x000fc600078e0211 */
[----:B------:R-:W-:Y:S01]  /*b010*/  SHF.R.U32.HI R25, RZ, 0x1, R4 ;  /* 0x00000001ff197819 */ /* 0x000fe20000011604 */
[----:B------:R-:W-:Y:S02]  /*b020*/  IMAD R4, R50, R17, RZ ;  /* 0x0000001132047224 */ /* 0x000fe400078e02ff */
[----:B------:R-:W-:Y:S02]  /*b030*/  IMAD.IADD R17, R17, 0x1, R0 ;  /* 0x0000000111117824 */ /* 0x000fe400078e0200 */
[----:B------:R-:W-:Y:S01]  /*b040*/  IMAD.WIDE.U32 R24, R25, 0x20, R42 ;  /* 0x0000002019187825 */ /* 0x000fe200078e002a */
[----:B------:R-:W-:-:S04]  /*b050*/  SHF.R.U32.HI R5, RZ, 0x1, R4 ;  /* 0x00000001ff057819 */ /* 0x000fc80000011604 */
[----:B------:R-:W2:Y:S01]  /*b060*/  LDG.E.128 R12, desc[UR58][R24.64+0x10] ;  /* 0x0000103a180c7981 */ /* 0x000ea2000c1e1d00 */
[----:B------:R-:W-:-:S03]  /*b070*/  IMAD.WIDE.U32 R4, R5, 0x20, R42 ;  /* 0x0000002005047825 */ /* 0x000fc600078e002a */
[----:B------:R-:W3:Y:S01]  /*b080*/  LDG.E.128 R20, desc[UR58][R24.64] ;  /* 0x0000003a18147981 */ /* 0x000ee2000c1e1d00 */
[C---:B------:R-:W-:Y:S01]  /*b090*/  IMAD R6, R50.reuse, R17, RZ ;  /* 0x0000001132067224 */ /* 0x040fe200078e02ff */
[----:B------:R-:W-:Y:S02]  /*b0a0*/  IADD3 R17, R17, R0, RZ ;  /* 0x0000000011117210 */ /* 0x000fe40007ffe0ff */
[----:B------:R-:W4:Y:S02]  /*b0b0*/  LDG.E.128 R8, desc[UR58][R4.64] ;  /* 0x0000003a04087981 */ /* 0x000f24000c1e1d00 */
[----:B------:R-:W-:Y:S01]  /*b0c0*/  SHF.R.U32.HI R53, RZ, 0x1, R6 ;  /* 0x00000001ff357819 */ /* 0x000fe20000011606 */
[----:B------:R-:W-:-:S04]  /*b0d0*/  IMAD R26, R50, R17, RZ ;  /* 0x00000011321a7224 */ /* 0x000fc800078e02ff */
        /* <DEDUP_REMOVED lines=53> */
.L_x_5159:
[----:B------:R-:W-:Y:S05]  /*b430*/  BSYNC B0 ;  /* 0x0000000000007941 */ /* 0x000fea0003800000 */
.L_x_5158:
        /* <DEDUP_REMOVED lines=31> */
.L_x_5162:
[----:B------:R-:W-:Y:S05]  /*b630*/  BSYNC B0 ;  /* 0x0000000000007941 */ /* 0x000fea0003800000 */
.L_x_5161:
        /* <DEDUP_REMOVED lines=21> */
[----:B------:R-:W-:-:S03]  /*b790*/  IADD3 R4, R17, R0, RZ ;  /* 0x0000000011047210 */ /* 0x000fc60007ffe0ff */
        /* <DEDUP_REMOVED lines=29> */
.L_x_5164:
[----:B------:R-:W-:Y:S05]  /*b970*/  BSYNC B0 ;  /* 0x0000000000007941 */ /* 0x000fea0003800000 */
.L_x_5163:
        /* <DEDUP_REMOVED lines=15> */
.L_x_5141:
[----:B------:R-:W0:Y:S01]  /*ba70*/  LDC R0, c[0x0][0x220] ;  /* 0x00008800ff007b82 */ /* 0x000e220000000800 */
[----:B------:R-:W-:Y:S01]  /*ba80*/  ULDC.U8 UR4, c[0x0][0x211] ;  /* 0x0000844000047ab9 */ /* 0x000fe20000000000 */
[----:B------:R-:W-:Y:S01]  /*ba90*/  IMAD.MOV.U32 R48, RZ, RZ, R17 ;  /* 0x000000ffff307224 */ /* 0x000fe200078e0011 */
[----:B------:R-:W-:Y:S01]  /*baa0*/  MOV R49, UR4 ;  /* 0x0000000400317c02 */ /* 0x000fe20008000f00 */
        /* <DEDUP_REMOVED lines=35> */
.L_x_5167:
[----:B------:R-:W-:Y:S01]  /*bce0*/  SHF.R.U32.HI R29, RZ, 0x1, R48 ;  /* 0x00000001ff1d7819 */ /* 0x000fe20000011630 */
[----:B------:R-:W-:-:S04]  /*bcf0*/  IMAD.IADD R7, R48, 0x1, R0 ;  /* 0x0000000130077824 */ /* 0x000fc800078e0200 */
[----:B------:R-:W-:Y:S01]  /*bd00*/  IMAD.WIDE.U32 R28, R29, 0x20, R42 ;  /* 0x000000201d1c7825 */ /* 0x000fe200078e002a */
[----:B------:R-:W-:-:S04]  /*bd10*/  SHF.R.U32.HI R5, RZ, 0x1, R7 ;  /* 0x00000001ff057819 */ /* 0x000fc80000011607 */
[----:B------:R-:W2:Y:S01]  /*bd20*/  LDG.E.128 R12, desc[UR58][R28.64+0x10] ;  /* 0x0000103a1c0c7981 */ /* 0x000ea2000c1e1d00 */
[----:B------:R-:W-:Y:S01]  /*bd30*/  IMAD.WIDE.U32 R4, R5, 0x20, R42 ;  /* 0x0000002005047825 */ /* 0x000fe200078e002a */
[----:B------:R-:W-:Y:S02]  /*bd40*/  IADD3 R53, R7, R0, RZ ;  /* 0x0000000007357210 */ /* 0x000fe40007ffe0ff */
[----:B------:R-:W3:Y:S04]  /*bd50*/  LDG.E.128 R20, desc[UR58][R28.64] ;  /* 0x0000003a1c147981 */ /* 0x000ee8000c1e1d00 */
[----:B------:R-:W4:Y:S01]  /*bd60*/  LDG.E.128 R8, desc[UR58][R4.64] ;  /* 0x0000003a04087981 */ /* 0x000f22000c1e1d00 */
        /* <DEDUP_REMOVED lines=55> */
.L_x_5166:
[----:B------:R-:W-:Y:S05]  /*c0e0*/  BSYNC B0 ;  /* 0x0000000000007941 */ /* 0x000fea0003800000 */
.L_x_5165:
        /* <DEDUP_REMOVED lines=27> */
.L_x_5169:
[----:B------:R-:W-:Y:S05]  /*c2a0*/  BSYNC B0 ;  /* 0x0000000000007941 */ /* 0x000fea0003800000 */
.L_x_5168:
        /* <DEDUP_REMOVED lines=51> */
.L_x_5171:
[----:B------:R-:W-:Y:S05]  /*c5e0*/  BSYNC B0 ;  /* 0x0000000000007941 */ /* 0x000fea0003800000 */
.L_x_5170:
        /* <DEDUP_REMOVED lines=14> */
.L_x_5125:
[----:B------:R-:W-:Y:S05]  /*c6d0*/  BSYNC B6 ;  /* 0x0000000000067941 */ /* 0x000fea0003800000 */
.L_x_5124:
        /* <DEDUP_REMOVED lines=16> */
.L_x_5175:
        /* <DEDUP_REMOVED lines=12> */
[----:B------:R-:W-:-:S06]  /*c8a0*/  LEA R4, R4, R3, 0x1 ;  /* 0x0000000304047211 */ /* 0x000fcc00078e08ff */
        /* <DEDUP_REMOVED lines=9> */
.L_x_5174:
[----:B------:R-:W-:Y:S05]  /*c940*/  BSYNC B0 ;  /* 0x0000000000007941 */ /* 0x000fea0003800000 */
.L_x_5173:
[----:B------:R-:W-:Y:S01]  /*c950*/  IMAD.MOV.U32 R4, RZ, RZ, R7 ;  /* 0x000000ffff047224 */ /* 0x000fe200078e0007 */
[----:B------:R-:W-:Y:S06]  /*c960*/  @P2 BRA `(.L_x_5175) ;  /* 0xfffffffc009c2947 */ /* 0x000fec000383ffff */
.L_x_5172:
        /* <DEDUP_REMOVED lines=16> */
[----:B------:R-:W-:Y:S02]  /*ca70*/  SHF.R.S32.HI R4, RZ, 0x1, R0 ;  /* 0x00000001ff047819 */ /* 0x000fe40000011400 */
[----:B------:R-:W-:Y:S02]  /*ca80*/  MOV R0, 0x20 ;  /* 0x0000002000007802 */ /* 0x000fe40000000f00 */
[----:B------:R-:W-:-:S13]  /*ca90*/  ISETP.GE.AND P0, PT, R4, 0x20, PT ;  /* 0x000000200400780c */ /* 0x000fda0003f06270 */
[----:B-1----:R-:W-:Y:S05]  /*caa0*/  @!P0 BRA `(.L_x_5177) ;  /* 0x0000000000608947 */ /* 0x002fea0003800000 */
.L_x_5180:
[----:B------:R-:W-:Y:S01]  /*cab0*/  IMAD.IADD R0, R16, 0x1, R4 ;  /* 0x0000000110007824 */ /* 0x000fe200078e0204 */
[----:B------:R-:W-:Y:S05]  /*cac0*/  WARPSYNC.ALL ;  /* 0x0000000000007948 */ /* 0x000fea0003800000 */
[----:B------:R-:W-:Y:S01]  /*cad0*/  BAR.SYNC.DEFER_BLOCKING 0x0 ;  /* 0x0000000000007b1d */ /* 0x000fe20000010000 */
[----:B------:R-:W-:-:S04]  /*cae0*/  ISETP.GE.U32.AND P0, PT, R0, R7, PT ;  /* 0x000000070000720c */ /* 0x000fc80003f06070 */
[----:B------:R-:W-:Y:S01]  /*caf0*/  ISETP.GE.U32.OR P0, PT, R16, R4, P0 ;  /* 0x000000041000720c */ /* 0x000fe20000706470 */
[----:B------:R-:W-:-:S12]  /*cb00*/  BSSY B0, `(.L_x_5178) ;  /* 0x000000e000007945 */ /* 0x000fd80003800000 */
        /* <DEDUP_REMOVED lines=13> */
.L_x_5179:
[----:B------:R-:W-:Y:S05]  /*cbe0*/  BSYNC B0 ;  /* 0x0000000000007941 */ /* 0x000fea0003800000 */
.L_x_5178:
[----:B------:R-:W-:-:S04]  /*cbf0*/  SHF.R.S32.HI R4, RZ, 0x1, R4 ;  /* 0x00000001ff047819 */ /* 0x000fc80000011404 */
[----:B------:R-:W-:-:S13]  /*cc00*/  ISETP.GE.AND P0, PT, R4, 0x20, PT ;  /* 0x000000200400780c */ /* 0x000fda0003f06270 */
[----:B------:R-:W-:Y:S05]  /*cc10*/  @P0 BRA `(.L_x_5180) ;  /* 0xfffffffc00a40947 */ /* 0x000fea000383ffff */
[----:B------:R-:W-:-:S11]  /*cc20*/  HFMA2.MMA R0, -RZ, RZ, 0, 1.9073486328125e-06 ;  /* 0x00000020ff007435 */ /* 0x000fd600000001ff */
.L_x_5177:
[----:B------:R-:W-:Y:S01]  /*cc30*/  ISETP.GE.AND P0, PT, R0, 0x2, PT ;  /* 0x000000020000780c */ /* 0x000fe20003f06270 */
[----:B------:R-:W-:Y:S05]  /*cc40*/  WARPSYNC.ALL ;  /* 0x0000000000007948 */ /* 0x000fea0003800000 */
[----:B------:R-:W-:Y:S07]  /*cc50*/  BAR.SYNC.DEFER_BLOCKING 0x0 ;  /* 0x0000000000007b1d */ /* 0x000fee0000010000 */
[----:B------:R-:W-:Y:S05]  /*cc60*/  @!P0 BRA `(.L_x_5176) ;  /* 0x0000000000408947 */ /* 0x000fea0003800000 */
[----:B-1----:R-:W-:-:S07]  /*cc70*/  IMAD.MOV.U32 R3, RZ, RZ, 0x1 ;  /* 0x00000001ff037424 */ /* 0x002fce00078e00ff */
.L_x_5181:
        /* <DEDUP_REMOVED lines=15> */
.L_x_5176:
[----:B-1----:R-:W1:Y:S01]  /*cd70*/  LDC R3, c[0x0][0x3e8] ;  /* 0x0000fa00ff037b82 */ /* 0x002e620000000800 */
[----:B------:R-:W-:Y:S01]  /*cd80*/  MOV R17, RZ ;  /* 0x000000ff00117202 */ /* 0x000fe20000000f00 */
[----:B------:R-:W-:Y:S01]  /*cd90*/  IMAD.MOV.U32 R19, RZ, RZ, RZ ;  /* 0x000000ffff137224 */ /* 0x000fe200078e00ff */
[----:B-1----:R-:W-:-:S13]  /*cda0*/  ISETP.NE.AND P1, PT, R3, RZ, PT ;  /* 0x000000ff0300720c */ /* 0x002fda0003f25270 */
[----:B------:R-:W-:Y:S05]  /*cdb0*/  @!P1 BRA `(.L_x_5182) ;  /* 0x0000001000489947 */ /* 0x000fea0003800000 */
[----:B------:R-:W-:Y:S01]  /*cdc0*/  MOV R5, R41 ;  /* 0x0000002900057202 */ /* 0x000fe20000000f00 */
        /* <DEDUP_REMOVED lines=273> */
.L_x_5182:
        /* <DEDUP_REMOVED lines=275> */
.L_x_5183:
        /* <DEDUP_REMOVED lines=294> */
.L_x_5185:
        /* <DEDUP_REMOVED lines=275> */
.L_x_5186:
        /* <DEDUP_REMOVED lines=14> */
.L_x_5188:
[----:B------:R-:W-:Y:S05]  /*11480*/  BSYNC B0 ;  /* 0x0000000000007941 */ /* 0x000fea0003800000 */
.L_x_5187:
        /* <DEDUP_REMOVED lines=15> */
.L_x_5190:
[----:B------:R-:W-:Y:S05]  /*11580*/  BSYNC B0 ;  /* 0x0000000000007941 */ /* 0x000fea0003800000 */
.L_x_5189:
        /* <DEDUP_REMOVED lines=35> */
.L_x_5192:
[----:B------:R-:W-:Y:S05]  /*117c0*/  BSYNC B0 ;  /* 0x0000000000007941 */ /* 0x000fea0003800000 */
.L_x_5191:
        /* <DEDUP_REMOVED lines=34> */
.L_x_5197:
[----:B------:R-:W-:-:S05]  /*119f0*/  IADD3 R7, R0, R3, RZ ;  /* 0x0000000300077210 */ /* 0x000fca0007ffe0ff */
[----:B--2---:R-:W-:-:S05]  /*11a00*/  IMAD.WIDE.U32 R6, R7, 0x2, R8 ;  /* 0x0000000207067825 */ /* 0x004fca00078e0008 */
[----:B------:R-:W2:Y:S04]  /*11a10*/  LDG.E.U8 R13, desc[UR58][R6.64] ;  /* 0x0000003a060d7981 */ /* 0x000ea8000c1e1100 */
[----:B------:R-:W3:Y:S01]  /*11a20*/  LDG.E.U8 R11, desc[UR58][R6.64+0x1] ;  /* 0x0000013a060b7981 */ /* 0x000ee2000c1e1100 */
[----:B------:R-:W-:Y:S01]  /*11a30*/  IMAD.IADD R3, R10, 0x1, R3 ;  /* 0x000000010a037824 */ /* 0x000fe200078e0203 */
[----:B------:R-:W-:Y:S02]  /*11a40*/  LOP3.LUT P0, RZ, R23, 0xff, RZ, 0xc0, !PT ;  /* 0x000000ff17ff7812 */ /* 0x000fe4000780c0ff */
[----:B------:R-:W-:Y:S02]  /*11a50*/  LOP3.LUT P1, RZ, R18, 0xff, RZ, 0xc0, !PT ;  /* 0x000000ff12ff7812 */ /* 0x000fe4000782c0ff */
[----:B------:R-:W-:-:S02]  /*11a60*/  ISETP.GE.U32.AND P3, PT, R3, UR8, PT ;  /* 0x0000000803007c0c */ /* 0x000fc4000bf66070 */
[----:B--2---:R-:W-:Y:S02]  /*11a70*/  ISETP.NE.AND P0, PT, R13, RZ, P0 ;  /* 0x000000ff0d00720c */ /* 0x004fe40000705270 */
[----:B---3--:R-:W-:Y:S02]  /*11a80*/  ISETP.NE.AND P1, PT, R11, RZ, P1 ;  /* 0x000000ff0b00720c */ /* 0x008fe40000f25270 */
[----:B------:R-:W-:Y:S02]  /*11a90*/  SEL R23, RZ, 0x1, !P0 ;  /* 0x00000001ff177807 */ /* 0x000fe40004000000 */
[----:B------:R-:W-:-:S05]  /*11aa0*/  SEL R18, RZ, 0x1, !P1 ;  /* 0x00000001ff127807 */ /* 0x000fca0004800000 */
[----:B------:R-:W-:Y:S05]  /*11ab0*/  @!P3 BRA `(.L_x_5197) ;  /* 0xfffffffc00ccb947 */ /* 0x000fea000383ffff */
[----:B------:R-:W-:Y:S05]  /*11ac0*/  BSYNC B1 ;  /* 0x0000000000017941 */ /* 0x000fea0003800000 */
.L_x_5196:
[----:B------:R-:W-:Y:S05]  /*11ad0*/  BRA `(.L_x_5195) ;  /* 0x0000000000647947 */ /* 0x000fea0003800000 */
.L_x_5194:
        /* <DEDUP_REMOVED lines=11> */
.L_x_5198:
        /* <DEDUP_REMOVED lines=14> */
.L_x_5195:
[----:B------:R-:W-:Y:S05]  /*11c70*/  BSYNC B0 ;  /* 0x0000000000007941 */ /* 0x000fea0003800000 */
.L_x_5193:
        /* <DEDUP_REMOVED lines=12> */
.L_x_5202:
        /* <DEDUP_REMOVED lines=21> */
.L_x_5201:
[----:B------:R-:W-:Y:S05]  /*11e90*/  BSYNC B0 ;  /* 0x0000000000007941 */ /* 0x000fea0003800000 */
.L_x_5200:
[----:B------:R-:W-:Y:S01]  /*11ea0*/  IMAD.MOV.U32 R3, RZ, RZ, R8 ;  /* 0x000000ffff037224 */ /* 0x000fe200078e0008 */
[----:B------:R-:W-:Y:S06]  /*11eb0*/  @P3 BRA `(.L_x_5202) ;  /* 0xfffffffc00a03947 */ /* 0x000fec000383ffff */
.L_x_5199:
        /* <DEDUP_REMOVED lines=13> */
.L_x_5207:
        /* <DEDUP_REMOVED lines=18> */
.L_x_5206:
[----:B------:R-:W-:Y:S05]  /*120b0*/  BSYNC B0 ;  /* 0x0000000000007941 */ /* 0x000fea0003800000 */
.L_x_5205:
[----:B------:R-:W-:-:S04]  /*120c0*/  SHF.R.S32.HI R3, RZ, 0x1, R3 ;  /* 0x00000001ff037819 */ /* 0x000fc80000011403 */
[----:B------:R-:W-:-:S13]  /*120d0*/  ISETP.GE.AND P0, PT, R3, 0x20, PT ;  /* 0x000000200300780c */ /* 0x000fda0003f06270 */
[----:B------:R-:W-:Y:S05]  /*120e0*/  @P0 BRA `(.L_x_5207) ;  /* 0xfffffffc00a80947 */ /* 0x000fea000383ffff */
[----:B------:R-:W-:-:S11]  /*120f0*/  HFMA2.MMA R2, -RZ, RZ, 0, 1.9073486328125e-06 ;  /* 0x00000020ff027435 */ /* 0x000fd600000001ff */
.L_x_5204:
[----:B------:R-:W-:Y:S01]  /*12100*/  BAR.SYNC.DEFER_BLOCKING 0x0 ;  /* 0x0000000000007b1d */ /* 0x000fe20000010000 */
[----:B------:R-:W-:-:S13]  /*12110*/  ISETP.GE.AND P0, PT, R2, 0x2, PT ;  /* 0x000000020200780c */ /* 0x000fda0003f06270 */
[----:B------:R-:W-:Y:S05]  /*12120*/  @!P0 BRA `(.L_x_5203) ;  /* 0x0000000000408947 */ /* 0x000fea0003800000 */
[----:B-1----:R-:W-:-:S07]  /*12130*/  IMAD.MOV.U32 R3, RZ, RZ, 0x1 ;  /* 0x00000001ff037424 */ /* 0x002fce00078e00ff */
.L_x_5208:
        /* <DEDUP_REMOVED lines=15> */
.L_x_5203:
        /* <DEDUP_REMOVED lines=17> */
.L_x_5210:
        /* <DEDUP_REMOVED lines=21> */
.L_x_5212:
        /* <DEDUP_REMOVED lines=24> */
.L_x_5213:
[----:B------:R-:W-:Y:S01]  /*12610*/  ULDC.64 UR4, c[0x0][0x5e8] ;  /* 0x00017a0000047ab9 */ /* 0x000fe20000000a00 */
[----:B------:R-:W-:Y:S02]  /*12620*/  LOP3.LUT P0, RZ, R18, 0xff, RZ, 0xc0, !PT ;  /* 0x000000ff12ff7812 */ /* 0x000fe4000780c0ff */
[----:B-1----:R-:W-:Y:S02]  /*12630*/  IADD3 R2, P1, R17, UR4, RZ ;  /* 0x0000000411027c10 */ /* 0x002fe4000ff3e0ff */
[----:B------:R-:W-:Y:S02]  /*12640*/  SEL R5, RZ, 0x1, !P0 ;  /* 0x00000001ff057807 */ /* 0x000fe40004000000 */
[----:B------:R-:W-:-:S05]  /*12650*/  IADD3.X R3, RZ, UR5, RZ, P1, !PT ;  /* 0x00000005ff037c10 */ /* 0x000fca0008ffe4ff */
[----:B------:R-:W-:Y:S01]  /*12660*/  STG.E.U8 desc[UR58][R2.64], R5 ;  /* 0x0000000502007986 */ /* 0x000fe2000c10113a */
[----:B------:R-:W-:Y:S05]  /*12670*/  EXIT ;  /* 0x000000000000794d */ /* 0x000fea0003800000 */
.L_x_5211:
[----:B------:R-:W-:Y:S04]  /*12680*/  STG.E.U8 desc[UR58][R4.64], R23 ;  /* 0x0000001704007986 */ /* 0x000fe8000c10113a */
[----:B------:R-:W-:Y:S01]  /*12690*/  STG.E.U8 desc[UR58][R4.64+0x1], R18 ;  /* 0x0000011204007986 */ /* 0x000fe2000c10113a */
[----:B------:R-:W-:Y:S05]  /*126a0*/  EXIT ;  /* 0x000000000000794d */ /* 0x000fea0003800000 */
.L_x_5209:
        /* <DEDUP_REMOVED lines=39> */
.L_x_5215:
        /* <DEDUP_REMOVED lines=24> */
.L_x_5216:
[----:B------:R-:W-:Y:S01]  /*12aa0*/  ULDC.64 UR4, c[0x0][0x5e8] ;  /* 0x00017a0000047ab9 */ /* 0x000fe20000000a00 */
[----:B------:R-:W-:Y:S02]  /*12ab0*/  LOP3.LUT P0, RZ, R18, 0xff, RZ, 0xc0, !PT ;  /* 0x000000ff12ff7812 */ /* 0x000fe4000780c0ff */
[----:B-1----:R-:W-:Y:S02]  /*12ac0*/  IADD3 R2, P1, R17, UR4, RZ ;  /* 0x0000000411027c10 */ /* 0x002fe4000ff3e0ff */
[----:B------:R-:W-:Y:S02]  /*12ad0*/  SEL R5, RZ, 0x1, !P0 ;  /* 0x00000001ff057807 */ /* 0x000fe40004000000 */
[----:B------:R-:W-:-:S05]  /*12ae0*/  IADD3.X R3, RZ, UR5, RZ, P1, !PT ;  /* 0x00000005ff037c10 */ /* 0x000fca0008ffe4ff */
[----:B------:R-:W-:Y:S01]  /*12af0*/  STG.E.U8 desc[UR58][R2.64], R5 ;  /* 0x0000000502007986 */ /* 0x000fe2000c10113a */
[----:B------:R-:W-:Y:S05]  /*12b00*/  EXIT ;  /* 0x000000000000794d */ /* 0x000fea0003800000 */
.L_x_5214:
[----:B------:R-:W-:Y:S02]  /*12b10*/  LOP3.LUT P0, RZ, R23, 0xff, RZ, 0xc0, !PT ;  /* 0x000000ff17ff7812 */ /* 0x000fe4000780c0ff */
[----:B------:R-:W-:Y:S02]  /*12b20*/  LOP3.LUT P1, RZ, R18, 0xff, RZ, 0xc0, !PT ;  /* 0x000000ff12ff7812 */ /* 0x000fe4000782c0ff */
[----:B------:R-:W-:Y:S02]  /*12b30*/  SEL R7, RZ, 0x1, !P0 ;  /* 0x00000001ff077807 */ /* 0x000fe40004000000 */
[----:B------:R-:W-:-:S03]  /*12b40*/  SEL R9, RZ, 0x1, !P1 ;  /* 0x00000001ff097807 */ /* 0x000fc60004800000 */
[----:B------:R-:W-:Y:S04]  /*12b50*/  STG.E.U8 desc[UR58][R2.64], R7 ;  /* 0x0000000702007986 */ /* 0x000fe8000c10113a */
[----:B------:R-:W-:Y:S01]  /*12b60*/  STG.E.U8 desc[UR58][R4.64], R9 ;  /* 0x0000000904007986 */ /* 0x000fe2000c10113a */
[----:B------:R-:W-:Y:S05]  /*12b70*/  EXIT ;  /* 0x000000000000794d */ /* 0x000fea0003800000 */
.L_x_5184:
        /* <DEDUP_REMOVED lines=27> */
.L_x_5218:
        /* <DEDUP_REMOVED lines=21> */
.L_x_5220:
        /* <DEDUP_REMOVED lines=24> */
.L_x_5221:
[----:B------:R-:W-:Y:S01]  /*13000*/  ULDC.64 UR4, c[0x0][0x5e8] ;  /* 0x00017a0000047ab9 */ /* 0x000fe20000000a00 */
[----:B------:R-:W-:Y:S02]  /*13010*/  LOP3.LUT P0, RZ, R18, 0xff, RZ, 0xc0, !PT ;  /* 0x000000ff12ff7812 */ /* 0x000fe4000780c0ff */
[----:B-1----:R-:W-:Y:S02]  /*13020*/  IADD3 R2, P1, R17, UR4, RZ ;  /* 0x0000000411027c10 */ /* 0x002fe4000ff3e0ff */
[----:B------:R-:W-:Y:S02]  /*13030*/  SEL R5, RZ, 0x1, !P0 ;  /* 0x00000001ff057807 */ /* 0x000fe40004000000 */
[----:B------:R-:W-:-:S05]  /*13040*/  IADD3.X R3, RZ, UR5, RZ, P1, !PT ;  /* 0x00000005ff037c10 */ /* 0x000fca0008ffe4ff */
[----:B------:R-:W-:Y:S01]  /*13050*/  STG.E.U8 desc[UR58][R2.64], R5 ;  /* 0x0000000502007986 */ /* 0x000fe2000c10113a */
[----:B------:R-:W-:Y:S05]  /*13060*/  EXIT ;  /* 0x000000000000794d */ /* 0x000fea0003800000 */
.L_x_5219:
[----:B------:R-:W-:Y:S04]  /*13070*/  STG.E.U8 desc[UR58][R4.64], R23 ;  /* 0x0000001704007986 */ /* 0x000fe8000c10113a */
[----:B------:R-:W-:Y:S01]  /*13080*/  STG.E.U8 desc[UR58][R4.64+0x1], R18 ;  /* 0x0000011204007986 */ /* 0x000fe2000c10113a */
[----:B------:R-:W-:Y:S05]  /*13090*/  EXIT ;  /* 0x000000000000794d */ /* 0x000fea0003800000 */
.L_x_5217:
        /* <DEDUP_REMOVED lines=39> */
.L_x_5223:
        /* <DEDUP_REMOVED lines=24> */
.L_x_5224:
[----:B------:R-:W-:Y:S01]  /*13490*/  ULDC.64 UR4, c[0x0][0x5e8] ;  /* 0x00017a0000047ab9 */ /* 0x000fe20000000a00 */
[----:B------:R-:W-:Y:S02]  /*134a0*/  LOP3.LUT P0, RZ, R18, 0xff, RZ, 0xc0, !PT ;  /* 0x000000ff12ff7812 */ /* 0x000fe4000780c0ff */
[----:B-1----:R-:W-:Y:S02]  /*134b0*/  IADD3 R2, P1, R17, UR4, RZ ;  /* 0x0000000411027c10 */ /* 0x002fe4000ff3e0ff */
[----:B------:R-:W-:Y:S02]  /*134c0*/  SEL R5, RZ, 0x1, !P0 ;  /* 0x00000001ff057807 */ /* 0x000fe40004000000 */
[----:B------:R-:W-:-:S05]  /*134d0*/  IADD3.X R3, RZ, UR5, RZ, P1, !PT ;  /* 0x00000005ff037c10 */ /* 0x000fca0008ffe4ff */
[----:B------:R-:W-:Y:S01]  /*134e0*/  STG.E.U8 desc[UR58][R2.64], R5 ;  /* 0x0000000502007986 */ /* 0x000fe2000c10113a */
[----:B------:R-:W-:Y:S05]  /*134f0*/  EXIT ;  /* 0x000000000000794d */ /* 0x000fea0003800000 */
.L_x_5222:
[----:B------:R-:W-:Y:S02]  /*13500*/  LOP3.LUT P0, RZ, R23, 0xff, RZ, 0xc0, !PT ;  /* 0x000000ff17ff7812 */ /* 0x000fe4000780c0ff */
[----:B------:R-:W-:Y:S02]  /*13510*/  LOP3.LUT P1, RZ, R18, 0xff, RZ, 0xc0, !PT ;  /* 0x000000ff12ff7812 */ /* 0x000fe4000782c0ff */
[----:B------:R-:W-:Y:S02]  /*13520*/  SEL R7, RZ, 0x1, !P0 ;  /* 0x00000001ff077807 */ /* 0x000fe40004000000 */
[----:B------:R-:W-:-:S03]  /*13530*/  SEL R9, RZ, 0x1, !P1 ;  /* 0x00000001ff097807 */ /* 0x000fc60004800000 */
[----:B------:R-:W-:Y:S04]  /*13540*/  STG.E.U8 desc[UR58][R2.64], R7 ;  /* 0x0000000702007986 */ /* 0x000fe8000c10113a */
[----:B------:R-:W-:Y:S01]  /*13550*/  STG.E.U8 desc[UR58][R4.64], R9 ;  /* 0x0000000904007986 */ /* 0x000fe2000c10113a */
[----:B------:R-:W-:Y:S05]  /*13560*/  EXIT ;  /* 0x000000000000794d */ /* 0x000fea0003800000 */
.L_x_5225:
        /* <DEDUP_REMOVED lines=9> */
.L_x_7585:


//--------------------- .text._ZN2at6native13reduce_kernelILi64ELi4ENS0_8ReduceOpIN3c107complexIdEENS0_14func_wrapper_tIbZZZNS0_15and_kernel_cudaERNS_14TensorIteratorEENKUlvE_clEvENKUlvE6_clEvEUlbS5_E_EEjbLi4ELi4EEEEEvT1_ --------------------------
	.section	.text._ZN2at6native13reduce_kernelILi64ELi4ENS0_8ReduceOpIN3c107complexIdEENS0_14func_wrapper_tIbZZZNS0_15and_kernel_cudaERNS_14TensorIteratorEENKUlvE_clEvENKUlvE6_clEvEUlbS5_E_EEjbLi4ELi4EEEEEvT1_,"ax",@progbits
	.align	128
        .global         _ZN2at6native13reduce_kernelILi64ELi4ENS0_8ReduceOpIN3c107complexIdEENS0_14func_wrapper_tIbZZZNS0_15and_kernel_cudaERNS_14TensorIteratorEENKUlvE_clEvENKUlvE6_clEvEUlbS5_E_EEjbLi4ELi4EEEEEvT1_
        .type           _ZN2at6native13reduce_kernelILi64ELi4ENS0_8ReduceOpIN3c107complexIdEENS0_14func_wrapper_tIbZZZNS0_15and_kernel_cudaERNS_14TensorIteratorEENKUlvE_clEvENKUlvE6_clEvEUlbS5_E_EEjbLi4ELi4EEEEEvT1_,@function
        .size           _ZN2at6native13reduce_kernelILi64ELi4ENS0_8ReduceOpIN3c107complexIdEENS0_14func_wrapper_tIbZZZNS0_15and_kernel_cudaERNS_14TensorIteratorEENKUlvE_clEvENKUlvE6_clEvEUlbS5_E_EEjbLi4ELi4EEEEEvT1_,(.L_x_7586 - _ZN2at6native13reduce_kernelILi64ELi4ENS0_8ReduceOpIN3c107complexIdEENS0_14func_wrapper_tIbZZZNS0_15and_kernel_cudaERNS_14TensorIteratorEENKUlvE_clEvENKUlvE6_clEvEUlbS5_E_EEjbLi4ELi4EEEEEvT1_)
        .other          _ZN2at6native13reduce_kernelILi64ELi4ENS0_8ReduceOpIN3c107complexIdEENS0_14func_wrapper_tIbZZZNS0_15and_kernel_cudaERNS_14TensorIteratorEENKUlvE_clEvENKUlvE6_clEvEUlbS5_E_EEjbLi4ELi4EEEEEvT1_,@"STO_CUDA_ENTRY STV_DEFAULT"
_ZN2at6native13reduce_kernelILi64ELi4ENS0_8ReduceOpIN3c107complexIdEENS0_14func_wrapper_tIbZZZNS0_15and_kernel_cudaERNS_14TensorIteratorEENKUlvE_clEvENKUlvE6_clEvEUlbS5_E_EEjbLi4ELi4EEEEEvT1_:
.text._ZN2at6native13reduce_kernelILi64ELi4ENS0_8ReduceOpIN3c107complexIdEENS0_14func_wrapper_tIbZZZNS0_15and_kernel_cudaERNS_14TensorIteratorEENKUlvE_clEvENKUlvE6_clEvEUlbS5_E_EEjbLi4ELi4EEEEEvT1_:
        /* <DEDUP_REMOVED lines=293> */
.L_x_5226:
[----:B------:R-:W-:Y:S01]  /*1250*/  ULDC.64 UR4, c[0x0][0x218] ;  /* 0x0000860000047ab9 */ /* 0x000fe20000000a00 */
[----:B------:R-:W-:Y:S01]  /*1260*/  ULDC.64 UR58, c[0x0][0x208] ;  /* 0x00008200003a7ab9 */ /* 0x000fe20000000a00 */
[----:B------:R-:W-:Y:S01]  /*1270*/  MOV R5, UR4 ;  /* 0x0000000400057c02 */ /* 0x000fe20008000f00 */
[----:B------:R-:W-:Y:S03]  /*1280*/  BSSY B6, `(.L_x_5227) ;  /* 0x0000ce5000067945 */ /* 0x000fe60003800000 */
        /* <DEDUP_REMOVED lines=16> */
[----:B------:R-:W-:Y:S01]  /*1390*/  HFMA2.MMA R8, -RZ, RZ, 0, 2.8789043426513671875e-05 ;  /* 0x000001e3ff087435 */ /* 0x000fe200000001ff */
[----:B------:R-:W-:Y:S01]  /*13a0*/  MOV R6, UR4 ;  /* 0x0000000400067c02 */ /* 0x000fe20008000f00 */
[----:B------:R-:W-:Y:S02]  /*13b0*/  IMAD.U32 R7, RZ, RZ, UR5 ;  /* 0x00000005ff077e24 */ /* 0x000fe4000f8e00ff */
[----:B------:R-:W-:-:S02]  /*13c0*/  IMAD.U32 R10, RZ, RZ, UR6 ;  /* 0x00000006ff0a7e24 */ /* 0x000fc4000f8e00ff */
[----:B------:R-:W-:Y:S02]  /*13d0*/  IMAD.U32 R11, RZ, RZ, UR7 ;  /* 0x00000007ff0b7e24 */ /* 0x000fe4000f8e00ff */
[----:B------:R-:W-:Y:S02]  /*13e0*/  IMAD.MOV.U32 R12, RZ, RZ, 0x1 ;  /* 0x00000001ff0c7424 */ /* 0x000fe400078e00ff */
[----:B0-----:R-:W-:-:S07]  /*13f0*/  IMAD.MOV.U32 R13, RZ, RZ, RZ ;  /* 0x000000ffff0d7224 */ /* 0x001fce00078e00ff */
[----:B------:R-:W-:-:S07]  /*1400*/  LEPC R20, `(.L_x_5230) ;  /* 0x000000001014794e */ /* 0x000fce0000000000 */
[----:B-1----:R-:W-:Y:S05]  /*1410*/  CALL.ABS.NOINC R14 ;  /* 0x000000000e007343 */ /* 0x002fea0003c00000 */
.L_x_5230:
        /* <DEDUP_REMOVED lines=25> */
.L_x_5236:
[----:B------:R-:W-:Y:S05]  /*15b0*/  BSYNC B2 ;  /* 0x0000000000027941 */ /* 0x000fea0003800000 */
.L_x_5235:
        /* <DEDUP_REMOVED lines=15> */
.L_x_5234:
[----:B------:R-:W-:Y:S05]  /*16b0*/  BSYNC B1 ;  /* 0x0000000000017941 */ /* 0x000fea0003800000 */
.L_x_5233:
[----:B------:R-:W0:Y:S01]  /*16c0*/  LDC R0, c[0x0][0x218] ;  /* 0x00008600ff007b82 */ /* 0x000e220000000800 */
[----:B------:R-:W-:-:S04]  /*16d0*/  IADD3 R5, P0, -R9, 0x4, RZ ;  /* 0x0000000409057810 */ /* 0x000fc80007f1e1ff */
[----:B------:R-:W-:Y:S01]  /*16e0*/  LEA R90, P1, R5, R90, 0x4 ;  /* 0x0000005a055a7211 */ /* 0x000fe200078220ff */
[----:B------:R-:W-:-:S05]  /*16f0*/  IMAD.X R4, RZ, RZ, -0x1, P0 ;  /* 0xffffffffff047424 */ /* 0x000fca00000e06ff */
[----:B------:R-:W-:Y:S02]  /*1700*/  LEA.HI.X R91, R5, R91, R4, 0x4, P1 ;  /* 0x0000005b055b7211 */ /* 0x000fe400008f2404 */
[----:B0-----:R-:W-:-:S07]  /*1710*/  IADD3 R0, R9, -0x4, R0 ;  /* 0xfffffffc09007810 */ /* 0x001fce0007ffe000 */
.L_x_5232:
[----:B------:R-:W-:Y:S05]  /*1720*/  BSYNC B0 ;  /* 0x0000000000007941 */ /* 0x000fea0003800000 */
.L_x_5231:
        /* <DEDUP_REMOVED lines=15> */
.L_x_5239:
        /* <DEDUP_REMOVED lines=30> */
.L_x_5238:
[----:B------:R-:W-:Y:S05]  /*1a00*/  BSYNC B0 ;  /* 0x0000000000007941 */ /* 0x000fea0003800000 */
.L_x_5237:
        /* <DEDUP_REMOVED lines=8> */
.L_x_5241:
[----:B------:R-:W-:Y:S05]  /*1a90*/  BSYNC B0 ;  /* 0x0000000000007941 */ /* 0x000fea0003800000 */
.L_x_5240:
        /* <DEDUP_REMOVED lines=15> */
.L_x_5243:
[----:B------:R-:W-:Y:S05]  /*1b90*/  BSYNC B0 ;  /* 0x0000000000007941 */ /* 0x000fea0003800000 */
.L_x_5242:
        /* <DEDUP_REMOVED lines=11> */
.L_x_5229:
        /* <DEDUP_REMOVED lines=81> */
.L_x_5252:
        /* <DEDUP_REMOVED lines=294> */
.L_x_5248:
        /* <DEDUP_REMOVED lines=8> */
[----:B------:R-:W-:-:S04]  /*3440*/  IMAD.U32 R4, RZ, RZ, UR36 ;  /* 0x00000024ff047e24 */ /* 0x000fc8000f8e00ff */
        /* <DEDUP_REMOVED lines=235> */
.L_x_5249:
[----:B------:R-:W-:-:S04]  /*4300*/  LOP3.LUT R5, R5, 0xffffffc0, RZ, 0xc0, !PT ;  /* 0xffffffc005057812 */ /* 0x000fc800078ec0ff */
[----:B------:R-:W-:-:S05]  /*4310*/  IADD3 R10, P0, R90, R5, RZ ;  /* 0x000000055a0a7210 */ /* 0x000fca0007f1e0ff */
[----:B------:R-:W-:-:S05]  /*4320*/  IMAD.X R11, RZ, RZ, R91, P0 ;  /* 0x000000ffff0b7224 */ /* 0x000fca00000e065b */
[----:B------:R2:W5:Y:S04]  /*4330*/  LDG.E.128 R48, desc[UR58][R10.64] ;  /* 0x0000003a0a307981 */ /* 0x000568000c1e1d00 */
[----:B------:R2:W5:Y:S04]  /*4340*/  LDG.E.128 R44, desc[UR58][R10.64+0x10] ;  /* 0x0000103a0a2c7981 */ /* 0x000568000c1e1d00 */
[----:B------:R2:W5:Y:S04]  /*4350*/  LDG.E.128 R40, desc[UR58][R10.64+0x20] ;  /* 0x0000203a0a287981 */ /* 0x000568000c1e1d00 */
[----:B------:R2:W5:Y:S01]  /*4360*/  LDG.E.128 R36, desc[UR58][R10.64+0x30] ;  /* 0x0000303a0a247981 */ /* 0x000562000c1e1d00 */
[----:B------:R-:W-:Y:S01]  /*4370*/  IADD3 R85, R85, R4, RZ ;  /* 0x0000000455557210 */ /* 0x000fe20007ffe0ff */
[----:B------:R-:W-:-:S02]  /*4380*/  IMAD.MOV.U32 R5, RZ, RZ, RZ ;  /* 0x000000ffff057224 */ /* 0x000fc400078e00ff */
[----:B-1----:R-:W-:Y:S01]  /*4390*/  IMAD.MOV.U32 R8, RZ, RZ, RZ ;  /* 0x000000ffff087224 */ /* 0x002fe200078e00ff */
        /* <DEDUP_REMOVED lines=9> */
[----:B--2---:R-:W-:Y:S01]  /*4430*/  IMAD.MOV R10, RZ, RZ, -R9 ;  /* 0x000000ffff0a7224 */ /* 0x004fe200078e0a09 */
        /* <DEDUP_REMOVED lines=224> */
.L_x_5250:
        /* <DEDUP_REMOVED lines=18> */
[----:B--2---:R-:W-:-:S03]  /*5360*/  SHF.R.U32.HI R11, RZ, UR33, R5 ;  /* 0x00000021ff0b7c19 */ /* 0x004fc60008011605 */
        /* <DEDUP_REMOVED lines=223> */
.L_x_5251:
[----:B------:R-:W-:Y:S01]  /*6160*/  LOP3.LUT R5, R5, 0xffffffc0, RZ, 0xc0, !PT ;  /* 0xffffffc005057812 */ /* 0x000fe200078ec0ff */
[----:B-----5:R-:W-:Y:S02]  /*6170*/  DSETP.NEU.AND P3, PT, R66, RZ, PT ;  /* 0x000000ff4200722a */ /* 0x020fe40003f6d000 */
[----:B------:R-:W-:Y:S01]  /*6180*/  DSETP.NEU.AND P5, PT, R62, RZ, PT ;  /* 0x000000ff3e00722a */ /* 0x000fe20003fad000 */
[----:B------:R-:W-:Y:S01]  /*6190*/  IADD3 R92, P0, R90, R5, RZ ;  /* 0x000000055a5c7210 */ /* 0x000fe20007f1e0ff */
[----:B------:R-:W-:Y:S01]  /*61a0*/  DSETP.NEU.AND P2, PT, R54, RZ, PT ;  /* 0x000000ff3600722a */ /* 0x000fe20003f4d000 */
[----:B------:R-:W-:Y:S01]  /*61b0*/  LOP3.LUT P1, RZ, R6, 0xff, RZ, 0xc0, !PT ;  /* 0x000000ff06ff7812 */ /* 0x000fe2000782c0ff */
[----:B------:R-:W-:Y:S02]  /*61c0*/  ULDC UR4, c[0x0][0x218] ;  /* 0x0000860000047ab9 */ /* 0x000fe40000000800 */
[----:B------:R-:W-:-:S05]  /*61d0*/  IMAD.X R93, RZ, RZ, R91, P0 ;  /* 0x000000ffff5d7224 */ /* 0x000fca00000e065b */
[----:B------:R-:W3:Y:S04]  /*61e0*/  LDG.E.128 R72, desc[UR58][R92.64+0x20] ;  /* 0x0000203a5c487981 */ /* 0x000ee8000c1e1d00 */
[----:B-12---:R-:W2:Y:S04]  /*61f0*/  LDG.E.128 R8, desc[UR58][R92.64+0x10] ;  /* 0x0000103a5c087981 */ /* 0x006ea8000c1e1d00 */
[----:B------:R-:W4:Y:S04]  /*6200*/  LDG.E.128 R12, desc[UR58][R92.64] ;  /* 0x0000003a5c0c7981 */ /* 0x000f28000c1e1d00 */
[----:B------:R-:W4:Y:S01]  /*6210*/  LDG.E.128 R68, desc[UR58][R92.64+0x30] ;  /* 0x0000303a5c447981 */ /* 0x000f22000c1e1d00 */
[----:B------:R-:W-:-:S02]  /*6220*/  DSETP.NEU.OR P3, PT, R64, RZ, P3 ;  /* 0x000000ff4000722a */ /* 0x000fc40001f6d400 */
[----:B------:R-:W-:Y:S02]  /*6230*/  DSETP.NEU.AND P0, PT, R58, RZ, PT ;  /* 0x000000ff3a00722a */ /* 0x000fe40003f0d000 */
[----:B------:R-:W-:Y:S01]  /*6240*/  DSETP.NEU.OR P5, PT, R60, RZ, P5 ;  /* 0x000000ff3c00722a */ /* 0x000fe20002fad400 */
[----:B------:R-:W-:Y:S02]  /*6250*/  LOP3.LUT P4, RZ, R3, 0xff, RZ, 0xc0, !PT ;  /* 0x000000ff03ff7812 */ /* 0x000fe4000788c0ff */
        /* <DEDUP_REMOVED lines=50> */
[----:B------:R-:W-:Y:S02]  /*6580*/  PLOP3.LUT P4, PT, P4, P5, PT, 0x80, 0x0 ;  /* 0x000000000000781c */ /* 0x000fe4000278b070 */
[----:B------:R-:W-:Y:S02]  /*6590*/  IADD3 R85, R85, R4, RZ ;  /* 0x0000000455557210 */ /* 0x000fe40007ffe0ff */
[----:B------:R-:W-:Y:S02]  /*65a0*/  SEL R78, RZ, 0x1, !P4 ;  /* 0x00000001ff4e7807 */ /* 0x000fe40006000000 */
[----:B------:R-:W-:Y:S01]  /*65b0*/  LOP3.LUT P4, RZ, R83, 0xff, RZ, 0xc0, !PT ;  /* 0x000000ff53ff7812 */ /* 0x000fe2000788c0ff */
[----:B------:R-:W-:Y:S01]  /*65c0*/  IMAD.U32 R5, RZ, RZ, UR4 ;  /* 0x00000004ff057e24 */ /* 0x000fe2000f8e00ff */
[----:B------:R-:W-:Y:S01]  /*65d0*/  LOP3.LUT P0, RZ, R82, 0xff, RZ, 0xc0, !PT ;  /* 0x000000ff52ff7812 */ /* 0x000fe2000780c0ff */
[----:B------:R-:W-:Y:S01]  /*65e0*/  IMAD R82, R4, 0x3, R85 ;  /* 0x0000000304527824 */ /* 0x000fe200078e0255 */
[----:B------:R-:W-:Y:S01]  /*65f0*/  LOP3.LUT P5, RZ, R81, 0xff, RZ, 0xc0, !PT ;  /* 0x000000ff51ff7812 */ /* 0x000fe200078ac0ff */
[----:B---3--:R-:W-:-:S02]  /*6600*/  DSETP.NEU.AND P1, PT, R74, RZ, PT ;  /* 0x000000ff4a00722a */ /* 0x008fc40003f2d000 */
        /* <DEDUP_REMOVED lines=19> */
.L_x_5247:
[----:B------:R-:W-:Y:S05]  /*6740*/  BSYNC B0 ;  /* 0x0000000000007941 */ /* 0x000fea0003800000 */
.L_x_5246:
        /* <DEDUP_REMOVED lines=280> */
.L_x_5255:
        /* <DEDUP_REMOVED lines=284> */
.L_x_5256:
[----:B------:R-:W-:-:S04]  /*8a90*/  LOP3.LUT R37, R42, 0xffffffc0, RZ, 0xc0, !PT ;  /* 0xffffffc02a257812 */ /* 0x000fc800078ec0ff */
[----:B------:R-:W-:-:S05]  /*8aa0*/  IADD3 R36, P2, R90, R37, RZ ;  /* 0x000000255a247210 */ /* 0x000fca0007f5e0ff */
[----:B------:R-:W-:-:S05]  /*8ab0*/  IMAD.X R37, RZ, RZ, R91, P2 ;  /* 0x000000ffff257224 */ /* 0x000fca00010e065b */
[----:B------:R1:W5:Y:S04]  /*8ac0*/  LDG.E.128 R48, desc[UR58][R36.64] ;  /* 0x0000003a24307981 */ /* 0x000368000c1e1d00 */
[----:B------:R1:W5:Y:S04]  /*8ad0*/  LDG.E.128 R44, desc[UR58][R36.64+0x10] ;  /* 0x0000103a242c7981 */ /* 0x000368000c1e1d00 */
        /* <DEDUP_REMOVED lines=279> */
.L_x_5257:
        /* <DEDUP_REMOVED lines=284> */
.L_x_5258:
[----:B------:R-:W-:-:S04]  /*ae10*/  LOP3.LUT R87, R12, 0xffffffc0, RZ, 0xc0, !PT ;  /* 0xffffffc00c577812 */ /* 0x000fc800078ec0ff */
[----:B------:R-:W-:-:S05]  /*ae20*/  IADD3 R86, P1, R90, R87, RZ ;  /* 0x000000575a567210 */ /* 0x000fca0007f3e0ff */
[----:B------:R-:W-:-:S05]  /*ae30*/  IMAD.X R87, RZ, RZ, R91, P1 ;  /* 0x000000ffff577224 */ /* 0x000fca00008e065b */
[----:B------:R1:W5:Y:S04]  /*ae40*/  LDG.E.128 R12, desc[UR58][R86.64] ;  /* 0x0000003a560c7981 */ /* 0x000368000c1e1d00 */
[----:B------:R1:W5:Y:S04]  /*ae50*/  LDG.E.128 R8, desc[UR58][R86.64+0x10] ;  /* 0x0000103a56087981 */ /* 0x000368000c1e1d00 */
[----:B------:R1:W5:Y:S04]  /*ae60*/  LDG.E.128 R72, desc[UR58][R86.64+0x20] ;  /* 0x0000203a56487981 */ /* 0x000368000c1e1d00 */
[----:B------:R1:W5:Y:S02]  /*ae70*/  LDG.E.128 R68, desc[UR58][R86.64+0x30] ;  /* 0x0000303a56447981 */ /* 0x000364000c1e1d00 */
.L_x_5254:
[----:B------:R-:W-:Y:S05]  /*ae80*/  BSYNC B0 ;  /* 0x0000000000007941 */ /* 0x000fea0003800000 */
.L_x_5253:
        /* <DEDUP_REMOVED lines=91> */
.L_x_5260:
[----:B------:R-:W-:Y:S05]  /*b440*/  BSYNC B0 ;  /* 0x0000000000007941 */ /* 0x000fea0003800000 */
.L_x_5259:
        /* <DEDUP_REMOVED lines=26> */
[----:B-----5:R-:W-:Y:S02]  /*b5f0*/  SEL R22, RZ, 0x1, !P0 ;  /* 0x00000001ff167807 */ /* 0x020fe40004000000 */
[----:B------:R-:W-:Y:S01]  /*b600*/  SEL R23, RZ, 0x1, !P1 ;  /* 0x00000001ff177807 */ /* 0x000fe20004800000 */
[----:B------:R-:W-:Y:S06]  /*b610*/  BRA `(.L_x_5228) ;  /* 0x0000002800ac7947 */ /* 0x000fec0003800000 */
.L_x_5245:
        /* <DEDUP_REMOVED lines=66> */
.L_x_5263:
        /* <DEDUP_REMOVED lines=10> */
[----:B------:R-:W5:Y:S03]  /*bae0*/  LDG.E.128 R36, desc[UR58][R44.64+0x10] ;  /* 0x0000103a2c247981 */ /* 0x000f66000c1e1d00 */
[----:B------:R-:W-:Y:S01]  /*baf0*/  IMAD.IADD R85, R85, 0x1, R4 ;  /* 0x0000000155557824 */ /* 0x000fe200078e0204 */
[----:B------:R-:W5:Y:S03]  /*bb00*/  LDG.E.128 R24, desc[UR58][R64.64] ;  /* 0x0000003a40187981 */ /* 0x000f66000c1e1d00 */
[----:B------:R-:W-:Y:S01]  /*bb10*/  IMAD R8, R86, R85, RZ ;  /* 0x0000005556087224 */ /* 0x000fe200078e02ff */
        /* <DEDUP_REMOVED lines=102> */
.L_x_5262:
[----:B------:R-:W-:Y:S05]  /*c180*/  BSYNC B0 ;  /* 0x0000000000007941 */ /* 0x000fea0003800000 */
.L_x_5261:
        /* <DEDUP_REMOVED lines=39> */
.L_x_5265:
[----:B------:R-:W-:Y:S05]  /*c400*/  BSYNC B0 ;  /* 0x0000000000007941 */ /* 0x000fea0003800000 */
.L_x_5264:
        /* <DEDUP_REMOVED lines=91> */
.L_x_5267:
[----:B------:R-:W-:Y:S05]  /*c9c0*/  BSYNC B0 ;  /* 0x0000000000007941 */ /* 0x000fea0003800000 */
.L_x_5266:
        /* <DEDUP_REMOVED lines=29> */
.L_x_5244:
        /* <DEDUP_REMOVED lines=70> */
.L_x_5270:
        /* <DEDUP_REMOVED lines=10> */
[----:B------:R-:W-:-:S03]  /*d0a0*/  IADD3 R85, R85, R0, RZ ;  /* 0x0000000055557210 */ /* 0x000fc60007ffe0ff */
        /* <DEDUP_REMOVED lines=101> */
.L_x_5269:
[----:B------:R-:W-:Y:S05]  /*d700*/  BSYNC B0 ;  /* 0x0000000000007941 */ /* 0x000fea0003800000 */
.L_x_5268:
        /* <DEDUP_REMOVED lines=35> */
.L_x_5272:
[----:B------:R-:W-:Y:S05]  /*d940*/  BSYNC B0 ;  /* 0x0000000000007941 */ /* 0x000fea0003800000 */
.L_x_5271:
        /* <DEDUP_REMOVED lines=91> */
.L_x_5274:
[----:B------:R-:W-:Y:S05]  /*df00*/  BSYNC B0 ;  /* 0x0000000000007941 */ /* 0x000fea0003800000 */
.L_x_5273:
        /* <DEDUP_REMOVED lines=27> */
[----:B------:R-:W-:-:S07]  /*e0c0*/  SEL R23, RZ, 0x1, !P1 ;  /* 0x00000001ff177807 */ /* 0x000fce0004800000 */
.L_x_5228:
[----:B------:R-:W-:Y:S05]  /*e0d0*/  BSYNC B6 ;  /* 0x0000000000067941 */ /* 0x000fea0003800000 */
.L_x_5227:
        /* <DEDUP_REMOVED lines=13> */
[----:B----4-:R-:W-:-:S03]  /*e1b0*/  SHF.R.U32.HI R4, RZ, 0x1, R10 ;  /* 0x00000001ff047819 */ /* 0x010fc6000001160a */
[----:B------:R-:W-:Y:S01]  /*e1c0*/  IMAD R0, R0, 0x4, R3 ;  /* 0x0000000400007824 */ /* 0x000fe200078e0203 */
[----:B------:R-:W-:-:S04]  /*e1d0*/  ISETP.NE.AND P0, PT, R4, RZ, PT ;  /* 0x000000ff0400720c */ /* 0x000fc80003f05270 */
[----:B------:R2:W-:Y:S09]  /*e1e0*/  STS [R0], R5 ;  /* 0x0000000500007388 */ /* 0x0005f20000000800 */
[----:B--2---:R-:W-:Y:S05]  /*e1f0*/  @!P0 BRA `(.L_x_5275) ;  /* 0x00000000008c8947 */ /* 0x004fea0003800000 */
.L_x_5278:
        /* <DEDUP_REMOVED lines=13> */
[----:B------:R-:W-:Y:S02]  /*e2d0*/  LOP3.LUT P4, RZ, R19, 0xff, RZ, 0xc0, !PT ;  /* 0x000000ff13ff7812 */ /* 0x000fe4000788c0ff */
[----:B------:R-:W-:Y:S02]  /*e2e0*/  LOP3.LUT P0, RZ, R18, 0xff, RZ, 0xc0, !PT ;  /* 0x000000ff12ff7812 */ /* 0x000fe4000780c0ff */
[----:B------:R-:W2:Y:S02]  /*e2f0*/  LDS R4, [R4] ;  /* 0x0000000004047984 */ /* 0x000ea40000000800 */
[----:B--2---:R-:W-:-:S02]  /*e300*/  PRMT R5, R4, 0x7770, RZ ;  /* 0x0000777004057816 */ /* 0x004fc400000000ff */
        /* <DEDUP_REMOVED lines=15> */
.L_x_5277:
[----:B------:R-:W-:Y:S05]  /*e400*/  BSYNC B0 ;  /* 0x0000000000007941 */ /* 0x000fea0003800000 */
.L_x_5276:
[----:B------:R-:W-:Y:S01]  /*e410*/  IMAD.MOV.U32 R4, RZ, RZ, R8 ;  /* 0x000000ffff047224 */ /* 0x000fe200078e0008 */
[----:B------:R-:W-:Y:S06]  /*e420*/  @P3 BRA `(.L_x_5278) ;  /* 0xfffffffc00743947 */ /* 0x000fec000383ffff */
.L_x_5275:
        /* <DEDUP_REMOVED lines=22> */
.L_x_5283:
[----:B--2---:R-:W-:Y:S01]  /*e590*/  IADD3 R0, R2, R4, RZ ;  /* 0x0000000402007210 */ /* 0x004fe20007ffe0ff */
        /* <DEDUP_REMOVED lines=10> */
[----:B------:R-:W2:Y:S01]  /*e640*/  LDS R0, [R0] ;  /* 0x0000000000007984 */ /* 0x000ea20000000800 */
[----:B------:R-:W-:Y:S02]  /*e650*/  LOP3.LUT P3, RZ, R18, 0xff, RZ, 0xc0, !PT ;  /* 0x000000ff12ff7812 */ /* 0x000fe4000786c0ff */
[C---:B--2---:R-:W-:Y:S02]  /*e660*/  PRMT R5, R0.reuse, 0x7770, RZ ;  /* 0x0000777000057816 */ /* 0x044fe400000000ff */
        /* <DEDUP_REMOVED lines=15> */
.L_x_5282:
[----:B------:R-:W-:Y:S05]  /*e760*/  BSYNC B0 ;  /* 0x0000000000007941 */ /* 0x000fea0003800000 */
.L_x_5281:
[----:B------:R-:W-:-:S04]  /*e770*/  SHF.R.S32.HI R4, RZ, 0x1, R4 ;  /* 0x00000001ff047819 */ /* 0x000fc80000011404 */
[----:B------:R-:W-:-:S13]  /*e780*/  ISETP.GE.AND P0, PT, R4, 0x20, PT ;  /* 0x000000200400780c */ /* 0x000fda0003f06270 */
[----:B------:R-:W-:Y:S05]  /*e790*/  @P0 BRA `(.L_x_5283) ;  /* 0xfffffffc007c0947 */ /* 0x000fea000383ffff */
[----:B--2---:R-:W-:-:S07]  /*e7a0*/  IMAD.MOV.U32 R0, RZ, RZ, 0x20 ;  /* 0x00000020ff007424 */ /* 0x004fce00078e00ff */
.L_x_5280:
[----:B------:R-:W-:Y:S01]  /*e7b0*/  ISETP.GE.AND P0, PT, R0, 0x2, PT ;  /* 0x000000020000780c */ /* 0x000fe20003f06270 */
[----:B------:R-:W-:Y:S05]  /*e7c0*/  WARPSYNC.ALL ;  /* 0x0000000000007948 */ /* 0x000fea0003800000 */
[----:B------:R-:W-:Y:S07]  /*e7d0*/  BAR.SYNC.DEFER_BLOCKING 0x0 ;  /* 0x0000000000007b1d */ /* 0x000fee0000010000 */
[----:B------:R-:W-:Y:S05]  /*e7e0*/  @!P0 BRA `(.L_x_5279) ;  /* 0x0000000000748947 */ /* 0x000fea0003800000 */
[----:B------:R-:W-:-:S07]  /*e7f0*/  IMAD.MOV.U32 R3, RZ, RZ, 0x1 ;  /* 0x00000001ff037424 */ /* 0x000fce00078e00ff */
.L_x_5284:
        /* <DEDUP_REMOVED lines=18> */
[----:B--2---:R-:W-:-:S04]  /*e920*/  ISETP.NE.AND P2, PT, R8, RZ, P2 ;  /* 0x000000ff0800720c */ /* 0x004fc80001745270 */
[----:B------:R-:W-:Y:S02]  /*e930*/  ISETP.GE.AND P4, PT, R3, R0, PT ;  /* 0x000000000300720c */ /* 0x000fe40003f86270 */
[----:B---3--:R-:W-:Y:S02]  /*e940*/  ISETP.NE.AND P0, PT, R4, RZ, P0 ;  /* 0x000000ff0400720c */ /* 0x008fe40000705270 */
[----:B------:R-:W-:Y:S02]  /*e950*/  SEL R19, RZ, 0x1, !P2 ;  /* 0x00000001ff137807 */ /* 0x000fe40005000000 */
[----:B----4-:R-:W-:Y:S02]  /*e960*/  ISETP.NE.AND P1, PT, R6, RZ, P1 ;  /* 0x000000ff0600720c */ /* 0x010fe40000f25270 */
[----:B------:R-:W-:Y:S02]  /*e970*/  SEL R23, RZ, 0x1, !P0 ;  /* 0x00000001ff177807 */ /* 0x000fe40004000000 */
[----:B0-----:R-:W-:-:S02]  /*e980*/  ISETP.NE.AND P3, PT, R10, RZ, P3 ;  /* 0x000000ff0a00720c */ /* 0x001fc40001f65270 */
[----:B------:R-:W-:Y:S02]  /*e990*/  SEL R22, RZ, 0x1, !P1 ;  /* 0x00000001ff167807 */ /* 0x000fe40004800000 */
[----:B------:R-:W-:Y:S01]  /*e9a0*/  SEL R18, RZ, 0x1, !P3 ;  /* 0x00000001ff127807 */ /* 0x000fe20005800000 */
[----:B------:R-:W-:Y:S08]  /*e9b0*/  @!P4 BRA `(.L_x_5284) ;  /* 0xfffffffc0090c947 */ /* 0x000ff0000383ffff */
.L_x_5279:
[----:B------:R-:W3:Y:S01]  /*e9c0*/  LDC R3, c[0x0][0x3e8] ;  /* 0x0000fa00ff037b82 */ /* 0x000ee20000000800 */
[----:B------:R-:W-:Y:S02]  /*e9d0*/  IMAD.MOV.U32 R16, RZ, RZ, RZ ;  /* 0x000000ffff107224 */ /* 0x000fe400078e00ff */
[----:B------:R-:W-:Y:S01]  /*e9e0*/  IMAD.MOV.U32 R24, RZ, RZ, RZ ;  /* 0x000000ffff187224 */ /* 0x000fe200078e00ff */
[----:B---3--:R-:W-:-:S13]  /*e9f0*/  ISETP.NE.AND P1, PT, R3, RZ, PT ;  /* 0x000000ff0300720c */ /* 0x008fda0003f25270 */
[----:B------:R-:W-:Y:S05]  /*ea00*/  @!P1 BRA `(.L_x_5285) ;  /* 0x0000001000489947 */ /* 0x000fea0003800000 */
[----:B------:R-:W-:Y:S01]  /*ea10*/  HFMA2.MMA R4, -RZ, RZ, 0, 0 ;  /* 0x00000000ff047435 */ /* 0x000fe200000001ff */
[----:B--2---:R-:W-:Y:S01]  /*ea20*/  IMAD.MOV.U32 R5, RZ, RZ, R89 ;  /* 0x000000ffff057224 */ /* 0x004fe200078e0059 */
        /* <DEDUP_REMOVED lines=272> */
.L_x_5285:
[----:B------:R-:W-:Y:S05]  /*fb30*/  @!P1 BRA `(.L_x_5286) ;  /* 0x0000001000489947 */ /* 0x000fea0003800000 */
        /* <DEDUP_REMOVED lines=274> */
.L_x_5286:
[----:B------:R-:W-:Y:S02]  /*10c60*/  IMAD.MOV.U32 R25, RZ, RZ, RZ ;  /* 0x000000ffff197224 */ /* 0x000fe400078e00ff */
[----:B------:R-:W-:Y:S01]  /*10c70*/  IMAD.MOV.U32 R26, RZ, RZ, RZ ;  /* 0x000000ffff1a7224 */ /* 0x000fe200078e00ff */
[----:B------:R-:W-:Y:S06]  /*10c80*/  @!P1 BRA `(.L_x_5287) ;  /* 0x0000001000489947 */ /* 0x000fec0003800000 */
        /* <DEDUP_REMOVED lines=274> */
.L_x_5287:
        /* <DEDUP_REMOVED lines=275> */
.L_x_5288:
[----:B------:R-:W-:Y:S01]  /*12ee0*/  ULDC.64 UR4, c[0x0][0x5f8] ;  /* 0x00017e0000047ab9 */ /* 0x000fe20000000a00 */
[----:B------:R-:W-:Y:S01]  /*12ef0*/  ULDC UR6, c[0x0][0x234] ;  /* 0x00008d0000067ab9 */ /* 0x000fe20000000800 */
[----:B------:R-:W-:Y:S02]  /*12f00*/  ISETP.NE.U32.AND P0, PT, RZ, UR4, PT ;  /* 0x00000004ff007c0c */ /* 0x000fe4000bf05070 */
[----:B--2---:R-:W-:Y:S02]  /*12f10*/  CS2R R4, SRZ ;  /* 0x0000000000047805 */ /* 0x004fe4000001ff00 */
[----:B------:R-:W-:Y:S01]  /*12f20*/  ISETP.NE.AND P3, PT, RZ, UR6, PT ;  /* 0x00000006ff007c0c */ /* 0x000fe2000bf65270 */
[----:B------:R-:W-:Y:S01]  /*12f30*/  IMAD.MOV.U32 R12, RZ, RZ, RZ ;  /* 0x000000ffff0c7224 */ /* 0x000fe200078e00ff */
[----:B------:R-:W-:-:S13]  /*12f40*/  ISETP.NE.AND.EX P0, PT, RZ, UR5, PT, P0 ;  /* 0x00000005ff007c0c */ /* 0x000fda000bf05300 */
[----:B------:R-:W-:-:S05]  /*12f50*/  @P0 IADD3 R4, P2, R24, UR4, RZ ;  /* 0x0000000418040c10 */ /* 0x000fca000ff5e0ff */
[----:B------:R-:W-:-:S05]  /*12f60*/  @P0 IMAD.X R5, RZ, RZ, UR5, P2 ;  /* 0x00000005ff050e24 */ /* 0x000fca00090e06ff */
[----:B------:R-:W-:Y:S01]  /*12f70*/  @P0 MOV R12, R5 ;  /* 0x00000005000c0202 */ /* 0x000fe20000000f00 */
        /* <DEDUP_REMOVED lines=283> */
.L_x_5290:
        /* <DEDUP_REMOVED lines=275> */
.L_x_5291:
        /* <DEDUP_REMOVED lines=277> */
.L_x_5292:
        /* <DEDUP_REMOVED lines=275> */
.L_x_5293:
        /* <DEDUP_REMOVED lines=14> */
.L_x_5295:
[----:B------:R-:W-:Y:S05]  /*175c0*/  BSYNC B0 ;  /* 0x0000000000007941 */ /* 0x000fea0003800000 */
.L_x_5294:
        /* <DEDUP_REMOVED lines=17> */
.L_x_5297:
[----:B------:R-:W-:Y:S05]  /*176e0*/  BSYNC B0 ;  /* 0x0000000000007941 */ /* 0x000fea0003800000 */
.L_x_5296:
        /* <DEDUP_REMOVED lines=31> */
[----:B---3--:R-:W-:-:S04]  /*178e0*/  IADD3 R3, R3, R10, RZ ;  /* 0x0000000a03037210 */ /* 0x008fc80007ffe0ff */
[----:B------:R-:W-:-:S04]  /*178f0*/  ISETP.NE.AND P0, PT, R3, UR4, PT ;  /* 0x0000000403007c0c */ /* 0x000fc8000bf05270 */
[----:B------:R-:W-:-:S05]  /*17900*/  SEL R3, RZ, 0x1, P0 ;  /* 0x00000001ff037807 */ /* 0x000fca0000000000 */
[----:B------:R3:W-:Y:S04]  /*17910*/  STS.U8 [UR5], R3 ;  /* 0x00000003ff007988 */ /* 0x0007e80008000005 */
.L_x_5299:
[----:B------:R-:W-:Y:S05]  /*17920*/  BSYNC B0 ;  /* 0x0000000000007941 */ /* 0x000fea0003800000 */
.L_x_5298:
        /* <DEDUP_REMOVED lines=19> */
[----:B--2---:R-:W-:-:S03]  /*17a60*/  IMAD.U32 R18, RZ, RZ, UR6 ;  /* 0x00000006ff127e24 */ /* 0x004fc6000f8e00ff */
        /* <DEDUP_REMOVED lines=18> */
.L_x_5304:
[----:B------:R-:W-:-:S04]  /*17b90*/  IMAD.IADD R7, R0, 0x1, R3 ;  /* 0x0000000100077824 */ /* 0x000fc800078e0203 */
[----:B---3--:R-:W-:-:S05]  /*17ba0*/  IMAD.WIDE.U32 R6, R7, 0x4, R8 ;  /* 0x0000000407067825 */ /* 0x008fca00078e0008 */
        /* <DEDUP_REMOVED lines=20> */
.L_x_5303:
[----:B------:R-:W-:Y:S05]  /*17cf0*/  BRA `(.L_x_5302) ;  /* 0x0000000000947947 */ /* 0x000fea0003800000 */
.L_x_5301:
        /* <DEDUP_REMOVED lines=15> */
.L_x_5305:
[----:B------:R-:W-:-:S04]  /*17df0*/  IMAD.IADD R7, R0, 0x1, R3 ;  /* 0x0000000100077824 */ /* 0x000fc800078e0203 */
[----:B--2---:R-:W-:-:S04]  /*17e00*/  IMAD R7, R7, R14, R2 ;  /* 0x0000000e07077224 */ /* 0x004fc800078e0202 */
[----:B---3--:R-:W-:-:S05]  /*17e10*/  IMAD.WIDE.U32 R6, R7, 0x4, R8 ;  /* 0x0000000407067825 */ /* 0x008fca00078e0008 */
[----:B------:R-:W2:Y:S04]  /*17e20*/  LDG.E.U8 R15, desc[UR58][R6.64] ;  /* 0x0000003a060f7981 */ /* 0x000ea8000c1e1100 */
[----:B------:R-:W3:Y:S04]  /*17e30*/  LDG.E.U8 R10, desc[UR58][R6.64+0x1] ;  /* 0x0000013a060a7981 */ /* 0x000ee8000c1e1100 */
[----:B------:R-:W5:Y:S04]  /*17e40*/  LDG.E.U8 R11, desc[UR58][R6.64+0x2] ;  /* 0x0000023a060b7981 */ /* 0x000f68000c1e1100 */
[----:B------:R-:W5:Y:S01]  /*17e50*/  LDG.E.U8 R13, desc[UR58][R6.64+0x3] ;  /* 0x0000033a060d7981 */ /* 0x000f62000c1e1100 */
[----:B----4-:R-:W-:Y:S01]  /*17e60*/  IMAD.IADD R3, R20, 0x1, R3 ;  /* 0x0000000114037824 */ /* 0x010fe200078e0203 */
        /* <DEDUP_REMOVED lines=8> */
[----:B-----5:R-:W-:Y:S02]  /*17ef0*/  ISETP.NE.AND P4, PT, R11, RZ, P4 ;  /* 0x000000ff0b00720c */ /* 0x020fe40002785270 */
[----:B------:R-:W-:Y:S02]  /*17f00*/  SEL R27, RZ, 0x1, !P2 ;  /* 0x00000001ff1b7807 */ /* 0x000fe40005000000 */
[----:B------:R-:W-:Y:S02]  /*17f10*/  ISETP.NE.AND P0, PT, R13, RZ, P0 ;  /* 0x000000ff0d00720c */ /* 0x000fe40000705270 */
[----:B------:R-:W-:Y:S02]  /*17f20*/  SEL R23, RZ, 0x1, !P4 ;  /* 0x00000001ff177807 */ /* 0x000fe40006000000 */
[----:B------:R-:W-:Y:S01]  /*17f30*/  SEL R19, RZ, 0x1, !P0 ;  /* 0x00000001ff137807 */ /* 0x000fe20004000000 */
[----:B------:R-:W-:Y:S08]  /*17f40*/  @!P5 BRA `(.L_x_5305) ;  /* 0xfffffffc00a8d947 */ /* 0x000ff0000383ffff */
.L_x_5302:
[----:B------:R-:W-:Y:S05]  /*17f50*/  BSYNC B0 ;  /* 0x0000000000007941 */ /* 0x000fea0003800000 */
.L_x_5300:
        /* <DEDUP_REMOVED lines=13> */
[----:B------:R-:W-:-:S07]  /*18030*/  IMAD.U32 R6, RZ, RZ, UR5 ;  /* 0x00000005ff067e24 */ /* 0x000fce000f8e00ff */
.L_x_5309:
[-C--:B--2---:R-:W-:Y:S01]  /*18040*/  IADD3 R3, R17, R6.reuse, RZ ;  /* 0x0000000611037210 */ /* 0x084fe20007ffe0ff */
        /* <DEDUP_REMOVED lines=19> */
[----:B------:R-:W-:Y:S02]  /*18180*/  ISETP.NE.AND P1, PT, R8, RZ, P1 ;  /* 0x000000ff0800720c */ /* 0x000fe40000f25270 */
[----:B------:R-:W-:-:S02]  /*18190*/  PRMT R3, R3, 0x7773, RZ ;  /* 0x0000777303037816 */ /* 0x000fc400000000ff */
        /* <DEDUP_REMOVED lines=9> */
.L_x_5308:
[----:B------:R-:W-:Y:S05]  /*18230*/  BSYNC B0 ;  /* 0x0000000000007941 */ /* 0x000fea0003800000 */
.L_x_5307:
[----:B------:R-:W-:Y:S01]  /*18240*/  IMAD.MOV.U32 R6, RZ, RZ, R9 ;  /* 0x000000ffff067224 */ /* 0x000fe200078e0009 */
[----:B------:R-:W-:Y:S06]  /*18250*/  @P4 BRA `(.L_x_5309) ;  /* 0xfffffffc00784947 */ /* 0x000fec000383ffff */
.L_x_5306:
[----:B------:R-:W-:Y:S02]  /*18260*/  ULDC UR4, c[0x0][0x22c] ;  /* 0x00008b0000047ab9 */ /* 0x000fe40000000800 */
[----:B------:R-:W-:-:S13]  /*18270*/  ISETP.NE.AND P0, PT, RZ, UR4, PT ;  /* 0x00000004ff007c0c */ /* 0x000fda000bf05270 */
[----:B------:R-:W-:Y:S05]  /*18280*/  @!P0 BRA `(.L_x_5310) ;  /* 0x0000000400348947 */ /* 0x000fea0003800000 */
[----:B------:R-:W-:Y:S01]  /*18290*/  ISETP.GT.AND P0, PT, R10, 0x20, PT ;  /* 0x000000200a00780c */ /* 0x000fe20003f04270 */
[----:B--2---:R-:W-:-:S12]  /*182a0*/  IMAD.MOV.U32 R3, RZ, RZ, R10 ;  /* 0x000000ffff037224 */ /* 0x004fd800078e000a */
        /* <DEDUP_REMOVED lines=10> */
.L_x_5314:
[----:B--2---:R-:W-:Y:S01]  /*18350*/  IADD3 R3, R2, R6, RZ ;  /* 0x0000000602037210 */ /* 0x004fe20007ffe0ff */
[----:B------:R-:W-:Y:S03]  /*18360*/  BAR.SYNC.DEFER_BLOCKING 0x0 ;  /* 0x0000000000007b1d */ /* 0x000fe60000010000 */
[----:B------:R-:W-:-:S03]  /*18370*/  ISETP.GE.U32.AND P0, PT, R3, R10, PT ;  /* 0x0000000a0300720c */ /* 0x000fc60003f06070 */
[----:B------:R-:W-:Y:S01]  /*18380*/  BSSY B0, `(.L_x_5312) ;  /* 0x0000019000007945 */ /* 0x000fe20003800000 */
[----:B------:R-:W-:-:S13]  /*18390*/  ISETP.GE.U32.OR P0, PT, R2, R6, P0 ;  /* 0x000000060200720c */ /* 0x000fda0000706470 */
        /* <DEDUP_REMOVED lines=23> */
.L_x_5313:
[----:B------:R-:W-:Y:S05]  /*18510*/  BSYNC B0 ;  /* 0x0000000000007941 */ /* 0x000fea0003800000 */
.L_x_5312:
[----:B------:R-:W-:-:S04]  /*18520*/  SHF.R.S32.HI R6, RZ, 0x1, R6 ;  /* 0x00000001ff067819 */ /* 0x000fc80000011406 */
[----:B------:R-:W-:-:S13]  /*18530*/  ISETP.GE.AND P0, PT, R6, 0x20, PT ;  /* 0x000000200600780c */ /* 0x000fda0003f06270 */
[----:B------:R-:W-:Y:S05]  /*18540*/  @P0 BRA `(.L_x_5314) ;  /* 0xfffffffc00800947 */ /* 0x000fea000383ffff */
[----:B--2---:R-:W-:-:S07]  /*18550*/  IMAD.MOV.U32 R3, RZ, RZ, 0x20 ;  /* 0x00000020ff037424 */ /* 0x004fce00078e00ff */
.L_x_5311:
[----:B------:R-:W-:Y:S01]  /*18560*/  BAR.SYNC.DEFER_BLOCKING 0x0 ;  /* 0x0000000000007b1d */ /* 0x000fe20000010000 */
[----:B------:R-:W-:-:S13]  /*18570*/  ISETP.GE.AND P0, PT, R3, 0x2, PT ;  /* 0x000000020300780c */ /* 0x000fda0003f06270 */
[----:B------:R-:W-:Y:S05]  /*18580*/  @!P0 BRA `(.L_x_5310) ;  /* 0x0000000000748947 */ /* 0x000fea0003800000 */
[----:B------:R-:W-:-:S07]  /*18590*/  IMAD.MOV.U32 R0, RZ, RZ, 0x1 ;  /* 0x00000001ff007424 */ /* 0x000fce00078e00ff */
.L_x_5315:
        /* <DEDUP_REMOVED lines=28> */
.L_x_5310:
        /* <DEDUP_REMOVED lines=10> */
[----:B--2---:R-:W2:Y:S04]  /*18800*/  LDG.E.U8 R0, desc[UR58][R4.64+0x1] ;  /* 0x0000013a04007981 */ /* 0x004ea8000c1e1100 */
[----:B------:R-:W4:Y:S04]  /*18810*/  LDG.E.U8 R2, desc[UR58][R4.64+0x2] ;  /* 0x0000023a04027981 */ /* 0x000f28000c1e1100 */
[----:B------:R-:W5:Y:S01]  /*18820*/  LDG.E.U8 R3, desc[UR58][R4.64+0x3] ;  /* 0x0000033a04037981 */ /* 0x000f62000c1e1100 */
[----:B------:R-:W-:-:S02]  /*18830*/  LOP3.LUT P1, RZ, R18, 0xff, RZ, 0xc0, !PT ;  /* 0x000000ff12ff7812 */ /* 0x000fc4000782c0ff */
[----:B------:R-:W-:Y:S02]  /*18840*/  LOP3.LUT P2, RZ, R27, 0xff, RZ, 0xc0, !PT ;  /* 0x000000ff1bff7812 */ /* 0x000fe4000784c0ff */
[----:B------:R-:W-:Y:S02]  /*18850*/  LOP3.LUT P3, RZ, R23, 0xff, RZ, 0xc0, !PT ;  /* 0x000000ff17ff7812 */ /* 0x000fe4000786c0ff */
[----:B------:R-:W-:Y:S02]  /*18860*/  LOP3.LUT P0, RZ, R19, 0xff, RZ, 0xc0, !PT ;  /* 0x000000ff13ff7812 */ /* 0x000fe4000780c0ff */
[----:B---3--:R-:W-:Y:S02]  /*18870*/  ISETP.NE.AND P1, PT, R6, RZ, P1 ;  /* 0x000000ff0600720c */ /* 0x008fe40000f25270 */
[----:B--2---:R-:W-:Y:S02]  /*18880*/  ISETP.NE.AND P2, PT, R0, RZ, P2 ;  /* 0x000000ff0000720c */ /* 0x004fe40001745270 */
[----:B------:R-:W-:-:S02]  /*18890*/  SEL R18, RZ, 0x1, !P1 ;  /* 0x00000001ff127807 */ /* 0x000fc40004800000 */
[----:B----4-:R-:W-:Y:S02]  /*188a0*/  ISETP.NE.AND P3, PT, R2, RZ, P3 ;  /* 0x000000ff0200720c */ /* 0x010fe40001f65270 */
[----:B------:R-:W-:Y:S02]  /*188b0*/  SEL R27, RZ, 0x1, !P2 ;  /* 0x00000001ff1b7807 */ /* 0x000fe40005000000 */
[----:B-----5:R-:W-:Y:S02]  /*188c0*/  ISETP.NE.AND P0, PT, R3, RZ, P0 ;  /* 0x000000ff0300720c */ /* 0x020fe40000705270 */
[----:B------:R-:W-:Y:S02]  /*188d0*/  SEL R23, RZ, 0x1, !P3 ;  /* 0x00000001ff177807 */ /* 0x000fe40005800000 */
[----:B------:R-:W-:-:S09]  /*188e0*/  SEL R19, RZ, 0x1, !P0 ;  /* 0x00000001ff137807 */ /* 0x000fd20004000000 */
.L_x_5317:
        /* <DEDUP_REMOVED lines=12> */
[----:B------:R-:W-:Y:S01]  /*189b0*/  HFMA2.MMA R8, -RZ, RZ, 0, 4.4763088226318359375e-05 ;  /* 0x000002efff087435 */ /* 0x000fe200000001ff */
[----:B------:R-:W-:Y:S01]  /*189c0*/  MOV R6, UR6 ;  /* 0x0000000600067c02 */ /* 0x000fe20008000f00 */
[----:B------:R-:W-:Y:S02]  /*189d0*/  IMAD.U32 R7, RZ, RZ, UR7 ;  /* 0x00000007ff077e24 */ /* 0x000fe4000f8e00ff */
[----:B------:R-:W-:-:S02]  /*189e0*/  IMAD.U32 R10, RZ, RZ, UR4 ;  /* 0x00000004ff0a7e24 */ /* 0x000fc4000f8e00ff */
[----:B------:R-:W-:Y:S02]  /*189f0*/  IMAD.U32 R11, RZ, RZ, UR5 ;  /* 0x00000005ff0b7e24 */ /* 0x000fe4000f8e00ff */
[----:B------:R-:W-:Y:S02]  /*18a00*/  IMAD.MOV.U32 R12, RZ, RZ, 0x1 ;  /* 0x00000001ff0c7424 */ /* 0x000fe400078e00ff */
[----:B--2---:R-:W-:-:S07]  /*18a10*/  IMAD.MOV.U32 R13, RZ, RZ, RZ ;  /* 0x000000ffff0d7224 */ /* 0x004fce00078e00ff */
[----:B------:R-:W-:-:S07]  /*18a20*/  LEPC R20, `(.L_x_5319) ;  /* 0x000000001014794e */ /* 0x000fce0000000000 */
[----:B01-3--:R-:W-:Y:S05]  /*18a30*/  CALL.ABS.NOINC R2 ;  /* 0x0000000002007343 */ /* 0x00bfea0003c00000 */
.L_x_5319:
        /* <DEDUP_REMOVED lines=21> */
[----:B--2---:R-:W-:-:S07]  /*18b90*/  IMAD.MOV.U32 R12, RZ, RZ, 0x1 ;  /* 0x00000001ff0c7424 */ /* 0x004fce00078e00ff */
[----:B------:R-:W-:-:S07]  /*18ba0*/  LEPC R20, `(.L_x_5320) ;  /* 0x000000001014794e */ /* 0x000fce0000000000 */
[----:B01-3--:R-:W-:Y:S05]  /*18bb0*/  CALL.ABS.NOINC R2 ;  /* 0x0000000002007343 */ /* 0x00bfea0003c00000 */
.L_x_5320:
        /* <DEDUP_REMOVED lines=24> */
.L_x_5321:
        /* <DEDUP_REMOVED lines=24> */
.L_x_5322:
[----:B------:R-:W-:Y:S01]  /*18ec0*/  ULDC.64 UR4, c[0x0][0x5e8] ;  /* 0x00017a0000047ab9 */ /* 0x000fe20000000a00 */
[----:B------:R-:W-:Y:S02]  /*18ed0*/  LOP3.LUT P0, RZ, R19, 0xff, RZ, 0xc0, !PT ;  /* 0x000000ff13ff7812 */ /* 0x000fe4000780c0ff */
[----:B------:R-:W-:Y:S02]  /*18ee0*/  IADD3 R16, P1, R16, UR4, RZ ;  /* 0x0000000410107c10 */ /* 0x000fe4000ff3e0ff */
[----:B--2---:R-:W-:-:S03]  /*18ef0*/  SEL R3, RZ, 0x1, !P0 ;  /* 0x00000001ff037807 */ /* 0x004fc60004000000 */
[----:B------:R-:W-:-:S05]  /*18f00*/  IMAD.X R17, RZ, RZ, UR5, P1 ;  /* 0x00000005ff117e24 */ /* 0x000fca00088e06ff */
[----:B------:R-:W-:Y:S01]  /*18f10*/  STG.E.U8 desc[UR58][R16.64], R3 ;  /* 0x0000000310007986 */ /* 0x000fe2000c10113a */
[----:B------:R-:W-:Y:S05]  /*18f20*/  EXIT ;  /* 0x000000000000794d */ /* 0x000fea0003800000 */
.L_x_5318:
[----:B------:R-:W-:Y:S04]  /*18f30*/  STG.E.U8 desc[UR58][R4.64], R18 ;  /* 0x0000001204007986 */ /* 0x000fe8000c10113a */
[----:B------:R-:W-:Y:S04]  /*18f40*/  STG.E.U8 desc[UR58][R4.64+0x1], R27 ;  /* 0x0000011b04007986 */ /* 0x000fe8000c10113a */
[----:B------:R-:W-:Y:S04]  /*18f50*/  STG.E.U8 desc[UR58][R4.64+0x2], R23 ;  /* 0x0000021704007986 */ /* 0x000fe8000c10113a */
[----:B------:R-:W-:Y:S01]  /*18f60*/  STG.E.U8 desc[UR58][R4.64+0x3], R19 ;  /* 0x0000031304007986 */ /* 0x000fe2000c10113a */
[----:B------:R-:W-:Y:S05]  /*18f70*/  EXIT ;  /* 0x000000000000794d */ /* 0x000fea0003800000 */
.L_x_5316:
[----:B------:R-:W-:Y:S01]  /*18f80*/  ISETP.NE.AND P4, PT, RZ, UR36, PT ;  /* 0x00000024ff007c0c */ /* 0x000fe2000bf85270 */
[----:B------:R-:W-:Y:S02]  /*18f90*/  ULDC.64 UR4, c[0x0][0x5e8] ;  /* 0x00017a0000047ab9 */ /* 0x000fe40000000a00 */
[----:B------:R-:W-:Y:S02]  /*18fa0*/  IADD3 R2, P0, R25, UR4, RZ ;  /* 0x0000000419027c10 */ /* 0x000fe4000ff1e0ff */
[----:B------:R-:W-:Y:S02]  /*18fb0*/  IADD3 R4, P1, R24, UR4, RZ ;  /* 0x0000000418047c10 */ /* 0x000fe4000ff3e0ff */
[----:B------:R-:W-:Y:S01]  /*18fc0*/  IADD3 R8, P3, R16, UR4, RZ ;  /* 0x0000000410087c10 */ /* 0x000fe2000ff7e0ff */
[----:B--2---:R-:W-:Y:S01]  /*18fd0*/  IMAD.X R3, RZ, RZ, UR5, P0 ;  /* 0x00000005ff037e24 */ /* 0x004fe200080e06ff */
        /* <DEDUP_REMOVED lines=47> */
.L_x_5324:
        /* <DEDUP_REMOVED lines=24> */
.L_x_5325:
        /* <DEDUP_REMOVED lines=24> */
.L_x_5326:
        /* <DEDUP_REMOVED lines=24> */
.L_x_5327:
[----:B------:R-:W-:Y:S01]  /*19750*/  ULDC.64 UR4, c[0x0][0x5e8] ;  /* 0x00017a0000047ab9 */ /* 0x000fe20000000a00 */
[----:B------:R-:W-:Y:S02]  /*19760*/  LOP3.LUT P0, RZ, R19, 0xff, RZ, 0xc0, !PT ;  /* 0x000000ff13ff7812 */ /* 0x000fe4000780c0ff */
[----:B------:R-:W-:Y:S02]  /*19770*/  IADD3 R16, P1, R16, UR4, RZ ;  /* 0x0000000410107c10 */ /* 0x000fe4000ff3e0ff */
[----:B--2---:R-:W-:-:S03]  /*19780*/  SEL R3, RZ, 0x1, !P0 ;  /* 0x00000001ff037807 */ /* 0x004fc60004000000 */
[----:B------:R-:W-:-:S05]  /*19790*/  IMAD.X R17, RZ, RZ, UR5, P1 ;  /* 0x00000005ff117e24 */ /* 0x000fca00088e06ff */
[----:B------:R-:W-:Y:S01]  /*197a0*/  STG.E.U8 desc[UR58][R16.64], R3 ;  /* 0x0000000310007986 */ /* 0x000fe2000c10113a */
[----:B------:R-:W-:Y:S05]  /*197b0*/  EXIT ;  /* 0x000000000000794d */ /* 0x000fea0003800000 */
.L_x_5323:
        /* <DEDUP_REMOVED lines=13> */
.L_x_5289:
        /* <DEDUP_REMOVED lines=35> */
.L_x_5329:
        /* <DEDUP_REMOVED lines=21> */
.L_x_5331:
        /* <DEDUP_REMOVED lines=24> */
.L_x_5332:
        /* <DEDUP_REMOVED lines=24> */
.L_x_5333:
        /* <DEDUP_REMOVED lines=24> */
.L_x_5334:
[----:B------:R-:W-:Y:S01]  /*1a090*/  ULDC.64 UR4, c[0x0][0x5e8] ;  /* 0x00017a0000047ab9 */ /* 0x000fe20000000a00 */
[----:B------:R-:W-:Y:S02]  /*1a0a0*/  LOP3.LUT P0, RZ, R18, 0xff, RZ, 0xc0, !PT ;  /* 0x000000ff12ff7812 */ /* 0x000fe4000780c0ff */
[----:B------:R-:W-:Y:S02]  /*1a0b0*/  IADD3 R2, P1, R25, UR4, RZ ;  /* 0x0000000419027c10 */ /* 0x000fe4000ff3e0ff */
[----:B------:R-:W-:-:S03]  /*1a0c0*/  SEL R5, RZ, 0x1, !P0 ;  /* 0x00000001ff057807 */ /* 0x000fc60004000000 */
[----:B--2---:R-:W-:-:S05]  /*1a0d0*/  IMAD.X R3, RZ, RZ, UR5, P1 ;  /* 0x00000005ff037e24 */ /* 0x004fca00088e06ff */
[----:B------:R-:W-:Y:S01]  /*1a0e0*/  STG.E.U8 desc[UR58][R2.64], R5 ;  /* 0x0000000502007986 */ /* 0x000fe2000c10113a */
[----:B------:R-:W-:Y:S05]  /*1a0f0*/  EXIT ;  /* 0x000000000000794d */ /* 0x000fea0003800000 */
.L_x_5330:
[----:B------:R-:W-:Y:S04]  /*1a100*/  STG.E.U8 desc[UR58][R4.64], R23 ;  /* 0x0000001704007986 */ /* 0x000fe8000c10113a */
[----:B------:R-:W-:Y:S04]  /*1a110*/  STG.E.U8 desc[UR58][R4.64+0x1], R22 ;  /* 0x0000011604007986 */ /* 0x000fe8000c10113a */
[----:B------:R-:W-:Y:S04]  /*1a120*/  STG.E.U8 desc[UR58][R4.64+0x2], R19 ;  /* 0x0000021304007986 */ /* 0x000fe8000c10113a */
[----:B------:R-:W-:Y:S01]  /*1a130*/  STG.E.U8 desc[UR58][R4.64+0x3], R18 ;  /* 0x0000031204007986 */ /* 0x000fe2000c10113a */
[----:B------:R-:W-:Y:S05]  /*1a140*/  EXIT ;  /* 0x000000000000794d */ /* 0x000fea0003800000 */
.L_x_5328:
[----:B--2---:R-:W-:Y:S01]  /*1a150*/  ISETP.NE.AND P4, PT, R0, RZ, PT ;  /* 0x000000ff0000720c */ /* 0x004fe20003f85270 */
        /* <DEDUP_REMOVED lines=52> */
.L_x_5336:
        /* <DEDUP_REMOVED lines=24> */
.L_x_5337:
        /* <DEDUP_REMOVED lines=24> */
.L_x_5338:
        /* <DEDUP_REMOVED lines=24> */
.L_x_5339:
[----:B------:R-:W-:Y:S01]  /*1a920*/  ULDC.64 UR4, c[0x0][0x5e8] ;  /* 0x00017a0000047ab9 */ /* 0x000fe20000000a00 */
[----:B------:R-:W-:Y:S02]  /*1a930*/  LOP3.LUT P0, RZ, R18, 0xff, RZ, 0xc0, !PT ;  /* 0x000000ff12ff7812 */ /* 0x000fe4000780c0ff */
[----:B------:R-:W-:Y:S02]  /*1a940*/  IADD3 R2, P1, R25, UR4, RZ ;  /* 0x0000000419027c10 */ /* 0x000fe4000ff3e0ff */
[----:B------:R-:W-:-:S03]  /*1a950*/  SEL R5, RZ, 0x1, !P0 ;  /* 0x00000001ff057807 */ /* 0x000fc60004000000 */
[----:B--2---:R-:W-:-:S05]  /*1a960*/  IMAD.X R3, RZ, RZ, UR5, P1 ;  /* 0x00000005ff037e24 */ /* 0x004fca00088e06ff */
[----:B------:R-:W-:Y:S01]  /*1a970*/  STG.E.U8 desc[UR58][R2.64], R5 ;  /* 0x0000000502007986 */ /* 0x000fe2000c10113a */
[----:B------:R-:W-:Y:S05]  /*1a980*/  EXIT ;  /* 0x000000000000794d */ /* 0x000fea0003800000 */
.L_x_5335:
        /* <DEDUP_REMOVED lines=13> */
.L_x_5340:
        /* <DEDUP_REMOVED lines=10> */
.L_x_7586:


//--------------------- .text._ZN2at6native13reduce_kernelILi512ELi1ENS0_8ReduceOpIfNS0_14func_wrapper_tIbZZZNS0_15and_kernel_cudaERNS_14TensorIteratorEENKUlvE_clEvENKUlvE5_clEvEUlbfE_EEjbLi4ELi4EEEEEvT1_ --------------------------
	.section	.text._ZN2at6native13reduce_kernelILi512ELi1ENS0_8ReduceOpIfNS0_14func_wrapper_tIbZZZNS0_15and_kernel_cudaERNS_14TensorIteratorEENKUlvE_clEvENKUlvE5_clEvEUlbfE_EEjbLi4ELi4EEEEEvT1_,"ax",@progbits
	.align	128
        .global         _ZN2at6native13reduce_kernelILi512ELi1ENS0_8ReduceOpIfNS0_14func_wrapper_tIbZZZNS0_15and_kernel_cudaERNS_14TensorIteratorEENKUlvE_clEvENKUlvE5_clEvEUlbfE_EEjbLi4ELi4EEEEEvT1_
        .type           _ZN2at6native13reduce_kernelILi512ELi1ENS0_8ReduceOpIfNS0_14func_wrapper_tIbZZZNS0_15and_kernel_cudaERNS_14TensorIteratorEENKUlvE_clEvENKUlvE5_clEvEUlbfE_EEjbLi4ELi4EEEEEvT1_,@function
        .size           _ZN2at6native13reduce_kernelILi512ELi1ENS0_8ReduceOpIfNS0_14func_wrapper_tIbZZZNS0_15and_kernel_cudaERNS_14TensorIteratorEENKUlvE_clEvENKUlvE5_clEvEUlbfE_EEjbLi4ELi4EEEEEvT1_,(.L_x_7587 - _ZN2at6native13reduce_kernelILi512ELi1ENS0_8ReduceOpIfNS0_14func_wrapper_tIbZZZNS0_15and_kernel_cudaERNS_14TensorIteratorEENKUlvE_clEvENKUlvE5_clEvEUlbfE_EEjbLi4ELi4EEEEEvT1_)
        .other          _ZN2at6native13reduce_kernelILi512ELi1ENS0_8ReduceOpIfNS0_14func_wrapper_tIbZZZNS0_15and_kernel_cudaERNS_14TensorIteratorEENKUlvE_clEvENKUlvE5_clEvEUlbfE_EEjbLi4ELi4EEEEEvT1_,@"STO_CUDA_ENTRY STV_DEFAULT"
_ZN2at6native13reduce_kernelILi512ELi1ENS0_8ReduceOpIfNS0_14func_wrapper_tIbZZZNS0_15and_kernel_cudaERNS_14TensorIteratorEENKUlvE_clEvENKUlvE5_clEvEUlbfE_EEjbLi4ELi4EEEEEvT1_:
.text._ZN2at6native13reduce_kernelILi512ELi1ENS0_8ReduceOpIfNS0_14func_wrapper_tIbZZZNS0_15and_kernel_cudaERNS_14TensorIteratorEENKUlvE_clEvENKUlvE5_clEvEUlbfE_EEjbLi4ELi4EEEEEvT1_:
        /* <DEDUP_REMOVED lines=286> */
.L_x_5341:
        /* <DEDUP_REMOVED lines=49> */
.L_x_5350:
[----:B------:R-:W-:Y:S05]  /*14f0*/  BSYNC B3 ;  /* 0x0000000000037941 */ /* 0x000fea0003800000 */
.L_x_5349:
        /* <DEDUP_REMOVED lines=10> */
[----:B------:R-:W-:-:S04]  /*15a0*/  ISETP.NE.AND P0, PT, R5, RZ, P0 ;  /* 0x000000ff0500720c */ /* 0x000fc80000705270 */
[----:B------:R-:W-:-:S09]  /*15b0*/  SEL R9, RZ, 0x1, !P0 ;  /* 0x00000001ff097807 */ /* 0x000fd20004000000 */
.L_x_5348:
[----:B------:R-:W-:Y:S05]  /*15c0*/  BSYNC B2 ;  /* 0x0000000000027941 */ /* 0x000fea0003800000 */
.L_x_5347:
[C---:B------:R-:W-:Y:S02]  /*15d0*/  IADD3 R5, P0, -R17.reuse, 0x4, RZ ;  /* 0x0000000411057810 */ /* 0x040fe40007f1e1ff */
[----:B------:R-:W-:Y:S02]  /*15e0*/  IADD3 R10, R17, -0x4, R2 ;  /* 0xfffffffc110a7810 */ /* 0x000fe40007ffe002 */
[----:B------:R-:W-:Y:S02]  /*15f0*/  LEA R12, P1, R5, R12, 0x2 ;  /* 0x0000000c050c7211 */ /* 0x000fe400078210ff */
[----:B------:R-:W-:-:S04]  /*1600*/  IADD3.X R6, RZ, -0x1, RZ, P0, !PT ;  /* 0xffffffffff067810 */ /* 0x000fc800007fe4ff */
[----:B------:R-:W-:-:S07]  /*1610*/  LEA.HI.X R13, R5, R13, R6, 0x2, P1 ;  /* 0x0000000d050d7211 */ /* 0x000fce00008f1406 */
.L_x_5346:
[----:B------:R-:W-:Y:S05]  /*1620*/  BSYNC B1 ;  /* 0x0000000000017941 */ /* 0x000fea0003800000 */
.L_x_5345:
        /* <DEDUP_REMOVED lines=9> */
[C---:B------:R-:W-:Y:S02]  /*16c0*/  PRMT R16, R17.reuse, 0x7610, R16 ;  /* 0x0000761011107816 */ /* 0x040fe40000000010 */
[----:B------:R-:W-:-:S07]  /*16d0*/  PRMT R2, R17, 0x7610, R2 ;  /* 0x0000761011027816 */ /* 0x000fce0000000002 */
.L_x_5353:
        /* <DEDUP_REMOVED lines=23> */
.L_x_5352:
[----:B------:R-:W-:Y:S05]  /*1850*/  BSYNC B1 ;  /* 0x0000000000017941 */ /* 0x000fea0003800000 */
.L_x_5351:
        /* <DEDUP_REMOVED lines=8> */
.L_x_5355:
[----:B------:R-:W-:Y:S05]  /*18e0*/  BSYNC B1 ;  /* 0x0000000000017941 */ /* 0x000fea0003800000 */
.L_x_5354:
        /* <DEDUP_REMOVED lines=14> */
.L_x_5357:
[----:B------:R-:W-:Y:S05]  /*19d0*/  BSYNC B1 ;  /* 0x0000000000017941 */ /* 0x000fea0003800000 */
.L_x_5356:
        /* <DEDUP_REMOVED lines=8> */
.L_x_5344:
        /* <DEDUP_REMOVED lines=26> */
.L_x_5366:
        /* <DEDUP_REMOVED lines=293> */
.L_x_5362:
        /* <DEDUP_REMOVED lines=251> */
.L_x_5363:
        /* <DEDUP_REMOVED lines=251> */
.L_x_5364:
        /* <DEDUP_REMOVED lines=249> */
.L_x_5365:
[----:B-1----:R-:W-:Y:S01]  /*5d40*/  LOP3.LUT R17, R2, 0xfffffffc, RZ, 0xc0, !PT ;  /* 0xfffffffc02117812 */ /* 0x002fe200078ec0ff */
[----:B------:R-:W-:-:S03]  /*5d50*/  ULDC UR4, c[0x0][0x218] ;  /* 0x0000860000047ab9 */ /* 0x000fc60000000800 */
[----:B------:R-:W-:-:S05]  /*5d60*/  IADD3 R16, P0, R12, R17, RZ ;  /* 0x000000110c107210 */ /* 0x000fca0007f1e0ff */
[----:B------:R-:W-:-:S05]  /*5d70*/  IMAD.X R17, RZ, RZ, R13, P0 ;  /* 0x000000ffff117224 */ /* 0x000fca00000e060d */
[----:B------:R-:W2:Y:S01]  /*5d80*/  LDG.E R22, desc[UR36][R16.64] ;  /* 0x0000002410167981 */ /* 0x000ea2000c1e1900 */
[----:B------:R-:W-:Y:S01]  /*5d90*/  LOP3.LUT P3, RZ, R9, 0xff, RZ, 0xc0, !PT ;  /* 0x000000ff09ff7812 */ /* 0x000fe2000786c0ff */
[----:B------:R-:W-:Y:S01]  /*5da0*/  IMAD.U32 R2, RZ, RZ, UR4 ;  /* 0x00000004ff027e24 */ /* 0x000fe2000f8e00ff */
[----:B-----5:R-:W-:Y:S02]  /*5db0*/  FSETP.NEU.FTZ.AND P2, PT, R21, RZ, PT ;  /* 0x000000ff1500720b */ /* 0x020fe40003f5d000 */
[----:B------:R-:W-:Y:S02]  /*5dc0*/  IADD3 R5, R5, R4, RZ ;  /* 0x0000000405057210 */ /* 0x000fe40007ffe0ff */
[----:B------:R-:W-:Y:S02]  /*5dd0*/  LOP3.LUT P0, RZ, R7, 0xff, RZ, 0xc0, !PT ;  /* 0x000000ff07ff7812 */ /* 0x000fe4000780c0ff */
[----:B------:R-:W-:Y:S01]  /*5de0*/  PLOP3.LUT P2, PT, P3, P2, PT, 0x80, 0x0 ;  /* 0x000000000000781c */ /* 0x000fe20001f45070 */
[----:B------:R-:W-:Y:S01]  /*5df0*/  IMAD R7, R4, 0x3, R5 ;  /* 0x0000000304077824 */ /* 0x000fe200078e0205 */
[----:B------:R-:W-:-:S02]  /*5e00*/  FSETP.NEU.FTZ.AND P3, PT, R10, RZ, PT ;  /* 0x000000ff0a00720b */ /* 0x000fc40003f7d000 */
[----:B------:R-:W-:Y:S02]  /*5e10*/  LOP3.LUT P5, RZ, R8, 0xff, RZ, 0xc0, !PT ;  /* 0x000000ff08ff7812 */ /* 0x000fe400078ac0ff */
[----:B------:R-:W-:Y:S02]  /*5e20*/  PLOP3.LUT P0, PT, P0, P3, PT, 0x80, 0x0 ;  /* 0x000000000000781c */ /* 0x000fe40000707070 */
[----:B------:R-:W-:Y:S02]  /*5e30*/  ISETP.GE.U32.AND P3, PT, R7, R2, PT ;  /* 0x000000020700720c */ /* 0x000fe40003f66070 */
[----:B------:R-:W-:Y:S02]  /*5e40*/  FSETP.NEU.FTZ.AND P4, PT, R11, RZ, PT ;  /* 0x000000ff0b00720b */ /* 0x000fe40003f9d000 */
[----:B------:R-:W-:Y:S02]  /*5e50*/  LOP3.LUT P1, RZ, R6, 0xff, RZ, 0xc0, !PT ;  /* 0x000000ff06ff7812 */ /* 0x000fe4000782c0ff */
[----:B------:R-:W-:-:S02]  /*5e60*/  PLOP3.LUT P5, PT, P5, P4, PT, 0x80, 0x0 ;  /* 0x000000000000781c */ /* 0x000fc40002fa9070 */
[----:B------:R-:W-:Y:S02]  /*5e70*/  SEL R9, RZ, 0x1, !P2 ;  /* 0x00000001ff097807 */ /* 0x000fe40005000000 */
[----:B------:R-:W-:Y:S02]  /*5e80*/  SEL R8, RZ, 0x1, !P5 ;  /* 0x00000001ff087807 */ /* 0x000fe40006800000 */
[----:B------:R-:W-:Y:S02]  /*5e90*/  SEL R7, RZ, 0x1, !P0 ;  /* 0x00000001ff077807 */ /* 0x000fe40004000000 */
[----:B--2---:R-:W-:-:S04]  /*5ea0*/  FSETP.NEU.FTZ.AND P4, PT, R22, RZ, PT ;  /* 0x000000ff1600720b */ /* 0x004fc80003f9d000 */
[----:B------:R-:W-:-:S04]  /*5eb0*/  PLOP3.LUT P1, PT, P1, P4, PT, 0x80, 0x0 ;  /* 0x000000000000781c */ /* 0x000fc80000f29070 */
[----:B------:R-:W-:Y:S01]  /*5ec0*/  SEL R6, RZ, 0x1, !P1 ;  /* 0x00000001ff067807 */ /* 0x000fe20004800000 */
[----:B------:R-:W-:Y:S08]  /*5ed0*/  @!P3 BRA `(.L_x_5366) ;  /* 0xffffffbc0048b947 */ /* 0x000ff0000383ffff */
[----:B------:R-:W-:Y:S05]  /*5ee0*/  BSYNC B2 ;  /* 0x0000000000027941 */ /* 0x000fea0003800000 */
.L_x_5361:
[----:B------:R-:W-:Y:S05]  /*5ef0*/  BSYNC B1 ;  /* 0x0000000000017941 */ /* 0x000fea0003800000 */
.L_x_5360:
        /* <DEDUP_REMOVED lines=280> */
.L_x_5369:
        /* <DEDUP_REMOVED lines=281> */
.L_x_5370:
        /* <DEDUP_REMOVED lines=281> */
.L_x_5371:
        /* <DEDUP_REMOVED lines=281> */
.L_x_5372:
[----:B------:R-:W-:-:S04]  /*a530*/  LOP3.LUT R23, R22, 0xfffffffc, RZ, 0xc0, !PT ;  /* 0xfffffffc16177812 */ /* 0x000fc800078ec0ff */
[----:B------:R-:W-:-:S05]  /*a540*/  IADD3 R22, P1, R12, R23, RZ ;  /* 0x000000170c167210 */ /* 0x000fca0007f3e0ff */
[----:B------:R-:W-:-:S05]  /*a550*/  IMAD.X R23, RZ, RZ, R13, P1 ;  /* 0x000000ffff177224 */ /* 0x000fca00008e060d */
[----:B------:R1:W5:Y:S03]  /*a560*/  LDG.E R22, desc[UR36][R22.64] ;  /* 0x0000002416167981 */ /* 0x000366000c1e1900 */
.L_x_5368:
[----:B------:R-:W-:Y:S05]  /*a570*/  BSYNC B1 ;  /* 0x0000000000017941 */ /* 0x000fea0003800000 */
.L_x_5367:
        /* <DEDUP_REMOVED lines=27> */
.L_x_5374:
[----:B------:R-:W-:Y:S05]  /*a730*/  BSYNC B1 ;  /* 0x0000000000017941 */ /* 0x000fea0003800000 */
.L_x_5373:
        /* <DEDUP_REMOVED lines=8> */
.L_x_5359:
        /* <DEDUP_REMOVED lines=10> */
.L_x_5378:
[----:B------:R-:W-:Y:S02]  /*a860*/  IMAD.IADD R11, R4, 0x1, R5 ;  /* 0x00000001040b7824 */ /* 0x000fe400078e0205 */
[----:B------:R-:W-:-:S03]  /*a870*/  IMAD R23, R20, R5, RZ ;  /* 0x0000000514177224 */ /* 0x000fc600078e02ff */
[----:B------:R-:W-:Y:S01]  /*a880*/  IADD3 R17, R11, R4, RZ ;  /* 0x000000040b117210 */ /* 0x000fe20007ffe0ff */
[----:B------:R-:W-:Y:S02]  /*a890*/  IMAD R11, R20, R11, RZ ;  /* 0x0000000b140b7224 */ /* 0x000fe400078e02ff */
[----:B------:R-:W-:-:S04]  /*a8a0*/  IMAD.WIDE.U32 R22, R23, 0x4, R12 ;  /* 0x0000000417167825 */ /* 0x000fc800078e000c */
[----:B------:R-:W-:Y:S02]  /*a8b0*/  IMAD.WIDE.U32 R10, R11, 0x4, R12 ;  /* 0x000000040b0a7825 */ /* 0x000fe400078e000c */
[----:B------:R-:W2:Y:S02]  /*a8c0*/  LDG.E R22, desc[UR36][R22.64] ;  /* 0x0000002416167981 */ /* 0x000ea4000c1e1900 */
[----:B------:R-:W-:Y:S02]  /*a8d0*/  IMAD.IADD R5, R17, 0x1, R4 ;  /* 0x0000000111057824 */ /* 0x000fe400078e0204 */
[----:B------:R-:W3:Y:S01]  /*a8e0*/  LDG.E R10, desc[UR36][R10.64] ;  /* 0x000000240a0a7981 */ /* 0x000ee2000c1e1900 */
[C---:B------:R-:W-:Y:S02]  /*a8f0*/  IMAD R17, R20.reuse, R17, RZ ;  /* 0x0000001114117224 */ /* 0x040fe400078e02ff */
[----:B------:R-:W-:Y:S02]  /*a900*/  IMAD R19, R20, R5, RZ ;  /* 0x0000000514137224 */ /* 0x000fe400078e02ff */
[----:B------:R-:W-:-:S04]  /*a910*/  IMAD.WIDE.U32 R16, R17, 0x4, R12 ;  /* 0x0000000411107825 */ /* 0x000fc800078e000c */
[----:B------:R-:W-:Y:S02]  /*a920*/  IMAD.WIDE.U32 R18, R19, 0x4, R12 ;  /* 0x0000000413127825 */ /* 0x000fe400078e000c */
[----:B------:R-:W4:Y:S04]  /*a930*/  LDG.E R16, desc[UR36][R16.64] ;  /* 0x0000002410107981 */ /* 0x000f28000c1e1900 */
[----:B------:R-:W5:Y:S01]  /*a940*/  LDG.E R19, desc[UR36][R18.64] ;  /* 0x0000002412137981 */ /* 0x000f62000c1e1900 */
[----:B------:R-:W-:Y:S02]  /*a950*/  IADD3 R5, R5, R4, RZ ;  /* 0x0000000405057210 */ /* 0x000fe40007ffe0ff */
        /* <DEDUP_REMOVED lines=20> */
.L_x_5377:
[----:B------:R-:W-:Y:S01]  /*aaa0*/  MOV R18, R16 ;  /* 0x0000001000127202 */ /* 0x000fe20000000f00 */
[----:B------:R-:W-:Y:S02]  /*aab0*/  IMAD.MOV.U32 R17, RZ, RZ, R10 ;  /* 0x000000ffff117224 */ /* 0x000fe400078e000a */
[----:B------:R-:W-:-:S07]  /*aac0*/  IMAD.MOV.U32 R16, RZ, RZ, R19 ;  /* 0x000000ffff107224 */ /* 0x000fce00078e0013 */
.L_x_5376:
[----:B------:R-:W-:Y:S05]  /*aad0*/  BSYNC B1 ;  /* 0x0000000000017941 */ /* 0x000fea0003800000 */
.L_x_5375:
[----:B------:R-:W-:Y:S01]  /*aae0*/  ISETP.GE.U32.AND P1, PT, R5, R2, PT ;  /* 0x000000020500720c */ /* 0x000fe20003f26070 */
[----:B------:R-:W-:-:S12]  /*aaf0*/  BSSY B1, `(.L_x_5379) ;  /* 0x0000016000017945 */ /* 0x000fd80003800000 */
[----:B------:R-:W-:Y:S05]  /*ab00*/  @P1 BRA `(.L_x_5380) ;  /* 0x0000000000501947 */ /* 0x000fea0003800000 */
[----:B------:R-:W-:-:S04]  /*ab10*/  IMAD R11, R20, R5, RZ ;  /* 0x00000005140b7224 */ /* 0x000fc800078e02ff */
[----:B------:R-:W-:-:S05]  /*ab20*/  IMAD.WIDE.U32 R10, R11, 0x4, R12 ;  /* 0x000000040b0a7825 */ /* 0x000fca00078e000c */
[----:B------:R0:W5:Y:S01]  /*ab30*/  LDG.E R22, desc[UR36][R10.64] ;  /* 0x000000240a167981 */ /* 0x000162000c1e1900 */
[----:B------:R-:W-:-:S04]  /*ab40*/  IADD3 R19, R5, R4, RZ ;  /* 0x0000000405137210 */ /* 0x000fc80007ffe0ff */
[----:B------:R-:W-:-:S13]  /*ab50*/  ISETP.GE.U32.AND P0, PT, R19, R2, PT ;  /* 0x000000021300720c */ /* 0x000fda0003f06070 */
[----:B0-----:R-:W-:Y:S05]  /*ab60*/  @P0 BRA `(.L_x_5380) ;  /* 0x0000000000380947 */ /* 0x001fea0003800000 */
[----:B------:R-:W-:-:S04]  /*ab70*/  IMAD R11, R20, R19, RZ ;  /* 0x00000013140b7224 */ /* 0x000fc800078e02ff */
[----:B------:R-:W-:-:S05]  /*ab80*/  IMAD.WIDE.U32 R10, R11, 0x4, R12 ;  /* 0x000000040b0a7825 */ /* 0x000fca00078e000c */
[----:B------:R0:W5:Y:S01]  /*ab90*/  LDG.E R17, desc[UR36][R10.64] ;  /* 0x000000240a117981 */ /* 0x000162000c1e1900 */
[----:B------:R-:W-:-:S05]  /*aba0*/  IMAD.IADD R19, R19, 0x1, R4 ;  /* 0x0000000113137824 */ /* 0x000fca00078e0204 */
[----:B------:R-:W-:-:S13]  /*abb0*/  ISETP.GE.U32.AND P0, PT, R19, R2, PT ;  /* 0x000000021300720c */ /* 0x000fda0003f06070 */
[----:B0-----:R-:W-:Y:S05]  /*abc0*/  @P0 BRA `(.L_x_5380) ;  /* 0x0000000000200947 */ /* 0x001fea0003800000 */
[----:B------:R-:W-:Y:S01]  /*abd0*/  IADD3 R21, R19, R4, RZ ;  /* 0x0000000413157210 */ /* 0x000fe20007ffe0ff */
[----:B------:R-:W-:-:S03]  /*abe0*/  IMAD R11, R20, R19, RZ ;  /* 0x00000013140b7224 */ /* 0x000fc600078e02ff */
[----:B------:R-:W-:Y:S01]  /*abf0*/  ISETP.GE.U32.AND P0, PT, R21, R2, PT ;  /* 0x000000021500720c */ /* 0x000fe20003f06070 */
[----:B------:R-:W-:-:S05]  /*ac00*/  IMAD.WIDE.U32 R10, R11, 0x4, R12 ;  /* 0x000000040b0a7825 */ /* 0x000fca00078e000c */
[----:B------:R0:W5:Y:S07]  /*ac10*/  LDG.E R18, desc[UR36][R10.64] ;  /* 0x000000240a127981 */ /* 0x00016e000c1e1900 */
[----:B------:R-:W-:-:S04]  /*ac20*/  @!P0 IMAD R19, R20, R21, RZ ;  /* 0x0000001514138224 */ /* 0x000fc800078e02ff */
[----:B------:R-:W-:-:S05]  /*ac30*/  @!P0 IMAD.WIDE.U32 R12, R19, 0x4, R12 ;  /* 0x00000004130c8825 */ /* 0x000fca00078e000c */
[----:B------:R0:W5:Y:S02]  /*ac40*/  @!P0 LDG.E R16, desc[UR36][R12.64] ;  /* 0x000000240c108981 */ /* 0x000164000c1e1900 */
.L_x_5380:
[----:B------:R-:W-:Y:S05]  /*ac50*/  BSYNC B1 ;  /* 0x0000000000017941 */ /* 0x000fea0003800000 */
.L_x_5379:
        /* <DEDUP_REMOVED lines=27> */
.L_x_5382:
[----:B------:R-:W-:Y:S05]  /*ae10*/  BSYNC B1 ;  /* 0x0000000000017941 */ /* 0x000fea0003800000 */
.L_x_5381:
        /* <DEDUP_REMOVED lines=8> */
.L_x_5358:
        /* <DEDUP_REMOVED lines=14> */
.L_x_5386:
        /* <DEDUP_REMOVED lines=32> */
.L_x_5385:
[----:B------:R-:W-:Y:S01]  /*b180*/  MOV R21, R16 ;  /* 0x0000001000157202 */ /* 0x000fe20000000f00 */
[----:B------:R-:W-:Y:S01]  /*b190*/  IMAD.MOV.U32 R18, RZ, RZ, R4 ;  /* 0x000000ffff127224 */ /* 0x000fe200078e0004 */
[----:B------:R-:W-:Y:S01]  /*b1a0*/  MOV R17, R19 ;  /* 0x0000001300117202 */ /* 0x000fe20000000f00 */
[----:B------:R-:W-:-:S07]  /*b1b0*/  IMAD.MOV.U32 R16, RZ, RZ, R20 ;  /* 0x000000ffff107224 */ /* 0x000fce00078e0014 */
.L_x_5384:
[----:B------:R-:W-:Y:S05]  /*b1c0*/  BSYNC B1 ;  /* 0x0000000000017941 */ /* 0x000fea0003800000 */
.L_x_5383:
        /* <DEDUP_REMOVED lines=19> */
.L_x_5388:
[----:B------:R-:W-:Y:S05]  /*b300*/  BSYNC B1 ;  /* 0x0000000000017941 */ /* 0x000fea0003800000 */
.L_x_5387:
        /* <DEDUP_REMOVED lines=27> */
.L_x_5390:
[----:B------:R-:W-:Y:S05]  /*b4c0*/  BSYNC B1 ;  /* 0x0000000000017941 */ /* 0x000fea0003800000 */
.L_x_5389:
[----:B------:R-:W-:Y:S02]  /*b4d0*/  LOP3.LUT P0, RZ, R9, 0xff, RZ, 0xc0, !PT ;  /* 0x000000ff09ff7812 */ /* 0x000fe4000780c0ff */
[----:B------:R-:W-:Y:S02]  /*b4e0*/  LOP3.LUT P1, RZ, R10, 0xff, RZ, 0xc0, !PT ;  /* 0x000000ff0aff7812 */ /* 0x000fe4000782c0ff */
[----:B------:R-:W-:Y:S02]  /*b4f0*/  LOP3.LUT P2, RZ, R8, 0xff, RZ, 0xc0, !PT ;  /* 0x000000ff08ff7812 */ /* 0x000fe4000784c0ff */
[----:B------:R-:W-:Y:S02]  /*b500*/  LOP3.LUT P3, RZ, R7, 0xff, RZ, 0xc0, !PT ;  /* 0x000000ff07ff7812 */ /* 0x000fe4000786c0ff */
[----:B------:R-:W-:-:S04]  /*b510*/  PLOP3.LUT P0, PT, P2, P1, P0, 0x80, 0x0 ;  /* 0x000000000000781c */ /* 0x000fc80001703000 */
[----:B------:R-:W-:-:S04]  /*b520*/  PLOP3.LUT P0, PT, P0, P3, PT, 0x80, 0x0 ;  /* 0x000000000000781c */ /* 0x000fc80000707070 */
[----:B-----5:R-:W-:-:S09]  /*b530*/  SEL R17, RZ, 0x1, !P0 ;  /* 0x00000001ff117807 */ /* 0x020fd20004000000 */
.L_x_5343:
[----:B------:R-:W-:Y:S05]  /*b540*/  BSYNC B0 ;  /* 0x0000000000007941 */ /* 0x000fea0003800000 */
.L_x_5342:
        /* <DEDUP_REMOVED lines=14> */
[----:B0-----:R-:W-:-:S07]  /*b630*/  MOV R4, UR5 ;  /* 0x0000000500047c02 */ /* 0x001fce0008000f00 */
.L_x_5392:
[----:B------:R-:W-:Y:S01]  /*b640*/  IMAD.IADD R5, R3, 0x1, R4 ;  /* 0x0000000103057824 */ /* 0x000fe200078e0204 */
[----:B------:R-:W-:Y:S04]  /*b650*/  BAR.SYNC.DEFER_BLOCKING 0x0 ;  /* 0x0000000000007b1d */ /* 0x000fe80000010000 */
[----:B------:R-:W-:-:S04]  /*b660*/  ISETP.GE.U32.AND P0, PT, R5, UR7, PT ;  /* 0x0000000705007c0c */ /* 0x000fc8000bf06070 */
[----:B------:R-:W-:-:S13]  /*b670*/  ISETP.GE.U32.OR P0, PT, R3, R4, P0 ;  /* 0x000000040300720c */ /* 0x000fda0000706470 */
[----:B------:R-:W-:Y:S01]  /*b680*/  @!P0 IMAD R5, R5, UR6, R0 ;  /* 0x0000000605058c24 */ /* 0x000fe2000f8e0200 */
[----:B------:R-:W-:-:S05]  /*b690*/  @!P0 LOP3.LUT P1, RZ, R17, 0xff, RZ, 0xc0, !PT ;  /* 0x000000ff11ff8812 */ /* 0x000fca000782c0ff */
[----:B------:R-:W0:Y:S02]  /*b6a0*/  @!P0 LDS.U8 R5, [R5+UR4] ;  /* 0x0000000405058984 */ /* 0x000e240008000000 */
[----:B0-----:R-:W-:-:S04]  /*b6b0*/  @!P0 ISETP.NE.AND P1, PT, R5, RZ, P1 ;  /* 0x000000ff0500820c */ /* 0x001fc80000f25270 */
[----:B------:R-:W-:Y:S02]  /*b6c0*/  @!P0 SEL R7, RZ, 0x1, !P1 ;  /* 0x00000001ff078807 */ /* 0x000fe40004800000 */
[----:B------:R-:W-:Y:S02]  /*b6d0*/  ISETP.GT.AND P1, PT, R4, 0x1, PT ;  /* 0x000000010400780c */ /* 0x000fe40003f24270 */
[----:B------:R-:W-:Y:S01]  /*b6e0*/  SHF.R.S32.HI R4, RZ, 0x1, R4 ;  /* 0x00000001ff047819 */ /* 0x000fe20000011404 */
[----:B------:R2:W-:Y:S01]  /*b6f0*/  @!P0 STS.U8 [R2+UR4], R7 ;  /* 0x0000000702008988 */ /* 0x0005e20008000004 */
[----:B------:R-:W-:-:S09]  /*b700*/  @!P0 PRMT R17, R7, 0x7610, R17 ;  /* 0x0000761007118816 */ /* 0x000fd20000000011 */
[----:B--2---:R-:W-:Y:S05]  /*b710*/  @P1 BRA `(.L_x_5392) ;  /* 0xfffffffc00c81947 */ /* 0x004fea000383ffff */
.L_x_5391:
        /* <DEDUP_REMOVED lines=10> */
[----:B0-----:R-:W-:Y:S01]  /*b7c0*/  IMAD R4, R3, R9, R0 ;  /* 0x0000000903047224 */ /* 0x001fe200078e0200 */
        /* <DEDUP_REMOVED lines=8> */
.L_x_5395:
[----:B------:R-:W-:Y:S01]  /*b850*/  IMAD.IADD R2, R0, 0x1, R6 ;  /* 0x0000000100027824 */ /* 0x000fe200078e0206 */
[----:B------:R-:W-:Y:S04]  /*b860*/  BAR.SYNC.DEFER_BLOCKING 0x0 ;  /* 0x0000000000007b1d */ /* 0x000fe80000010000 */
[----:B------:R-:W-:-:S04]  /*b870*/  ISETP.GE.U32.AND P0, PT, R2, R9, PT ;  /* 0x000000090200720c */ /* 0x000fc80003f06070 */
[----:B------:R-:W-:-:S13]  /*b880*/  ISETP.GE.U32.OR P0, PT, R0, R6, P0 ;  /* 0x000000060000720c */ /* 0x000fda0000706470 */
[----:B------:R-:W-:Y:S02]  /*b890*/  @!P0 IADD3 R2, R5, R6, RZ ;  /* 0x0000000605028210 */ /* 0x000fe40007ffe0ff */
[----:B------:R-:W-:Y:S02]  /*b8a0*/  @!P0 LOP3.LUT P1, RZ, R17, 0xff, RZ, 0xc0, !PT ;  /* 0x000000ff11ff8812 */ /* 0x000fe4000782c0ff */
[----:B------:R-:W-:Y:S02]  /*b8b0*/  SHF.R.S32.HI R6, RZ, 0x1, R6 ;  /* 0x00000001ff067819 */ /* 0x000fe40000011406 */
[----:B------:R-:W0:Y:S02]  /*b8c0*/  @!P0 LDS.U8 R2, [R2] ;  /* 0x0000000002028984 */ /* 0x000e240000000000 */
[----:B0-----:R-:W-:-:S04]  /*b8d0*/  @!P0 ISETP.NE.AND P1, PT, R2, RZ, P1 ;  /* 0x000000ff0200820c */ /* 0x001fc80000f25270 */
[----:B------:R-:W-:Y:S02]  /*b8e0*/  @!P0 SEL R7, RZ, 0x1, !P1 ;  /* 0x00000001ff078807 */ /* 0x000fe40004800000 */
[----:B------:R-:W-:Y:S02]  /*b8f0*/  ISETP.GE.AND P1, PT, R6, 0x20, PT ;  /* 0x000000200600780c */ /* 0x000fe40003f26270 */
[----:B--2---:R-:W-:Y:S01]  /*b900*/  @!P0 PRMT R17, R7, 0x7610, R17 ;  /* 0x0000761007118816 */ /* 0x004fe20000000011 */
[----:B------:R0:W-:Y:S10]  /*b910*/  @!P0 STS.U8 [R4+UR4], R7 ;  /* 0x0000000704008988 */ /* 0x0001f40008000004 */
[----:B0-----:R-:W-:Y:S05]  /*b920*/  @P1 BRA `(.L_x_5395) ;  /* 0xfffffffc00c81947 */ /* 0x001fea000383ffff */
[----:B------:R-:W-:-:S07]  /*b930*/  IMAD.MOV.U32 R2, RZ, RZ, 0x20 ;  /* 0x00000020ff027424 */ /* 0x000fce00078e00ff */
.L_x_5394:
[----:B------:R-:W-:Y:S01]  /*b940*/  BAR.SYNC.DEFER_BLOCKING 0x0 ;  /* 0x0000000000007b1d */ /* 0x000fe20000010000 */
[----:B------:R-:W-:-:S13]  /*b950*/  ISETP.GE.AND P0, PT, R2, 0x2, PT ;  /* 0x000000020200780c */ /* 0x000fda0003f06270 */
[----:B------:R-:W-:Y:S05]  /*b960*/  @!P0 BRA `(.L_x_5393) ;  /* 0x0000000000288947 */ /* 0x000fea0003800000 */
[----:B0-----:R-:W-:-:S11]  /*b970*/  HFMA2.MMA R5, -RZ, RZ, 0, 5.9604644775390625e-08 ;  /* 0x00000001ff057435 */ /* 0x001fd600000001ff */
.L_x_5396:
[C---:B--2---:R-:W-:Y:S02]  /*b980*/  LOP3.LUT R4, R17.reuse, 0xffff, RZ, 0xc0, !PT ;  /* 0x0000ffff11047812 */ /* 0x044fe400078ec0ff */
[----:B------:R-:W-:Y:S02]  /*b990*/  LOP3.LUT P0, RZ, R17, 0xff, RZ, 0xc0, !PT ;  /* 0x000000ff11ff7812 */ /* 0x000fe4000780c0ff */
[----:B------:R-:W-:-:S06]  /*b9a0*/  PRMT R4, R4, 0x8880, RZ ;  /* 0x0000888004047816 */ /* 0x000fcc00000000ff */
[----:B------:R0:W2:Y:S02]  /*b9b0*/  SHFL.DOWN PT, R4, R4, R5, 0x1f ;  /* 0x08001f0504047589 */ /* 0x0000a400000e0000 */
[----:B0-----:R-:W-:-:S05]  /*b9c0*/  IMAD.SHL.U32 R5, R5, 0x2, RZ ;  /* 0x0000000205057824 */ /* 0x001fca00078e00ff */
[----:B------:R-:W-:Y:S02]  /*b9d0*/  ISETP.GE.AND P1, PT, R5, R2, PT ;  /* 0x000000020500720c */ /* 0x000fe40003f26270 */
[----:B--2---:R-:W-:-:S04]  /*b9e0*/  ISETP.NE.AND P0, PT, R4, RZ, P0 ;  /* 0x000000ff0400720c */ /* 0x004fc80000705270 */
[----:B------:R-:W-:-:S07]  /*b9f0*/  SEL R17, RZ, 0x1, !P0 ;  /* 0x00000001ff117807 */ /* 0x000fce0004000000 */
[----:B------:R-:W-:Y:S05]  /*ba00*/  @!P1 BRA `(.L_x_5396) ;  /* 0xfffffffc00dc9947 */ /* 0x000fea000383ffff */
.L_x_5393:
        /* <DEDUP_REMOVED lines=277> */
.L_x_5397:
        /* <DEDUP_REMOVED lines=292> */
.L_x_5399:
        /* <DEDUP_REMOVED lines=15> */
.L_x_5401:
[----:B0-----:R-:W-:Y:S05]  /*de90*/  BSYNC B0 ;  /* 0x0000000000007941 */ /* 0x001fea0003800000 */
.L_x_5400:
        /* <DEDUP_REMOVED lines=15> */
.L_x_5403:
[----:B------:R-:W-:Y:S05]  /*df90*/  BSYNC B0 ;  /* 0x0000000000007941 */ /* 0x000fea0003800000 */
.L_x_5402:
        /* <DEDUP_REMOVED lines=35> */
.L_x_5405:
[----:B------:R-:W-:Y:S05]  /*e1d0*/  BSYNC B0 ;  /* 0x0000000000007941 */ /* 0x000fea0003800000 */
.L_x_5404:
        /* <DEDUP_REMOVED lines=31> */
.L_x_5410:
        /* <DEDUP_REMOVED lines=11> */
.L_x_5409:
[----:B------:R-:W-:Y:S05]  /*e480*/  BRA `(.L_x_5408) ;  /* 0x0000000000507947 */ /* 0x000fea0003800000 */
.L_x_5407:
        /* <DEDUP_REMOVED lines=9> */
.L_x_5411:
[----:B------:R-:W-:-:S05]  /*e520*/  IADD3 R7, R2, R9, RZ ;  /* 0x0000000902077210 */ /* 0x000fca0007ffe0ff */
[----:B0-----:R-:W-:-:S05]  /*e530*/  IMAD R7, R7, R8, R0 ;  /* 0x0000000807077224 */ /* 0x001fca00078e0200 */
        /* <DEDUP_REMOVED lines=9> */
.L_x_5408:
[----:B------:R-:W-:Y:S05]  /*e5d0*/  BSYNC B0 ;  /* 0x0000000000007941 */ /* 0x000fea0003800000 */
.L_x_5406:
        /* <DEDUP_REMOVED lines=12> */
.L_x_5413:
        /* <DEDUP_REMOVED lines=12> */
[----:B0-----:R-:W-:-:S09]  /*e760*/  @!P0 PRMT R17, R9, 0x7610, R17 ;  /* 0x0000761009118816 */ /* 0x001fd20000000011 */
[----:B--2---:R-:W-:Y:S05]  /*e770*/  @P1 BRA `(.L_x_5413) ;  /* 0xfffffffc00c81947 */ /* 0x004fea000383ffff */
.L_x_5412:
        /* <DEDUP_REMOVED lines=11> */
.L_x_5416:
        /* <DEDUP_REMOVED lines=11> */
[----:B0-----:R-:W-:Y:S01]  /*e8e0*/  @!P0 PRMT R17, R9, 0x7610, R17 ;  /* 0x0000761009118816 */ /* 0x001fe20000000011 */
[----:B------:R2:W-:Y:S10]  /*e8f0*/  @!P0 STS.U8 [R2+UR7], R9 ;  /* 0x0000000902008988 */ /* 0x0005f40008000007 */
[----:B--2---:R-:W-:Y:S05]  /*e900*/  @P1 BRA `(.L_x_5416) ;  /* 0xfffffffc00c81947 */ /* 0x004fea000383ffff */
[----:B------:R-:W-:-:S11]  /*e910*/  HFMA2.MMA R6, -RZ, RZ, 0, 1.9073486328125e-06 ;  /* 0x00000020ff067435 */ /* 0x000fd600000001ff */
.L_x_5415:
[----:B------:R-:W-:Y:S01]  /*e920*/  BAR.SYNC.DEFER_BLOCKING 0x0 ;  /* 0x0000000000007b1d */ /* 0x000fe20000010000 */
[----:B------:R-:W-:-:S13]  /*e930*/  ISETP.GE.AND P0, PT, R6, 0x2, PT ;  /* 0x000000020600780c */ /* 0x000fda0003f06270 */
[----:B------:R-:W-:Y:S05]  /*e940*/  @!P0 BRA `(.L_x_5414) ;  /* 0x0000000000288947 */ /* 0x000fea0003800000 */
[----:B------:R-:W-:-:S07]  /*e950*/  IMAD.MOV.U32 R3, RZ, RZ, 0x1 ;  /* 0x00000001ff037424 */ /* 0x000fce00078e00ff */
.L_x_5417:
[C---:B------:R-:W-:Y:S02]  /*e960*/  LOP3.LUT R0, R17.reuse, 0xffff, RZ, 0xc0, !PT ;  /* 0x0000ffff11007812 */ /* 0x040fe400078ec0ff */
[----:B------:R-:W-:Y:S02]  /*e970*/  LOP3.LUT P0, RZ, R17, 0xff, RZ, 0xc0, !PT ;  /* 0x000000ff11ff7812 */ /* 0x000fe4000780c0ff */
[----:B------:R-:W-:-:S06]  /*e980*/  PRMT R0, R0, 0x8880, RZ ;  /* 0x0000888000007816 */ /* 0x000fcc00000000ff */
[----:B------:R2:W3:Y:S02]  /*e990*/  SHFL.DOWN PT, R0, R0, R3, 0x1f ;  /* 0x08001f0300007589 */ /* 0x0004e400000e0000 */
[----:B--2---:R-:W-:-:S04]  /*e9a0*/  SHF.L.U32 R3, R3, 0x1, RZ ;  /* 0x0000000103037819 */ /* 0x004fc800000006ff */
[----:B------:R-:W-:Y:S02]  /*e9b0*/  ISETP.GE.AND P1, PT, R3, R6, PT ;  /* 0x000000060300720c */ /* 0x000fe40003f26270 */
[----:B---3--:R-:W-:-:S04]  /*e9c0*/  ISETP.NE.AND P0, PT, R0, RZ, P0 ;  /* 0x000000ff0000720c */ /* 0x008fc80000705270 */
[----:B0-----:R-:W-:-:S07]  /*e9d0*/  SEL R17, RZ, 0x1, !P0 ;  /* 0x00000001ff117807 */ /* 0x001fce0004000000 */
[----:B------:R-:W-:Y:S05]  /*e9e0*/  @!P1 BRA `(.L_x_5417) ;  /* 0xfffffffc00dc9947 */ /* 0x000fea000383ffff */
.L_x_5414:
        /* <DEDUP_REMOVED lines=12> */
[----:B0-----:R-:W-:-:S09]  /*eab0*/  SEL R17, RZ, 0x1, !P0 ;  /* 0x00000001ff117807 */ /* 0x001fd20004000000 */
.L_x_5419:
        /* <DEDUP_REMOVED lines=20> */
.L_x_5421:
[----:B------:R-:W-:Y:S01]  /*ec00*/  ULDC.64 UR4, c[0x0][0x5e8] ;  /* 0x00017a0000047ab9 */ /* 0x000fe20000000a00 */
[----:B------:R-:W-:Y:S02]  /*ec10*/  LOP3.LUT P0, RZ, R17, 0xff, RZ, 0xc0, !PT ;  /* 0x000000ff11ff7812 */ /* 0x000fe4000780c0ff */
[----:B------:R-:W-:Y:S02]  /*ec20*/  IADD3 R16, P1, R16, UR4, RZ ;  /* 0x0000000410107c10 */ /* 0x000fe4000ff3e0ff */
[----:B------:R-:W-:Y:S02]  /*ec30*/  SEL R3, RZ, 0x1, !P0 ;  /* 0x00000001ff037807 */ /* 0x000fe40004000000 */
[----:B0-----:R-:W-:-:S05]  /*ec40*/  IADD3.X R17, RZ, UR5, RZ, P1, !PT ;  /* 0x00000005ff117c10 */ /* 0x001fca0008ffe4ff */
[----:B------:R-:W-:Y:S01]  /*ec50*/  STG.E.U8 desc[UR36][R16.64], R3 ;  /* 0x0000000310007986 */ /* 0x000fe2000c101124 */
[----:B------:R-:W-:Y:S05]  /*ec60*/  EXIT ;  /* 0x000000000000794d */ /* 0x000fea0003800000 */
.L_x_5420:
[----:B------:R-:W-:Y:S01]  /*ec70*/  STG.E.U8 desc[UR36][R4.64], R17 ;  /* 0x0000001104007986 */ /* 0x000fe2000c101124 */
[----:B------:R-:W-:Y:S05]  /*ec80*/  EXIT ;  /* 0x000000000000794d */ /* 0x000fea0003800000 */
.L_x_5418:
[----:B------:R-:W-:Y:S01]  /*ec90*/  ISETP.NE.AND P1, PT, RZ, UR38, PT ;  /* 0x00000026ff007c0c */ /* 0x000fe2000bf25270 */
[----:B------:R-:W-:Y:S01]  /*eca0*/  ULDC.64 UR4, c[0x0][0x5e8] ;  /* 0x00017a0000047ab9 */ /* 0x000fe20000000a00 */
[----:B------:R-:W-:Y:S01]  /*ecb0*/  ULDC.U8 UR6, c[0x0][0x619] ;  /* 0x0001864000067ab9 */ /* 0x000fe20000000000 */
[----:B0-----:R-:W-:Y:S02]  /*ecc0*/  IADD3 R2, P0, R16, UR4, RZ ;  /* 0x0000000410027c10 */ /* 0x001fe4000ff1e0ff */
[----:B------:R-:W-:-:S03]  /*ecd0*/  ISETP.NE.AND P2, PT, RZ, UR6, PT ;  /* 0x00000006ff007c0c */ /* 0x000fc6000bf45270 */
[----:B------:R-:W-:-:S05]  /*ece0*/  IMAD.X R3, RZ, RZ, UR5, P0 ;  /* 0x00000005ff037e24 */ /* 0x000fca00080e06ff */
[----:B------:R-:W-:Y:S05]  /*ecf0*/  @!P1 BRA `(.L_x_5422) ;  /* 0x0000000000109947 */ /* 0x000fea0003800000 */
[----:B------:R-:W2:Y:S01]  /*ed00*/  LDG.E.U8 R0, desc[UR36][R2.64] ;  /* 0x0000002402007981 */ /* 0x000ea2000c1e1100 */
[----:B------:R-:W-:-:S04]  /*ed10*/  LOP3.LUT P0, RZ, R17, 0xff, RZ, 0xc0, !PT ;  /* 0x000000ff11ff7812 */ /* 0x000fc8000780c0ff */
[----:B--2---:R-:W-:-:S04]  /*ed20*/  ISETP.NE.AND P0, PT, R0, RZ, P0 ;  /* 0x000000ff0000720c */ /* 0x004fc80000705270 */
[----:B------:R-:W-:-:S09]  /*ed30*/  SEL R17, RZ, 0x1, !P0 ;  /* 0x00000001ff117807 */ /* 0x000fd20004000000 */
.L_x_5422:
        /* <DEDUP_REMOVED lines=20> */
.L_x_5424:
[----:B------:R-:W-:Y:S01]  /*ee80*/  ULDC.64 UR4, c[0x0][0x5e8] ;  /* 0x00017a0000047ab9 */ /* 0x000fe20000000a00 */
[----:B------:R-:W-:Y:S02]  /*ee90*/  LOP3.LUT P0, RZ, R17, 0xff, RZ, 0xc0, !PT ;  /* 0x000000ff11ff7812 */ /* 0x000fe4000780c0ff */
[----:B------:R-:W-:Y:S02]  /*eea0*/  IADD3 R16, P1, R16, UR4, RZ ;  /* 0x0000000410107c10 */ /* 0x000fe4000ff3e0ff */
[----:B------:R-:W-:-:S03]  /*eeb0*/  SEL R3, RZ, 0x1, !P0 ;  /* 0x00000001ff037807 */ /* 0x000fc60004000000 */
[----:B------:R-:W-:-:S05]  /*eec0*/  IMAD.X R17, RZ, RZ, UR5, P1 ;  /* 0x00000005ff117e24 */ /* 0x000fca00088e06ff */
[----:B------:R-:W-:Y:S01]  /*eed0*/  STG.E.U8 desc[UR36][R16.64], R3 ;  /* 0x0000000310007986 */ /* 0x000fe2000c101124 */
[----:B------:R-:W-:Y:S05]  /*eee0*/  EXIT ;  /* 0x000000000000794d */ /* 0x000fea0003800000 */
.L_x_5423:
[----:B------:R-:W-:-:S04]  /*eef0*/  LOP3.LUT P0, RZ, R17, 0xff, RZ, 0xc0, !PT ;  /* 0x000000ff11ff7812 */ /* 0x000fc8000780c0ff */
[----:B------:R-:W-:-:S05]  /*ef00*/  SEL R5, RZ, 0x1, !P0 ;  /* 0x00000001ff057807 */ /* 0x000fca0004000000 */
[----:B------:R-:W-:Y:S01]  /*ef10*/  STG.E.U8 desc[UR36][R2.64], R5 ;  /* 0x0000000502007986 */ /* 0x000fe2000c101124 */
[----:B------:R-:W-:Y:S05]  /*ef20*/  EXIT ;  /* 0x000000000000794d */ /* 0x000fea0003800000 */
.L_x_5398:
        /* <DEDUP_REMOVED lines=23> */
.L_x_5426:
        /* <DEDUP_REMOVED lines=20> */
.L_x_5428:
[----:B------:R-:W-:Y:S01]  /*f1e0*/  ULDC.64 UR4, c[0x0][0x5e8] ;  /* 0x00017a0000047ab9 */ /* 0x000fe20000000a00 */
[----:B------:R-:W-:Y:S02]  /*f1f0*/  LOP3.LUT P0, RZ, R17, 0xff, RZ, 0xc0, !PT ;  /* 0x000000ff11ff7812 */ /* 0x000fe4000780c0ff */
[----:B------:R-:W-:Y:S02]  /*f200*/  IADD3 R16, P1, R16, UR4, RZ ;  /* 0x0000000410107c10 */ /* 0x000fe4000ff3e0ff */
[----:B------:R-:W-:-:S03]  /*f210*/  SEL R3, RZ, 0x1, !P0 ;  /* 0x00000001ff037807 */ /* 0x000fc60004000000 */
[----:B------:R-:W-:-:S05]  /*f220*/  IMAD.X R17, RZ, RZ, UR5, P1 ;  /* 0x00000005ff117e24 */ /* 0x000fca00088e06ff */
[----:B------:R-:W-:Y:S01]  /*f230*/  STG.E.U8 desc[UR36][R16.64], R3 ;  /* 0x0000000310007986 */ /* 0x000fe2000c101124 */
[----:B------:R-:W-:Y:S05]  /*f240*/  EXIT ;  /* 0x000000000000794d */ /* 0x000fea0003800000 */
.L_x_5427:
[----:B------:R-:W-:Y:S01]  /*f250*/  STG.E.U8 desc[UR36][R4.64], R17 ;  /* 0x0000001104007986 */ /* 0x000fe2000c101124 */
[----:B------:R-:W-:Y:S05]  /*f260*/  EXIT ;  /* 0x000000000000794d */ /* 0x000fea0003800000 */
.L_x_5425:
        /* <DEDUP_REMOVED lines=11> */
.L_x_5429:
        /* <DEDUP_REMOVED lines=22> */
.L_x_5431:
[----:B------:R-:W-:Y:S02]  /*f480*/  ULDC.64 UR4, c[0x0][0x5e8] ;  /* 0x00017a0000047ab9 */ /* 0x000fe40000000a00 */
[----:B------:R-:W-:-:S04]  /*f490*/  IADD3 R16, P0, R16, UR4, RZ ;  /* 0x0000000410107c10 */ /* 0x000fc8000ff1e0ff */
[----:B------:R-:W-:-:S05]  /*f4a0*/  IADD3.X R17, RZ, UR5, RZ, P0, !PT ;  /* 0x00000005ff117c10 */ /* 0x000fca00087fe4ff */
[----:B------:R-:W-:Y:S01]  /*f4b0*/  STG.E.U8 desc[UR36][R16.64], R19 ;  /* 0x0000001310007986 */ /* 0x000fe2000c101124 */
[----:B------:R-:W-:Y:S05]  /*f4c0*/  EXIT ;  /* 0x000000000000794d */ /* 0x000fea0003800000 */
.L_x_5430:
[----:B------:R-:W-:Y:S01]  /*f4d0*/  STG.E.U8 desc[UR36][R2.64], R19 ;  /* 0x0000001302007986 */ /* 0x000fe2000c101124 */
[----:B------:R-:W-:Y:S05]  /*f4e0*/  EXIT ;  /* 0x000000000000794d */ /* 0x000fea0003800000 */
.L_x_5432:
        /* <DEDUP_REMOVED lines=9> */
.L_x_7587:


//--------------------- .text._ZN2at6native13reduce_kernelILi256ELi2ENS0_8ReduceOpIfNS0_14func_wrapper_tIbZZZNS0_15and_kernel_cudaERNS_14TensorIteratorEENKUlvE_clEvENKUlvE5_clEvEUlbfE_EEjbLi4ELi4EEEEEvT1_ --------------------------
	.section	.text._ZN2at6native13reduce_kernelILi256ELi2ENS0_8ReduceOpIfNS0_14func_wrapper_tIbZZZNS0_15and_kernel_cudaERNS_14TensorIteratorEENKUlvE_clEvENKUlvE5_clEvEUlbfE_EEjbLi4ELi4EEEEEvT1_,"ax",@progbits
	.align	128
        .global         _ZN2at6native13reduce_kernelILi256ELi2ENS0_8ReduceOpIfNS0_14func_wrapper_tIbZZZNS0_15and_kernel_cudaERNS_14TensorIteratorEENKUlvE_clEvENKUlvE5_clEvEUlbfE_EEjbLi4ELi4EEEEEvT1_
        .type           _ZN2at6native13reduce_kernelILi256ELi2ENS0_8ReduceOpIfNS0_14func_wrapper_tIbZZZNS0_15and_kernel_cudaERNS_14TensorIteratorEENKUlvE_clEvENKUlvE5_clEvEUlbfE_EEjbLi4ELi4EEEEEvT1_,@function
        .size           _ZN2at6native13reduce_kernelILi256ELi2ENS0_8ReduceOpIfNS0_14func_wrapper_tIbZZZNS0_15and_kernel_cudaERNS_14TensorIteratorEENKUlvE_clEvENKUlvE5_clEvEUlbfE_EEjbLi4ELi4EEEEEvT1_,(.L_x_7588 - _ZN2at6native13reduce_kernelILi256ELi2ENS0_8ReduceOpIfNS0_14func_wrapper_tIbZZZNS0_15and_kernel_cudaERNS_14TensorIteratorEENKUlvE_clEvENKUlvE5_clEvEUlbfE_EEjbLi4ELi4EEEEEvT1_)
        .other          _ZN2at6native13reduce_kernelILi256ELi2ENS0_8ReduceOpIfNS0_14func_wrapper_tIbZZZNS0_15and_kernel_cudaERNS_14TensorIteratorEENKUlvE_clEvENKUlvE5_clEvEUlbfE_EEjbLi4ELi4EEEEEvT1_,@"STO_CUDA_ENTRY STV_DEFAULT"
_ZN2at6native13reduce_kernelILi256ELi2ENS0_8ReduceOpIfNS0_14func_wrapper_tIbZZZNS0_15and_kernel_cudaERNS_14TensorIteratorEENKUlvE_clEvENKUlvE5_clEvEUlbfE_EEjbLi4ELi4EEEEEvT1_:
.text._ZN2at6native13reduce_kernelILi256ELi2ENS0_8ReduceOpIfNS0_14func_wrapper_tIbZZZNS0_15and_kernel_cudaERNS_14TensorIteratorEENKUlvE_clEvENKUlvE5_clEvEUlbfE_EEjbLi4ELi4EEEEEvT1_:
        /* <DEDUP_REMOVED lines=287> */
.L_x_5433:
        /* <DEDUP_REMOVED lines=43> */
.L_x_5437:
        /* <DEDUP_REMOVED lines=25> */
.L_x_5443:
[----:B------:R-:W-:Y:S05]  /*1630*/  BSYNC B2 ;  /* 0x0000000000027941 */ /* 0x000fea0003800000 */
.L_x_5442:
        /* <DEDUP_REMOVED lines=12> */
.L_x_5441:
[----:B------:R-:W-:Y:S05]  /*1700*/  BSYNC B1 ;  /* 0x0000000000017941 */ /* 0x000fea0003800000 */
.L_x_5440:
[----:B------:R-:W0:Y:S01]  /*1710*/  LDC R8, c[0x0][0x218] ;  /* 0x00008600ff087b82 */ /* 0x000e220000000800 */
[----:B------:R-:W-:-:S04]  /*1720*/  IADD3 R5, P0, -R9, 0x4, RZ ;  /* 0x0000000409057810 */ /* 0x000fc80007f1e1ff */
[----:B------:R-:W-:Y:S01]  /*1730*/  LEA R18, P1, R5, R18, 0x2 ;  /* 0x0000001205127211 */ /* 0x000fe200078210ff */
[----:B------:R-:W-:-:S05]  /*1740*/  IMAD.X R6, RZ, RZ, -0x1, P0 ;  /* 0xffffffffff067424 */ /* 0x000fca00000e06ff */
[----:B------:R-:W-:Y:S02]  /*1750*/  LEA.HI.X R19, R5, R19, R6, 0x2, P1 ;  /* 0x0000001305137211 */ /* 0x000fe400008f1406 */
[----:B0-----:R-:W-:-:S07]  /*1760*/  IADD3 R3, R9, -0x4, R8 ;  /* 0xfffffffc09037810 */ /* 0x001fce0007ffe008 */
.L_x_5439:
[----:B------:R-:W-:Y:S05]  /*1770*/  BSYNC B0 ;  /* 0x0000000000007941 */ /* 0x000fea0003800000 */
.L_x_5438:
        /* <DEDUP_REMOVED lines=16> */
.L_x_5446:
        /* <DEDUP_REMOVED lines=23> */
.L_x_5445:
[----:B------:R-:W-:Y:S05]  /*19f0*/  BSYNC B0 ;  /* 0x0000000000007941 */ /* 0x000fea0003800000 */
.L_x_5444:
        /* <DEDUP_REMOVED lines=8> */
.L_x_5448:
[----:B------:R-:W-:Y:S05]  /*1a80*/  BSYNC B0 ;  /* 0x0000000000007941 */ /* 0x000fea0003800000 */
.L_x_5447:
        /* <DEDUP_REMOVED lines=14> */
.L_x_5450:
[----:B------:R-:W-:Y:S05]  /*1b70*/  BSYNC B0 ;  /* 0x0000000000007941 */ /* 0x000fea0003800000 */
.L_x_5449:
        /* <DEDUP_REMOVED lines=9> */
.L_x_5436:
        /* <DEDUP_REMOVED lines=34> */
.L_x_5459:
        /* <DEDUP_REMOVED lines=294> */
.L_x_5455:
        /* <DEDUP_REMOVED lines=251> */
.L_x_5456:
        /* <DEDUP_REMOVED lines=251> */
.L_x_5457:
        /* <DEDUP_REMOVED lines=249> */
.L_x_5458:
        /* <DEDUP_REMOVED lines=43> */
.L_x_5454:
[----:B------:R-:W-:Y:S05]  /*6230*/  BSYNC B0 ;  /* 0x0000000000007941 */ /* 0x000fea0003800000 */
.L_x_5453:
        /* <DEDUP_REMOVED lines=280> */
.L_x_5462:
        /* <DEDUP_REMOVED lines=281> */
.L_x_5463:
        /* <DEDUP_REMOVED lines=281> */
.L_x_5464:
        /* <DEDUP_REMOVED lines=281> */
.L_x_5465:
[----:B------:R-:W-:-:S04]  /*a870*/  LOP3.LUT R25, R29, 0xfffffff8, RZ, 0xc0, !PT ;  /* 0xfffffff81d197812 */ /* 0x000fc800078ec0ff */
[----:B------:R-:W-:-:S04]  /*a880*/  IADD3 R24, P1, R18, R25, RZ ;  /* 0x0000001912187210 */ /* 0x000fc80007f3e0ff */
[----:B------:R-:W-:-:S06]  /*a890*/  IADD3.X R25, RZ, R19, RZ, P1, !PT ;  /* 0x00000013ff197210 */ /* 0x000fcc0000ffe4ff */
[----:B------:R-:W5:Y:S03]  /*a8a0*/  LDG.E.64 R24, desc[UR58][R24.64] ;  /* 0x0000003a18187981 */ /* 0x000f66000c1e1b00 */
.L_x_5461:
[----:B------:R-:W-:Y:S05]  /*a8b0*/  BSYNC B0 ;  /* 0x0000000000007941 */ /* 0x000fea0003800000 */
.L_x_5460:
        /* <DEDUP_REMOVED lines=44> */
.L_x_5467:
[----:B------:R-:W-:Y:S05]  /*ab80*/  BSYNC B0 ;  /* 0x0000000000007941 */ /* 0x000fea0003800000 */
.L_x_5466:
        /* <DEDUP_REMOVED lines=15> */
.L_x_5452:
        /* <DEDUP_REMOVED lines=18> */
.L_x_5470:
        /* <DEDUP_REMOVED lines=56> */
.L_x_5469:
[----:B------:R-:W-:Y:S05]  /*b120*/  BSYNC B0 ;  /* 0x0000000000007941 */ /* 0x000fea0003800000 */
.L_x_5468:
        /* <DEDUP_REMOVED lines=27> */
.L_x_5472:
[----:B------:R-:W-:Y:S05]  /*b2e0*/  BSYNC B0 ;  /* 0x0000000000007941 */ /* 0x000fea0003800000 */
.L_x_5471:
        /* <DEDUP_REMOVED lines=44> */
.L_x_5474:
[----:B------:R-:W-:Y:S05]  /*b5b0*/  BSYNC B0 ;  /* 0x0000000000007941 */ /* 0x000fea0003800000 */
.L_x_5473:
        /* <DEDUP_REMOVED lines=12> */
[----:B0-----:R-:W-:Y:S02]  /*b680*/  SEL R18, RZ, 0x1, !P4 ;  /* 0x00000001ff127807 */ /* 0x001fe40006000000 */
[----:B-----5:R-:W-:Y:S01]  /*b690*/  SEL R25, RZ, 0x1, !P0 ;  /* 0x00000001ff197807 */ /* 0x020fe20004000000 */
[----:B------:R-:W-:Y:S08]  /*b6a0*/  BRA `(.L_x_5435) ;  /* 0x0000000800787947 */ /* 0x000ff00003800000 */
.L_x_5451:
        /* <DEDUP_REMOVED lines=22> */
.L_x_5477:
        /* <DEDUP_REMOVED lines=52> */
.L_x_5476:
[----:B------:R-:W-:Y:S05]  /*bb50*/  BSYNC B0 ;  /* 0x0000000000007941 */ /* 0x000fea0003800000 */
.L_x_5475:
        /* <DEDUP_REMOVED lines=23> */
.L_x_5479:
[----:B------:R-:W-:Y:S05]  /*bcd0*/  BSYNC B0 ;  /* 0x0000000000007941 */ /* 0x000fea0003800000 */
.L_x_5478:
        /* <DEDUP_REMOVED lines=44> */
.L_x_5481:
[----:B------:R-:W-:Y:S05]  /*bfa0*/  BSYNC B0 ;  /* 0x0000000000007941 */ /* 0x000fea0003800000 */
.L_x_5480:
        /* <DEDUP_REMOVED lines=13> */
[----:B------:R-:W-:-:S09]  /*c080*/  SEL R25, RZ, 0x1, !P0 ;  /* 0x00000001ff197807 */ /* 0x000fd20004000000 */
.L_x_5435:
[----:B------:R-:W-:Y:S05]  /*c090*/  BSYNC B6 ;  /* 0x0000000000067941 */ /* 0x000fea0003800000 */
.L_x_5434:
        /* <DEDUP_REMOVED lines=16> */
.L_x_5485:
        /* <DEDUP_REMOVED lines=22> */
.L_x_5484:
[----:B------:R-:W-:Y:S05]  /*c300*/  BSYNC B0 ;  /* 0x0000000000007941 */ /* 0x000fea0003800000 */
.L_x_5483:
[----:B------:R-:W-:Y:S01]  /*c310*/  MOV R4, R7 ;  /* 0x0000000700047202 */ /* 0x000fe20000000f00 */
[----:B------:R-:W-:Y:S06]  /*c320*/  @P2 BRA `(.L_x_5485) ;  /* 0xfffffffc009c2947 */ /* 0x000fec000383ffff */
.L_x_5482:
        /* <DEDUP_REMOVED lines=20> */
.L_x_5490:
[----:B------:R-:W-:Y:S01]  /*c470*/  IADD3 R0, R2, R4, RZ ;  /* 0x0000000402007210 */ /* 0x000fe20007ffe0ff */
        /* <DEDUP_REMOVED lines=18> */
.L_x_5489:
[----:B------:R-:W-:Y:S05]  /*c5a0*/  BSYNC B0 ;  /* 0x0000000000007941 */ /* 0x000fea0003800000 */
.L_x_5488:
[----:B------:R-:W-:-:S04]  /*c5b0*/  SHF.R.S32.HI R4, RZ, 0x1, R4 ;  /* 0x00000001ff047819 */ /* 0x000fc80000011404 */
[----:B------:R-:W-:-:S13]  /*c5c0*/  ISETP.GE.AND P0, PT, R4, 0x20, PT ;  /* 0x000000200400780c */ /* 0x000fda0003f06270 */
[----:B------:R-:W-:Y:S05]  /*c5d0*/  @P0 BRA `(.L_x_5490) ;  /* 0xfffffffc00a40947 */ /* 0x000fea000383ffff */
[----:B------:R-:W-:-:S07]  /*c5e0*/  IMAD.MOV.U32 R0, RZ, RZ, 0x20 ;  /* 0x00000020ff007424 */ /* 0x000fce00078e00ff */
.L_x_5487:
[----:B------:R-:W-:Y:S01]  /*c5f0*/  ISETP.GE.AND P0, PT, R0, 0x2, PT ;  /* 0x000000020000780c */ /* 0x000fe20003f06270 */
[----:B------:R-:W-:Y:S05]  /*c600*/  WARPSYNC.ALL ;  /* 0x0000000000007948 */ /* 0x000fea0003800000 */
[----:B------:R-:W-:Y:S07]  /*c610*/  BAR.SYNC.DEFER_BLOCKING 0x0 ;  /* 0x0000000000007b1d */ /* 0x000fee0000010000 */
[----:B------:R-:W-:Y:S05]  /*c620*/  @!P0 BRA `(.L_x_5486) ;  /* 0x0000000000408947 */ /* 0x000fea0003800000 */
[----:B-1----:R-:W-:-:S11]  /*c630*/  HFMA2.MMA R3, -RZ, RZ, 0, 5.9604644775390625e-08 ;  /* 0x00000001ff037435 */ /* 0x002fd600000001ff */
.L_x_5491:
        /* <DEDUP_REMOVED lines=15> */
.L_x_5486:
        /* <DEDUP_REMOVED lines=278> */
.L_x_5492:
        /* <DEDUP_REMOVED lines=275> */
.L_x_5493:
        /* <DEDUP_REMOVED lines=294> */
.L_x_5495:
        /* <DEDUP_REMOVED lines=275> */
.L_x_5496:
        /* <DEDUP_REMOVED lines=14> */
.L_x_5498:
[----:B------:R-:W-:Y:S05]  /*10e30*/  BSYNC B0 ;  /* 0x0000000000007941 */ /* 0x000fea0003800000 */
.L_x_5497:
        /* <DEDUP_REMOVED lines=15> */
.L_x_5500:
[----:B------:R-:W-:Y:S05]  /*10f30*/  BSYNC B0 ;  /* 0x0000000000007941 */ /* 0x000fea0003800000 */
.L_x_5499:
        /* <DEDUP_REMOVED lines=35> */
.L_x_5502:
[----:B------:R-:W-:Y:S05]  /*11170*/  BSYNC B0 ;  /* 0x0000000000007941 */ /* 0x000fea0003800000 */
.L_x_5501:
        /* <DEDUP_REMOVED lines=35> */
.L_x_5507:
        /* <DEDUP_REMOVED lines=14> */
.L_x_5506:
[----:B------:R-:W-:Y:S05]  /*11490*/  BRA `(.L_x_5505) ;  /* 0x0000000000647947 */ /* 0x000fea0003800000 */
.L_x_5504:
        /* <DEDUP_REMOVED lines=11> */
.L_x_5508:
        /* <DEDUP_REMOVED lines=14> */
.L_x_5505:
[----:B------:R-:W-:Y:S05]  /*11630*/  BSYNC B0 ;  /* 0x0000000000007941 */ /* 0x000fea0003800000 */
.L_x_5503:
        /* <DEDUP_REMOVED lines=12> */
.L_x_5512:
        /* <DEDUP_REMOVED lines=8> */
[----:B------:R-:W-:Y:S01]  /*11780*/  IMAD R6, R8, R7, R2 ;  /* 0x0000000708067224 */ /* 0x000fe200078e0202 */
[----:B------:R-:W-:Y:S02]  /*11790*/  LOP3.LUT P0, RZ, R18, 0xff, RZ, 0xc0, !PT ;  /* 0x000000ff12ff7812 */ /* 0x000fe4000780c0ff */
[----:B------:R-:W-:Y:S02]  /*117a0*/  LOP3.LUT P1, RZ, R17, 0xff, RZ, 0xc0, !PT ;  /* 0x000000ff11ff7812 */ /* 0x000fe4000782c0ff */
[----:B------:R-:W-:-:S06]  /*117b0*/  LEA R6, R6, UR4, 0x1 ;  /* 0x0000000406067c11 */ /* 0x000fcc000f8e08ff */
[----:B------:R-:W2:Y:S02]  /*117c0*/  LDS.U16 R6, [R6] ;  /* 0x0000000006067984 */ /* 0x000ea40000000400 */
[C---:B--2---:R-:W-:Y:S02]  /*117d0*/  PRMT R8, R6.reuse, 0x7770, RZ ;  /* 0x0000777006087816 */ /* 0x044fe400000000ff */
[----:B-1----:R-:W-:Y:S02]  /*117e0*/  PRMT R9, R6, 0x7771, RZ ;  /* 0x0000777106097816 */ /* 0x002fe400000000ff */
[----:B------:R-:W-:Y:S02]  /*117f0*/  ISETP.NE.AND P0, PT, R8, RZ, P0 ;  /* 0x000000ff0800720c */ /* 0x000fe40000705270 */
[----:B------:R-:W-:Y:S02]  /*11800*/  ISETP.NE.AND P1, PT, R9, RZ, P1 ;  /* 0x000000ff0900720c */ /* 0x000fe40000f25270 */
[----:B------:R-:W-:-:S02]  /*11810*/  SEL R18, RZ, 0x1, !P0 ;  /* 0x00000001ff127807 */ /* 0x000fc40004000000 */
[----:B------:R-:W-:-:S04]  /*11820*/  SEL R17, RZ, 0x1, !P1 ;  /* 0x00000001ff117807 */ /* 0x000fc80004800000 */
[----:B------:R-:W-:-:S05]  /*11830*/  PRMT R9, R17, 0x7604, R18 ;  /* 0x0000760411097816 */ /* 0x000fca0000000012 */
[----:B------:R2:W-:Y:S02]  /*11840*/  STS.U16 [R0], R9 ;  /* 0x0000000900007388 */ /* 0x0005e40000000400 */
.L_x_5511:
[----:B------:R-:W-:Y:S05]  /*11850*/  BSYNC B0 ;  /* 0x0000000000007941 */ /* 0x000fea0003800000 */
.L_x_5510:
[----:B------:R-:W-:Y:S01]  /*11860*/  IMAD.MOV.U32 R6, RZ, RZ, R10 ;  /* 0x000000ffff067224 */ /* 0x000fe200078e000a */
[----:B------:R-:W-:Y:S06]  /*11870*/  @P3 BRA `(.L_x_5512) ;  /* 0xfffffffc00a03947 */ /* 0x000fec000383ffff */
.L_x_5509:
        /* <DEDUP_REMOVED lines=13> */
.L_x_5517:
        /* <DEDUP_REMOVED lines=18> */
.L_x_5516:
[----:B------:R-:W-:Y:S05]  /*11a70*/  BSYNC B0 ;  /* 0x0000000000007941 */ /* 0x000fea0003800000 */
.L_x_5515:
[----:B------:R-:W-:-:S04]  /*11a80*/  SHF.R.S32.HI R8, RZ, 0x1, R8 ;  /* 0x00000001ff087819 */ /* 0x000fc80000011408 */
[----:B------:R-:W-:-:S13]  /*11a90*/  ISETP.GE.AND P0, PT, R8, 0x20, PT ;  /* 0x000000200800780c */ /* 0x000fda0003f06270 */
[----:B------:R-:W-:Y:S05]  /*11aa0*/  @P0 BRA `(.L_x_5517) ;  /* 0xfffffffc00a80947 */ /* 0x000fea000383ffff */
[----:B------:R-:W-:-:S11]  /*11ab0*/  HFMA2.MMA R6, -RZ, RZ, 0, 1.9073486328125e-06 ;  /* 0x00000020ff067435 */ /* 0x000fd600000001ff */
.L_x_5514:
[----:B------:R-:W-:Y:S01]  /*11ac0*/  BAR.SYNC.DEFER_BLOCKING 0x0 ;  /* 0x0000000000007b1d */ /* 0x000fe20000010000 */
[----:B------:R-:W-:-:S13]  /*11ad0*/  ISETP.GE.AND P0, PT, R6, 0x2, PT ;  /* 0x000000020600780c */ /* 0x000fda0003f06270 */
[----:B------:R-:W-:Y:S05]  /*11ae0*/  @!P0 BRA `(.L_x_5513) ;  /* 0x0000000000408947 */ /* 0x000fea0003800000 */
[----:B------:R-:W-:-:S07]  /*11af0*/  IMAD.MOV.U32 R7, RZ, RZ, 0x1 ;  /* 0x00000001ff077424 */ /* 0x000fce00078e00ff */
.L_x_5518:
        /* <DEDUP_REMOVED lines=15> */
.L_x_5513:
        /* <DEDUP_REMOVED lines=11> */
[----:B------:R-:W-:Y:S02]  /*11ca0*/  LOP3.LUT P0, RZ, R18, 0xff, RZ, 0xc0, !PT ;  /* 0x000000ff12ff7812 */ /* 0x000fe4000780c0ff */
[----:B------:R-:W-:Y:S02]  /*11cb0*/  LOP3.LUT P1, RZ, R17, 0xff, RZ, 0xc0, !PT ;  /* 0x000000ff11ff7812 */ /* 0x000fe4000782c0ff */
[----:B---3--:R-:W-:Y:S02]  /*11cc0*/  ISETP.NE.AND P0, PT, R2, RZ, P0 ;  /* 0x000000ff0200720c */ /* 0x008fe40000705270 */
[----:B--2---:R-:W-:-:S02]  /*11cd0*/  ISETP.NE.AND P1, PT, R0, RZ, P1 ;  /* 0x000000ff0000720c */ /* 0x004fc40000f25270 */
[----:B------:R-:W-:Y:S02]  /*11ce0*/  SEL R18, RZ, 0x1, !P0 ;  /* 0x00000001ff127807 */ /* 0x000fe40004000000 */
[----:B------:R-:W-:-:S09]  /*11cf0*/  SEL R17, RZ, 0x1, !P1 ;  /* 0x00000001ff117807 */ /* 0x000fd20004800000 */
.L_x_5520:
        /* <DEDUP_REMOVED lines=21> */
.L_x_5522:
        /* <DEDUP_REMOVED lines=24> */
.L_x_5523:
[----:B------:R-:W-:Y:S01]  /*11fd0*/  ULDC.64 UR4, c[0x0][0x5e8] ;  /* 0x00017a0000047ab9 */ /* 0x000fe20000000a00 */
[----:B------:R-:W-:Y:S02]  /*11fe0*/  LOP3.LUT P0, RZ, R17, 0xff, RZ, 0xc0, !PT ;  /* 0x000000ff11ff7812 */ /* 0x000fe4000780c0ff */
[----:B------:R-:W-:Y:S02]  /*11ff0*/  IADD3 R16, P1, R16, UR4, RZ ;  /* 0x0000000410107c10 */ /* 0x000fe4000ff3e0ff */
[----:B-1----:R-:W-:Y:S02]  /*12000*/  SEL R3, RZ, 0x1, !P0 ;  /* 0x00000001ff037807 */ /* 0x002fe40004000000 */
[----:B------:R-:W-:-:S05]  /*12010*/  IADD3.X R17, RZ, UR5, RZ, P1, !PT ;  /* 0x00000005ff117c10 */ /* 0x000fca0008ffe4ff */
[----:B------:R-:W-:Y:S01]  /*12020*/  STG.E.U8 desc[UR58][R16.64], R3 ;  /* 0x0000000310007986 */ /* 0x000fe2000c10113a */
[----:B------:R-:W-:Y:S05]  /*12030*/  EXIT ;  /* 0x000000000000794d */ /* 0x000fea0003800000 */
.L_x_5521:
[----:B------:R-:W-:Y:S04]  /*12040*/  STG.E.U8 desc[UR58][R4.64], R18 ;  /* 0x0000001204007986 */ /* 0x000fe8000c10113a */
[----:B------:R-:W-:Y:S01]  /*12050*/  STG.E.U8 desc[UR58][R4.64+0x1], R17 ;  /* 0x0000011104007986 */ /* 0x000fe2000c10113a */
[----:B------:R-:W-:Y:S05]  /*12060*/  EXIT ;  /* 0x000000000000794d */ /* 0x000fea0003800000 */
.L_x_5519:
        /* <DEDUP_REMOVED lines=8> */
[----:B------:R-:W-:Y:S01]  /*120f0*/  ULDC.U8 UR4, c[0x0][0x619] ;  /* 0x0001864000047ab9 */ /* 0x000fe20000000000 */
[----:B------:R-:W-:Y:S02]  /*12100*/  @P2 LOP3.LUT P0, RZ, R18, 0xff, RZ, 0xc0, !PT ;  /* 0x000000ff12ff2812 */ /* 0x000fe4000780c0ff */
[----:B------:R-:W-:Y:S02]  /*12110*/  ISETP.NE.AND P3, PT, RZ, UR4, PT ;  /* 0x00000004ff007c0c */ /* 0x000fe4000bf65270 */
[----:B------:R-:W-:-:S02]  /*12120*/  @P2 LOP3.LUT P1, RZ, R17, 0xff, RZ, 0xc0, !PT ;  /* 0x000000ff11ff2812 */ /* 0x000fc4000782c0ff */
[----:B---3--:R-:W-:Y:S02]  /*12130*/  @P2 ISETP.NE.AND P0, PT, R6, RZ, P0 ;  /* 0x000000ff0600220c */ /* 0x008fe40000705270 */
[----:B--2---:R-:W-:Y:S02]  /*12140*/  @P2 ISETP.NE.AND P1, PT, R0, RZ, P1 ;  /* 0x000000ff0000220c */ /* 0x004fe40000f25270 */
        /* <DEDUP_REMOVED lines=25> */
.L_x_5525:
        /* <DEDUP_REMOVED lines=24> */
.L_x_5526:
[----:B------:R-:W-:Y:S01]  /*12460*/  ULDC.64 UR4, c[0x0][0x5e8] ;  /* 0x00017a0000047ab9 */ /* 0x000fe20000000a00 */
[----:B------:R-:W-:Y:S02]  /*12470*/  LOP3.LUT P0, RZ, R17, 0xff, RZ, 0xc0, !PT ;  /* 0x000000ff11ff7812 */ /* 0x000fe4000780c0ff */
[----:B------:R-:W-:Y:S02]  /*12480*/  IADD3 R16, P1, R16, UR4, RZ ;  /* 0x0000000410107c10 */ /* 0x000fe4000ff3e0ff */
[----:B-1----:R-:W-:Y:S02]  /*12490*/  SEL R3, RZ, 0x1, !P0 ;  /* 0x00000001ff037807 */ /* 0x002fe40004000000 */
[----:B------:R-:W-:-:S05]  /*124a0*/  IADD3.X R17, RZ, UR5, RZ, P1, !PT ;  /* 0x00000005ff117c10 */ /* 0x000fca0008ffe4ff */
[----:B------:R-:W-:Y:S01]  /*124b0*/  STG.E.U8 desc[UR58][R16.64], R3 ;  /* 0x0000000310007986 */ /* 0x000fe2000c10113a */
[----:B------:R-:W-:Y:S05]  /*124c0*/  EXIT ;  /* 0x000000000000794d */ /* 0x000fea0003800000 */
.L_x_5524:
[----:B------:R-:W-:Y:S02]  /*124d0*/  LOP3.LUT P0, RZ, R18, 0xff, RZ, 0xc0, !PT ;  /* 0x000000ff12ff7812 */ /* 0x000fe4000780c0ff */
[----:B------:R-:W-:Y:S02]  /*124e0*/  LOP3.LUT P1, RZ, R17, 0xff, RZ, 0xc0, !PT ;  /* 0x000000ff11ff7812 */ /* 0x000fe4000782c0ff */
[----:B------:R-:W-:Y:S02]  /*124f0*/  SEL R7, RZ, 0x1, !P0 ;  /* 0x00000001ff077807 */ /* 0x000fe40004000000 */
[----:B------:R-:W-:-:S03]  /*12500*/  SEL R9, RZ, 0x1, !P1 ;  /* 0x00000001ff097807 */ /* 0x000fc60004800000 */
[----:B------:R-:W-:Y:S04]  /*12510*/  STG.E.U8 desc[UR58][R2.64], R7 ;  /* 0x0000000702007986 */ /* 0x000fe8000c10113a */
[----:B------:R-:W-:Y:S01]  /*12520*/  STG.E.U8 desc[UR58][R4.64], R9 ;  /* 0x0000000904007986 */ /* 0x000fe2000c10113a */
[----:B------:R-:W-:Y:S05]  /*12530*/  EXIT ;  /* 0x000000000000794d */ /* 0x000fea0003800000 */
.L_x_5494:
        /* <DEDUP_REMOVED lines=27> */
.L_x_5528:
        /* <DEDUP_REMOVED lines=21> */
.L_x_5530:
        /* <DEDUP_REMOVED lines=24> */
.L_x_5531:
[----:B------:R-:W-:Y:S01]  /*129c0*/  ULDC.64 UR4, c[0x0][0x5e8] ;  /* 0x00017a0000047ab9 */ /* 0x000fe20000000a00 */
[----:B------:R-:W-:Y:S02]  /*129d0*/  LOP3.LUT P0, RZ, R18, 0xff, RZ, 0xc0, !PT ;  /* 0x000000ff12ff7812 */ /* 0x000fe4000780c0ff */
[----:B------:R-:W-:Y:S02]  /*129e0*/  IADD3 R2, P1, R19, UR4, RZ ;  /* 0x0000000413027c10 */ /* 0x000fe4000ff3e0ff */
[----:B------:R-:W-:Y:S02]  /*129f0*/  SEL R5, RZ, 0x1, !P0 ;  /* 0x00000001ff057807 */ /* 0x000fe40004000000 */
[----:B-1----:R-:W-:-:S05]  /*12a00*/  IADD3.X R3, RZ, UR5, RZ, P1, !PT ;  /* 0x00000005ff037c10 */ /* 0x002fca0008ffe4ff */
[----:B------:R-:W-:Y:S01]  /*12a10*/  STG.E.U8 desc[UR58][R2.64], R5 ;  /* 0x0000000502007986 */ /* 0x000fe2000c10113a */
[----:B------:R-:W-:Y:S05]  /*12a20*/  EXIT ;  /* 0x000000000000794d */ /* 0x000fea0003800000 */
.L_x_5529:
[----:B------:R-:W-:Y:S04]  /*12a30*/  STG.E.U8 desc[UR58][R4.64], R25 ;  /* 0x0000001904007986 */ /* 0x000fe8000c10113a */
[----:B------:R-:W-:Y:S01]  /*12a40*/  STG.E.U8 desc[UR58][R4.64+0x1], R18 ;  /* 0x0000011204007986 */ /* 0x000fe2000c10113a */
[----:B------:R-:W-:Y:S05]  /*12a50*/  EXIT ;  /* 0x000000000000794d */ /* 0x000fea0003800000 */
.L_x_5527:
        /* <DEDUP_REMOVED lines=39> */
.L_x_5533:
        /* <DEDUP_REMOVED lines=24> */
.L_x_5534:
[----:B------:R-:W-:Y:S01]  /*12e50*/  ULDC.64 UR4, c[0x0][0x5e8] ;  /* 0x00017a0000047ab9 */ /* 0x000fe20000000a00 */
[----:B------:R-:W-:Y:S02]  /*12e60*/  LOP3.LUT P0, RZ, R18, 0xff, RZ, 0xc0, !PT ;  /* 0x000000ff12ff7812 */ /* 0x000fe4000780c0ff */
[----:B------:R-:W-:Y:S02]  /*12e70*/  IADD3 R2, P1, R19, UR4, RZ ;  /* 0x0000000413027c10 */ /* 0x000fe4000ff3e0ff */
[----:B------:R-:W-:Y:S02]  /*12e80*/  SEL R5, RZ, 0x1, !P0 ;  /* 0x00000001ff057807 */ /* 0x000fe40004000000 */
[----:B-1----:R-:W-:-:S05]  /*12e90*/  IADD3.X R3, RZ, UR5, RZ, P1, !PT ;  /* 0x00000005ff037c10 */ /* 0x002fca0008ffe4ff */
[----:B------:R-:W-:Y:S01]  /*12ea0*/  STG.E.U8 desc[UR58][R2.64], R5 ;  /* 0x0000000502007986 */ /* 0x000fe2000c10113a */
[----:B------:R-:W-:Y:S05]  /*12eb0*/  EXIT ;  /* 0x000000000000794d */ /* 0x000fea0003800000 */
.L_x_5532:
[----:B------:R-:W-:Y:S02]  /*12ec0*/  LOP3.LUT P0, RZ, R25, 0xff, RZ, 0xc0, !PT ;  /* 0x000000ff19ff7812 */ /* 0x000fe4000780c0ff */
[----:B------:R-:W-:Y:S02]  /*12ed0*/  LOP3.LUT P1, RZ, R18, 0xff, RZ, 0xc0, !PT ;  /* 0x000000ff12ff7812 */ /* 0x000fe4000782c0ff */
[----:B------:R-:W-:Y:S02]  /*12ee0*/  SEL R7, RZ, 0x1, !P0 ;  /* 0x00000001ff077807 */ /* 0x000fe40004000000 */
[----:B------:R-:W-:-:S03]  /*12ef0*/  SEL R9, RZ, 0x1, !P1 ;  /* 0x00000001ff097807 */ /* 0x000fc60004800000 */
[----:B------:R-:W-:Y:S04]  /*12f00*/  STG.E.U8 desc[UR58][R2.64], R7 ;  /* 0x0000000702007986 */ /* 0x000fe8000c10113a */
[----:B------:R-:W-:Y:S01]  /*12f10*/  STG.E.U8 desc[UR58][R4.64], R9 ;  /* 0x0000000904007986 */ /* 0x000fe2000c10113a */
[----:B------:R-:W-:Y:S05]  /*12f20*/  EXIT ;  /* 0x000000000000794d */ /* 0x000fea0003800000 */
.L_x_5535:
        /* <DEDUP_REMOVED lines=13> */
.L_x_7588:


//--------------------- .text._ZN2at6native13reduce_kernelILi128ELi4ENS0_8ReduceOpIfNS0_14func_wrapper_tIbZZZNS0_15and_kernel_cudaERNS_14TensorIteratorEENKUlvE_clEvENKUlvE5_clEvEUlbfE_EEjbLi4ELi4EEEEEvT1_ --------------------------
	.section	.text._ZN2at6native13reduce_kernelILi128ELi4ENS0_8ReduceOpIfNS0_14func_wrapper_tIbZZZNS0_15and_kernel_cudaERNS_14TensorIteratorEENKUlvE_clEvENKUlvE5_clEvEUlbfE_EEjbLi4ELi4EEEEEvT1_,"ax",@progbits
	.align	128
        .global         _ZN2at6native13reduce_kernelILi128ELi4ENS0_8ReduceOpIfNS0_14func_wrapper_tIbZZZNS0_15and_kernel_cudaERNS_14TensorIteratorEENKUlvE_clEvENKUlvE5_clEvEUlbfE_EEjbLi4ELi4EEEEEvT1_
        .type           _ZN2at6native13reduce_kernelILi128ELi4ENS0_8ReduceOpIfNS0_14func_wrapper_tIbZZZNS0_15and_kernel_cudaERNS_14TensorIteratorEENKUlvE_clEvENKUlvE5_clEvEUlbfE_EEjbLi4ELi4EEEEEvT1_,@function
        .size           _ZN2at6native13reduce_kernelILi128ELi4ENS0_8ReduceOpIfNS0_14func_wrapper_tIbZZZNS0_15and_kernel_cudaERNS_14TensorIteratorEENKUlvE_clEvENKUlvE5_clEvEUlbfE_EEjbLi4ELi4EEEEEvT1_,(.L_x_7589 - _ZN2at6native13reduce_kernelILi128ELi4ENS0_8ReduceOpIfNS0_14func_wrapper_tIbZZZNS0_15and_kernel_cudaERNS_14TensorIteratorEENKUlvE_clEvENKUlvE5_clEvEUlbfE_EEjbLi4ELi4EEEEEvT1_)
        .other          _ZN2at6native13reduce_kernelILi128ELi4ENS0_8ReduceOpIfNS0_14func_wrapper_tIbZZZNS0_15and_kernel_cudaERNS_14TensorIteratorEENKUlvE_clEvENKUlvE5_clEvEUlbfE_EEjbLi4ELi4EEEEEvT1_,@"STO_CUDA_ENTRY STV_DEFAULT"
_ZN2at6native13reduce_kernelILi128ELi4ENS0_8ReduceOpIfNS0_14func_wrapper_tIbZZZNS0_15and_kernel_cudaERNS_14TensorIteratorEENKUlvE_clEvENKUlvE5_clEvEUlbfE_EEjbLi4ELi4EEEEEvT1_:
.text._ZN2at6native13reduce_kernelILi128ELi4ENS0_8ReduceOpIfNS0_14func_wrapper_tIbZZZNS0_15and_kernel_cudaERNS_14TensorIteratorEENKUlvE_clEvENKUlvE5_clEvEUlbfE_EEjbLi4ELi4EEEEEvT1_:
        /* <DEDUP_REMOVED lines=293> */
.L_x_5536:
        /* <DEDUP_REMOVED lines=29> */
.L_x_5540:
        /* <DEDUP_REMOVED lines=25> */
.L_x_5546:
[----:B------:R-:W-:Y:S05]  /*15b0*/  BSYNC B2 ;  /* 0x0000000000027941 */ /* 0x000fea0003800000 */
.L_x_5545:
        /* <DEDUP_REMOVED lines=12> */
.L_x_5544:
[----:B------:R-:W-:Y:S05]  /*1680*/  BSYNC B1 ;  /* 0x0000000000017941 */ /* 0x000fea0003800000 */
.L_x_5543:
[----:B------:R-:W0:Y:S01]  /*1690*/  LDC R6, c[0x0][0x218] ;  /* 0x00008600ff067b82 */ /* 0x000e220000000800 */
[----:B------:R-:W-:-:S04]  /*16a0*/  IADD3 R5, P0, -R7, 0x4, RZ ;  /* 0x0000000407057810 */ /* 0x000fc80007f1e1ff */
[----:B------:R-:W-:Y:S01]  /*16b0*/  LEA R42, P1, R5, R42, 0x2 ;  /* 0x0000002a052a7211 */ /* 0x000fe200078210ff */
[----:B------:R-:W-:-:S05]  /*16c0*/  IMAD.X R4, RZ, RZ, -0x1, P0 ;  /* 0xffffffffff047424 */ /* 0x000fca00000e06ff */
[----:B------:R-:W-:Y:S02]  /*16d0*/  LEA.HI.X R43, R5, R43, R4, 0x2, P1 ;  /* 0x0000002b052b7211 */ /* 0x000fe400008f1404 */
[----:B0-----:R-:W-:-:S07]  /*16e0*/  IADD3 R3, R7, -0x4, R6 ;  /* 0xfffffffc07037810 */ /* 0x001fce0007ffe006 */
.L_x_5542:
[----:B------:R-:W-:Y:S05]  /*16f0*/  BSYNC B0 ;  /* 0x0000000000007941 */ /* 0x000fea0003800000 */
.L_x_5541:
        /* <DEDUP_REMOVED lines=15> */
.L_x_5549:
[----:B------:R-:W-:Y:S01]  /*17f0*/  IMAD.WIDE.U32 R4, R9, 0x10, R42 ;  /* 0x0000001009047825 */ /* 0x000fe200078e002a */
[----:B------:R-:W-:Y:S01]  /*1800*/  LOP3.LUT P2, RZ, R0, 0xff, RZ, 0xc0, !PT ;  /* 0x000000ff00ff7812 */ /* 0x000fe2000784c0ff */
[----:B------:R-:W-:-:S04]  /*1810*/  ULDC UR4, c[0x0][0x220] ;  /* 0x0000880000047ab9 */ /* 0x000fc80000000800 */
[----:B------:R-:W2:Y:S01]  /*1820*/  LDG.E.128 R4, desc[UR58][R4.64] ;  /* 0x0000003a04047981 */ /* 0x000ea2000c1e1d00 */
[----:B------:R-:W-:Y:S01]  /*1830*/  LOP3.LUT P3, RZ, R11, 0xff, RZ, 0xc0, !PT ;  /* 0x000000ff0bff7812 */ /* 0x000fe2000786c0ff */
[----:B------:R-:W-:Y:S01]  /*1840*/  VIADD R9, R9, UR4 ;  /* 0x0000000409097c36 */ /* 0x000fe20008000000 */
[----:B------:R-:W-:-:S04]  /*1850*/  LOP3.LUT P0, RZ, R10, 0xff, RZ, 0xc0, !PT ;  /* 0x000000ff0aff7812 */ /* 0x000fc8000780c0ff */
        /* <DEDUP_REMOVED lines=16> */
.L_x_5548:
[----:B------:R-:W-:Y:S05]  /*1960*/  BSYNC B0 ;  /* 0x0000000000007941 */ /* 0x000fea0003800000 */
.L_x_5547:
        /* <DEDUP_REMOVED lines=8> */
.L_x_5551:
[----:B------:R-:W-:Y:S05]  /*19f0*/  BSYNC B0 ;  /* 0x0000000000007941 */ /* 0x000fea0003800000 */
.L_x_5550:
        /* <DEDUP_REMOVED lines=14> */
.L_x_5553:
[----:B------:R-:W-:Y:S05]  /*1ae0*/  BSYNC B0 ;  /* 0x0000000000007941 */ /* 0x000fea0003800000 */
.L_x_5552:
        /* <DEDUP_REMOVED lines=11> */
.L_x_5539:
        /* <DEDUP_REMOVED lines=49> */
.L_x_5562:
        /* <DEDUP_REMOVED lines=295> */
.L_x_5558:
        /* <DEDUP_REMOVED lines=241> */
.L_x_5559:
        /* <DEDUP_REMOVED lines=251> */
.L_x_5560:
[----:B------:R-:W-:-:S04]  /*4fe0*/  LOP3.LUT R5, R20, 0xfffffff0, RZ, 0xc0, !PT ;  /* 0xfffffff014057812 */ /* 0x000fc800078ec0ff */
[----:B------:R-:W-:-:S05]  /*4ff0*/  IADD3 R4, P0, R42, R5, RZ ;  /* 0x000000052a047210 */ /* 0x000fca0007f1e0ff */
[----:B------:R-:W-:-:S06]  /*5000*/  IMAD.X R5, RZ, RZ, R43, P0 ;  /* 0x000000ffff057224 */ /* 0x000fcc00000e062b */
        /* <DEDUP_REMOVED lines=236> */
.L_x_5561:
[----:B------:R-:W-:Y:S01]  /*5ed0*/  LOP3.LUT R3, R3, 0xfffffff0, RZ, 0xc0, !PT ;  /* 0xfffffff003037812 */ /* 0x000fe200078ec0ff */
[----:B------:R-:W-:-:S03]  /*5ee0*/  ULDC UR4, c[0x0][0x218] ;  /* 0x0000860000047ab9 */ /* 0x000fc60000000800 */
[----:B------:R-:W-:-:S05]  /*5ef0*/  IADD3 R20, P0, R42, R3, RZ ;  /* 0x000000032a147210 */ /* 0x000fca0007f1e0ff */
[----:B------:R-:W-:-:S06]  /*5f00*/  IMAD.X R21, RZ, RZ, R43, P0 ;  /* 0x000000ffff157224 */ /* 0x000fcc00000e062b */
[----:B------:R-:W2:Y:S01]  /*5f10*/  LDG.E.128 R20, desc[UR58][R20.64] ;  /* 0x0000003a14147981 */ /* 0x000ea2000c1e1d00 */
[----:B------:R-:W-:Y:S01]  /*5f20*/  LOP3.LUT P0, RZ, R35, 0xff, RZ, 0xc0, !PT ;  /* 0x000000ff23ff7812 */ /* 0x000fe2000780c0ff */
[----:B------:R-:W-:Y:S01]  /*5f30*/  IMAD.U32 R3, RZ, RZ, UR4 ;  /* 0x00000004ff037e24 */ /* 0x000fe2000f8e00ff */
[----:B-----5:R-:W-:Y:S02]  /*5f40*/  FSETP.NEU.FTZ.AND P2, PT, R12, RZ, PT ;  /* 0x000000ff0c00720b */ /* 0x020fe40003f5d000 */
[----:B------:R-:W-:Y:S02]  /*5f50*/  LOP3.LUT P1, RZ, R34, 0xff, RZ, 0xc0, !PT ;  /* 0x000000ff22ff7812 */ /* 0x000fe4000782c0ff */
[----:B------:R-:W-:Y:S02]  /*5f60*/  LOP3.LUT P3, RZ, R33, 0xff, RZ, 0xc0, !PT ;  /* 0x000000ff21ff7812 */ /* 0x000fe4000786c0ff */
[----:B------:R-:W-:Y:S02]  /*5f70*/  FSETP.NEU.FTZ.AND P4, PT, R13, RZ, PT ;  /* 0x000000ff0d00720b */ /* 0x000fe40003f9d000 */
[----:B------:R-:W-:-:S02]  /*5f80*/  PLOP3.LUT P2, PT, P0, P2, PT, 0x80, 0x0 ;  /* 0x000000000000781c */ /* 0x000fc40000745070 */
[----:B------:R-:W-:Y:S02]  /*5f90*/  FSETP.NEU.FTZ.AND P6, PT, R14, RZ, PT ;  /* 0x000000ff0e00720b */ /* 0x000fe40003fdd000 */
[----:B------:R-:W-:Y:S02]  /*5fa0*/  PLOP3.LUT P1, PT, P1, P4, PT, 0x80, 0x0 ;  /* 0x000000000000781c */ /* 0x000fe40000f29070 */
[----:B------:R-:W-:Y:S02]  /*5fb0*/  SEL R35, RZ, 0x1, !P2 ;  /* 0x00000001ff237807 */ /* 0x000fe40005000000 */
[----:B------:R-:W-:Y:S02]  /*5fc0*/  PLOP3.LUT P3, PT, P3, P6, PT, 0x80, 0x0 ;  /* 0x000000000000781c */ /* 0x000fe40001f6d070 */
[----:B------:R-:W-:Y:S02]  /*5fd0*/  LOP3.LUT P0, RZ, R32, 0xff, RZ, 0xc0, !PT ;  /* 0x000000ff20ff7812 */ /* 0x000fe4000780c0ff */
[----:B------:R-:W-:-:S02]  /*5fe0*/  LOP3.LUT P2, RZ, R31, 0xff, RZ, 0xc0, !PT ;  /* 0x000000ff1fff7812 */ /* 0x000fc4000784c0ff */
[----:B------:R-:W-:Y:S02]  /*5ff0*/  FSETP.NEU.FTZ.AND P4, PT, R15, RZ, PT ;  /* 0x000000ff0f00720b */ /* 0x000fe40003f9d000 */
[----:B------:R-:W-:Y:S02]  /*6000*/  FSETP.NEU.FTZ.AND P6, PT, R8, RZ, PT ;  /* 0x000000ff0800720b */ /* 0x000fe40003fdd000 */
[----:B------:R-:W-:Y:S02]  /*6010*/  SEL R34, RZ, 0x1, !P1 ;  /* 0x00000001ff227807 */ /* 0x000fe40004800000 */
[----:B------:R-:W-:Y:S02]  /*6020*/  PLOP3.LUT P0, PT, P0, P4, PT, 0x80, 0x0 ;  /* 0x000000000000781c */ /* 0x000fe40000709070 */
[----:B------:R-:W-:Y:S02]  /*6030*/  SEL R33, RZ, 0x1, !P3 ;  /* 0x00000001ff217807 */ /* 0x000fe40005800000 */
[----:B------:R-:W-:-:S02]  /*6040*/  PLOP3.LUT P2, PT, P2, P6, PT, 0x80, 0x0 ;  /* 0x000000000000781c */ /* 0x000fc4000174d070 */
[----:B------:R-:W-:Y:S02]  /*6050*/  LOP3.LUT P1, RZ, R30, 0xff, RZ, 0xc0, !PT ;  /* 0x000000ff1eff7812 */ /* 0x000fe4000782c0ff */
[----:B------:R-:W-:Y:S02]  /*6060*/  LOP3.LUT P4, RZ, R29, 0xff, RZ, 0xc0, !PT ;  /* 0x000000ff1dff7812 */ /* 0x000fe4000788c0ff */
[----:B------:R-:W-:Y:S02]  /*6070*/  FSETP.NEU.FTZ.AND P3, PT, R9, RZ, PT ;  /* 0x000000ff0900720b */ /* 0x000fe40003f7d000 */
[----:B------:R-:W-:Y:S02]  /*6080*/  FSETP.NEU.FTZ.AND P6, PT, R10, RZ, PT ;  /* 0x000000ff0a00720b */ /* 0x000fe40003fdd000 */
[----:B------:R-:W-:Y:S02]  /*6090*/  PLOP3.LUT P1, PT, P1, P3, PT, 0x80, 0x0 ;  /* 0x000000000000781c */ /* 0x000fe40000f27070 */
[----:B------:R-:W-:-:S02]  /*60a0*/  PLOP3.LUT P4, PT, P4, P6, PT, 0x80, 0x0 ;  /* 0x000000000000781c */ /* 0x000fc4000278d070 */
[----:B------:R-:W-:Y:S02]  /*60b0*/  SEL R32, RZ, 0x1, !P0 ;  /* 0x00000001ff207807 */ /* 0x000fe40004000000 */
[----:B------:R-:W-:Y:S02]  /*60c0*/  SEL R30, RZ, 0x1, !P1 ;  /* 0x00000001ff1e7807 */ /* 0x000fe40004800000 */
[----:B------:R-:W-:Y:S02]  /*60d0*/  SEL R29, RZ, 0x1, !P4 ;  /* 0x00000001ff1d7807 */ /* 0x000fe40006000000 */
[----:B------:R-:W-:Y:S02]  /*60e0*/  LOP3.LUT P0, RZ, R28, 0xff, RZ, 0xc0, !PT ;  /* 0x000000ff1cff7812 */ /* 0x000fe4000780c0ff */
[----:B------:R-:W-:Y:S02]  /*60f0*/  FSETP.NEU.FTZ.AND P3, PT, R11, RZ, PT ;  /* 0x000000ff0b00720b */ /* 0x000fe40003f7d000 */
[----:B------:R-:W-:-:S02]  /*6100*/  LOP3.LUT P1, RZ, R26, 0xff, RZ, 0xc0, !PT ;  /* 0x000000ff1aff7812 */ /* 0x000fc4000782c0ff */
[----:B------:R-:W-:Y:S02]  /*6110*/  FSETP.NEU.FTZ.AND P4, PT, R5, RZ, PT ;  /* 0x000000ff0500720b */ /* 0x000fe40003f9d000 */
[----:B------:R-:W-:Y:S02]  /*6120*/  PLOP3.LUT P0, PT, P0, P3, PT, 0x80, 0x0 ;  /* 0x000000000000781c */ /* 0x000fe40000707070 */
[----:B------:R-:W-:Y:S02]  /*6130*/  PLOP3.LUT P1, PT, P1, P4, PT, 0x80, 0x0 ;  /* 0x000000000000781c */ /* 0x000fe40000f29070 */
[----:B------:R-:W-:Y:S02]  /*6140*/  LOP3.LUT P3, RZ, R25, 0xff, RZ, 0xc0, !PT ;  /* 0x000000ff19ff7812 */ /* 0x000fe4000786c0ff */
[----:B------:R-:W-:Y:S02]  /*6150*/  FSETP.NEU.FTZ.AND P4, PT, R6, RZ, PT ;  /* 0x000000ff0600720b */ /* 0x000fe40003f9d000 */
[----:B------:R-:W-:-:S02]  /*6160*/  SEL R28, RZ, 0x1, !P0 ;  /* 0x00000001ff1c7807 */ /* 0x000fc40004000000 */
[----:B------:R-:W-:Y:S02]  /*6170*/  PLOP3.LUT P4, PT, P3, P4, PT, 0x80, 0x0 ;  /* 0x000000000000781c */ /* 0x000fe40001f89070 */
[----:B------:R-:W-:Y:S02]  /*6180*/  LOP3.LUT P0, RZ, R24, 0xff, RZ, 0xc0, !PT ;  /* 0x000000ff18ff7812 */ /* 0x000fe4000780c0ff */
[----:B------:R-:W-:Y:S02]  /*6190*/  FSETP.NEU.FTZ.AND P3, PT, R7, RZ, PT ;  /* 0x000000ff0700720b */ /* 0x000fe40003f7d000 */
[----:B------:R-:W-:Y:S02]  /*61a0*/  SEL R31, RZ, 0x1, !P2 ;  /* 0x00000001ff1f7807 */ /* 0x000fe40005000000 */
[----:B------:R-:W-:Y:S02]  /*61b0*/  LOP3.LUT P2, RZ, R27, 0xff, RZ, 0xc0, !PT ;  /* 0x000000ff1bff7812 */ /* 0x000fe4000784c0ff */
[----:B------:R-:W-:-:S02]  /*61c0*/  FSETP.NEU.FTZ.AND P6, PT, R4, RZ, PT ;  /* 0x000000ff0400720b */ /* 0x000fc40003fdd000 */
[----:B------:R-:W-:Y:S02]  /*61d0*/  PLOP3.LUT P3, PT, P0, P3, PT, 0x80, 0x0 ;  /* 0x000000000000781c */ /* 0x000fe40000767070 */
[----:B------:R-:W-:Y:S02]  /*61e0*/  IADD3 R39, R39, R0, RZ ;  /* 0x0000000027277210 */ /* 0x000fe40007ffe0ff */
        /* <DEDUP_REMOVED lines=25> */
.L_x_5557:
[----:B------:R-:W-:Y:S05]  /*6380*/  BSYNC B0 ;  /* 0x0000000000007941 */ /* 0x000fea0003800000 */
.L_x_5556:
        /* <DEDUP_REMOVED lines=280> */
.L_x_5565:
        /* <DEDUP_REMOVED lines=281> */
.L_x_5566:
        /* <DEDUP_REMOVED lines=281> */
.L_x_5567:
        /* <DEDUP_REMOVED lines=281> */
.L_x_5568:
[----:B------:R-:W-:-:S04]  /*a9c0*/  LOP3.LUT R21, R45, 0xfffffff0, RZ, 0xc0, !PT ;  /* 0xfffffff02d157812 */ /* 0x000fc800078ec0ff */
[----:B------:R-:W-:-:S05]  /*a9d0*/  IADD3 R20, P1, R42, R21, RZ ;  /* 0x000000152a147210 */ /* 0x000fca0007f3e0ff */
[----:B------:R-:W-:-:S06]  /*a9e0*/  IMAD.X R21, RZ, RZ, R43, P1 ;  /* 0x000000ffff157224 */ /* 0x000fcc00008e062b */
[----:B------:R-:W5:Y:S02]  /*a9f0*/  LDG.E.128 R20, desc[UR58][R20.64] ;  /* 0x0000003a14147981 */ /* 0x000f64000c1e1d00 */
.L_x_5564:
[----:B------:R-:W-:Y:S05]  /*aa00*/  BSYNC B0 ;  /* 0x0000000000007941 */ /* 0x000fea0003800000 */
.L_x_5563:
        /* <DEDUP_REMOVED lines=22> */
[----:B------:R-:W-:Y:S01]  /*ab70*/  FSETP.NEU.FTZ.AND P2, PT, R8, RZ, PT ;  /* 0x000000ff0800720b */ /* 0x000fe20003f5d000 */
        /* <DEDUP_REMOVED lines=17> */
[----:B------:R-:W-:Y:S02]  /*ac90*/  FSETP.NEU.FTZ.AND P5, PT, R5, RZ, PT ;  /* 0x000000ff0500720b */ /* 0x000fe40003fbd000 */
[----:B------:R-:W-:Y:S02]  /*aca0*/  LOP3.LUT P6, RZ, R26, 0xff, RZ, 0xc0, !PT ;  /* 0x000000ff1aff7812 */ /* 0x000fe400078cc0ff */
[----:B------:R-:W-:Y:S02]  /*acb0*/  IADD3 R0, R8, R0, RZ ;  /* 0x0000000008007210 */ /* 0x000fe40007ffe0ff */
[----:B------:R-:W-:Y:S02]  /*acc0*/  PLOP3.LUT P5, PT, P6, P5, PT, 0x80, 0x0 ;  /* 0x000000000000781c */ /* 0x000fe400037ab070 */
[----:B------:R-:W-:Y:S02]  /*acd0*/  ISETP.GE.U32.AND P6, PT, R0, R3, PT ;  /* 0x000000030000720c */ /* 0x000fe40003fc6070 */
[----:B------:R-:W-:-:S02]  /*ace0*/  LOP3.LUT P1, RZ, R27, 0xff, RZ, 0xc0, !PT ;  /* 0x000000ff1bff7812 */ /* 0x000fc4000782c0ff */
[----:B------:R-:W-:Y:S02]  /*acf0*/  FSETP.NEU.FTZ.AND P3, PT, R4, RZ, PT ;  /* 0x000000ff0400720b */ /* 0x000fe40003f7d000 */
[----:B------:R-:W-:Y:S02]  /*ad00*/  FSETP.NEU.FTZ.AND P0, PT, R6, RZ, PT ;  /* 0x000000ff0600720b */ /* 0x000fe40003f1d000 */
[----:B------:R-:W-:Y:S02]  /*ad10*/  PLOP3.LUT P1, PT, P1, P3, PT, 0x80, 0x0 ;  /* 0x000000000000781c */ /* 0x000fe40000f27070 */
        /* <DEDUP_REMOVED lines=26> */
.L_x_5570:
[----:B------:R-:W-:Y:S05]  /*aec0*/  BSYNC B0 ;  /* 0x0000000000007941 */ /* 0x000fea0003800000 */
.L_x_5569:
        /* <DEDUP_REMOVED lines=29> */
.L_x_5555:
        /* <DEDUP_REMOVED lines=34> */
.L_x_5573:
        /* <DEDUP_REMOVED lines=12> */
[----:B------:R-:W-:-:S06]  /*b380*/  IMAD.WIDE.U32 R8, R9, 0x10, R42 ;  /* 0x0000001009087825 */ /* 0x000fcc00078e002a */
[----:B------:R-:W4:Y:S01]  /*b390*/  LDG.E.128 R8, desc[UR58][R8.64] ;  /* 0x0000003a08087981 */ /* 0x000f22000c1e1d00 */
[----:B------:R-:W-:-:S04]  /*b3a0*/  IMAD.IADD R39, R39, 0x1, R0 ;  /* 0x0000000127277824 */ /* 0x000fc800078e0200 */
        /* <DEDUP_REMOVED lines=8> */
[----:B------:R-:W-:Y:S02]  /*b430*/  IADD3 R39, R39, R0, RZ ;  /* 0x0000000027277210 */ /* 0x000fe40007ffe0ff */
[----:B--2---:R-:W-:-:S02]  /*b440*/  FSETP.NEU.FTZ.AND P2, PT, R20, RZ, PT ;  /* 0x000000ff1400720b */ /* 0x004fc40003f5d000 */
[----:B------:R-:W-:Y:S02]  /*b450*/  FSETP.NEU.FTZ.AND P6, PT, R22, RZ, PT ;  /* 0x000000ff1600720b */ /* 0x000fe40003fdd000 */
[----:B------:R-:W-:Y:S02]  /*b460*/  PLOP3.LUT P5, PT, P3, P2, PT, 0x80, 0x0 ;  /* 0x000000000000781c */ /* 0x000fe40001fa5070 */
[----:B------:R-:W-:Y:S02]  /*b470*/  LOP3.LUT P2, RZ, R33, 0xff, RZ, 0xc0, !PT ;  /* 0x000000ff21ff7812 */ /* 0x000fe4000784c0ff */
[----:B------:R-:W-:Y:S02]  /*b480*/  SEL R37, RZ, 0x1, !P5 ;  /* 0x00000001ff257807 */ /* 0x000fe40006800000 */
[----:B------:R-:W-:Y:S02]  /*b490*/  FSETP.NEU.FTZ.AND P5, PT, R23, RZ, PT ;  /* 0x000000ff1700720b */ /* 0x000fe40003fbd000 */
[----:B------:R-:W-:-:S02]  /*b4a0*/  PLOP3.LUT P0, PT, P0, P6, PT, 0x80, 0x0 ;  /* 0x000000000000781c */ /* 0x000fc4000070d070 */
[----:B------:R-:W-:Y:S02]  /*b4b0*/  PLOP3.LUT P4, PT, P4, P5, PT, 0x80, 0x0 ;  /* 0x000000000000781c */ /* 0x000fe4000278b070 */
[----:B---3--:R-:W-:Y:S02]  /*b4c0*/  FSETP.NEU.FTZ.AND P5, PT, R24, RZ, PT ;  /* 0x000000ff1800720b */ /* 0x008fe40003fbd000 */
[----:B------:R-:W-:Y:S02]  /*b4d0*/  FSETP.NEU.FTZ.AND P3, PT, R21, RZ, PT ;  /* 0x000000ff1500720b */ /* 0x000fe40003f7d000 */
[----:B------:R-:W-:Y:S02]  /*b4e0*/  PLOP3.LUT P2, PT, P2, P5, PT, 0x80, 0x0 ;  /* 0x000000000000781c */ /* 0x000fe4000174b070 */
[----:B------:R-:W-:Y:S02]  /*b4f0*/  SEL R35, RZ, 0x1, !P0 ;  /* 0x00000001ff237807 */ /* 0x000fe40004000000 */
[----:B------:R-:W-:-:S02]  /*b500*/  SEL R33, RZ, 0x1, !P2 ;  /* 0x00000001ff217807 */ /* 0x000fc40005000000 */
[----:B------:R-:W-:Y:S02]  /*b510*/  PLOP3.LUT P1, PT, P1, P3, PT, 0x80, 0x0 ;  /* 0x000000000000781c */ /* 0x000fe40000f27070 */
[----:B------:R-:W-:Y:S02]  /*b520*/  LOP3.LUT P0, RZ, R30, 0xff, RZ, 0xc0, !PT ;  /* 0x000000ff1eff7812 */ /* 0x000fe4000780c0ff */
[----:B------:R-:W-:Y:S02]  /*b530*/  FSETP.NEU.FTZ.AND P2, PT, R27, RZ, PT ;  /* 0x000000ff1b00720b */ /* 0x000fe40003f5d000 */
[----:B------:R-:W-:Y:S02]  /*b540*/  SEL R36, RZ, 0x1, !P1 ;  /* 0x00000001ff247807 */ /* 0x000fe40004800000 */
[----:B------:R-:W-:Y:S02]  /*b550*/  PLOP3.LUT P0, PT, P0, P2, PT, 0x80, 0x0 ;  /* 0x000000000000781c */ /* 0x000fe40000705070 */
[----:B------:R-:W-:-:S02]  /*b560*/  LOP3.LUT P1, RZ, R29, 0xff, RZ, 0xc0, !PT ;  /* 0x000000ff1dff7812 */ /* 0x000fc4000782c0ff */
[----:B----4-:R-:W-:Y:S02]  /*b570*/  FSETP.NEU.FTZ.AND P2, PT, R8, RZ, PT ;  /* 0x000000ff0800720b */ /* 0x010fe40003f5d000 */
[----:B------:R-:W-:Y:S02]  /*b580*/  LOP3.LUT P6, RZ, R31, 0xff, RZ, 0xc0, !PT ;  /* 0x000000ff1fff7812 */ /* 0x000fe400078cc0ff */
[----:B------:R-:W-:Y:S02]  /*b590*/  SEL R34, RZ, 0x1, !P4 ;  /* 0x00000001ff227807 */ /* 0x000fe40006000000 */
[----:B------:R-:W-:Y:S02]  /*b5a0*/  FSETP.NEU.FTZ.AND P5, PT, R26, RZ, PT ;  /* 0x000000ff1a00720b */ /* 0x000fe40003fbd000 */
[----:B------:R-:W-:Y:S02]  /*b5b0*/  PLOP3.LUT P1, PT, P1, P2, PT, 0x80, 0x0 ;  /* 0x000000000000781c */ /* 0x000fe40000f25070 */
[----:B------:R-:W-:-:S02]  /*b5c0*/  LOP3.LUT P3, RZ, R32, 0xff, RZ, 0xc0, !PT ;  /* 0x000000ff20ff7812 */ /* 0x000fc4000786c0ff */
[----:B------:R-:W-:Y:S02]  /*b5d0*/  FSETP.NEU.FTZ.AND P4, PT, R25, RZ, PT ;  /* 0x000000ff1900720b */ /* 0x000fe40003f9d000 */
[----:B------:R-:W-:Y:S02]  /*b5e0*/  PLOP3.LUT P6, PT, P6, P5, PT, 0x80, 0x0 ;  /* 0x000000000000781c */ /* 0x000fe400037cb070 */
[----:B------:R-:W-:Y:S02]  /*b5f0*/  SEL R29, RZ, 0x1, !P1 ;  /* 0x00000001ff1d7807 */ /* 0x000fe40004800000 */
[----:B------:R-:W-:Y:S02]  /*b600*/  PLOP3.LUT P3, PT, P3, P4, PT, 0x80, 0x0 ;  /* 0x000000000000781c */ /* 0x000fe40001f69070 */
[----:B------:R-:W-:Y:S02]  /*b610*/  LOP3.LUT P5, RZ, R16, 0xff, RZ, 0xc0, !PT ;  /* 0x000000ff10ff7812 */ /* 0x000fe400078ac0ff */
[----:B------:R-:W-:-:S02]  /*b620*/  FSETP.NEU.FTZ.AND P1, PT, R10, RZ, PT ;  /* 0x000000ff0a00720b */ /* 0x000fc40003f3d000 */
[----:B------:R-:W-:Y:S02]  /*b630*/  LOP3.LUT P4, RZ, R28, 0xff, RZ, 0xc0, !PT ;  /* 0x000000ff1cff7812 */ /* 0x000fe4000788c0ff */
[----:B------:R-:W-:Y:S02]  /*b640*/  FSETP.NEU.FTZ.AND P2, PT, R9, RZ, PT ;  /* 0x000000ff0900720b */ /* 0x000fe40003f5d000 */
[----:B------:R-:W-:Y:S02]  /*b650*/  SEL R31, RZ, 0x1, !P6 ;  /* 0x00000001ff1f7807 */ /* 0x000fe40007000000 */
[----:B------:R-:W-:Y:S02]  /*b660*/  PLOP3.LUT P1, PT, P5, P1, PT, 0x80, 0x0 ;  /* 0x000000000000781c */ /* 0x000fe40002f23070 */
[----:B------:R-:W-:Y:S02]  /*b670*/  LOP3.LUT P6, RZ, R7, 0xff, RZ, 0xc0, !PT ;  /* 0x000000ff07ff7812 */ /* 0x000fe400078cc0ff */
[----:B------:R-:W-:-:S02]  /*b680*/  PLOP3.LUT P4, PT, P4, P2, PT, 0x80, 0x0 ;  /* 0x000000000000781c */ /* 0x000fc40002785070 */
[----:B------:R-:W-:Y:S02]  /*b690*/  FSETP.NEU.FTZ.AND P5, PT, R11, RZ, PT ;  /* 0x000000ff0b00720b */ /* 0x000fe40003fbd000 */
[----:B------:R-:W-:Y:S01]  /*b6a0*/  LOP3.LUT P2, RZ, R4, 0xff, RZ, 0xc0, !PT ;  /* 0x000000ff04ff7812 */ /* 0x000fe2000784c0ff */
[----:B------:R-:W-:Y:S01]  /*b6b0*/  IMAD R4, R0, 0x3, R39 ;  /* 0x0000000300047824 */ /* 0x000fe200078e0227 */
[----:B------:R-:W-:Y:S02]  /*b6c0*/  PLOP3.LUT P5, PT, P6, P5, PT, 0x80, 0x0 ;  /* 0x000000000000781c */ /* 0x000fe400037ab070 */
[----:B------:R-:W-:Y:S02]  /*b6d0*/  SEL R16, RZ, 0x1, !P1 ;  /* 0x00000001ff107807 */ /* 0x000fe40004800000 */
[----:B------:R-:W-:Y:S02]  /*b6e0*/  ISETP.GE.U32.AND P1, PT, R4, R3, PT ;  /* 0x000000030400720c */ /* 0x000fe40003f26070 */
[----:B------:R-:W-:-:S02]  /*b6f0*/  SEL R32, RZ, 0x1, !P3 ;  /* 0x00000001ff207807 */ /* 0x000fc40005800000 */
[----:B------:R-:W-:Y:S02]  /*b700*/  SEL R30, RZ, 0x1, !P0 ;  /* 0x00000001ff1e7807 */ /* 0x000fe40004000000 */
[----:B------:R-:W-:Y:S02]  /*b710*/  SEL R7, RZ, 0x1, !P5 ;  /* 0x00000001ff077807 */ /* 0x000fe40006800000 */
[----:B------:R-:W-:Y:S02]  /*b720*/  LOP3.LUT P3, RZ, R6, 0xff, RZ, 0xc0, !PT ;  /* 0x000000ff06ff7812 */ /* 0x000fe4000786c0ff */
[----:B------:R-:W-:Y:S02]  /*b730*/  LOP3.LUT P0, RZ, R5, 0xff, RZ, 0xc0, !PT ;  /* 0x000000ff05ff7812 */ /* 0x000fe4000780c0ff */
[----:B-----5:R-:W-:Y:S02]  /*b740*/  FSETP.NEU.FTZ.AND P6, PT, R12, RZ, PT ;  /* 0x000000ff0c00720b */ /* 0x020fe40003fdd000 */
[----:B------:R-:W-:-:S02]  /*b750*/  FSETP.NEU.FTZ.AND P5, PT, R13, RZ, PT ;  /* 0x000000ff0d00720b */ /* 0x000fc40003fbd000 */
[----:B------:R-:W-:Y:S02]  /*b760*/  SEL R28, RZ, 0x1, !P4 ;  /* 0x00000001ff1c7807 */ /* 0x000fe40006000000 */
[----:B------:R-:W-:Y:S02]  /*b770*/  PLOP3.LUT P3, PT, P3, P6, PT, 0x80, 0x0 ;  /* 0x000000000000781c */ /* 0x000fe40001f6d070 */
[----:B------:R-:W-:Y:S02]  /*b780*/  PLOP3.LUT P0, PT, P0, P5, PT, 0x80, 0x0 ;  /* 0x000000000000781c */ /* 0x000fe4000070b070 */
[----:B------:R-:W-:Y:S02]  /*b790*/  LOP3.LUT P4, RZ, R38, 0xff, RZ, 0xc0, !PT ;  /* 0x000000ff26ff7812 */ /* 0x000fe4000788c0ff */
[----:B------:R-:W-:Y:S02]  /*b7a0*/  FSETP.NEU.FTZ.AND P6, PT, R14, RZ, PT ;  /* 0x000000ff0e00720b */ /* 0x000fe40003fdd000 */
        /* <DEDUP_REMOVED lines=9> */
.L_x_5572:
[----:B------:R-:W-:Y:S05]  /*b840*/  BSYNC B0 ;  /* 0x0000000000007941 */ /* 0x000fea0003800000 */
.L_x_5571:
        /* <DEDUP_REMOVED lines=27> */
.L_x_5575:
[----:B------:R-:W-:Y:S05]  /*ba00*/  BSYNC B0 ;  /* 0x0000000000007941 */ /* 0x000fea0003800000 */
.L_x_5574:
[----:B------:R-:W-:Y:S04]  /*ba10*/  BSSY B0, `(.L_x_5576) ;  /* 0x000004b000007945 */ /* 0x000fe80003800000 */
[----:B------:R-:W-:Y:S05]  /*ba20*/  @P1 BRA `(.L_x_5577) ;  /* 0x0000000400241947 */ /* 0x000fea0003800000 */
[----:B------:R-:W-:Y:S02]  /*ba30*/  LOP3.LUT P0, RZ, R37, 0xff, RZ, 0xc0, !PT ;  /* 0x000000ff25ff7812 */ /* 0x000fe4000780c0ff */
[----:B-----5:R-:W-:Y:S02]  /*ba40*/  FSETP.NEU.FTZ.AND P2, PT, R20, RZ, PT ;  /* 0x000000ff1400720b */ /* 0x020fe40003f5d000 */
        /* <DEDUP_REMOVED lines=71> */
.L_x_5577:
[----:B------:R-:W-:Y:S05]  /*bec0*/  BSYNC B0 ;  /* 0x0000000000007941 */ /* 0x000fea0003800000 */
.L_x_5576:
        /* <DEDUP_REMOVED lines=29> */
.L_x_5554:
        /* <DEDUP_REMOVED lines=38> */
.L_x_5580:
[----:B------:R-:W-:Y:S01]  /*c300*/  SHF.R.U32.HI R21, RZ, 0x2, R39 ;  /* 0x00000002ff157819 */ /* 0x000fe20000011627 */
[----:B------:R-:W-:-:S04]  /*c310*/  IMAD.IADD R39, R39, 0x1, R0 ;  /* 0x0000000127277824 */ /* 0x000fc800078e0200 */
[----:B------:R-:W-:Y:S01]  /*c320*/  IMAD.WIDE.U32 R20, R21, 0x10, R42 ;  /* 0x0000001015147825 */ /* 0x000fe200078e002a */
[----:B------:R-:W-:-:S05]  /*c330*/  SHF.R.U32.HI R25, RZ, 0x2, R39 ;  /* 0x00000002ff197819 */ /* 0x000fca0000011627 */
[----:B------:R-:W2:Y:S01]  /*c340*/  LDG.E.128 R20, desc[UR58][R20.64] ;  /* 0x0000003a14147981 */ /* 0x000ea2000c1e1d00 */
[----:B------:R-:W-:Y:S01]  /*c350*/  IMAD.WIDE.U32 R24, R25, 0x10, R42 ;  /* 0x0000001019187825 */ /* 0x000fe200078e002a */
[----:B------:R-:W-:-:S05]  /*c360*/  IADD3 R39, R39, R0, RZ ;  /* 0x0000000027277210 */ /* 0x000fca0007ffe0ff */
[----:B------:R-:W3:Y:S01]  /*c370*/  LDG.E.128 R24, desc[UR58][R24.64] ;  /* 0x0000003a18187981 */ /* 0x000ee2000c1e1d00 */
[----:B------:R-:W-:-:S05]  /*c380*/  SHF.R.U32.HI R9, RZ, 0x2, R39 ;  /* 0x00000002ff097819 */ /* 0x000fca0000011627 */
        /* <DEDUP_REMOVED lines=75> */
.L_x_5579:
[----:B------:R-:W-:Y:S05]  /*c840*/  BSYNC B0 ;  /* 0x0000000000007941 */ /* 0x000fea0003800000 */
.L_x_5578:
        /* <DEDUP_REMOVED lines=12> */
[----:B------:R-:W-:-:S04]  /*c910*/  IADD3 R40, R40, R0, RZ ;  /* 0x0000000028287210 */ /* 0x000fc80007ffe0ff */
        /* <DEDUP_REMOVED lines=10> */
.L_x_5582:
[----:B------:R-:W-:Y:S05]  /*c9c0*/  BSYNC B0 ;  /* 0x0000000000007941 */ /* 0x000fea0003800000 */
.L_x_5581:
        /* <DEDUP_REMOVED lines=75> */
.L_x_5584:
[----:B------:R-:W-:Y:S05]  /*ce80*/  BSYNC B0 ;  /* 0x0000000000007941 */ /* 0x000fea0003800000 */
.L_x_5583:
        /* <DEDUP_REMOVED lines=28> */
.L_x_5538:
[----:B------:R-:W-:Y:S05]  /*d050*/  BSYNC B6 ;  /* 0x0000000000067941 */ /* 0x000fea0003800000 */
.L_x_5537:
        /* <DEDUP_REMOVED lines=18> */
.L_x_5588:
        /* <DEDUP_REMOVED lines=15> */
[----:B------:R-:W1:Y:S02]  /*d270*/  LDS R4, [R4] ;  /* 0x0000000004047984 */ /* 0x000e640000000800 */
[----:B-1----:R-:W-:-:S02]  /*d280*/  PRMT R5, R4, 0x7770, RZ ;  /* 0x0000777004057816 */ /* 0x002fc400000000ff */
        /* <DEDUP_REMOVED lines=15> */
.L_x_5587:
[----:B------:R-:W-:Y:S05]  /*d380*/  BSYNC B0 ;  /* 0x0000000000007941 */ /* 0x000fea0003800000 */
.L_x_5586:
[----:B------:R-:W-:Y:S01]  /*d390*/  IMAD.MOV.U32 R4, RZ, RZ, R8 ;  /* 0x000000ffff047224 */ /* 0x000fe200078e0008 */
[----:B------:R-:W-:Y:S06]  /*d3a0*/  @P3 BRA `(.L_x_5588) ;  /* 0xfffffffc00743947 */ /* 0x000fec000383ffff */
.L_x_5585:
        /* <DEDUP_REMOVED lines=22> */
.L_x_5593:
        /* <DEDUP_REMOVED lines=29> */
.L_x_5592:
[----:B------:R-:W-:Y:S05]  /*d6e0*/  BSYNC B0 ;  /* 0x0000000000007941 */ /* 0x000fea0003800000 */
.L_x_5591:
[----:B------:R-:W-:-:S04]  /*d6f0*/  SHF.R.S32.HI R4, RZ, 0x1, R4 ;  /* 0x00000001ff047819 */ /* 0x000fc80000011404 */
[----:B------:R-:W-:-:S13]  /*d700*/  ISETP.GE.AND P0, PT, R4, 0x20, PT ;  /* 0x000000200400780c */ /* 0x000fda0003f06270 */
[----:B------:R-:W-:Y:S05]  /*d710*/  @P0 BRA `(.L_x_5593) ;  /* 0xfffffffc007c0947 */ /* 0x000fea000383ffff */
[----:B-1----:R-:W-:-:S07]  /*d720*/  IMAD.MOV.U32 R0, RZ, RZ, 0x20 ;  /* 0x00000020ff007424 */ /* 0x002fce00078e00ff */
.L_x_5590:
[----:B------:R-:W-:Y:S01]  /*d730*/  ISETP.GE.AND P0, PT, R0, 0x2, PT ;  /* 0x000000020000780c */ /* 0x000fe20003f06270 */
[----:B------:R-:W-:Y:S05]  /*d740*/  WARPSYNC.ALL ;  /* 0x0000000000007948 */ /* 0x000fea0003800000 */
[----:B------:R-:W-:Y:S07]  /*d750*/  BAR.SYNC.DEFER_BLOCKING 0x0 ;  /* 0x0000000000007b1d */ /* 0x000fee0000010000 */
[----:B------:R-:W-:Y:S05]  /*d760*/  @!P0 BRA `(.L_x_5589) ;  /* 0x0000000000748947 */ /* 0x000fea0003800000 */
[----:B------:R-:W-:-:S07]  /*d770*/  IMAD.MOV.U32 R3, RZ, RZ, 0x1 ;  /* 0x00000001ff037424 */ /* 0x000fce00078e00ff */
.L_x_5594:
        /* <DEDUP_REMOVED lines=28> */
.L_x_5589:
        /* <DEDUP_REMOVED lines=278> */
.L_x_5595:
        /* <DEDUP_REMOVED lines=275> */
.L_x_5596:
        /* <DEDUP_REMOVED lines=277> */
.L_x_5597:
        /* <DEDUP_REMOVED lines=275> */
.L_x_5598:
        /* <DEDUP_REMOVED lines=294> */
.L_x_5600:
        /* <DEDUP_REMOVED lines=275> */
.L_x_5601:
[----:B------:R-:W-:Y:S01]  /*141e0*/  CS2R R18, SRZ ;  /* 0x0000000000127805 */ /* 0x000fe2000001ff00 */
        /* <DEDUP_REMOVED lines=275> */
.L_x_5602:
        /* <DEDUP_REMOVED lines=275> */
.L_x_5603:
        /* <DEDUP_REMOVED lines=14> */
.L_x_5605:
[----:B------:R-:W-:Y:S05]  /*16530*/  BSYNC B0 ;  /* 0x0000000000007941 */ /* 0x000fea0003800000 */
.L_x_5604:
        /* <DEDUP_REMOVED lines=17> */
.L_x_5607:
[----:B------:R-:W-:Y:S05]  /*16650*/  BSYNC B0 ;  /* 0x0000000000007941 */ /* 0x000fea0003800000 */
.L_x_5606:
        /* <DEDUP_REMOVED lines=35> */
.L_x_5609:
[----:B------:R-:W-:Y:S05]  /*16890*/  BSYNC B0 ;  /* 0x0000000000007941 */ /* 0x000fea0003800000 */
.L_x_5608:
        /* <DEDUP_REMOVED lines=38> */
.L_x_5614:
[----:B------:R-:W-:-:S05]  /*16b00*/  IADD3 R9, R0, R3, RZ ;  /* 0x0000000300097210 */ /* 0x000fca0007ffe0ff */
[----:B--2---:R-:W-:-:S05]  /*16b10*/  IMAD.WIDE.U32 R8, R9, 0x4, R6 ;  /* 0x0000000409087825 */ /* 0x004fca00078e0006 */
        /* <DEDUP_REMOVED lines=20> */
.L_x_5613:
[----:B------:R-:W-:Y:S05]  /*16c60*/  BRA `(.L_x_5612) ;  /* 0x0000000000947947 */ /* 0x000fea0003800000 */
.L_x_5611:
        /* <DEDUP_REMOVED lines=15> */
.L_x_5615:
[----:B------:R-:W-:-:S04]  /*16d60*/  IMAD.IADD R9, R0, 0x1, R3 ;  /* 0x0000000100097824 */ /* 0x000fc800078e0203 */
[----:B-1----:R-:W-:-:S04]  /*16d70*/  IMAD R9, R9, R14, R2 ;  /* 0x0000000e09097224 */ /* 0x002fc800078e0202 */
[----:B--2---:R-:W-:-:S05]  /*16d80*/  IMAD.WIDE.U32 R8, R9, 0x4, R6 ;  /* 0x0000000409087825 */ /* 0x004fca00078e0006 */
[----:B------:R-:W2:Y:S04]  /*16d90*/  LDG.E.U8 R15, desc[UR58][R8.64] ;  /* 0x0000003a080f7981 */ /* 0x000ea8000c1e1100 */
[----:B------:R-:W4:Y:S04]  /*16da0*/  LDG.E.U8 R10, desc[UR58][R8.64+0x1] ;  /* 0x0000013a080a7981 */ /* 0x000f28000c1e1100 */
[----:B------:R-:W5:Y:S04]  /*16db0*/  LDG.E.U8 R11, desc[UR58][R8.64+0x2] ;  /* 0x0000023a080b7981 */ /* 0x000f68000c1e1100 */
[----:B------:R-:W5:Y:S01]  /*16dc0*/  LDG.E.U8 R13, desc[UR58][R8.64+0x3] ;  /* 0x0000033a080d7981 */ /* 0x000f62000c1e1100 */
[----:B---3--:R-:W-:-:S02]  /*16dd0*/  IADD3 R3, R20, R3, RZ ;  /* 0x0000000314037210 */ /* 0x008fc40007ffe0ff */
[----:B------:R-:W-:Y:S02]  /*16de0*/  LOP3.LUT P1, RZ, R28, 0xff, RZ, 0xc0, !PT ;  /* 0x000000ff1cff7812 */ /* 0x000fe4000782c0ff */
[----:B------:R-:W-:Y:S02]  /*16df0*/  ISETP.GE.U32.AND P5, PT, R3, UR7, PT ;  /* 0x0000000703007c0c */ /* 0x000fe4000bfa6070 */
[----:B------:R-:W-:Y:S02]  /*16e00*/  LOP3.LUT P2, RZ, R23, 0xff, RZ, 0xc0, !PT ;  /* 0x000000ff17ff7812 */ /* 0x000fe4000784c0ff */
[----:B------:R-:W-:Y:S02]  /*16e10*/  LOP3.LUT P4, RZ, R22, 0xff, RZ, 0xc0, !PT ;  /* 0x000000ff16ff7812 */ /* 0x000fe4000788c0ff */
[----:B------:R-:W-:Y:S02]  /*16e20*/  LOP3.LUT P0, RZ, R16, 0xff, RZ, 0xc0, !PT ;  /* 0x000000ff10ff7812 */ /* 0x000fe4000780c0ff */
[----:B--2---:R-:W-:-:S02]  /*16e30*/  ISETP.NE.AND P1, PT, R15, RZ, P1 ;  /* 0x000000ff0f00720c */ /* 0x004fc40000f25270 */
[----:B----4-:R-:W-:Y:S02]  /*16e40*/  ISETP.NE.AND P2, PT, R10, RZ, P2 ;  /* 0x000000ff0a00720c */ /* 0x010fe40001745270 */
[----:B------:R-:W-:Y:S02]  /*16e50*/  SEL R28, RZ, 0x1, !P1 ;  /* 0x00000001ff1c7807 */ /* 0x000fe40004800000 */
[----:B-----5:R-:W-:Y:S02]  /*16e60*/  ISETP.NE.AND P4, PT, R11, RZ, P4 ;  /* 0x000000ff0b00720c */ /* 0x020fe40002785270 */
[----:B------:R-:W-:Y:S02]  /*16e70*/  SEL R23, RZ, 0x1, !P2 ;  /* 0x00000001ff177807 */ /* 0x000fe40005000000 */
[----:B------:R-:W-:Y:S02]  /*16e80*/  ISETP.NE.AND P0, PT, R13, RZ, P0 ;  /* 0x000000ff0d00720c */ /* 0x000fe40000705270 */
[----:B------:R-:W-:-:S02]  /*16e90*/  SEL R22, RZ, 0x1, !P4 ;  /* 0x00000001ff167807 */ /* 0x000fc40006000000 */
[----:B------:R-:W-:Y:S01]  /*16ea0*/  SEL R16, RZ, 0x1, !P0 ;  /* 0x00000001ff107807 */ /* 0x000fe20004000000 */
[----:B------:R-:W-:Y:S08]  /*16eb0*/  @!P5 BRA `(.L_x_5615) ;  /* 0xfffffffc00a8d947 */ /* 0x000ff0000383ffff */
.L_x_5612:
[----:B------:R-:W-:Y:S05]  /*16ec0*/  BSYNC B0 ;  /* 0x0000000000007941 */ /* 0x000fea0003800000 */
.L_x_5610:
        /* <DEDUP_REMOVED lines=13> */
[----:B------:R-:W-:-:S07]  /*16fa0*/  IMAD.U32 R6, RZ, RZ, UR5 ;  /* 0x00000005ff067e24 */ /* 0x000fce000f8e00ff */
.L_x_5619:
        /* <DEDUP_REMOVED lines=31> */
.L_x_5618:
[----:B------:R-:W-:Y:S05]  /*171a0*/  BSYNC B0 ;  /* 0x0000000000007941 */ /* 0x000fea0003800000 */
.L_x_5617:
[----:B------:R-:W-:Y:S01]  /*171b0*/  IMAD.MOV.U32 R6, RZ, RZ, R10 ;  /* 0x000000ffff067224 */ /* 0x000fe200078e000a */
[----:B------:R-:W-:Y:S06]  /*171c0*/  @P4 BRA `(.L_x_5619) ;  /* 0xfffffffc00784947 */ /* 0x000fec000383ffff */
.L_x_5616:
        /* <DEDUP_REMOVED lines=15> */
.L_x_5624:
[----:B------:R-:W-:Y:S01]  /*172c0*/  IMAD.IADD R6, R2, 0x1, R7 ;  /* 0x0000000102067824 */ /* 0x000fe200078e0207 */
[----:B------:R-:W-:Y:S04]  /*172d0*/  BAR.SYNC.DEFER_BLOCKING 0x0 ;  /* 0x0000000000007b1d */ /* 0x000fe80000010000 */
[----:B------:R-:W-:Y:S02]  /*172e0*/  ISETP.GE.U32.AND P0, PT, R6, R3, PT ;  /* 0x000000030600720c */ /* 0x000fe40003f06070 */
[----:B------:R-:W-:Y:S02]  /*172f0*/  BSSY B0, `(.L_x_5622) ;  /* 0x0000019000007945 */ /* 0x000fe40003800000 */
[----:B------:R-:W-:-:S13]  /*17300*/  ISETP.GE.U32.OR P0, PT, R2, R7, P0 ;  /* 0x000000070200720c */ /* 0x000fda0000706470 */
[----:B-1----:R-:W-:Y:S05]  /*17310*/  @P0 BRA `(.L_x_5623) ;  /* 0x0000000000580947 */ /* 0x002fea0003800000 */
        /* <DEDUP_REMOVED lines=22> */
.L_x_5623:
[----:B------:R-:W-:Y:S05]  /*17480*/  BSYNC B0 ;  /* 0x0000000000007941 */ /* 0x000fea0003800000 */
.L_x_5622:
[----:B------:R-:W-:-:S04]  /*17490*/  SHF.R.S32.HI R7, RZ, 0x1, R7 ;  /* 0x00000001ff077819 */ /* 0x000fc80000011407 */
[----:B------:R-:W-:-:S13]  /*174a0*/  ISETP.GE.AND P0, PT, R7, 0x20, PT ;  /* 0x000000200700780c */ /* 0x000fda0003f06270 */
[----:B------:R-:W-:Y:S05]  /*174b0*/  @P0 BRA `(.L_x_5624) ;  /* 0xfffffffc00800947 */ /* 0x000fea000383ffff */
[----:B------:R-:W-:-:S11]  /*174c0*/  HFMA2.MMA R6, -RZ, RZ, 0, 1.9073486328125e-06 ;  /* 0x00000020ff067435 */ /* 0x000fd600000001ff */
.L_x_5621:
[----:B------:R-:W-:Y:S01]  /*174d0*/  BAR.SYNC.DEFER_BLOCKING 0x0 ;  /* 0x0000000000007b1d */ /* 0x000fe20000010000 */
[----:B------:R-:W-:-:S13]  /*174e0*/  ISETP.GE.AND P0, PT, R6, 0x2, PT ;  /* 0x000000020600780c */ /* 0x000fda0003f06270 */
[----:B------:R-:W-:Y:S05]  /*174f0*/  @!P0 BRA `(.L_x_5620) ;  /* 0x0000000000748947 */ /* 0x000fea0003800000 */
[----:B------:R-:W-:-:S07]  /*17500*/  IMAD.MOV.U32 R3, RZ, RZ, 0x1 ;  /* 0x00000001ff037424 */ /* 0x000fce00078e00ff */
.L_x_5625:
        /* <DEDUP_REMOVED lines=28> */
.L_x_5620:
        /* <DEDUP_REMOVED lines=25> */
.L_x_5627:
        /* <DEDUP_REMOVED lines=18> */
[----:B-1----:R-:W-:-:S07]  /*17980*/  IMAD.MOV.U32 R12, RZ, RZ, 0x1 ;  /* 0x00000001ff0c7424 */ /* 0x002fce00078e00ff */
[----:B------:R-:W-:-:S07]  /*17990*/  LEPC R20, `(.L_x_5629) ;  /* 0x000000001014794e */ /* 0x000fce0000000000 */
[----:B0-2---:R-:W-:Y:S05]  /*179a0*/  CALL.ABS.NOINC R2 ;  /* 0x0000000002007343 */ /* 0x005fea0003c00000 */
.L_x_5629:
        /* <DEDUP_REMOVED lines=21> */
[----:B-1----:R-:W-:-:S07]  /*17b00*/  IMAD.MOV.U32 R13, RZ, RZ, RZ ;  /* 0x000000ffff0d7224 */ /* 0x002fce00078e00ff */
[----:B------:R-:W-:-:S07]  /*17b10*/  LEPC R20, `(.L_x_5630) ;  /* 0x000000001014794e */ /* 0x000fce0000000000 */
[----:B0-2---:R-:W-:Y:S05]  /*17b20*/  CALL.ABS.NOINC R2 ;  /* 0x0000000002007343 */ /* 0x005fea0003c00000 */
.L_x_5630:
        /* <DEDUP_REMOVED lines=24> */
.L_x_5631:
        /* <DEDUP_REMOVED lines=24> */
.L_x_5632:
[----:B------:R-:W-:Y:S01]  /*17e30*/  ULDC.64 UR4, c[0x0][0x5e8] ;  /* 0x00017a0000047ab9 */ /* 0x000fe20000000a00 */
[----:B------:R-:W-:Y:S02]  /*17e40*/  LOP3.LUT P0, RZ, R16, 0xff, RZ, 0xc0, !PT ;  /* 0x000000ff10ff7812 */ /* 0x000fe4000780c0ff */
[----:B------:R-:W-:Y:S02]  /*17e50*/  IADD3 R18, P1, R18, UR4, RZ ;  /* 0x0000000412127c10 */ /* 0x000fe4000ff3e0ff */
[----:B-1----:R-:W-:-:S03]  /*17e60*/  SEL R3, RZ, 0x1, !P0 ;  /* 0x00000001ff037807 */ /* 0x002fc60004000000 */
[----:B------:R-:W-:-:S05]  /*17e70*/  IMAD.X R19, RZ, RZ, UR5, P1 ;  /* 0x00000005ff137e24 */ /* 0x000fca00088e06ff */
[----:B------:R-:W-:Y:S01]  /*17e80*/  STG.E.U8 desc[UR58][R18.64], R3 ;  /* 0x0000000312007986 */ /* 0x000fe2000c10113a */
[----:B------:R-:W-:Y:S05]  /*17e90*/  EXIT ;  /* 0x000000000000794d */ /* 0x000fea0003800000 */
.L_x_5628:
[----:B------:R-:W-:Y:S04]  /*17ea0*/  STG.E.U8 desc[UR58][R4.64], R28 ;  /* 0x0000001c04007986 */ /* 0x000fe8000c10113a */
[----:B------:R-:W-:Y:S04]  /*17eb0*/  STG.E.U8 desc[UR58][R4.64+0x1], R23 ;  /* 0x0000011704007986 */ /* 0x000fe8000c10113a */
[----:B------:R-:W-:Y:S04]  /*17ec0*/  STG.E.U8 desc[UR58][R4.64+0x2], R22 ;  /* 0x0000021604007986 */ /* 0x000fe8000c10113a */
[----:B------:R-:W-:Y:S01]  /*17ed0*/  STG.E.U8 desc[UR58][R4.64+0x3], R16 ;  /* 0x0000031004007986 */ /* 0x000fe2000c10113a */
[----:B------:R-:W-:Y:S05]  /*17ee0*/  EXIT ;  /* 0x000000000000794d */ /* 0x000fea0003800000 */
.L_x_5626:
        /* <DEDUP_REMOVED lines=16> */
[----:B------:R-:W-:Y:S02]  /*17ff0*/  @P4 LOP3.LUT P0, RZ, R28, 0xff, RZ, 0xc0, !PT ;  /* 0x000000ff1cff4812 */ /* 0x000fe4000780c0ff */
[----:B------:R-:W-:Y:S02]  /*18000*/  @P4 LOP3.LUT P1, RZ, R23, 0xff, RZ, 0xc0, !PT ;  /* 0x000000ff17ff4812 */ /* 0x000fe4000782c0ff */
[----:B------:R-:W-:Y:S02]  /*18010*/  @P4 LOP3.LUT P2, RZ, R22, 0xff, RZ, 0xc0, !PT ;  /* 0x000000ff16ff4812 */ /* 0x000fe4000784c0ff */
[----:B------:R-:W-:Y:S02]  /*18020*/  @P4 LOP3.LUT P3, RZ, R16, 0xff, RZ, 0xc0, !PT ;  /* 0x000000ff10ff4812 */ /* 0x000fe4000786c0ff */
[----:B--2---:R-:W-:-:S02]  /*18030*/  @P4 ISETP.NE.AND P1, PT, R0, RZ, P1 ;  /* 0x000000ff0000420c */ /* 0x004fc40000f25270 */
[----:B---3--:R-:W-:Y:S02]  /*18040*/  @P4 ISETP.NE.AND P0, PT, R12, RZ, P0 ;  /* 0x000000ff0c00420c */ /* 0x008fe40000705270 */
[----:B----4-:R-:W-:Y:S02]  /*18050*/  @P4 ISETP.NE.AND P2, PT, R10, RZ, P2 ;  /* 0x000000ff0a00420c */ /* 0x010fe40001745270 */
[----:B-----5:R-:W-:Y:S02]  /*18060*/  @P4 ISETP.NE.AND P3, PT, R11, RZ, P3 ;  /* 0x000000ff0b00420c */ /* 0x020fe40001f65270 */
[----:B------:R-:W-:Y:S02]  /*18070*/  @P4 SEL R0, RZ, 0x1, !P0 ;  /* 0x00000001ff004807 */ /* 0x000fe40004000000 */
[----:B------:R-:W-:Y:S02]  /*18080*/  @P4 SEL R10, RZ, 0x1, !P1 ;  /* 0x00000001ff0a4807 */ /* 0x000fe40004800000 */
[----:B------:R-:W-:-:S02]  /*18090*/  @P4 SEL R11, RZ, 0x1, !P2 ;  /* 0x00000001ff0b4807 */ /* 0x000fc40005000000 */
[----:B------:R-:W-:Y:S02]  /*180a0*/  @P4 SEL R12, RZ, 0x1, !P3 ;  /* 0x00000001ff0c4807 */ /* 0x000fe40005800000 */
[----:B------:R-:W-:Y:S02]  /*180b0*/  @P4 PRMT R28, R0, 0x7610, R28 ;  /* 0x00007610001c4816 */ /* 0x000fe4000000001c */
[----:B------:R-:W-:Y:S02]  /*180c0*/  @P4 PRMT R23, R10, 0x7610, R23 ;  /* 0x000076100a174816 */ /* 0x000fe40000000017 */
        /* <DEDUP_REMOVED lines=23> */
.L_x_5634:
        /* <DEDUP_REMOVED lines=24> */
.L_x_5635:
        /* <DEDUP_REMOVED lines=24> */
.L_x_5636:
        /* <DEDUP_REMOVED lines=24> */
.L_x_5637:
[----:B------:R-:W-:Y:S01]  /*186c0*/  ULDC.64 UR4, c[0x0][0x5e8] ;  /* 0x00017a0000047ab9 */ /* 0x000fe20000000a00 */
[----:B------:R-:W-:Y:S02]  /*186d0*/  LOP3.LUT P0, RZ, R16, 0xff, RZ, 0xc0, !PT ;  /* 0x000000ff10ff7812 */ /* 0x000fe4000780c0ff */
[----:B------:R-:W-:Y:S02]  /*186e0*/  IADD3 R18, P1, R18, UR4, RZ ;  /* 0x0000000412127c10 */ /* 0x000fe4000ff3e0ff */
[----:B-1----:R-:W-:-:S03]  /*186f0*/  SEL R3, RZ, 0x1, !P0 ;  /* 0x00000001ff037807 */ /* 0x002fc60004000000 */
[----:B------:R-:W-:-:S05]  /*18700*/  IMAD.X R19, RZ, RZ, UR5, P1 ;  /* 0x00000005ff137e24 */ /* 0x000fca00088e06ff */
[----:B------:R-:W-:Y:S01]  /*18710*/  STG.E.U8 desc[UR58][R18.64], R3 ;  /* 0x0000000312007986 */ /* 0x000fe2000c10113a */
[----:B------:R-:W-:Y:S05]  /*18720*/  EXIT ;  /* 0x000000000000794d */ /* 0x000fea0003800000 */
.L_x_5633:
        /* <DEDUP_REMOVED lines=13> */
.L_x_5599:
        /* <DEDUP_REMOVED lines=35> */
.L_x_5639:
        /* <DEDUP_REMOVED lines=21> */
.L_x_5641:
        /* <DEDUP_REMOVED lines=24> */
.L_x_5642:
        /* <DEDUP_REMOVED lines=24> */
.L_x_5643:
        /* <DEDUP_REMOVED lines=24> */
.L_x_5644:
[----:B------:R-:W-:Y:S01]  /*19000*/  ULDC.64 UR4, c[0x0][0x5e8] ;  /* 0x00017a0000047ab9 */ /* 0x000fe20000000a00 */
[----:B------:R-:W-:Y:S02]  /*19010*/  LOP3.LUT P0, RZ, R16, 0xff, RZ, 0xc0, !PT ;  /* 0x000000ff10ff7812 */ /* 0x000fe4000780c0ff */
[----:B------:R-:W-:Y:S02]  /*19020*/  IADD3 R22, P1, R22, UR4, RZ ;  /* 0x0000000416167c10 */ /* 0x000fe4000ff3e0ff */
[----:B-1----:R-:W-:-:S03]  /*19030*/  SEL R3, RZ, 0x1, !P0 ;  /* 0x00000001ff037807 */ /* 0x002fc60004000000 */
[----:B------:R-:W-:-:S05]  /*19040*/  IMAD.X R23, RZ, RZ, UR5, P1 ;  /* 0x00000005ff177e24 */ /* 0x000fca00088e06ff */
[----:B------:R-:W-:Y:S01]  /*19050*/  STG.E.U8 desc[UR58][R22.64], R3 ;  /* 0x0000000316007986 */ /* 0x000fe2000c10113a */
[----:B------:R-:W-:Y:S05]  /*19060*/  EXIT ;  /* 0x000000000000794d */ /* 0x000fea0003800000 */
.L_x_5640:
[----:B------:R-:W-:Y:S04]  /*19070*/  STG.E.U8 desc[UR58][R4.64], R28 ;  /* 0x0000001c04007986 */ /* 0x000fe8000c10113a */
[----:B------:R-:W-:Y:S04]  /*19080*/  STG.E.U8 desc[UR58][R4.64+0x1], R25 ;  /* 0x0000011904007986 */ /* 0x000fe8000c10113a */
[----:B------:R-:W-:Y:S04]  /*19090*/  STG.E.U8 desc[UR58][R4.64+0x2], R23 ;  /* 0x0000021704007986 */ /* 0x000fe8000c10113a */
[----:B------:R-:W-:Y:S01]  /*190a0*/  STG.E.U8 desc[UR58][R4.64+0x3], R16 ;  /* 0x0000031004007986 */ /* 0x000fe2000c10113a */
[----:B------:R-:W-:Y:S05]  /*190b0*/  EXIT ;  /* 0x000000000000794d */ /* 0x000fea0003800000 */
.L_x_5638:
        /* <DEDUP_REMOVED lines=53> */
.L_x_5646:
        /* <DEDUP_REMOVED lines=24> */
.L_x_5647:
        /* <DEDUP_REMOVED lines=24> */
.L_x_5648:
        /* <DEDUP_REMOVED lines=24> */
.L_x_5649:
[----:B------:R-:W-:Y:S01]  /*19890*/  ULDC.64 UR4, c[0x0][0x5e8] ;  /* 0x00017a0000047ab9 */ /* 0x000fe20000000a00 */
[----:B------:R-:W-:Y:S02]  /*198a0*/  LOP3.LUT P0, RZ, R16, 0xff, RZ, 0xc0, !PT ;  /* 0x000000ff10ff7812 */ /* 0x000fe4000780c0ff */
[----:B------:R-:W-:Y:S02]  /*198b0*/  IADD3 R22, P1, R22, UR4, RZ ;  /* 0x0000000416167c10 */ /* 0x000fe4000ff3e0ff */
[----:B-1----:R-:W-:-:S03]  /*198c0*/  SEL R3, RZ, 0x1, !P0 ;  /* 0x00000001ff037807 */ /* 0x002fc60004000000 */
[----:B------:R-:W-:-:S05]  /*198d0*/  IMAD.X R23, RZ, RZ, UR5, P1 ;  /* 0x00000005ff177e24 */ /* 0x000fca00088e06ff */
[----:B------:R-:W-:Y:S01]  /*198e0*/  STG.E.U8 desc[UR58][R22.64], R3 ;  /* 0x0000000316007986 */ /* 0x000fe2000c10113a */
[----:B------:R-:W-:Y:S05]  /*198f0*/  EXIT ;  /* 0x000000000000794d */ /* 0x000fea0003800000 */
.L_x_5645:
        /* <DEDUP_REMOVED lines=13> */
.L_x_5650:
        /* <DEDUP_REMOVED lines=11> */
.L_x_7589:


//--------------------- .text._ZN2at6native13reduce_kernelILi512ELi1ENS0_8ReduceOpIdNS0_14func_wrapper_tIbZZZNS0_15and_kernel_cudaERNS_14TensorIteratorEENKUlvE_clEvENKUlvE4_clEvEUlbdE_EEjbLi4ELi4EEEEEvT1_ --------------------------
	.section	.text._ZN2at6native13reduce_kernelILi512ELi1ENS0_8ReduceOpIdNS0_14func_wrapper_tIbZZZNS0_15and_kernel_cudaERNS_14TensorIteratorEENKUlvE_clEvENKUlvE4_clEvEUlbdE_EEjbLi4ELi4EEEEEvT1_,"ax",@progbits
	.align	128
        .global         _ZN2at6native13reduce_kernelILi512ELi1ENS0_8ReduceOpIdNS0_14func_wrapper_tIbZZZNS0_15and_kernel_cudaERNS_14TensorIteratorEENKUlvE_clEvENKUlvE4_clEvEUlbdE_EEjbLi4ELi4EEEEEvT1_
        .type           _ZN2at6native13reduce_kernelILi512ELi1ENS0_8ReduceOpIdNS0_14func_wrapper_tIbZZZNS0_15and_kernel_cudaERNS_14TensorIteratorEENKUlvE_clEvENKUlvE4_clEvEUlbdE_EEjbLi4ELi4EEEEEvT1_,@function
        .size           _ZN2at6native13reduce_kernelILi512ELi1ENS0_8ReduceOpIdNS0_14func_wrapper_tIbZZZNS0_15and_kernel_cudaERNS_14TensorIteratorEENKUlvE_clEvENKUlvE4_clEvEUlbdE_EEjbLi4ELi4EEEEEvT1_,(.L_x_7590 - _ZN2at6native13reduce_kernelILi512ELi1ENS0_8ReduceOpIdNS0_14func_wrapper_tIbZZZNS0_15and_kernel_cudaERNS_14TensorIteratorEENKUlvE_clEvENKUlvE4_clEvEUlbdE_EEjbLi4ELi4EEEEEvT1_)
        .other          _ZN2at6native13reduce_kernelILi512ELi1ENS0_8ReduceOpIdNS0_14func_wrapper_tIbZZZNS0_15and_kernel_cudaERNS_14TensorIteratorEENKUlvE_clEvENKUlvE4_clEvEUlbdE_EEjbLi4ELi4EEEEEvT1_,@"STO_CUDA_ENTRY STV_DEFAULT"
_ZN2at6native13reduce_kernelILi512ELi1ENS0_8ReduceOpIdNS0_14func_wrapper_tIbZZZNS0_15and_kernel_cudaERNS_14TensorIteratorEENKUlvE_clEvENKUlvE4_clEvEUlbdE_EEjbLi4ELi4EEEEEvT1_:
.text._ZN2at6native13reduce_kernelILi512ELi1ENS0_8ReduceOpIdNS0_14func_wrapper_tIbZZZNS0_15and_kernel_cudaERNS_14TensorIteratorEENKUlvE_clEvENKUlvE4_clEvEUlbdE_EEjbLi4ELi4EEEEEvT1_:
        /* <DEDUP_REMOVED lines=286> */
.L_x_5651:
        /* <DEDUP_REMOVED lines=14> */
[----:B--2---:R-:W-:Y:S01]  /*12c0*/  IMAD R7, R2, UR29, R7 ;  /* 0x0000001d02077c24 */ /* 0x004fe2000f8e0207 */
[----:B------:R-:W-:Y:S01]  /*12d0*/  MOV R22, UR6 ;  /* 0x0000000600167c02 */ /* 0x000fe20008000f00 */
        /* <DEDUP_REMOVED lines=33> */
.L_x_5660:
[----:B------:R-:W-:Y:S05]  /*14f0*/  BSYNC B3 ;  /* 0x0000000000037941 */ /* 0x000fea0003800000 */
.L_x_5659:
[----:B------:R-:W-:-:S04]  /*1500*/  PRMT R3, R3, 0x9910, RZ ;  /* 0x0000991003037816 */ /* 0x000fc800000000ff */
[----:B------:R-:W-:-:S13]  /*1510*/  ISETP.NE.AND P0, PT, R3, RZ, PT ;  /* 0x000000ff0300720c */ /* 0x000fda0003f05270 */
[----:B------:R-:W-:Y:S05]  /*1520*/  @!P0 BRA `(.L_x_5658) ;  /* 0x0000000000248947 */ /* 0x000fea0003800000 */
[----:B------:R-:W-:-:S04]  /*1530*/  IADD3 R3, P0, R24, -R5, RZ ;  /* 0x8000000518037210 */ /* 0x000fc80007f1e0ff */
[----:B------:R-:W-:Y:S02]  /*1540*/  IADD3.X R4, RZ, -0x1, RZ, P0, !PT ;  /* 0xffffffffff047810 */ /* 0x000fe400007fe4ff */
[----:B------:R-:W-:-:S04]  /*1550*/  LEA R12, P0, R3, R10, 0x3 ;  /* 0x0000000a030c7211 */ /* 0x000fc800078018ff */
[----:B------:R-:W-:-:S06]  /*1560*/  LEA.HI.X R13, R3, R11, R4, 0x3, P0 ;  /* 0x0000000b030d7211 */ /* 0x000fcc00000f1c04 */
[----:B------:R-:W2:Y:S01]  /*1570*/  LDG.E.64 R12, desc[UR36][R12.64] ;  /* 0x000000240c0c7981 */ /* 0x000ea2000c1e1b00 */
[----:B------:R-:W-:Y:S01]  /*1580*/  PRMT R0, R0, 0x9910, RZ ;  /* 0x0000991000007816 */ /* 0x000fe200000000ff */
[----:B--2---:R-:W-:-:S06]  /*1590*/  DSETP.NEU.AND P0, PT, R12, RZ, PT ;  /* 0x000000ff0c00722a */ /* 0x004fcc0003f0d000 */
[----:B------:R-:W-:-:S04]  /*15a0*/  ISETP.NE.AND P0, PT, R0, RZ, P0 ;  /* 0x000000ff0000720c */ /* 0x000fc80000705270 */
[----:B------:R-:W-:-:S09]  /*15b0*/  SEL R0, RZ, 0x1, !P0 ;  /* 0x00000001ff007807 */ /* 0x000fd20004000000 */
.L_x_5658:
[----:B------:R-:W-:Y:S05]  /*15c0*/  BSYNC B2 ;  /* 0x0000000000027941 */ /* 0x000fea0003800000 */
.L_x_5657:
[C---:B------:R-:W-:Y:S02]  /*15d0*/  IADD3 R13, P0, -R5.reuse, 0x4, RZ ;  /* 0x00000004050d7810 */ /* 0x040fe40007f1e1ff */
[----:B------:R-:W-:Y:S02]  /*15e0*/  IADD3 R3, R5, -0x4, R22 ;  /* 0xfffffffc05037810 */ /* 0x000fe40007ffe016 */
[----:B------:R-:W-:Y:S01]  /*15f0*/  LEA R10, P1, R13, R10, 0x3 ;  /* 0x0000000a0d0a7211 */ /* 0x000fe200078218ff */
[----:B------:R-:W-:-:S05]  /*1600*/  IMAD.X R4, RZ, RZ, -0x1, P0 ;  /* 0xffffffffff047424 */ /* 0x000fca00000e06ff */
[----:B------:R-:W-:-:S07]  /*1610*/  LEA.HI.X R11, R13, R11, R4, 0x3, P1 ;  /* 0x0000000b0d0b7211 */ /* 0x000fce00008f1c04 */
.L_x_5656:
[----:B------:R-:W-:Y:S05]  /*1620*/  BSYNC B1 ;  /* 0x0000000000017941 */ /* 0x000fea0003800000 */
.L_x_5655:
        /* <DEDUP_REMOVED lines=8> */
[----:B------:R-:W-:Y:S02]  /*16b0*/  MOV R19, R7 ;  /* 0x0000000700137202 */ /* 0x000fe40000000f00 */
[C---:B------:R-:W-:Y:S02]  /*16c0*/  PRMT R16, R18.reuse, 0x7610, R16 ;  /* 0x0000761012107816 */ /* 0x040fe40000000010 */
[----:B------:R-:W-:-:S07]  /*16d0*/  PRMT R17, R18, 0x7610, R17 ;  /* 0x0000761012117816 */ /* 0x000fce0000000011 */
.L_x_5663:
[----:B------:R-:W-:Y:S01]  /*16e0*/  IMAD.WIDE.U32 R20, R19, 0x20, R10 ;  /* 0x0000002013147825 */ /* 0x000fe200078e000a */
[----:B------:R-:W-:-:S04]  /*16f0*/  ULDC UR4, c[0x0][0x220] ;  /* 0x0000880000047ab9 */ /* 0x000fc80000000800 */
[----:B------:R-:W2:Y:S04]  /*1700*/  LDG.E.128 R12, desc[UR36][R20.64] ;  /* 0x00000024140c7981 */ /* 0x000ea8000c1e1d00 */
[----:B------:R-:W3:Y:S01]  /*1710*/  LDG.E.128 R4, desc[UR36][R20.64+0x10] ;  /* 0x0000102414047981 */ /* 0x000ee2000c1e1d00 */
[----:B------:R-:W-:Y:S01]  /*1720*/  VIADD R19, R19, UR4 ;  /* 0x0000000413137c36 */ /* 0x000fe20008000000 */
[----:B------:R-:W-:Y:S02]  /*1730*/  LOP3.LUT P2, RZ, R0, 0xff, RZ, 0xc0, !PT ;  /* 0x000000ff00ff7812 */ /* 0x000fe4000784c0ff */
[----:B------:R-:W-:Y:S02]  /*1740*/  LOP3.LUT P3, RZ, R17, 0xff, RZ, 0xc0, !PT ;  /* 0x000000ff11ff7812 */ /* 0x000fe4000786c0ff */
[----:B------:R-:W-:-:S02]  /*1750*/  LOP3.LUT P1, RZ, R16, 0xff, RZ, 0xc0, !PT ;  /* 0x000000ff10ff7812 */ /* 0x000fc4000782c0ff */
[----:B------:R-:W-:Y:S02]  /*1760*/  LOP3.LUT P0, RZ, R18, 0xff, RZ, 0xc0, !PT ;  /* 0x000000ff12ff7812 */ /* 0x000fe4000780c0ff */
[----:B------:R-:W-:-:S04]  /*1770*/  LEA R0, R19, 0x3, 0x2 ;  /* 0x0000000313007811 */ /* 0x000fc800078e10ff */
[----:B------:R-:W-:Y:S01]  /*1780*/  ISETP.GE.U32.AND P6, PT, R0, R3, PT ;  /* 0x000000030000720c */ /* 0x000fe20003fc6070 */
[----:B--2---:R-:W-:Y:S02]  /*1790*/  DSETP.NEU.AND P2, PT, R12, RZ, P2 ;  /* 0x000000ff0c00722a */ /* 0x004fe4000174d000 */
[----:B------:R-:W-:Y:S02]  /*17a0*/  DSETP.NEU.AND P3, PT, R14, RZ, P3 ;  /* 0x000000ff0e00722a */ /* 0x000fe40001f6d000 */
[----:B---3--:R-:W-:Y:S02]  /*17b0*/  DSETP.NEU.AND P1, PT, R4, RZ, P1 ;  /* 0x000000ff0400722a */ /* 0x008fe40000f2d000 */
[----:B------:R-:W-:Y:S01]  /*17c0*/  DSETP.NEU.AND P0, PT, R6, RZ, P0 ;  /* 0x000000ff0600722a */ /* 0x000fe2000070d000 */
[----:B------:R-:W-:Y:S02]  /*17d0*/  SEL R0, RZ, 0x1, !P2 ;  /* 0x00000001ff007807 */ /* 0x000fe40005000000 */
[----:B------:R-:W-:-:S02]  /*17e0*/  SEL R17, RZ, 0x1, !P3 ;  /* 0x00000001ff117807 */ /* 0x000fc40005800000 */
[----:B------:R-:W-:Y:S02]  /*17f0*/  SEL R16, RZ, 0x1, !P1 ;  /* 0x00000001ff107807 */ /* 0x000fe40004800000 */
[----:B------:R-:W-:Y:S01]  /*1800*/  SEL R18, RZ, 0x1, !P0 ;  /* 0x00000001ff127807 */ /* 0x000fe20004000000 */
[----:B------:R-:W-:Y:S06]  /*1810*/  @!P6 BRA `(.L_x_5663) ;  /* 0xfffffffc00b0e947 */ /* 0x000fec000383ffff */
.L_x_5662:
[----:B------:R-:W-:Y:S05]  /*1820*/  BSYNC B1 ;  /* 0x0000000000017941 */ /* 0x000fea0003800000 */
.L_x_5661:
        /* <DEDUP_REMOVED lines=8> */
.L_x_5665:
[----:B------:R-:W-:Y:S05]  /*18b0*/  BSYNC B1 ;  /* 0x0000000000017941 */ /* 0x000fea0003800000 */
.L_x_5664:
        /* <DEDUP_REMOVED lines=11> */
[----:B--2---:R-:W-:-:S06]  /*1970*/  DSETP.NEU.AND P0, PT, R10, RZ, P0 ;  /* 0x000000ff0a00722a */ /* 0x004fcc000070d000 */
[----:B------:R-:W-:-:S08]  /*1980*/  SEL R0, RZ, 0x1, !P0 ;  /* 0x00000001ff007807 */ /* 0x000fd00004000000 */
.L_x_5667:
[----:B------:R-:W-:Y:S05]  /*1990*/  BSYNC B1 ;  /* 0x0000000000017941 */ /* 0x000fea0003800000 */
.L_x_5666:
        /* <DEDUP_REMOVED lines=8> */
.L_x_5654:
        /* <DEDUP_REMOVED lines=24> */
.L_x_5676:
        /* <DEDUP_REMOVED lines=53> */
[----:B------:R-:W-:Y:S01]  /*1ef0*/  MOV R6, RZ ;  /* 0x000000ff00067202 */ /* 0x000fe20000000f00 */
[----:B------:R-:W-:Y:S01]  /*1f00*/  ULDC.64 UR38, c[0x0][0x260] ;  /* 0x0000980000267ab9 */ /* 0x000fe20000000a00 */
[----:B------:R-:W-:-:S03]  /*1f10*/  ISETP.NE.AND P0, PT, R20, 0x2, PT ;  /* 0x000000021400780c */ /* 0x000fc60003f05270 */
        /* <DEDUP_REMOVED lines=238> */
.L_x_5672:
        /* <DEDUP_REMOVED lines=8> */
[----:B------:R-:W-:Y:S01]  /*2e80*/  HFMA2.MMA R14, -RZ, RZ, 0, 0 ;  /* 0x00000000ff0e7435 */ /* 0x000fe200000001ff */
[----:B------:R-:W-:Y:S01]  /*2e90*/  IMAD.MOV.U32 R15, RZ, RZ, R7 ;  /* 0x000000ffff0f7224 */ /* 0x000fe200078e0007 */
[----:B------:R-:W-:Y:S01]  /*2ea0*/  ULDC.64 UR38, c[0x0][0x260] ;  /* 0x0000980000267ab9 */ /* 0x000fe20000000a00 */
[----:B------:R-:W-:-:S07]  /*2eb0*/  ISETP.NE.AND P0, PT, R20, 0x2, PT ;  /* 0x000000021400780c */ /* 0x000fce0003f05270 */
        /* <DEDUP_REMOVED lines=239> */
.L_x_5673:
[----:B------:R-:W-:-:S04]  /*3db0*/  LOP3.LUT R15, R0, 0xfffffff8, RZ, 0xc0, !PT ;  /* 0xfffffff8000f7812 */ /* 0x000fc800078ec0ff */
[----:B------:R-:W-:-:S05]  /*3dc0*/  IADD3 R14, P0, R10, R15, RZ ;  /* 0x0000000f0a0e7210 */ /* 0x000fca0007f1e0ff */
[----:B------:R-:W-:-:S06]  /*3dd0*/  IMAD.X R15, RZ, RZ, R11, P0 ;  /* 0x000000ffff0f7224 */ /* 0x000fcc00000e060b */
[----:B------:R-:W5:Y:S01]  /*3de0*/  LDG.E.64 R14, desc[UR36][R14.64] ;  /* 0x000000240e0e7981 */ /* 0x000f62000c1e1b00 */
[----:B------:R-:W-:Y:S01]  /*3df0*/  IADD3 R7, R7, R6, RZ ;  /* 0x0000000607077210 */ /* 0x000fe20007ffe0ff */
[----:B------:R-:W-:Y:S01]  /*3e00*/  IMAD.MOV.U32 R0, RZ, RZ, RZ ;  /* 0x000000ffff007224 */ /* 0x000fe200078e00ff */
[----:B------:R-:W-:Y:S01]  /*3e10*/  MOV R21, RZ ;  /* 0x000000ff00157202 */ /* 0x000fe20000000f00 */
        /* <DEDUP_REMOVED lines=234> */
.L_x_5674:
[----:B------:R-:W-:-:S04]  /*4cc0*/  LOP3.LUT R19, R21, 0xfffffff8, RZ, 0xc0, !PT ;  /* 0xfffffff815137812 */ /* 0x000fc800078ec0ff */
[----:B------:R-:W-:-:S04]  /*4cd0*/  IADD3 R18, P0, R10, R19, RZ ;  /* 0x000000130a127210 */ /* 0x000fc80007f1e0ff */
[----:B------:R-:W-:-:S06]  /*4ce0*/  IADD3.X R19, RZ, R11, RZ, P0, !PT ;  /* 0x0000000bff137210 */ /* 0x000fcc00007fe4ff */
        /* <DEDUP_REMOVED lines=246> */
.L_x_5675:
        /* <DEDUP_REMOVED lines=10> */
[----:B------:R-:W-:Y:S02]  /*5cf0*/  LOP3.LUT P3, RZ, R4, 0xff, RZ, 0xc0, !PT ;  /* 0x000000ff04ff7812 */ /* 0x000fe4000786c0ff */
[----:B------:R-:W-:Y:S02]  /*5d00*/  LOP3.LUT P0, RZ, R5, 0xff, RZ, 0xc0, !PT ;  /* 0x000000ff05ff7812 */ /* 0x000fe4000780c0ff */
[----:B------:R-:W-:-:S05]  /*5d10*/  ISETP.GE.U32.AND P5, PT, R3, R22, PT ;  /* 0x000000160300720c */ /* 0x000fca0003fa6070 */
[----:B-----5:R-:W-:Y:S02]  /*5d20*/  DSETP.NEU.AND P2, PT, R14, RZ, P2 ;  /* 0x000000ff0e00722a */ /* 0x020fe4000174d000 */
[----:B------:R-:W-:Y:S02]  /*5d30*/  DSETP.NEU.AND P1, PT, R12, RZ, P1 ;  /* 0x000000ff0c00722a */ /* 0x000fe40000f2d000 */
[----:B------:R-:W-:Y:S02]  /*5d40*/  DSETP.NEU.AND P3, PT, R18, RZ, P3 ;  /* 0x000000ff1200722a */ /* 0x000fe40001f6d000 */
[----:B------:R-:W-:Y:S02]  /*5d50*/  SEL R3, RZ, 0x1, !P2 ;  /* 0x00000001ff037807 */ /* 0x000fe40005000000 */
[----:B------:R-:W-:Y:S02]  /*5d60*/  SEL R2, RZ, 0x1, !P1 ;  /* 0x00000001ff027807 */ /* 0x000fe40004800000 */
[----:B------:R-:W-:Y:S01]  /*5d70*/  SEL R4, RZ, 0x1, !P3 ;  /* 0x00000001ff047807 */ /* 0x000fe20005800000 */
[----:B--2---:R-:W-:-:S06]  /*5d80*/  DSETP.NEU.AND P0, PT, R16, RZ, P0 ;  /* 0x000000ff1000722a */ /* 0x004fcc000070d000 */
[----:B------:R-:W-:Y:S01]  /*5d90*/  SEL R5, RZ, 0x1, !P0 ;  /* 0x00000001ff057807 */ /* 0x000fe20004000000 */
[----:B------:R-:W-:Y:S07]  /*5da0*/  @!P5 BRA `(.L_x_5676) ;  /* 0xffffffbc007cd947 */ /* 0x000fee000383ffff */
[----:B------:R-:W-:Y:S05]  /*5db0*/  BSYNC B2 ;  /* 0x0000000000027941 */ /* 0x000fea0003800000 */
.L_x_5671:
[----:B------:R-:W-:Y:S05]  /*5dc0*/  BSYNC B1 ;  /* 0x0000000000017941 */ /* 0x000fea0003800000 */
.L_x_5670:
[----:B------:R-:W-:Y:S01]  /*5dd0*/  ISETP.GE.U32.AND P0, PT, R7, R22, PT ;  /* 0x000000160700720c */ /* 0x000fe20003f06070 */
[----:B------:R-:W-:-:S12]  /*5de0*/  BSSY B1, `(.L_x_5677) ;  /* 0x0000466000017945 */ /* 0x000fd80003800000 */
[----:B------:R-:W-:Y:S05]  /*5df0*/  @P0 BRA `(.L_x_5678) ;  /* 0x0000004400900947 */ /* 0x000fea0003800000 */
[----:B------:R-:W0:Y:S01]  /*5e00*/  LDC R0, c[0x0][0x254] ;  /* 0x00009500ff007b82 */ /* 0x000e220000000800 */
        /* <DEDUP_REMOVED lines=264> */
[----:B------:R-:W-:-:S03]  /*6e90*/  @P2 MOV R20, RZ ;  /* 0x000000ff00142202 */ /* 0x000fc60000000f00 */
[----:B------:R-:W-:-:S04]  /*6ea0*/  IMAD.MOV R26, RZ, RZ, -R21 ;  /* 0x000000ffff1a7224 */ /* 0x000fc800078e0a15 */
[----:B------:R-:W1:Y:S01]  /*6eb0*/  @P2 LDC R28, c[0x0][0x380] ;  /* 0x0000e000ff1c2b82 */ /* 0x000e620000000800 */
[----:B------:R-:W-:Y:S01]  /*6ec0*/  IMAD R26, R26, UR4, R27 ;  /* 0x000000041a1a7c24 */ /* 0x000fe2000f8e021b */
[----:B------:R-:W-:-:S03]  /*6ed0*/  ULDC UR4, c[0x0][0x3e0] ;  /* 0x0000f80000047ab9 */ /* 0x000fc60000000800 */
[----:B------:R-:W-:Y:S02]  /*6ee0*/  IMAD R25, R26, UR4, R25 ;  /* 0x000000041a197c24 */ /* 0x000fe4000f8e0219 */
[----:B0-----:R-:W-:Y:S02]  /*6ef0*/  @P2 IMAD.HI.U32 R13, R21, R13, R20 ;  /* 0x0000000d150d2227 */ /* 0x001fe400078e0014 */
[----:B------:R-:W0:Y:S03]  /*6f00*/  @P2 LDC R20, c[0x0][0x3e4] ;  /* 0x0000f900ff142b82 */ /* 0x000e260000000800 */
[----:B-1----:R-:W-:-:S05]  /*6f10*/  @P2 SHF.R.U32.HI R13, RZ, R28, R13 ;  /* 0x0000001cff0d2219 */ /* 0x002fca000001160d */
[----:B------:R-:W-:-:S04]  /*6f20*/  @P2 IMAD.MOV R13, RZ, RZ, -R13 ;  /* 0x000000ffff0d2224 */ /* 0x000fc800078e0a0d */
[----:B------:R-:W-:-:S04]  /*6f30*/  @P2 IMAD R12, R12, R13, R21 ;  /* 0x0000000d0c0c2224 */ /* 0x000fc800078e0215 */
[----:B0-----:R-:W-:-:S07]  /*6f40*/  @P2 IMAD R25, R12, R20, R25 ;  /* 0x000000140c192224 */ /* 0x001fce00078e0219 */
.L_x_5679:
        /* <DEDUP_REMOVED lines=281> */
.L_x_5680:
        /* <DEDUP_REMOVED lines=271> */
[----:B------:R-:W-:Y:S01]  /*91d0*/  IMAD R26, R26, UR4, R27 ;  /* 0x000000041a1a7c24 */ /* 0x000fe2000f8e021b */
[----:B------:R-:W-:-:S03]  /*91e0*/  ULDC UR4, c[0x0][0x3e0] ;  /* 0x0000f80000047ab9 */ /* 0x000fc60000000800 */
[----:B------:R-:W-:Y:S02]  /*91f0*/  IMAD R25, R26, UR4, R25 ;  /* 0x000000041a197c24 */ /* 0x000fe4000f8e0219 */
[----:B------:R-:W1:Y:S01]  /*9200*/  @P2 LDC R26, c[0x0][0x380] ;  /* 0x0000e000ff1a2b82 */ /* 0x000e620000000800 */
[----:B0-----:R-:W-:-:S07]  /*9210*/  @P2 IMAD.HI.U32 R19, R21, R19, R20 ;  /* 0x0000001315132227 */ /* 0x001fce00078e0014 */
[----:B------:R-:W0:Y:S01]  /*9220*/  @P2 LDC R20, c[0x0][0x3e4] ;  /* 0x0000f900ff142b82 */ /* 0x000e220000000800 */
[----:B-1----:R-:W-:-:S05]  /*9230*/  @P2 SHF.R.U32.HI R19, RZ, R26, R19 ;  /* 0x0000001aff132219 */ /* 0x002fca0000011613 */
[----:B------:R-:W-:-:S04]  /*9240*/  @P2 IMAD.MOV R19, RZ, RZ, -R19 ;  /* 0x000000ffff132224 */ /* 0x000fc800078e0a13 */
[----:B------:R-:W-:-:S04]  /*9250*/  @P2 IMAD R18, R18, R19, R21 ;  /* 0x0000001312122224 */ /* 0x000fc800078e0215 */
[----:B0-----:R-:W-:-:S07]  /*9260*/  @P2 IMAD R25, R18, R20, R25 ;  /* 0x0000001412192224 */ /* 0x001fce00078e0219 */
.L_x_5681:
        /* <DEDUP_REMOVED lines=281> */
.L_x_5682:
[----:B------:R-:W-:-:S04]  /*a400*/  LOP3.LUT R17, R25, 0xfffffff8, RZ, 0xc0, !PT ;  /* 0xfffffff819117812 */ /* 0x000fc800078ec0ff */
[----:B------:R-:W-:-:S05]  /*a410*/  IADD3 R16, P1, R10, R17, RZ ;  /* 0x000000110a107210 */ /* 0x000fca0007f3e0ff */
[----:B------:R-:W-:-:S06]  /*a420*/  IMAD.X R17, RZ, RZ, R11, P1 ;  /* 0x000000ffff117224 */ /* 0x000fcc00008e060b */
[----:B------:R-:W5:Y:S02]  /*a430*/  LDG.E.64 R16, desc[UR36][R16.64] ;  /* 0x0000002410107981 */ /* 0x000f64000c1e1b00 */
.L_x_5678:
[----:B------:R-:W-:Y:S05]  /*a440*/  BSYNC B1 ;  /* 0x0000000000017941 */ /* 0x000fea0003800000 */
.L_x_5677:
[----:B------:R-:W-:Y:S04]  /*a450*/  BSSY B1, `(.L_x_5683) ;  /* 0x0000017000017945 */ /* 0x000fe80003800000 */
[----:B------:R-:W-:Y:S05]  /*a460*/  @P0 BRA `(.L_x_5684) ;  /* 0x0000000000540947 */ /* 0x000fea0003800000 */
[----:B------:R-:W-:Y:S02]  /*a470*/  LOP3.LUT P0, RZ, R2, 0xff, RZ, 0xc0, !PT ;  /* 0x000000ff02ff7812 */ /* 0x000fe4000780c0ff */
[----:B------:R-:W-:-:S04]  /*a480*/  IADD3 R7, R7, R6, RZ ;  /* 0x0000000607077210 */ /* 0x000fc80007ffe0ff */
[----:B------:R-:W-:-:S07]  /*a490*/  ISETP.GE.U32.AND P1, PT, R7, R22, PT ;  /* 0x000000160700720c */ /* 0x000fce0003f26070 */
[----:B-----5:R-:W-:-:S06]  /*a4a0*/  DSETP.NEU.AND P0, PT, R12, RZ, P0 ;  /* 0x000000ff0c00722a */ /* 0x020fcc000070d000 */
[----:B------:R-:W-:Y:S01]  /*a4b0*/  SEL R2, RZ, 0x1, !P0 ;  /* 0x00000001ff027807 */ /* 0x000fe20004000000 */
[----:B------:R-:W-:Y:S07]  /*a4c0*/  @P1 BRA `(.L_x_5684) ;  /* 0x00000000003c1947 */ /* 0x000fee0003800000 */
[----:B------:R-:W-:Y:S01]  /*a4d0*/  IMAD.IADD R7, R7, 0x1, R6 ;  /* 0x0000000107077824 */ /* 0x000fe200078e0206 */
[----:B------:R-:W-:-:S04]  /*a4e0*/  LOP3.LUT P0, RZ, R3, 0xff, RZ, 0xc0, !PT ;  /* 0x000000ff03ff7812 */ /* 0x000fc8000780c0ff */
[----:B------:R-:W-:-:S09]  /*a4f0*/  ISETP.GE.U32.AND P1, PT, R7, R22, PT ;  /* 0x000000160700720c */ /* 0x000fd20003f26070 */
[----:B------:R-:W-:-:S06]  /*a500*/  DSETP.NEU.AND P0, PT, R14, RZ, P0 ;  /* 0x000000ff0e00722a */ /* 0x000fcc000070d000 */
[----:B------:R-:W-:Y:S01]  /*a510*/  SEL R3, RZ, 0x1, !P0 ;  /* 0x00000001ff037807 */ /* 0x000fe20004000000 */
[----:B------:R-:W-:Y:S07]  /*a520*/  @P1 BRA `(.L_x_5684) ;  /* 0x0000000000241947 */ /* 0x000fee0003800000 */
[----:B------:R-:W-:Y:S02]  /*a530*/  IADD3 R7, R7, R6, RZ ;  /* 0x0000000607077210 */ /* 0x000fe40007ffe0ff */
[----:B------:R-:W-:Y:S02]  /*a540*/  LOP3.LUT P0, RZ, R4, 0xff, RZ, 0xc0, !PT ;  /* 0x000000ff04ff7812 */ /* 0x000fe4000780c0ff */
[----:B------:R-:W-:-:S11]  /*a550*/  ISETP.GE.U32.AND P2, PT, R7, R22, PT ;  /* 0x000000160700720c */ /* 0x000fd60003f46070 */
[----:B------:R-:W-:Y:S02]  /*a560*/  DSETP.NEU.AND P0, PT, R18, RZ, P0 ;  /* 0x000000ff1200722a */ /* 0x000fe4000070d000 */
[----:B------:R-:W-:-:S04]  /*a570*/  @!P2 LOP3.LUT P1, RZ, R5, 0xff, RZ, 0xc0, !PT ;  /* 0x000000ff05ffa812 */ /* 0x000fc8000782c0ff */
[----:B------:R-:W-:-:S09]  /*a580*/  SEL R4, RZ, 0x1, !P0 ;  /* 0x00000001ff047807 */ /* 0x000fd20004000000 */
[----:B------:R-:W-:-:S06]  /*a590*/  @!P2 DSETP.NEU.AND P1, PT, R16, RZ, P1 ;  /* 0x000000ff1000a22a */ /* 0x000fcc0000f2d000 */
[----:B------:R-:W-:-:S04]  /*a5a0*/  @!P2 SEL R0, RZ, 0x1, !P1 ;  /* 0x00000001ff00a807 */ /* 0x000fc80004800000 */
[----:B------:R-:W-:-:S07]  /*a5b0*/  @!P2 PRMT R5, R0, 0x7610, R5 ;  /* 0x000076100005a816 */ /* 0x000fce0000000005 */
.L_x_5684:
[----:B------:R-:W-:Y:S05]  /*a5c0*/  BSYNC B1 ;  /* 0x0000000000017941 */ /* 0x000fea0003800000 */
.L_x_5683:
        /* <DEDUP_REMOVED lines=8> */
.L_x_5669:
        /* <DEDUP_REMOVED lines=10> */
.L_x_5687:
[----:B------:R-:W-:Y:S02]  /*a6f0*/  IMAD.IADD R13, R6, 0x1, R7 ;  /* 0x00000001060d7824 */ /* 0x000fe400078e0207 */
[----:B------:R-:W-:-:S03]  /*a700*/  IMAD R3, R0, R7, RZ ;  /* 0x0000000700037224 */ /* 0x000fc600078e02ff */
[----:B------:R-:W-:Y:S01]  /*a710*/  IADD3 R15, R13, R6, RZ ;  /* 0x000000060d0f7210 */ /* 0x000fe20007ffe0ff */
[----:B------:R-:W-:Y:S02]  /*a720*/  IMAD R13, R0, R13, RZ ;  /* 0x0000000d000d7224 */ /* 0x000fe400078e02ff */
[----:B------:R-:W-:-:S04]  /*a730*/  IMAD.WIDE.U32 R2, R3, 0x8, R10 ;  /* 0x0000000803027825 */ /* 0x000fc800078e000a */
[----:B------:R-:W-:Y:S02]  /*a740*/  IMAD.WIDE.U32 R12, R13, 0x8, R10 ;  /* 0x000000080d0c7825 */ /* 0x000fe400078e000a */
[----:B------:R-:W2:Y:S02]  /*a750*/  LDG.E.64 R2, desc[UR36][R2.64] ;  /* 0x0000002402027981 */ /* 0x000ea4000c1e1b00 */
[----:B------:R-:W-:Y:S02]  /*a760*/  IMAD.IADD R7, R15, 0x1, R6 ;  /* 0x000000010f077824 */ /* 0x000fe400078e0206 */
[----:B------:R-:W3:Y:S01]  /*a770*/  LDG.E.64 R12, desc[UR36][R12.64] ;  /* 0x000000240c0c7981 */ /* 0x000ee2000c1e1b00 */
[C---:B------:R-:W-:Y:S02]  /*a780*/  IMAD R15, R0.reuse, R15, RZ ;  /* 0x0000000f000f7224 */ /* 0x040fe400078e02ff */
[----:B------:R-:W-:Y:S02]  /*a790*/  IMAD R17, R0, R7, RZ ;  /* 0x0000000700117224 */ /* 0x000fe400078e02ff */
[----:B------:R-:W-:-:S04]  /*a7a0*/  IMAD.WIDE.U32 R14, R15, 0x8, R10 ;  /* 0x000000080f0e7825 */ /* 0x000fc800078e000a */
[----:B------:R-:W-:Y:S02]  /*a7b0*/  IMAD.WIDE.U32 R16, R17, 0x8, R10 ;  /* 0x0000000811107825 */ /* 0x000fe400078e000a */
[----:B------:R-:W4:Y:S04]  /*a7c0*/  LDG.E.64 R14, desc[UR36][R14.64] ;  /* 0x000000240e0e7981 */ /* 0x000f28000c1e1b00 */
[----:B------:R-:W5:Y:S01]  /*a7d0*/  LDG.E.64 R16, desc[UR36][R16.64] ;  /* 0x0000002410107981 */ /* 0x000f62000c1e1b00 */
[----:B------:R-:W-:Y:S02]  /*a7e0*/  LOP3.LUT P4, RZ, R18, 0xff, RZ, 0xc0, !PT ;  /* 0x000000ff12ff7812 */ /* 0x000fe4000788c0ff */
[----:B------:R-:W-:Y:S02]  /*a7f0*/  LOP3.LUT P3, RZ, R4, 0xff, RZ, 0xc0, !PT ;  /* 0x000000ff04ff7812 */ /* 0x000fe4000786c0ff */
[----:B------:R-:W-:-:S02]  /*a800*/  IADD3 R7, R7, R6, RZ ;  /* 0x0000000607077210 */ /* 0x000fc40007ffe0ff */
[----:B------:R-:W-:Y:S02]  /*a810*/  LOP3.LUT P5, RZ, R19, 0xff, RZ, 0xc0, !PT ;  /* 0x000000ff13ff7812 */ /* 0x000fe400078ac0ff */
[----:B------:R-:W-:-:S07]  /*a820*/  LOP3.LUT P6, RZ, R5, 0xff, RZ, 0xc0, !PT ;  /* 0x000000ff05ff7812 */ /* 0x000fce00078cc0ff */
[C---:B--2---:R-:W-:Y:S02]  /*a830*/  DSETP.NEU.AND P3, PT, R2.reuse, RZ, P3 ;  /* 0x000000ff0200722a */ /* 0x044fe40001f6d000 */
[----:B------:R-:W-:Y:S02]  /*a840*/  DSETP.NEU.AND P2, PT, R2, RZ, PT ;  /* 0x000000ff0200722a */ /* 0x000fe40003f4d000 */
[----:B---3--:R-:W-:Y:S01]  /*a850*/  DSETP.NEU.AND P4, PT, R12, RZ, P4 ;  /* 0x000000ff0c00722a */ /* 0x008fe2000278d000 */
[----:B------:R-:W-:-:S05]  /*a860*/  IMAD R3, R6, 0x3, R7 ;  /* 0x0000000306037824 */ /* 0x000fca00078e0207 */
[----:B------:R-:W-:Y:S02]  /*a870*/  SEL R18, RZ, 0x1, !P4 ;  /* 0x00000001ff127807 */ /* 0x000fe40006000000 */
[----:B------:R-:W-:Y:S01]  /*a880*/  ISETP.GE.U32.AND P4, PT, R3, R22, PT ;  /* 0x000000160300720c */ /* 0x000fe20003f86070 */
[----:B----4-:R-:W-:Y:S01]  /*a890*/  DSETP.NEU.AND P5, PT, R14, RZ, P5 ;  /* 0x000000ff0e00722a */ /* 0x010fe20002fad000 */
[----:B------:R-:W-:Y:S01]  /*a8a0*/  SEL R4, RZ, 0x1, !P3 ;  /* 0x00000001ff047807 */ /* 0x000fe20005800000 */
[----:B-----5:R-:W-:Y:S02]  /*a8b0*/  DSETP.NEU.AND P6, PT, R16, RZ, P6 ;  /* 0x000000ff1000722a */ /* 0x020fe400037cd000 */
[----:B------:R-:W-:Y:S02]  /*a8c0*/  DSETP.NEU.AND P1, PT, R12, RZ, PT ;  /* 0x000000ff0c00722a */ /* 0x000fe40003f2d000 */
[----:B------:R-:W-:Y:S02]  /*a8d0*/  DSETP.NEU.AND P0, PT, R14, RZ, PT ;  /* 0x000000ff0e00722a */ /* 0x000fe40003f0d000 */
[----:B------:R-:W-:Y:S01]  /*a8e0*/  DSETP.NEU.AND P3, PT, R16, RZ, PT ;  /* 0x000000ff1000722a */ /* 0x000fe20003f6d000 */
[----:B------:R-:W-:-:S02]  /*a8f0*/  SEL R19, RZ, 0x1, !P5 ;  /* 0x00000001ff137807 */ /* 0x000fc40006800000 */
[----:B------:R-:W-:Y:S01]  /*a900*/  SEL R5, RZ, 0x1, !P6 ;  /* 0x00000001ff057807 */ /* 0x000fe20007000000 */
[----:B------:R-:W-:Y:S10]  /*a910*/  @!P4 BRA `(.L_x_5687) ;  /* 0xfffffffc0074c947 */ /* 0x000ff4000383ffff */
[----:B------:R-:W-:Y:S05]  /*a920*/  BSYNC B2 ;  /* 0x0000000000027941 */ /* 0x000fea0003800000 */
.L_x_5686:
[----:B------:R-:W-:Y:S05]  /*a930*/  BSYNC B1 ;  /* 0x0000000000017941 */ /* 0x000fea0003800000 */
.L_x_5685:
[----:B------:R-:W-:Y:S01]  /*a940*/  ISETP.GE.U32.AND P4, PT, R7, R22, PT ;  /* 0x000000160700720c */ /* 0x000fe20003f86070 */
[----:B------:R-:W-:-:S12]  /*a950*/  BSSY B1, `(.L_x_5688) ;  /* 0x000001a000017945 */ /* 0x000fd80003800000 */
        /* <DEDUP_REMOVED lines=15> */
[----:B------:R-:W-:Y:S02]  /*aa50*/  IMAD.IADD R15, R13, 0x1, R6 ;  /* 0x000000010d0f7824 */ /* 0x000fe400078e0206 */
        /* <DEDUP_REMOVED lines=9> */
.L_x_5689:
[----:B------:R-:W-:Y:S05]  /*aaf0*/  BSYNC B1 ;  /* 0x0000000000017941 */ /* 0x000fea0003800000 */
.L_x_5688:
        /* <DEDUP_REMOVED lines=23> */
.L_x_5691:
[----:B------:R-:W-:Y:S05]  /*ac70*/  BSYNC B1 ;  /* 0x0000000000017941 */ /* 0x000fea0003800000 */
.L_x_5690:
        /* <DEDUP_REMOVED lines=8> */
.L_x_5668:
        /* <DEDUP_REMOVED lines=9> */
[----:B------:R-:W-:-:S13]  /*ad90*/  ISETP.GE.U32.AND P0, PT, R5, R22, PT ;  /* 0x000000160500720c */ /* 0x000fda0003f06070 */
[----:B------:R-:W-:Y:S05]  /*ada0*/  @P0 BRA `(.L_x_5693) ;  /* 0x0000000000900947 */ /* 0x000fea0003800000 */
[----:B------:R-:W-:Y:S01]  /*adb0*/  BSSY B2, `(.L_x_5693) ;  /* 0x0000023000027945 */ /* 0x000fe20003800000 */
[C---:B------:R-:W-:Y:S02]  /*adc0*/  PRMT R17, R16.reuse, 0x7610, R17 ;  /* 0x0000761010117816 */ /* 0x040fe40000000011 */
[C---:B------:R-:W-:Y:S02]  /*add0*/  PRMT R14, R16.reuse, 0x7610, R14 ;  /* 0x00007610100e7816 */ /* 0x040fe4000000000e */
[----:B------:R-:W-:-:S07]  /*ade0*/  PRMT R15, R16, 0x7610, R15 ;  /* 0x00007610100f7816 */ /* 0x000fce000000000f */
.L_x_5694:
        /* <DEDUP_REMOVED lines=15> */
[C---:B--2---:R-:W-:Y:S02]  /*aee0*/  DSETP.NEU.AND P3, PT, R2.reuse, RZ, P3 ;  /* 0x000000ff0200722a */ /* 0x044fe40001f6d000 */
[----:B------:R-:W-:Y:S01]  /*aef0*/  DSETP.NEU.AND P2, PT, R2, RZ, PT ;  /* 0x000000ff0200722a */ /* 0x000fe20003f4d000 */
[----:B------:R-:W-:Y:S01]  /*af00*/  IMAD.IADD R3, R19, 0x1, R0 ;  /* 0x0000000113037824 */ /* 0x000fe200078e0200 */
[C---:B---3--:R-:W-:Y:S02]  /*af10*/  DSETP.NEU.AND P4, PT, R4.reuse, RZ, P4 ;  /* 0x000000ff0400722a */ /* 0x048fe4000278d000 */
[----:B------:R-:W-:Y:S01]  /*af20*/  DSETP.NEU.AND P1, PT, R4, RZ, PT ;  /* 0x000000ff0400722a */ /* 0x000fe20003f2d000 */
[----:B------:R-:W-:-:S03]  /*af30*/  IMAD R5, R0, 0x3, R3 ;  /* 0x0000000300057824 */ /* 0x000fc600078e0203 */
[----:B------:R-:W-:Y:S02]  /*af40*/  SEL R14, RZ, 0x1, !P4 ;  /* 0x00000001ff0e7807 */ /* 0x000fe40006000000 */
[----:B------:R-:W-:Y:S01]  /*af50*/  ISETP.GE.U32.AND P4, PT, R5, R22, PT ;  /* 0x000000160500720c */ /* 0x000fe20003f86070 */
[----:B----4-:R-:W-:Y:S02]  /*af60*/  DSETP.NEU.AND P5, PT, R6, RZ, P5 ;  /* 0x000000ff0600722a */ /* 0x010fe40002fad000 */
[----:B-----5:R-:W-:Y:S01]  /*af70*/  DSETP.NEU.AND P6, PT, R12, RZ, P6 ;  /* 0x000000ff0c00722a */ /* 0x020fe200037cd000 */
[----:B------:R-:W-:Y:S01]  /*af80*/  SEL R15, RZ, 0x1, !P3 ;  /* 0x00000001ff0f7807 */ /* 0x000fe20005800000 */
[----:B------:R-:W-:Y:S02]  /*af90*/  DSETP.NEU.AND P0, PT, R6, RZ, PT ;  /* 0x000000ff0600722a */ /* 0x000fe40003f0d000 */
[----:B------:R-:W-:Y:S01]  /*afa0*/  DSETP.NEU.AND P3, PT, R12, RZ, PT ;  /* 0x000000ff0c00722a */ /* 0x000fe20003f6d000 */
[----:B------:R-:W-:-:S02]  /*afb0*/  SEL R17, RZ, 0x1, !P5 ;  /* 0x00000001ff117807 */ /* 0x000fc40006800000 */
[----:B------:R-:W-:-:S03]  /*afc0*/  SEL R16, RZ, 0x1, !P6 ;  /* 0x00000001ff107807 */ /* 0x000fc60007000000 */
[----:B------:R-:W-:Y:S08]  /*afd0*/  @!P4 BRA `(.L_x_5694) ;  /* 0xfffffffc0084c947 */ /* 0x000ff0000383ffff */
[----:B------:R-:W-:Y:S05]  /*afe0*/  BSYNC B2 ;  /* 0x0000000000027941 */ /* 0x000fea0003800000 */
.L_x_5693:
[----:B------:R-:W-:Y:S05]  /*aff0*/  BSYNC B1 ;  /* 0x0000000000017941 */ /* 0x000fea0003800000 */
.L_x_5692:
[----:B------:R-:W-:Y:S01]  /*b000*/  ISETP.GE.U32.AND P4, PT, R3, R22, PT ;  /* 0x000000160300720c */ /* 0x000fe20003f86070 */
[----:B------:R-:W-:-:S12]  /*b010*/  BSSY B1, `(.L_x_5695) ;  /* 0x0000016000017945 */ /* 0x000fd80003800000 */
[----:B------:R-:W-:Y:S05]  /*b020*/  @P4 BRA `(.L_x_5696) ;  /* 0x0000000000504947 */ /* 0x000fea0003800000 */
[----:B------:R-:W-:-:S06]  /*b030*/  IMAD.WIDE.U32 R4, R3, 0x8, R10 ;  /* 0x0000000803047825 */ /* 0x000fcc00078e000a */
[----:B------:R-:W2:Y:S01]  /*b040*/  LDG.E.64 R4, desc[UR36][R4.64] ;  /* 0x0000002404047981 */ /* 0x000ea2000c1e1b00 */
[----:B------:R-:W-:-:S04]  /*b050*/  IADD3 R7, R3, R0, RZ ;  /* 0x0000000003077210 */ /* 0x000fc80007ffe0ff */
[----:B------:R-:W-:Y:S01]  /*b060*/  ISETP.GE.U32.AND P5, PT, R7, R22, PT ;  /* 0x000000160700720c */ /* 0x000fe20003fa6070 */
[----:B--2---:R-:W-:-:S12]  /*b070*/  DSETP.NEU.AND P2, PT, R4, RZ, PT ;  /* 0x000000ff0400722a */ /* 0x004fd80003f4d000 */
[----:B------:R-:W-:Y:S05]  /*b080*/  @P5 BRA `(.L_x_5696) ;  /* 0x0000000000385947 */ /* 0x000fea0003800000 */
[----:B------:R-:W-:-:S06]  /*b090*/  IMAD.WIDE.U32 R4, R7, 0x8, R10 ;  /* 0x0000000807047825 */ /* 0x000fcc00078e000a */
[----:B------:R-:W2:Y:S01]  /*b0a0*/  LDG.E.64 R4, desc[UR36][R4.64] ;  /* 0x0000002404047981 */ /* 0x000ea2000c1e1b00 */
[----:B------:R-:W-:-:S05]  /*b0b0*/  IMAD.IADD R7, R7, 0x1, R0 ;  /* 0x0000000107077824 */ /* 0x000fca00078e0200 */
[----:B------:R-:W-:Y:S01]  /*b0c0*/  ISETP.GE.U32.AND P5, PT, R7, R22, PT ;  /* 0x000000160700720c */ /* 0x000fe20003fa6070 */
[----:B--2---:R-:W-:-:S12]  /*b0d0*/  DSETP.NEU.AND P1, PT, R4, RZ, PT ;  /* 0x000000ff0400722a */ /* 0x004fd80003f2d000 */
[----:B------:R-:W-:Y:S05]  /*b0e0*/  @P5 BRA `(.L_x_5696) ;  /* 0x0000000000205947 */ /* 0x000fea0003800000 */
[C---:B------:R-:W-:Y:S01]  /*b0f0*/  IADD3 R13, R7.reuse, R0, RZ ;  /* 0x00000000070d7210 */ /* 0x040fe20007ffe0ff */
[----:B------:R-:W-:-:S03]  /*b100*/  IMAD.WIDE.U32 R4, R7, 0x8, R10 ;  /* 0x0000000807047825 */ /* 0x000fc600078e000a */
[----:B------:R-:W-:-:S03]  /*b110*/  ISETP.GE.U32.AND P5, PT, R13, R22, PT ;  /* 0x000000160d00720c */ /* 0x000fc60003fa6070 */
[----:B------:R-:W2:Y:S10]  /*b120*/  LDG.E.64 R4, desc[UR36][R4.64] ;  /* 0x0000002404047981 */ /* 0x000eb4000c1e1b00 */
[----:B------:R-:W-:-:S06]  /*b130*/  @!P5 IMAD.WIDE.U32 R10, R13, 0x8, R10 ;  /* 0x000000080d0ad825 */ /* 0x000fcc00078e000a */
[----:B------:R-:W3:Y:S01]  /*b140*/  @!P5 LDG.E.64 R10, desc[UR36][R10.64] ;  /* 0x000000240a0ad981 */ /* 0x000ee2000c1e1b00 */
[----:B--2---:R-:W-:Y:S02]  /*b150*/  DSETP.NEU.AND P0, PT, R4, RZ, PT ;  /* 0x000000ff0400722a */ /* 0x004fe40003f0d000 */
[----:B---3--:R-:W-:-:S14]  /*b160*/  @!P5 DSETP.NEU.AND P3, PT, R10, RZ, PT ;  /* 0x000000ff0a00d22a */ /* 0x008fdc0003f6d000 */
.L_x_5696:
[----:B------:R-:W-:Y:S05]  /*b170*/  BSYNC B1 ;  /* 0x0000000000017941 */ /* 0x000fea0003800000 */
.L_x_5695:
        /* <DEDUP_REMOVED lines=23> */
.L_x_5698:
[----:B------:R-:W-:Y:S05]  /*b2f0*/  BSYNC B1 ;  /* 0x0000000000017941 */ /* 0x000fea0003800000 */
.L_x_5697:
[----:B------:R-:W-:Y:S02]  /*b300*/  LOP3.LUT P0, RZ, R14, 0xff, RZ, 0xc0, !PT ;  /* 0x000000ff0eff7812 */ /* 0x000fe4000780c0ff */
[----:B------:R-:W-:Y:S02]  /*b310*/  LOP3.LUT P1, RZ, R15, 0xff, RZ, 0xc0, !PT ;  /* 0x000000ff0fff7812 */ /* 0x000fe4000782c0ff */
[----:B------:R-:W-:Y:S02]  /*b320*/  LOP3.LUT P2, RZ, R17, 0xff, RZ, 0xc0, !PT ;  /* 0x000000ff11ff7812 */ /* 0x000fe4000784c0ff */
[----:B------:R-:W-:Y:S02]  /*b330*/  LOP3.LUT P3, RZ, R16, 0xff, RZ, 0xc0, !PT ;  /* 0x000000ff10ff7812 */ /* 0x000fe4000786c0ff */
[----:B------:R-:W-:-:S04]  /*b340*/  PLOP3.LUT P0, PT, P2, P1, P0, 0x80, 0x0 ;  /* 0x000000000000781c */ /* 0x000fc80001703000 */
[----:B------:R-:W-:-:S04]  /*b350*/  PLOP3.LUT P0, PT, P0, P3, PT, 0x80, 0x0 ;  /* 0x000000000000781c */ /* 0x000fc80000707070 */
[----:B------:R-:W-:-:S09]  /*b360*/  SEL R17, RZ, 0x1, !P0 ;  /* 0x00000001ff117807 */ /* 0x000fd20004000000 */
.L_x_5653:
[----:B------:R-:W-:Y:S05]  /*b370*/  BSYNC B0 ;  /* 0x0000000000007941 */ /* 0x000fea0003800000 */
.L_x_5652:
        /* <DEDUP_REMOVED lines=15> */
.L_x_5700:
        /* <DEDUP_REMOVED lines=13> */
[----:B0-----:R-:W-:Y:S05]  /*b540*/  @P1 BRA `(.L_x_5700) ;  /* 0xfffffffc00c81947 */ /* 0x001fea000383ffff */
.L_x_5699:
        /* <DEDUP_REMOVED lines=19> */
.L_x_5703:
[----:B------:R-:W-:Y:S01]  /*b680*/  IMAD.IADD R0, R24, 0x1, R4 ;  /* 0x0000000118007824 */ /* 0x000fe200078e0204 */
[----:B------:R-:W-:Y:S04]  /*b690*/  BAR.SYNC.DEFER_BLOCKING 0x0 ;  /* 0x0000000000007b1d */ /* 0x000fe80000010000 */
[----:B------:R-:W-:-:S04]  /*b6a0*/  ISETP.GE.U32.AND P0, PT, R0, R7, PT ;  /* 0x000000070000720c */ /* 0x000fc80003f06070 */
[----:B------:R-:W-:-:S13]  /*b6b0*/  ISETP.GE.U32.OR P0, PT, R24, R4, P0 ;  /* 0x000000041800720c */ /* 0x000fda0000706470 */
[----:B------:R-:W-:Y:S02]  /*b6c0*/  @!P0 IADD3 R0, R3, R4, RZ ;  /* 0x0000000403008210 */ /* 0x000fe40007ffe0ff */
[----:B------:R-:W-:Y:S02]  /*b6d0*/  @!P0 LOP3.LUT P1, RZ, R17, 0xff, RZ, 0xc0, !PT ;  /* 0x000000ff11ff8812 */ /* 0x000fe4000782c0ff */
[----:B------:R-:W-:Y:S02]  /*b6e0*/  SHF.R.S32.HI R4, RZ, 0x1, R4 ;  /* 0x00000001ff047819 */ /* 0x000fe40000011404 */
[----:B------:R-:W1:Y:S02]  /*b6f0*/  @!P0 LDS.U8 R0, [R0] ;  /* 0x0000000000008984 */ /* 0x000e640000000000 */
[----:B-1----:R-:W-:-:S04]  /*b700*/  @!P0 ISETP.NE.AND P1, PT, R0, RZ, P1 ;  /* 0x000000ff0000820c */ /* 0x002fc80000f25270 */
[----:B------:R-:W-:Y:S02]  /*b710*/  @!P0 SEL R5, RZ, 0x1, !P1 ;  /* 0x00000001ff058807 */ /* 0x000fe40004800000 */
[----:B------:R-:W-:Y:S02]  /*b720*/  ISETP.GE.AND P1, PT, R4, 0x20, PT ;  /* 0x000000200400780c */ /* 0x000fe40003f26270 */
[----:B0-----:R-:W-:Y:S01]  /*b730*/  @!P0 PRMT R17, R5, 0x7610, R17 ;  /* 0x0000761005118816 */ /* 0x001fe20000000011 */
[----:B------:R1:W-:Y:S10]  /*b740*/  @!P0 STS.U8 [R2+UR4], R5 ;  /* 0x0000000502008988 */ /* 0x0003f40008000004 */
[----:B-1----:R-:W-:Y:S05]  /*b750*/  @P1 BRA `(.L_x_5703) ;  /* 0xfffffffc00c81947 */ /* 0x002fea000383ffff */
[----:B------:R-:W-:-:S07]  /*b760*/  IMAD.MOV.U32 R0, RZ, RZ, 0x20 ;  /* 0x00000020ff007424 */ /* 0x000fce00078e00ff */
.L_x_5702:
[----:B------:R-:W-:Y:S01]  /*b770*/  BAR.SYNC.DEFER_BLOCKING 0x0 ;  /* 0x0000000000007b1d */ /* 0x000fe20000010000 */
[----:B------:R-:W-:-:S13]  /*b780*/  ISETP.GE.AND P0, PT, R0, 0x2, PT ;  /* 0x000000020000780c */ /* 0x000fda0003f06270 */
[----:B------:R-:W-:Y:S05]  /*b790*/  @!P0 BRA `(.L_x_5701) ;  /* 0x0000000000288947 */ /* 0x000fea0003800000 */
[----:B------:R-:W-:-:S11]  /*b7a0*/  HFMA2.MMA R3, -RZ, RZ, 0, 5.9604644775390625e-08 ;  /* 0x00000001ff037435 */ /* 0x000fd600000001ff */
.L_x_5704:
[C---:B0-----:R-:W-:Y:S02]  /*b7b0*/  LOP3.LUT R2, R17.reuse, 0xffff, RZ, 0xc0, !PT ;  /* 0x0000ffff11027812 */ /* 0x041fe400078ec0ff */
[----:B------:R-:W-:Y:S02]  /*b7c0*/  LOP3.LUT P0, RZ, R17, 0xff, RZ, 0xc0, !PT ;  /* 0x000000ff11ff7812 */ /* 0x000fe4000780c0ff */
[----:B------:R-:W-:-:S06]  /*b7d0*/  PRMT R2, R2, 0x8880, RZ ;  /* 0x0000888002027816 */ /* 0x000fcc00000000ff */
[----:B------:R0:W1:Y:S02]  /*b7e0*/  SHFL.DOWN PT, R2, R2, R3, 0x1f ;  /* 0x08001f0302027589 */ /* 0x00006400000e0000 */
[----:B0-----:R-:W-:-:S05]  /*b7f0*/  IMAD.SHL.U32 R3, R3, 0x2, RZ ;  /* 0x0000000203037824 */ /* 0x001fca00078e00ff */
[----:B------:R-:W-:Y:S02]  /*b800*/  ISETP.GE.AND P1, PT, R3, R0, PT ;  /* 0x000000000300720c */ /* 0x000fe40003f26270 */
[----:B-1----:R-:W-:-:S04]  /*b810*/  ISETP.NE.AND P0, PT, R2, RZ, P0 ;  /* 0x000000ff0200720c */ /* 0x002fc80000705270 */
[----:B------:R-:W-:-:S07]  /*b820*/  SEL R17, RZ, 0x1, !P0 ;  /* 0x00000001ff117807 */ /* 0x000fce0004000000 */
[----:B------:R-:W-:Y:S05]  /*b830*/  @!P1 BRA `(.L_x_5704) ;  /* 0xfffffffc00dc9947 */ /* 0x000fea000383ffff */
.L_x_5701:
        /* <DEDUP_REMOVED lines=277> */
.L_x_5705:
        /* <DEDUP_REMOVED lines=292> */
.L_x_5707:
        /* <DEDUP_REMOVED lines=15> */
.L_x_5709:
[----:B0-----:R-:W-:Y:S05]  /*dcc0*/  BSYNC B0 ;  /* 0x0000000000007941 */ /* 0x001fea0003800000 */
.L_x_5708:
        /* <DEDUP_REMOVED lines=15> */
.L_x_5711:
[----:B------:R-:W-:Y:S05]  /*ddc0*/  BSYNC B0 ;  /* 0x0000000000007941 */ /* 0x000fea0003800000 */
.L_x_5710:
        /* <DEDUP_REMOVED lines=35> */
.L_x_5713:
[----:B------:R-:W-:Y:S05]  /*e000*/  BSYNC B0 ;  /* 0x0000000000007941 */ /* 0x000fea0003800000 */
.L_x_5712:
        /* <DEDUP_REMOVED lines=31> */
.L_x_5718:
        /* <DEDUP_REMOVED lines=11> */
.L_x_5717:
[----:B------:R-:W-:Y:S05]  /*e2b0*/  BRA `(.L_x_5716) ;  /* 0x0000000000507947 */ /* 0x000fea0003800000 */
.L_x_5715:
        /* <DEDUP_REMOVED lines=9> */
.L_x_5719:
        /* <DEDUP_REMOVED lines=11> */
.L_x_5716:
[----:B------:R-:W-:Y:S05]  /*e400*/  BSYNC B0 ;  /* 0x0000000000007941 */ /* 0x000fea0003800000 */
.L_x_5714:
        /* <DEDUP_REMOVED lines=12> */
.L_x_5721:
        /* <DEDUP_REMOVED lines=14> */
.L_x_5720:
        /* <DEDUP_REMOVED lines=11> */
.L_x_5724:
        /* <DEDUP_REMOVED lines=15> */
.L_x_5723:
[----:B------:R-:W-:Y:S01]  /*e750*/  BAR.SYNC.DEFER_BLOCKING 0x0 ;  /* 0x0000000000007b1d */ /* 0x000fe20000010000 */
[----:B------:R-:W-:-:S13]  /*e760*/  ISETP.GE.AND P0, PT, R5, 0x2, PT ;  /* 0x000000020500780c */ /* 0x000fda0003f06270 */
[----:B------:R-:W-:Y:S05]  /*e770*/  @!P0 BRA `(.L_x_5722) ;  /* 0x0000000000288947 */ /* 0x000fea0003800000 */
[----:B0-----:R-:W-:-:S07]  /*e780*/  IMAD.MOV.U32 R0, RZ, RZ, 0x1 ;  /* 0x00000001ff007424 */ /* 0x001fce00078e00ff */
.L_x_5725:
[C---:B------:R-:W-:Y:S02]  /*e790*/  LOP3.LUT R4, R17.reuse, 0xffff, RZ, 0xc0, !PT ;  /* 0x0000ffff11047812 */ /* 0x040fe400078ec0ff */
        /* <DEDUP_REMOVED lines=8> */
.L_x_5722:
        /* <DEDUP_REMOVED lines=13> */
.L_x_5727:
        /* <DEDUP_REMOVED lines=20> */
.L_x_5729:
[----:B------:R-:W-:Y:S01]  /*ea30*/  ULDC.64 UR4, c[0x0][0x5e8] ;  /* 0x00017a0000047ab9 */ /* 0x000fe20000000a00 */
[----:B------:R-:W-:Y:S02]  /*ea40*/  LOP3.LUT P0, RZ, R17, 0xff, RZ, 0xc0, !PT ;  /* 0x000000ff11ff7812 */ /* 0x000fe4000780c0ff */
[----:B------:R-:W-:Y:S02]  /*ea50*/  IADD3 R16, P1, R16, UR4, RZ ;  /* 0x0000000410107c10 */ /* 0x000fe4000ff3e0ff */
[----:B------:R-:W-:Y:S02]  /*ea60*/  SEL R3, RZ, 0x1, !P0 ;  /* 0x00000001ff037807 */ /* 0x000fe40004000000 */
[----:B------:R-:W-:-:S05]  /*ea70*/  IADD3.X R17, RZ, UR5, RZ, P1, !PT ;  /* 0x00000005ff117c10 */ /* 0x000fca0008ffe4ff */
[----:B------:R-:W-:Y:S01]  /*ea80*/  STG.E.U8 desc[UR36][R16.64], R3 ;  /* 0x0000000310007986 */ /* 0x000fe2000c101124 */
[----:B------:R-:W-:Y:S05]  /*ea90*/  EXIT ;  /* 0x000000000000794d */ /* 0x000fea0003800000 */
.L_x_5728:
[----:B------:R-:W-:Y:S01]  /*eaa0*/  STG.E.U8 desc[UR36][R2.64], R17 ;  /* 0x0000001102007986 */ /* 0x000fe2000c101124 */
[----:B------:R-:W-:Y:S05]  /*eab0*/  EXIT ;  /* 0x000000000000794d */ /* 0x000fea0003800000 */
.L_x_5726:
        /* <DEDUP_REMOVED lines=11> */
.L_x_5730:
        /* <DEDUP_REMOVED lines=20> */
.L_x_5732:
[----:B------:R-:W-:Y:S01]  /*ecb0*/  ULDC.64 UR4, c[0x0][0x5e8] ;  /* 0x00017a0000047ab9 */ /* 0x000fe20000000a00 */
[----:B------:R-:W-:Y:S02]  /*ecc0*/  LOP3.LUT P0, RZ, R17, 0xff, RZ, 0xc0, !PT ;  /* 0x000000ff11ff7812 */ /* 0x000fe4000780c0ff */
[----:B------:R-:W-:Y:S02]  /*ecd0*/  IADD3 R16, P1, R16, UR4, RZ ;  /* 0x0000000410107c10 */ /* 0x000fe4000ff3e0ff */
[----:B------:R-:W-:-:S03]  /*ece0*/  SEL R3, RZ, 0x1, !P0 ;  /* 0x00000001ff037807 */ /* 0x000fc60004000000 */
[----:B------:R-:W-:-:S05]  /*ecf0*/  IMAD.X R17, RZ, RZ, UR5, P1 ;  /* 0x00000005ff117e24 */ /* 0x000fca00088e06ff */
[----:B------:R-:W-:Y:S01]  /*ed00*/  STG.E.U8 desc[UR36][R16.64], R3 ;  /* 0x0000000310007986 */ /* 0x000fe2000c101124 */
[----:B------:R-:W-:Y:S05]  /*ed10*/  EXIT ;  /* 0x000000000000794d */ /* 0x000fea0003800000 */
.L_x_5731:
[----:B------:R-:W-:-:S04]  /*ed20*/  LOP3.LUT P0, RZ, R17, 0xff, RZ, 0xc0, !PT ;  /* 0x000000ff11ff7812 */ /* 0x000fc8000780c0ff */
[----:B------:R-:W-:-:S05]  /*ed30*/  SEL R5, RZ, 0x1, !P0 ;  /* 0x00000001ff057807 */ /* 0x000fca0004000000 */
[----:B------:R-:W-:Y:S01]  /*ed40*/  STG.E.U8 desc[UR36][R2.64], R5 ;  /* 0x0000000502007986 */ /* 0x000fe2000c101124 */
[----:B------:R-:W-:Y:S05]  /*ed50*/  EXIT ;  /* 0x000000000000794d */ /* 0x000fea0003800000 */
.L_x_5706:
        /* <DEDUP_REMOVED lines=23> */
.L_x_5734:
        /* <DEDUP_REMOVED lines=20> */
.L_x_5736:
[----:B------:R-:W-:Y:S01]  /*f010*/  ULDC.64 UR4, c[0x0][0x5e8] ;  /* 0x00017a0000047ab9 */ /* 0x000fe20000000a00 */
[----:B------:R-:W-:Y:S02]  /*f020*/  LOP3.LUT P0, RZ, R17, 0xff, RZ, 0xc0, !PT ;  /* 0x000000ff11ff7812 */ /* 0x000fe4000780c0ff */
[----:B------:R-:W-:Y:S02]  /*f030*/  IADD3 R16, P1, R16, UR4, RZ ;  /* 0x0000000410107c10 */ /* 0x000fe4000ff3e0ff */
[----:B------:R-:W-:-:S03]  /*f040*/  SEL R3, RZ, 0x1, !P0 ;  /* 0x00000001ff037807 */ /* 0x000fc60004000000 */
[----:B------:R-:W-:-:S05]  /*f050*/  IMAD.X R17, RZ, RZ, UR5, P1 ;  /* 0x00000005ff117e24 */ /* 0x000fca00088e06ff */
[----:B------:R-:W-:Y:S01]  /*f060*/  STG.E.U8 desc[UR36][R16.64], R3 ;  /* 0x0000000310007986 */ /* 0x000fe2000c101124 */
[----:B------:R-:W-:Y:S05]  /*f070*/  EXIT ;  /* 0x000000000000794d */ /* 0x000fea0003800000 */
.L_x_5735:
[----:B------:R-:W-:Y:S01]  /*f080*/  STG.E.U8 desc[UR36][R2.64], R17 ;  /* 0x0000001102007986 */ /* 0x000fe2000c101124 */
[----:B------:R-:W-:Y:S05]  /*f090*/  EXIT ;  /* 0x000000000000794d */ /* 0x000fea0003800000 */
.L_x_5733:
        /* <DEDUP_REMOVED lines=11> */
.L_x_5737:
        /* <DEDUP_REMOVED lines=22> */
.L_x_5739:
[----:B------:R-:W-:Y:S02]  /*f2b0*/  ULDC.64 UR4, c[0x0][0x5e8] ;  /* 0x00017a0000047ab9 */ /* 0x000fe40000000a00 */
[----:B------:R-:W-:-:S04]  /*f2c0*/  IADD3 R16, P0, R16, UR4, RZ ;  /* 0x0000000410107c10 */ /* 0x000fc8000ff1e0ff */
[----:B------:R-:W-:-:S05]  /*f2d0*/  IADD3.X R17, RZ, UR5, RZ, P0, !PT ;  /* 0x00000005ff117c10 */ /* 0x000fca00087fe4ff */
[----:B------:R-:W-:Y:S01]  /*f2e0*/  STG.E.U8 desc[UR36][R16.64], R19 ;  /* 0x0000001310007986 */ /* 0x000fe2000c101124 */
[----:B------:R-:W-:Y:S05]  /*f2f0*/  EXIT ;  /* 0x000000000000794d */ /* 0x000fea0003800000 */
.L_x_5738:
[----:B------:R-:W-:Y:S01]  /*f300*/  STG.E.U8 desc[UR36][R2.64], R19 ;  /* 0x0000001302007986 */ /* 0x000fe2000c101124 */
[----:B------:R-:W-:Y:S05]  /*f310*/  EXIT ;  /* 0x000000000000794d */ /* 0x000fea0003800000 */
.L_x_5740:
        /* <DEDUP_REMOVED lines=14> */
.L_x_7590:


//--------------------- .text._ZN2at6native13reduce_kernelILi256ELi2ENS0_8ReduceOpIdNS0_14func_wrapper_tIbZZZNS0_15and_kernel_cudaERNS_14TensorIteratorEENKUlvE_clEvENKUlvE4_clEvEUlbdE_EEjbLi4ELi4EEEEEvT1_ --------------------------
	.section	.text._ZN2at6native13reduce_kernelILi256ELi2ENS0_8ReduceOpIdNS0_14func_wrapper_tIbZZZNS0_15and_kernel_cudaERNS_14TensorIteratorEENKUlvE_clEvENKUlvE4_clEvEUlbdE_EEjbLi4ELi4EEEEEvT1_,"ax",@progbits
	.align	128
        .global         _ZN2at6native13reduce_kernelILi256ELi2ENS0_8ReduceOpIdNS0_14func_wrapper_tIbZZZNS0_15and_kernel_cudaERNS_14TensorIteratorEENKUlvE_clEvENKUlvE4_clEvEUlbdE_EEjbLi4ELi4EEEEEvT1_
        .type           _ZN2at6native13reduce_kernelILi256ELi2ENS0_8ReduceOpIdNS0_14func_wrapper_tIbZZZNS0_15and_kernel_cudaERNS_14TensorIteratorEENKUlvE_clEvENKUlvE4_clEvEUlbdE_EEjbLi4ELi4EEEEEvT1_,@function
        .size           _ZN2at6native13reduce_kernelILi256ELi2ENS0_8ReduceOpIdNS0_14func_wrapper_tIbZZZNS0_15and_kernel_cudaERNS_14TensorIteratorEENKUlvE_clEvENKUlvE4_clEvEUlbdE_EEjbLi4ELi4EEEEEvT1_,(.L_x_7591 - _ZN2at6native13reduce_kernelILi256ELi2ENS0_8ReduceOpIdNS0_14func_wrapper_tIbZZZNS0_15and_kernel_cudaERNS_14TensorIteratorEENKUlvE_clEvENKUlvE4_clEvEUlbdE_EEjbLi4ELi4EEEEEvT1_)
        .other          _ZN2at6native13reduce_kernelILi256ELi2ENS0_8ReduceOpIdNS0_14func_wrapper_tIbZZZNS0_15and_kernel_cudaERNS_14TensorIteratorEENKUlvE_clEvENKUlvE4_clEvEUlbdE_EEjbLi4ELi4EEEEEvT1_,@"STO_CUDA_ENTRY STV_DEFAULT"
_ZN2at6native13reduce_kernelILi256ELi2ENS0_8ReduceOpIdNS0_14func_wrapper_tIbZZZNS0_15and_kernel_cudaERNS_14TensorIteratorEENKUlvE_clEvENKUlvE4_clEvEUlbdE_EEjbLi4ELi4EEEEEvT1_:
.text._ZN2at6native13reduce_kernelILi256ELi2ENS0_8ReduceOpIdNS0_14func_wrapper_tIbZZZNS0_15and_kernel_cudaERNS_14TensorIteratorEENKUlvE_clEvENKUlvE4_clEvEUlbdE_EEjbLi4ELi4EEEEEvT1_:
        /* <DEDUP_REMOVED lines=287> */
.L_x_5741:
        /* <DEDUP_REMOVED lines=43> */
.L_x_5745:
        /* <DEDUP_REMOVED lines=25> */
.L_x_5751:
[----:B------:R-:W-:Y:S05]  /*1630*/  BSYNC B2 ;  /* 0x0000000000027941 */ /* 0x000fea0003800000 */
.L_x_5750:
        /* <DEDUP_REMOVED lines=10> */
[----:B------:R-:W-:-:S04]  /*16e0*/  ISETP.NE.AND P0, PT, R0, RZ, P0 ;  /* 0x000000ff0000720c */ /* 0x000fc80000705270 */
[----:B------:R-:W-:-:S09]  /*16f0*/  SEL R0, RZ, 0x1, !P0 ;  /* 0x00000001ff007807 */ /* 0x000fd20004000000 */
.L_x_5749:
[----:B------:R-:W-:Y:S05]  /*1700*/  BSYNC B1 ;  /* 0x0000000000017941 */ /* 0x000fea0003800000 */
.L_x_5748:
[----:B------:R-:W0:Y:S01]  /*1710*/  LDC R6, c[0x0][0x218] ;  /* 0x00008600ff067b82 */ /* 0x000e220000000800 */
[----:B------:R-:W-:-:S04]  /*1720*/  IADD3 R5, P0, -R7, 0x4, RZ ;  /* 0x0000000407057810 */ /* 0x000fc80007f1e1ff */
[----:B------:R-:W-:Y:S01]  /*1730*/  LEA R22, P1, R5, R22, 0x3 ;  /* 0x0000001605167211 */ /* 0x000fe200078218ff */
[----:B------:R-:W-:-:S05]  /*1740*/  IMAD.X R4, RZ, RZ, -0x1, P0 ;  /* 0xffffffffff047424 */ /* 0x000fca00000e06ff */
[----:B------:R-:W-:Y:S02]  /*1750*/  LEA.HI.X R23, R5, R23, R4, 0x3, P1 ;  /* 0x0000001705177211 */ /* 0x000fe400008f1c04 */
[----:B0-----:R-:W-:-:S07]  /*1760*/  IADD3 R3, R7, -0x4, R6 ;  /* 0xfffffffc07037810 */ /* 0x001fce0007ffe006 */
.L_x_5747:
[----:B------:R-:W-:Y:S05]  /*1770*/  BSYNC B0 ;  /* 0x0000000000007941 */ /* 0x000fea0003800000 */
.L_x_5746:
        /* <DEDUP_REMOVED lines=15> */
.L_x_5754:
        /* <DEDUP_REMOVED lines=20> */
.L_x_5753:
[----:B------:R-:W-:Y:S05]  /*19b0*/  BSYNC B0 ;  /* 0x0000000000007941 */ /* 0x000fea0003800000 */
.L_x_5752:
        /* <DEDUP_REMOVED lines=8> */
.L_x_5756:
[----:B------:R-:W-:Y:S05]  /*1a40*/  BSYNC B0 ;  /* 0x0000000000007941 */ /* 0x000fea0003800000 */
.L_x_5755:
        /* <DEDUP_REMOVED lines=13> */
.L_x_5758:
[----:B------:R-:W-:Y:S05]  /*1b20*/  BSYNC B0 ;  /* 0x0000000000007941 */ /* 0x000fea0003800000 */
.L_x_5757:
        /* <DEDUP_REMOVED lines=9> */
.L_x_5744:
        /* <DEDUP_REMOVED lines=34> */
.L_x_5767:
        /* <DEDUP_REMOVED lines=295> */
.L_x_5763:
        /* <DEDUP_REMOVED lines=241> */
.L_x_5764:
        /* <DEDUP_REMOVED lines=251> */
.L_x_5765:
        /* <DEDUP_REMOVED lines=239> */
.L_x_5766:
        /* <DEDUP_REMOVED lines=9> */
[----:B-----5:R-:W-:Y:S01]  /*5e90*/  DSETP.NEU.AND P5, PT, R14, RZ, P5 ;  /* 0x000000ff0e00722a */ /* 0x020fe20002fad000 */
[----:B------:R-:W-:Y:S01]  /*5ea0*/  LOP3.LUT P1, RZ, R30, 0xff, RZ, 0xc0, !PT ;  /* 0x000000ff1eff7812 */ /* 0x000fe2000782c0ff */
[----:B------:R-:W-:Y:S01]  /*5eb0*/  DSETP.NEU.AND P3, PT, R12, RZ, P3 ;  /* 0x000000ff0c00722a */ /* 0x000fe20001f6d000 */
[----:B------:R-:W-:Y:S01]  /*5ec0*/  LOP3.LUT P0, RZ, R29, 0xff, RZ, 0xc0, !PT ;  /* 0x000000ff1dff7812 */ /* 0x000fe2000780c0ff */
[----:B------:R-:W-:Y:S01]  /*5ed0*/  DSETP.NEU.AND P4, PT, R8, RZ, P4 ;  /* 0x000000ff0800722a */ /* 0x000fe2000278d000 */
[----:B------:R-:W-:Y:S02]  /*5ee0*/  LOP3.LUT P2, RZ, R28, 0xff, RZ, 0xc0, !PT ;  /* 0x000000ff1cff7812 */ /* 0x000fe4000784c0ff */
[----:B------:R-:W-:Y:S02]  /*5ef0*/  SEL R34, RZ, 0x1, !P5 ;  /* 0x00000001ff227807 */ /* 0x000fe40006800000 */
[----:B------:R-:W-:Y:S01]  /*5f00*/  LOP3.LUT P5, RZ, R16, 0xff, RZ, 0xc0, !PT ;  /* 0x000000ff10ff7812 */ /* 0x000fe200078ac0ff */
[----:B------:R-:W-:Y:S01]  /*5f10*/  IMAD R16, R0, 0x3, R21 ;  /* 0x0000000300107824 */ /* 0x000fe200078e0215 */
[----:B------:R-:W-:-:S02]  /*5f20*/  SEL R35, RZ, 0x1, !P3 ;  /* 0x00000001ff237807 */ /* 0x000fc40005800000 */
[----:B------:R-:W-:Y:S01]  /*5f30*/  LOP3.LUT P3, RZ, R20, 0xff, RZ, 0xc0, !PT ;  /* 0x000000ff14ff7812 */ /* 0x000fe2000786c0ff */
[----:B------:R-:W-:Y:S01]  /*5f40*/  DSETP.NEU.AND P1, PT, R10, RZ, P1 ;  /* 0x000000ff0a00722a */ /* 0x000fe20000f2d000 */
[----:B------:R-:W-:Y:S01]  /*5f50*/  MOV R3, UR4 ;  /* 0x0000000400037c02 */ /* 0x000fe20008000f00 */
[----:B------:R-:W-:Y:S01]  /*5f60*/  DSETP.NEU.AND P0, PT, R4, RZ, P0 ;  /* 0x000000ff0400722a */ /* 0x000fe2000070d000 */
[----:B------:R-:W-:Y:S01]  /*5f70*/  SEL R31, RZ, 0x1, !P4 ;  /* 0x00000001ff1f7807 */ /* 0x000fe20006000000 */
[----:B------:R-:W-:Y:S01]  /*5f80*/  DSETP.NEU.AND P2, PT, R6, RZ, P2 ;  /* 0x000000ff0600722a */ /* 0x000fe2000174d000 */
[----:B------:R-:W-:Y:S02]  /*5f90*/  ISETP.GE.U32.AND P4, PT, R16, R3, PT ;  /* 0x000000031000720c */ /* 0x000fe40003f86070 */
[----:B------:R-:W-:Y:S02]  /*5fa0*/  SEL R30, RZ, 0x1, !P1 ;  /* 0x00000001ff1e7807 */ /* 0x000fe40004800000 */
[----:B------:R-:W-:-:S02]  /*5fb0*/  SEL R29, RZ, 0x1, !P0 ;  /* 0x00000001ff1d7807 */ /* 0x000fc40004000000 */
[----:B------:R-:W-:Y:S01]  /*5fc0*/  SEL R28, RZ, 0x1, !P2 ;  /* 0x00000001ff1c7807 */ /* 0x000fe20005000000 */
[----:B--2---:R-:W-:Y:S02]  /*5fd0*/  DSETP.NEU.AND P3, PT, R24, RZ, P3 ;  /* 0x000000ff1800722a */ /* 0x004fe40001f6d000 */
[----:B------:R-:W-:-:S04]  /*5fe0*/  DSETP.NEU.AND P5, PT, R26, RZ, P5 ;  /* 0x000000ff1a00722a */ /* 0x000fc80002fad000 */
[----:B------:R-:W-:Y:S02]  /*5ff0*/  SEL R20, RZ, 0x1, !P3 ;  /* 0x00000001ff147807 */ /* 0x000fe40005800000 */
[----:B------:R-:W-:Y:S01]  /*6000*/  SEL R16, RZ, 0x1, !P5 ;  /* 0x00000001ff107807 */ /* 0x000fe20006800000 */
[----:B------:R-:W-:Y:S07]  /*6010*/  @!P4 BRA `(.L_x_5767) ;  /* 0xffffffbc0070c947 */ /* 0x000fee000383ffff */
[----:B------:R-:W-:Y:S05]  /*6020*/  BSYNC B1 ;  /* 0x0000000000017941 */ /* 0x000fea0003800000 */
.L_x_5762:
[----:B------:R-:W-:Y:S05]  /*6030*/  BSYNC B0 ;  /* 0x0000000000007941 */ /* 0x000fea0003800000 */
.L_x_5761:
        /* <DEDUP_REMOVED lines=280> */
.L_x_5770:
        /* <DEDUP_REMOVED lines=281> */
.L_x_5771:
        /* <DEDUP_REMOVED lines=281> */
.L_x_5772:
        /* <DEDUP_REMOVED lines=281> */
.L_x_5773:
[----:B------:R-:W-:-:S04]  /*a670*/  LOP3.LUT R25, R37, 0xfffffff0, RZ, 0xc0, !PT ;  /* 0xfffffff025197812 */ /* 0x000fc800078ec0ff */
[----:B------:R-:W-:-:S05]  /*a680*/  IADD3 R24, P1, R22, R25, RZ ;  /* 0x0000001916187210 */ /* 0x000fca0007f3e0ff */
[----:B------:R-:W-:-:S06]  /*a690*/  IMAD.X R25, RZ, RZ, R23, P1 ;  /* 0x000000ffff197224 */ /* 0x000fcc00008e0617 */
[----:B------:R-:W5:Y:S02]  /*a6a0*/  LDG.E.128 R24, desc[UR58][R24.64] ;  /* 0x0000003a18187981 */ /* 0x000f64000c1e1d00 */
.L_x_5769:
[----:B------:R-:W-:Y:S05]  /*a6b0*/  BSYNC B0 ;  /* 0x0000000000007941 */ /* 0x000fea0003800000 */
.L_x_5768:
[----:B------:R-:W-:Y:S04]  /*a6c0*/  BSSY B0, `(.L_x_5774) ;  /* 0x0000024000007945 */ /* 0x000fe80003800000 */
[----:B------:R-:W-:Y:S05]  /*a6d0*/  @P0 BRA `(.L_x_5775) ;  /* 0x0000000000880947 */ /* 0x000fea0003800000 */
[----:B------:R-:W-:Y:S02]  /*a6e0*/  LOP3.LUT P0, RZ, R35, 0xff, RZ, 0xc0, !PT ;  /* 0x000000ff23ff7812 */ /* 0x000fe4000780c0ff */
[----:B------:R-:W-:Y:S02]  /*a6f0*/  LOP3.LUT P1, RZ, R34, 0xff, RZ, 0xc0, !PT ;  /* 0x000000ff22ff7812 */ /* 0x000fe4000782c0ff */
[----:B------:R-:W-:-:S04]  /*a700*/  IADD3 R21, R21, R0, RZ ;  /* 0x0000000015157210 */ /* 0x000fc80007ffe0ff */
[----:B------:R-:W-:-:S05]  /*a710*/  ISETP.GE.U32.AND P2, PT, R21, R3, PT ;  /* 0x000000031500720c */ /* 0x000fca0003f46070 */
[----:B-----5:R-:W-:Y:S02]  /*a720*/  DSETP.NEU.AND P0, PT, R12, RZ, P0 ;  /* 0x000000ff0c00722a */ /* 0x020fe4000070d000 */
[----:B------:R-:W-:-:S04]  /*a730*/  DSETP.NEU.AND P1, PT, R14, RZ, P1 ;  /* 0x000000ff0e00722a */ /* 0x000fc80000f2d000 */
[----:B------:R-:W-:Y:S02]  /*a740*/  SEL R35, RZ, 0x1, !P0 ;  /* 0x00000001ff237807 */ /* 0x000fe40004000000 */
[----:B------:R-:W-:Y:S01]  /*a750*/  SEL R34, RZ, 0x1, !P1 ;  /* 0x00000001ff227807 */ /* 0x000fe20004800000 */
[----:B------:R-:W-:Y:S07]  /*a760*/  @P2 BRA `(.L_x_5775) ;  /* 0x0000000000642947 */ /* 0x000fee0003800000 */
[----:B------:R-:W-:Y:S02]  /*a770*/  LOP3.LUT P0, RZ, R31, 0xff, RZ, 0xc0, !PT ;  /* 0x000000ff1fff7812 */ /* 0x000fe4000780c0ff */
[----:B------:R-:W-:-:S11]  /*a780*/  LOP3.LUT P1, RZ, R30, 0xff, RZ, 0xc0, !PT ;  /* 0x000000ff1eff7812 */ /* 0x000fd6000782c0ff */
[----:B------:R-:W-:Y:S01]  /*a790*/  DSETP.NEU.AND P0, PT, R8, RZ, P0 ;  /* 0x000000ff0800722a */ /* 0x000fe2000070d000 */
[----:B------:R-:W-:Y:S01]  /*a7a0*/  IMAD.IADD R8, R21, 0x1, R0 ;  /* 0x0000000115087824 */ /* 0x000fe200078e0200 */
[----:B------:R-:W-:-:S04]  /*a7b0*/  DSETP.NEU.AND P1, PT, R10, RZ, P1 ;  /* 0x000000ff0a00722a */ /* 0x000fc80000f2d000 */
[----:B------:R-:W-:Y:S02]  /*a7c0*/  SEL R31, RZ, 0x1, !P0 ;  /* 0x00000001ff1f7807 */ /* 0x000fe40004000000 */
[----:B------:R-:W-:Y:S02]  /*a7d0*/  ISETP.GE.U32.AND P2, PT, R8, R3, PT ;  /* 0x000000030800720c */ /* 0x000fe40003f46070 */
[----:B------:R-:W-:-:S11]  /*a7e0*/  SEL R30, RZ, 0x1, !P1 ;  /* 0x00000001ff1e7807 */ /* 0x000fd60004800000 */
[----:B------:R-:W-:Y:S05]  /*a7f0*/  @P2 BRA `(.L_x_5775) ;  /* 0x0000000000402947 */ /* 0x000fea0003800000 */
[----:B------:R-:W-:Y:S01]  /*a800*/  IMAD.IADD R0, R8, 0x1, R0 ;  /* 0x0000000108007824 */ /* 0x000fe200078e0200 */
[----:B------:R-:W-:Y:S02]  /*a810*/  LOP3.LUT P0, RZ, R29, 0xff, RZ, 0xc0, !PT ;  /* 0x000000ff1dff7812 */ /* 0x000fe4000780c0ff */
[----:B------:R-:W-:Y:S02]  /*a820*/  LOP3.LUT P1, RZ, R28, 0xff, RZ, 0xc0, !PT ;  /* 0x000000ff1cff7812 */ /* 0x000fe4000782c0ff */
[----:B------:R-:W-:-:S09]  /*a830*/  ISETP.GE.U32.AND P3, PT, R0, R3, PT ;  /* 0x000000030000720c */ /* 0x000fd20003f66070 */
[----:B------:R-:W-:Y:S02]  /*a840*/  DSETP.NEU.AND P0, PT, R4, RZ, P0 ;  /* 0x000000ff0400722a */ /* 0x000fe4000070d000 */
[----:B------:R-:W-:Y:S02]  /*a850*/  DSETP.NEU.AND P1, PT, R6, RZ, P1 ;  /* 0x000000ff0600722a */ /* 0x000fe40000f2d000 */
[----:B------:R-:W-:Y:S02]  /*a860*/  @!P3 LOP3.LUT P2, RZ, R20, 0xff, RZ, 0xc0, !PT ;  /* 0x000000ff14ffb812 */ /* 0x000fe4000784c0ff */
[----:B------:R-:W-:Y:S02]  /*a870*/  @!P3 LOP3.LUT P4, RZ, R16, 0xff, RZ, 0xc0, !PT ;  /* 0x000000ff10ffb812 */ /* 0x000fe4000788c0ff */
[----:B------:R-:W-:Y:S02]  /*a880*/  SEL R29, RZ, 0x1, !P0 ;  /* 0x00000001ff1d7807 */ /* 0x000fe40004000000 */
[----:B------:R-:W-:-:S07]  /*a890*/  SEL R28, RZ, 0x1, !P1 ;  /* 0x00000001ff1c7807 */ /* 0x000fce0004800000 */
[----:B------:R-:W-:Y:S02]  /*a8a0*/  @!P3 DSETP.NEU.AND P2, PT, R24, RZ, P2 ;  /* 0x000000ff1800b22a */ /* 0x000fe4000174d000 */
[----:B------:R-:W-:-:S04]  /*a8b0*/  @!P3 DSETP.NEU.AND P4, PT, R26, RZ, P4 ;  /* 0x000000ff1a00b22a */ /* 0x000fc8000278d000 */
[----:B------:R-:W-:Y:S02]  /*a8c0*/  @!P3 SEL R0, RZ, 0x1, !P2 ;  /* 0x00000001ff00b807 */ /* 0x000fe40005000000 */
[----:B------:R-:W-:Y:S02]  /*a8d0*/  @!P3 SEL R3, RZ, 0x1, !P4 ;  /* 0x00000001ff03b807 */ /* 0x000fe40006000000 */
[----:B------:R-:W-:Y:S02]  /*a8e0*/  @!P3 PRMT R20, R0, 0x7610, R20 ;  /* 0x000076100014b816 */ /* 0x000fe40000000014 */
[----:B------:R-:W-:-:S07]  /*a8f0*/  @!P3 PRMT R16, R3, 0x7610, R16 ;  /* 0x000076100310b816 */ /* 0x000fce0000000010 */
.L_x_5775:
[----:B------:R-:W-:Y:S05]  /*a900*/  BSYNC B0 ;  /* 0x0000000000007941 */ /* 0x000fea0003800000 */
.L_x_5774:
        /* <DEDUP_REMOVED lines=15> */
.L_x_5760:
        /* <DEDUP_REMOVED lines=18> */
.L_x_5779:
[-C--:B------:R-:W-:Y:S01]  /*ab20*/  IMAD R4, R36, R21.reuse, RZ ;  /* 0x0000001524047224 */ /* 0x080fe200078e02ff */
[----:B------:R-:W-:-:S04]  /*ab30*/  IADD3 R21, R0, R21, RZ ;  /* 0x0000001500157210 */ /* 0x000fc80007ffe0ff */
[----:B------:R-:W-:Y:S01]  /*ab40*/  SHF.R.U32.HI R5, RZ, 0x1, R4 ;  /* 0x00000001ff057819 */ /* 0x000fe20000011604 */
[----:B------:R-:W-:Y:S02]  /*ab50*/  IMAD.IADD R7, R21, 0x1, R0 ;  /* 0x0000000115077824 */ /* 0x000fe400078e0200 */
        /* <DEDUP_REMOVED lines=24> */
[----:B--2---:R-:W-:Y:S02]  /*ace0*/  DSETP.NEU.AND P6, PT, R6, RZ, P6 ;  /* 0x000000ff0600722a */ /* 0x004fe400037cd000 */
[----:B------:R-:W-:-:S04]  /*acf0*/  DSETP.NEU.AND P4, PT, R4, RZ, P4 ;  /* 0x000000ff0400722a */ /* 0x000fc8000278d000 */
[----:B------:R-:W-:Y:S01]  /*ad00*/  SEL R28, RZ, 0x1, !P6 ;  /* 0x00000001ff1c7807 */ /* 0x000fe20007000000 */
[----:B------:R-:W-:Y:S01]  /*ad10*/  DSETP.NEU.AND P6, PT, R4, RZ, PT ;  /* 0x000000ff0400722a */ /* 0x000fe20003fcd000 */
[----:B------:R-:W-:Y:S01]  /*ad20*/  SEL R29, RZ, 0x1, !P4 ;  /* 0x00000001ff1d7807 */ /* 0x000fe20006000000 */
[----:B---3--:R-:W-:Y:S01]  /*ad30*/  DSETP.NEU.AND P5, PT, R8, RZ, P5 ;  /* 0x000000ff0800722a */ /* 0x008fe20002fad000 */
[----:B------:R-:W-:Y:S01]  /*ad40*/  LOP3.LUT P4, RZ, R16, 0xff, RZ, 0xc0, !PT ;  /* 0x000000ff10ff7812 */ /* 0x000fe2000788c0ff */
[----:B------:R-:W-:-:S04]  /*ad50*/  IMAD R4, R0, 0x3, R21 ;  /* 0x0000000300047824 */ /* 0x000fc800078e0215 */
[----:B------:R-:W-:Y:S01]  /*ad60*/  SEL R20, RZ, 0x1, !P5 ;  /* 0x00000001ff147807 */ /* 0x000fe20006800000 */
[----:B------:R-:W-:-:S05]  /*ad70*/  DSETP.NEU.AND P5, PT, R6, RZ, PT ;  /* 0x000000ff0600722a */ /* 0x000fca0003fad000 */
[----:B------:R-:W-:Y:S02]  /*ad80*/  @P6 LOP3.LUT R34, R34, 0x2, RZ, 0xfc, !PT ;  /* 0x0000000222226812 */ /* 0x000fe400078efcff */
[----:B------:R-:W-:Y:S01]  /*ad90*/  ISETP.GE.U32.AND P6, PT, R4, R3, PT ;  /* 0x000000030400720c */ /* 0x000fe20003fc6070 */
[----:B------:R-:W-:Y:S02]  /*ada0*/  DSETP.NEU.AND P0, PT, R10, RZ, P0 ;  /* 0x000000ff0a00722a */ /* 0x000fe4000070d000 */
[----:B----4-:R-:W-:Y:S02]  /*adb0*/  DSETP.NEU.AND P1, PT, R12, RZ, P1 ;  /* 0x000000ff0c00722a */ /* 0x010fe40000f2d000 */
[----:B------:R-:W-:Y:S02]  /*adc0*/  DSETP.NEU.AND P2, PT, R14, RZ, P2 ;  /* 0x000000ff0e00722a */ /* 0x000fe4000174d000 */
[----:B-----5:R-:W-:Y:S02]  /*add0*/  DSETP.NEU.AND P3, PT, R24, RZ, P3 ;  /* 0x000000ff1800722a */ /* 0x020fe40001f6d000 */
[----:B------:R-:W-:Y:S01]  /*ade0*/  DSETP.NEU.AND P4, PT, R26, RZ, P4 ;  /* 0x000000ff1a00722a */ /* 0x000fe2000278d000 */
        /* <DEDUP_REMOVED lines=15> */
.L_x_5778:
        /* <DEDUP_REMOVED lines=8> */
.L_x_5777:
[----:B------:R-:W-:Y:S05]  /*af60*/  BSYNC B0 ;  /* 0x0000000000007941 */ /* 0x000fea0003800000 */
.L_x_5776:
        /* <DEDUP_REMOVED lines=20> */
[----:B--2---:R-:W-:-:S14]  /*b0b0*/  DSETP.NEU.AND P6, PT, R4, RZ, PT ;  /* 0x000000ff0400722a */ /* 0x004fdc0003fcd000 */
[----:B------:R-:W-:Y:S01]  /*b0c0*/  @P6 LOP3.LUT R34, R34, 0x4, RZ, 0xfc, !PT ;  /* 0x0000000422226812 */ /* 0x000fe200078efcff */
[----:B------:R-:W-:-:S03]  /*b0d0*/  DSETP.NEU.AND P6, PT, R6, RZ, PT ;  /* 0x000000ff0600722a */ /* 0x000fc60003fcd000 */
[----:B------:R-:W-:-:S11]  /*b0e0*/  LOP3.LUT R34, R34, 0xfffffffe, RZ, 0xc0, !PT ;  /* 0xfffffffe22227812 */ /* 0x000fd600078ec0ff */
        /* <DEDUP_REMOVED lines=17> */
.L_x_5781:
[----:B------:R-:W-:Y:S05]  /*b200*/  BSYNC B0 ;  /* 0x0000000000007941 */ /* 0x000fea0003800000 */
.L_x_5780:
        /* <DEDUP_REMOVED lines=39> */
.L_x_5783:
[----:B------:R-:W-:Y:S05]  /*b480*/  BSYNC B0 ;  /* 0x0000000000007941 */ /* 0x000fea0003800000 */
.L_x_5782:
        /* <DEDUP_REMOVED lines=15> */
.L_x_5759:
        /* <DEDUP_REMOVED lines=22> */
.L_x_5787:
[----:B------:R-:W-:Y:S02]  /*b6e0*/  SHF.R.U32.HI R5, RZ, 0x1, R9 ;  /* 0x00000001ff057819 */ /* 0x000fe40000011609 */
[----:B------:R-:W-:-:S03]  /*b6f0*/  IADD3 R9, R9, R0, RZ ;  /* 0x0000000009097210 */ /* 0x000fc60007ffe0ff */
[----:B------:R-:W-:Y:S01]  /*b700*/  IMAD.WIDE.U32 R4, R5, 0x10, R22 ;  /* 0x0000001005047825 */ /* 0x000fe200078e0016 */
[----:B------:R-:W-:-:S03]  /*b710*/  SHF.R.U32.HI R11, RZ, 0x1, R9 ;  /* 0x00000001ff0b7819 */ /* 0x000fc60000011609 */
[----:B------:R-:W-:Y:S02]  /*b720*/  IMAD.IADD R33, R9, 0x1, R0 ;  /* 0x0000000109217824 */ /* 0x000fe400078e0200 */
[----:B------:R-:W-:Y:S01]  /*b730*/  IMAD.WIDE.U32 R8, R11, 0x10, R22 ;  /* 0x000000100b087825 */ /* 0x000fe200078e0016 */
[----:B------:R-:W2:Y:S02]  /*b740*/  LDG.E.128 R4, desc[UR58][R4.64] ;  /* 0x0000003a04047981 */ /* 0x000ea4000c1e1d00 */
[----:B------:R-:W-:Y:S01]  /*b750*/  SHF.R.U32.HI R13, RZ, 0x1, R33 ;  /* 0x00000001ff0d7819 */ /* 0x000fe20000011621 */
[----:B------:R-:W-:Y:S02]  /*b760*/  IMAD.IADD R33, R33, 0x1, R0 ;  /* 0x0000000121217824 */ /* 0x000fe400078e0200 */
[----:B------:R-:W3:Y:S02]  /*b770*/  LDG.E.128 R8, desc[UR58][R8.64] ;  /* 0x0000003a08087981 */ /* 0x000ee4000c1e1d00 */
[----:B------:R-:W-:Y:S01]  /*b780*/  IMAD.WIDE.U32 R12, R13, 0x10, R22 ;  /* 0x000000100d0c7825 */ /* 0x000fe200078e0016 */
[----:B------:R-:W-:-:S05]  /*b790*/  SHF.R.U32.HI R25, RZ, 0x1, R33 ;  /* 0x00000001ff197819 */ /* 0x000fca0000011621 */
[----:B------:R-:W-:Y:S01]  /*b7a0*/  IMAD.WIDE.U32 R24, R25, 0x10, R22 ;  /* 0x0000001019187825 */ /* 0x000fe200078e0016 */
[----:B------:R-:W4:Y:S05]  /*b7b0*/  LDG.E.128 R12, desc[UR58][R12.64] ;  /* 0x0000003a0c0c7981 */ /* 0x000f2a000c1e1d00 */
[----:B------:R-:W5:Y:S01]  /*b7c0*/  LDG.E.128 R24, desc[UR58][R24.64] ;  /* 0x0000003a18187981 */ /* 0x000f62000c1e1d00 */
[----:B------:R-:W-:Y:S02]  /*b7d0*/  LOP3.LUT P6, RZ, R21, 0xff, RZ, 0xc0, !PT ;  /* 0x000000ff15ff7812 */ /* 0x000fe400078cc0ff */
[----:B------:R-:W-:Y:S02]  /*b7e0*/  LOP3.LUT P0, RZ, R16, 0xff, RZ, 0xc0, !PT ;  /* 0x000000ff10ff7812 */ /* 0x000fe4000780c0ff */
[----:B------:R-:W-:-:S02]  /*b7f0*/  LOP3.LUT P4, RZ, R28, 0xff, RZ, 0xc0, !PT ;  /* 0x000000ff1cff7812 */ /* 0x000fc4000788c0ff */
[----:B------:R-:W-:Y:S02]  /*b800*/  LOP3.LUT P5, RZ, R20, 0xff, RZ, 0xc0, !PT ;  /* 0x000000ff14ff7812 */ /* 0x000fe400078ac0ff */
[----:B------:R-:W-:Y:S02]  /*b810*/  LOP3.LUT P1, RZ, R29, 0xff, RZ, 0xc0, !PT ;  /* 0x000000ff1dff7812 */ /* 0x000fe4000782c0ff */
[----:B------:R-:W-:Y:S02]  /*b820*/  LOP3.LUT P2, RZ, R30, 0xff, RZ, 0xc0, !PT ;  /* 0x000000ff1eff7812 */ /* 0x000fe4000784c0ff */
[----:B------:R-:W-:Y:S02]  /*b830*/  LOP3.LUT P3, RZ, R31, 0xff, RZ, 0xc0, !PT ;  /* 0x000000ff1fff7812 */ /* 0x000fe4000786c0ff */
[----:B------:R-:W-:Y:S01]  /*b840*/  LOP3.LUT R34, R34, 0xfffffffd, RZ, 0xc0, !PT ;  /* 0xfffffffd22227812 */ /* 0x000fe200078ec0ff */
[----:B--2---:R-:W-:Y:S02]  /*b850*/  DSETP.NEU.AND P6, PT, R6, RZ, P6 ;  /* 0x000000ff0600722a */ /* 0x004fe400037cd000 */
[----:B---3--:R-:W-:-:S04]  /*b860*/  DSETP.NEU.AND P0, PT, R10, RZ, P0 ;  /* 0x000000ff0a00722a */ /* 0x008fc8000070d000 */
[----:B------:R-:W-:Y:S01]  /*b870*/  SEL R21, RZ, 0x1, !P6 ;  /* 0x00000001ff157807 */ /* 0x000fe20007000000 */
[C---:B------:R-:W-:Y:S02]  /*b880*/  DSETP.NEU.AND P6, PT, R4.reuse, RZ, PT ;  /* 0x000000ff0400722a */ /* 0x040fe40003fcd000 */
[----:B------:R-:W-:Y:S01]  /*b890*/  DSETP.NEU.AND P4, PT, R4, RZ, P4 ;  /* 0x000000ff0400722a */ /* 0x000fe2000278d000 */
[----:B------:R-:W-:Y:S01]  /*b8a0*/  SEL R16, RZ, 0x1, !P0 ;  /* 0x00000001ff107807 */ /* 0x000fe20004000000 */
[C---:B------:R-:W-:Y:S02]  /*b8b0*/  DSETP.NEU.AND P5, PT, R8.reuse, RZ, P5 ;  /* 0x000000ff0800722a */ /* 0x040fe40002fad000 */
        /* <DEDUP_REMOVED lines=9> */
[----:B----4-:R-:W-:Y:S02]  /*b950*/  DSETP.NEU.AND P1, PT, R12, RZ, P1 ;  /* 0x000000ff0c00722a */ /* 0x010fe40000f2d000 */
[----:B------:R-:W-:Y:S02]  /*b960*/  DSETP.NEU.AND P2, PT, R14, RZ, P2 ;  /* 0x000000ff0e00722a */ /* 0x000fe4000174d000 */
[----:B-----5:R-:W-:-:S02]  /*b970*/  DSETP.NEU.AND P3, PT, R24, RZ, P3 ;  /* 0x000000ff1800722a */ /* 0x020fc40001f6d000 */
[----:B------:R-:W-:Y:S01]  /*b980*/  DSETP.NEU.AND P4, PT, R26, RZ, P4 ;  /* 0x000000ff1a00722a */ /* 0x000fe2000278d000 */
        /* <DEDUP_REMOVED lines=13> */
.L_x_5786:
        /* <DEDUP_REMOVED lines=8> */
.L_x_5785:
[----:B------:R-:W-:Y:S05]  /*bae0*/  BSYNC B0 ;  /* 0x0000000000007941 */ /* 0x000fea0003800000 */
.L_x_5784:
        /* <DEDUP_REMOVED lines=37> */
.L_x_5789:
[----:B------:R-:W-:Y:S05]  /*bd40*/  BSYNC B0 ;  /* 0x0000000000007941 */ /* 0x000fea0003800000 */
.L_x_5788:
        /* <DEDUP_REMOVED lines=39> */
.L_x_5791:
[----:B------:R-:W-:Y:S05]  /*bfc0*/  BSYNC B0 ;  /* 0x0000000000007941 */ /* 0x000fea0003800000 */
.L_x_5790:
        /* <DEDUP_REMOVED lines=14> */
.L_x_5743:
[----:B------:R-:W-:Y:S05]  /*c0b0*/  BSYNC B6 ;  /* 0x0000000000067941 */ /* 0x000fea0003800000 */
.L_x_5742:
[----:B------:R-:W-:Y:S02]  /*c0c0*/  ULDC UR4, c[0x0][0x230] ;  /* 0x00008c0000047ab9 */ /* 0x000fe40000000800 */
[----:B------:R-:W-:-:S13]  /*c0d0*/  ISETP.NE.AND P0, PT, RZ, UR4, PT ;  /* 0x00000004ff007c0c */ /* 0x000fda000bf05270 */
[----:B------:R-:W-:Y:S05]  /*c0e0*/  @!P0 BRA `(.L_x_5792) ;  /* 0x0000000000988947 */ /* 0x000fea0003800000 */
[----:B-----5:R-:W1:Y:S01]  /*c0f0*/  S2R R4, SR_CgaCtaId ;  /* 0x0000000000047919 */ /* 0x020e620000008800 */
        /* <DEDUP_REMOVED lines=12> */
.L_x_5795:
        /* <DEDUP_REMOVED lines=22> */
.L_x_5794:
[----:B------:R-:W-:Y:S05]  /*c320*/  BSYNC B0 ;  /* 0x0000000000007941 */ /* 0x000fea0003800000 */
.L_x_5793:
[----:B------:R-:W-:Y:S01]  /*c330*/  IMAD.MOV.U32 R4, RZ, RZ, R7 ;  /* 0x000000ffff047224 */ /* 0x000fe200078e0007 */
[----:B------:R-:W-:Y:S06]  /*c340*/  @P2 BRA `(.L_x_5795) ;  /* 0xfffffffc009c2947 */ /* 0x000fec000383ffff */
.L_x_5792:
[----:B------:R-:W-:Y:S02]  /*c350*/  ULDC UR4, c[0x0][0x22c] ;  /* 0x00008b0000047ab9 */ /* 0x000fe40000000800 */
[----:B------:R-:W-:-:S13]  /*c360*/  ISETP.NE.AND P0, PT, RZ, UR4, PT ;  /* 0x00000004ff007c0c */ /* 0x000fda000bf05270 */
[----:B------:R-:W-:Y:S05]  /*c370*/  @!P0 BRA `(.L_x_5796) ;  /* 0x0000000000f48947 */ /* 0x000fea0003800000 */
[----:B-----5:R-:W2:Y:S02]  /*c380*/  LDC R7, c[0x0][RZ] ;  /* 0x00000000ff077b82 */ /* 0x020ea40000000800 */
        /* <DEDUP_REMOVED lines=16> */
.L_x_5800:
        /* <DEDUP_REMOVED lines=19> */
.L_x_5799:
[----:B------:R-:W-:Y:S05]  /*c5c0*/  BSYNC B0 ;  /* 0x0000000000007941 */ /* 0x000fea0003800000 */
.L_x_5798:
[----:B------:R-:W-:-:S04]  /*c5d0*/  SHF.R.S32.HI R4, RZ, 0x1, R4 ;  /* 0x00000001ff047819 */ /* 0x000fc80000011404 */
[----:B------:R-:W-:-:S13]  /*c5e0*/  ISETP.GE.AND P0, PT, R4, 0x20, PT ;  /* 0x000000200400780c */ /* 0x000fda0003f06270 */
[----:B------:R-:W-:Y:S05]  /*c5f0*/  @P0 BRA `(.L_x_5800) ;  /* 0xfffffffc00a40947 */ /* 0x000fea000383ffff */
[----:B------:R-:W-:-:S07]  /*c600*/  IMAD.MOV.U32 R0, RZ, RZ, 0x20 ;  /* 0x00000020ff007424 */ /* 0x000fce00078e00ff */
.L_x_5797:
[----:B------:R-:W-:Y:S01]  /*c610*/  ISETP.GE.AND P0, PT, R0, 0x2, PT ;  /* 0x000000020000780c */ /* 0x000fe20003f06270 */
[----:B------:R-:W-:Y:S05]  /*c620*/  WARPSYNC.ALL ;  /* 0x0000000000007948 */ /* 0x000fea0003800000 */
[----:B------:R-:W-:Y:S07]  /*c630*/  BAR.SYNC.DEFER_BLOCKING 0x0 ;  /* 0x0000000000007b1d */ /* 0x000fee0000010000 */
[----:B------:R-:W-:Y:S05]  /*c640*/  @!P0 BRA `(.L_x_5796) ;  /* 0x0000000000408947 */ /* 0x000fea0003800000 */
[----:B-1----:R-:W-:-:S07]  /*c650*/  IMAD.MOV.U32 R3, RZ, RZ, 0x1 ;  /* 0x00000001ff037424 */ /* 0x002fce00078e00ff */
.L_x_5801:
        /* <DEDUP_REMOVED lines=15> */
.L_x_5796:
[----:B-1----:R-:W1:Y:S01]  /*c750*/  LDC R3, c[0x0][0x3e8] ;  /* 0x0000fa00ff037b82 */ /* 0x002e620000000800 */
[----:B------:R-:W-:Y:S02]  /*c760*/  IMAD.MOV.U32 R22, RZ, RZ, RZ ;  /* 0x000000ffff167224 */ /* 0x000fe400078e00ff */
[----:B-----5:R-:W-:Y:S01]  /*c770*/  IMAD.MOV.U32 R24, RZ, RZ, RZ ;  /* 0x000000ffff187224 */ /* 0x020fe200078e00ff */
        /* <DEDUP_REMOVED lines=275> */
.L_x_5802:
        /* <DEDUP_REMOVED lines=275> */
.L_x_5803:
        /* <DEDUP_REMOVED lines=293> */
.L_x_5805:
        /* <DEDUP_REMOVED lines=275> */
.L_x_5806:
        /* <DEDUP_REMOVED lines=14> */
.L_x_5808:
[----:B------:R-:W-:Y:S05]  /*10e40*/  BSYNC B0 ;  /* 0x0000000000007941 */ /* 0x000fea0003800000 */
.L_x_5807:
        /* <DEDUP_REMOVED lines=15> */
.L_x_5810:
[----:B------:R-:W-:Y:S05]  /*10f40*/  BSYNC B0 ;  /* 0x0000000000007941 */ /* 0x000fea0003800000 */
.L_x_5809:
        /* <DEDUP_REMOVED lines=35> */
.L_x_5812:
[----:B------:R-:W-:Y:S05]  /*11180*/  BSYNC B0 ;  /* 0x0000000000007941 */ /* 0x000fea0003800000 */
.L_x_5811:
        /* <DEDUP_REMOVED lines=34> */
.L_x_5817:
        /* <DEDUP_REMOVED lines=14> */
.L_x_5816:
[----:B------:R-:W-:Y:S05]  /*11490*/  BRA `(.L_x_5815) ;  /* 0x0000000000647947 */ /* 0x000fea0003800000 */
.L_x_5814:
        /* <DEDUP_REMOVED lines=11> */
.L_x_5818:
        /* <DEDUP_REMOVED lines=14> */
.L_x_5815:
[----:B------:R-:W-:Y:S05]  /*11630*/  BSYNC B0 ;  /* 0x0000000000007941 */ /* 0x000fea0003800000 */
.L_x_5813:
        /* <DEDUP_REMOVED lines=12> */
.L_x_5822:
        /* <DEDUP_REMOVED lines=21> */
.L_x_5821:
[----:B------:R-:W-:Y:S05]  /*11850*/  BSYNC B0 ;  /* 0x0000000000007941 */ /* 0x000fea0003800000 */
.L_x_5820:
[----:B------:R-:W-:Y:S01]  /*11860*/  IMAD.MOV.U32 R6, RZ, RZ, R8 ;  /* 0x000000ffff067224 */ /* 0x000fe200078e0008 */
[----:B------:R-:W-:Y:S06]  /*11870*/  @P3 BRA `(.L_x_5822) ;  /* 0xfffffffc00a03947 */ /* 0x000fec000383ffff */
.L_x_5819:
        /* <DEDUP_REMOVED lines=13> */
.L_x_5827:
        /* <DEDUP_REMOVED lines=18> */
.L_x_5826:
[----:B------:R-:W-:Y:S05]  /*11a70*/  BSYNC B0 ;  /* 0x0000000000007941 */ /* 0x000fea0003800000 */
.L_x_5825:
[----:B------:R-:W-:-:S04]  /*11a80*/  SHF.R.S32.HI R6, RZ, 0x1, R6 ;  /* 0x00000001ff067819 */ /* 0x000fc80000011406 */
[----:B------:R-:W-:-:S13]  /*11a90*/  ISETP.GE.AND P0, PT, R6, 0x20, PT ;  /* 0x000000200600780c */ /* 0x000fda0003f06270 */
[----:B------:R-:W-:Y:S05]  /*11aa0*/  @P0 BRA `(.L_x_5827) ;  /* 0xfffffffc00a80947 */ /* 0x000fea000383ffff */
[----:B------:R-:W-:-:S11]  /*11ab0*/  HFMA2.MMA R3, -RZ, RZ, 0, 1.9073486328125e-06 ;  /* 0x00000020ff037435 */ /* 0x000fd600000001ff */
.L_x_5824:
[----:B------:R-:W-:Y:S01]  /*11ac0*/  BAR.SYNC.DEFER_BLOCKING 0x0 ;  /* 0x0000000000007b1d */ /* 0x000fe20000010000 */
[----:B------:R-:W-:-:S13]  /*11ad0*/  ISETP.GE.AND P0, PT, R3, 0x2, PT ;  /* 0x000000020300780c */ /* 0x000fda0003f06270 */
[----:B------:R-:W-:Y:S05]  /*11ae0*/  @!P0 BRA `(.L_x_5823) ;  /* 0x0000000000408947 */ /* 0x000fea0003800000 */
[----:B-1----:R-:W-:-:S07]  /*11af0*/  IMAD.MOV.U32 R0, RZ, RZ, 0x1 ;  /* 0x00000001ff007424 */ /* 0x002fce00078e00ff */
.L_x_5828:
        /* <DEDUP_REMOVED lines=15> */
.L_x_5823:
        /* <DEDUP_REMOVED lines=17> */
.L_x_5830:
        /* <DEDUP_REMOVED lines=21> */
.L_x_5832:
        /* <DEDUP_REMOVED lines=24> */
.L_x_5833:
[----:B------:R-:W-:Y:S01]  /*11fd0*/  ULDC.64 UR4, c[0x0][0x5e8] ;  /* 0x00017a0000047ab9 */ /* 0x000fe20000000a00 */
[----:B------:R-:W-:Y:S02]  /*11fe0*/  LOP3.LUT P0, RZ, R16, 0xff, RZ, 0xc0, !PT ;  /* 0x000000ff10ff7812 */ /* 0x000fe4000780c0ff */
[----:B------:R-:W-:Y:S02]  /*11ff0*/  IADD3 R18, P1, R18, UR4, RZ ;  /* 0x0000000412127c10 */ /* 0x000fe4000ff3e0ff */
[----:B-1----:R-:W-:Y:S02]  /*12000*/  SEL R3, RZ, 0x1, !P0 ;  /* 0x00000001ff037807 */ /* 0x002fe40004000000 */
[----:B------:R-:W-:-:S05]  /*12010*/  IADD3.X R19, RZ, UR5, RZ, P1, !PT ;  /* 0x00000005ff137c10 */ /* 0x000fca0008ffe4ff */
[----:B------:R-:W-:Y:S01]  /*12020*/  STG.E.U8 desc[UR58][R18.64], R3 ;  /* 0x0000000312007986 */ /* 0x000fe2000c10113a */
[----:B------:R-:W-:Y:S05]  /*12030*/  EXIT ;  /* 0x000000000000794d */ /* 0x000fea0003800000 */
.L_x_5831:
[----:B------:R-:W-:Y:S04]  /*12040*/  STG.E.U8 desc[UR58][R4.64], R23 ;  /* 0x0000001704007986 */ /* 0x000fe8000c10113a */
[----:B------:R-:W-:Y:S01]  /*12050*/  STG.E.U8 desc[UR58][R4.64+0x1], R16 ;  /* 0x0000011004007986 */ /* 0x000fe2000c10113a */
[----:B------:R-:W-:Y:S05]  /*12060*/  EXIT ;  /* 0x000000000000794d */ /* 0x000fea0003800000 */
.L_x_5829:
        /* <DEDUP_REMOVED lines=39> */
.L_x_5835:
        /* <DEDUP_REMOVED lines=24> */
.L_x_5836:
[----:B------:R-:W-:Y:S01]  /*12460*/  ULDC.64 UR4, c[0x0][0x5e8] ;  /* 0x00017a0000047ab9 */ /* 0x000fe20000000a00 */
[----:B------:R-:W-:Y:S02]  /*12470*/  LOP3.LUT P0, RZ, R16, 0xff, RZ, 0xc0, !PT ;  /* 0x000000ff10ff7812 */ /* 0x000fe4000780c0ff */
[----:B------:R-:W-:Y:S02]  /*12480*/  IADD3 R18, P1, R18, UR4, RZ ;  /* 0x0000000412127c10 */ /* 0x000fe4000ff3e0ff */
[----:B-1----:R-:W-:Y:S02]  /*12490*/  SEL R3, RZ, 0x1, !P0 ;  /* 0x00000001ff037807 */ /* 0x002fe40004000000 */
[----:B------:R-:W-:-:S05]  /*124a0*/  IADD3.X R19, RZ, UR5, RZ, P1, !PT ;  /* 0x00000005ff137c10 */ /* 0x000fca0008ffe4ff */
[----:B------:R-:W-:Y:S01]  /*124b0*/  STG.E.U8 desc[UR58][R18.64], R3 ;  /* 0x0000000312007986 */ /* 0x000fe2000c10113a */
[----:B------:R-:W-:Y:S05]  /*124c0*/  EXIT ;  /* 0x000000000000794d */ /* 0x000fea0003800000 */
.L_x_5834:
[----:B------:R-:W-:Y:S02]  /*124d0*/  LOP3.LUT P0, RZ, R23, 0xff, RZ, 0xc0, !PT ;  /* 0x000000ff17ff7812 */ /* 0x000fe4000780c0ff */
[----:B------:R-:W-:Y:S02]  /*124e0*/  LOP3.LUT P1, RZ, R16, 0xff, RZ, 0xc0, !PT ;  /* 0x000000ff10ff7812 */ /* 0x000fe4000782c0ff */
[----:B------:R-:W-:Y:S02]  /*124f0*/  SEL R7, RZ, 0x1, !P0 ;  /* 0x00000001ff077807 */ /* 0x000fe40004000000 */
[----:B------:R-:W-:-:S03]  /*12500*/  SEL R9, RZ, 0x1, !P1 ;  /* 0x00000001ff097807 */ /* 0x000fc60004800000 */
[----:B------:R-:W-:Y:S04]  /*12510*/  STG.E.U8 desc[UR58][R2.64], R7 ;  /* 0x0000000702007986 */ /* 0x000fe8000c10113a */
[----:B------:R-:W-:Y:S01]  /*12520*/  STG.E.U8 desc[UR58][R4.64], R9 ;  /* 0x0000000904007986 */ /* 0x000fe2000c10113a */
[----:B------:R-:W-:Y:S05]  /*12530*/  EXIT ;  /* 0x000000000000794d */ /* 0x000fea0003800000 */
.L_x_5804:
        /* <DEDUP_REMOVED lines=27> */
.L_x_5838:
        /* <DEDUP_REMOVED lines=21> */
.L_x_5840:
        /* <DEDUP_REMOVED lines=24> */
.L_x_5841:
[----:B------:R-:W-:Y:S01]  /*129c0*/  ULDC.64 UR4, c[0x0][0x5e8] ;  /* 0x00017a0000047ab9 */ /* 0x000fe20000000a00 */
[----:B------:R-:W-:Y:S02]  /*129d0*/  LOP3.LUT P0, RZ, R16, 0xff, RZ, 0xc0, !PT ;  /* 0x000000ff10ff7812 */ /* 0x000fe4000780c0ff */
[----:B------:R-:W-:Y:S02]  /*129e0*/  IADD3 R22, P1, R22, UR4, RZ ;  /* 0x0000000416167c10 */ /* 0x000fe4000ff3e0ff */
[----:B-1----:R-:W-:Y:S02]  /*129f0*/  SEL R3, RZ, 0x1, !P0 ;  /* 0x00000001ff037807 */ /* 0x002fe40004000000 */
[----:B------:R-:W-:-:S05]  /*12a00*/  IADD3.X R23, RZ, UR5, RZ, P1, !PT ;  /* 0x00000005ff177c10 */ /* 0x000fca0008ffe4ff */
[----:B------:R-:W-:Y:S01]  /*12a10*/  STG.E.U8 desc[UR58][R22.64], R3 ;  /* 0x0000000316007986 */ /* 0x000fe2000c10113a */
[----:B------:R-:W-:Y:S05]  /*12a20*/  EXIT ;  /* 0x000000000000794d */ /* 0x000fea0003800000 */
.L_x_5839:
[----:B------:R-:W-:Y:S04]  /*12a30*/  STG.E.U8 desc[UR58][R4.64], R23 ;  /* 0x0000001704007986 */ /* 0x000fe8000c10113a */
[----:B------:R-:W-:Y:S01]  /*12a40*/  STG.E.U8 desc[UR58][R4.64+0x1], R16 ;  /* 0x0000011004007986 */ /* 0x000fe2000c10113a */
[----:B------:R-:W-:Y:S05]  /*12a50*/  EXIT ;  /* 0x000000000000794d */ /* 0x000fea0003800000 */
.L_x_5837:
        /* <DEDUP_REMOVED lines=39> */
.L_x_5843:
        /* <DEDUP_REMOVED lines=24> */
.L_x_5844:
[----:B------:R-:W-:Y:S01]  /*12e50*/  ULDC.64 UR4, c[0x0][0x5e8] ;  /* 0x00017a0000047ab9 */ /* 0x000fe20000000a00 */
[----:B------:R-:W-:Y:S02]  /*12e60*/  LOP3.LUT P0, RZ, R16, 0xff, RZ, 0xc0, !PT ;  /* 0x000000ff10ff7812 */ /* 0x000fe4000780c0ff */
[----:B------:R-:W-:Y:S02]  /*12e70*/  IADD3 R22, P1, R22, UR4, RZ ;  /* 0x0000000416167c10 */ /* 0x000fe4000ff3e0ff */
[----:B-1----:R-:W-:Y:S02]  /*12e80*/  SEL R3, RZ, 0x1, !P0 ;  /* 0x00000001ff037807 */ /* 0x002fe40004000000 */
[----:B------:R-:W-:-:S05]  /*12e90*/  IADD3.X R23, RZ, UR5, RZ, P1, !PT ;  /* 0x00000005ff177c10 */ /* 0x000fca0008ffe4ff */
[----:B------:R-:W-:Y:S01]  /*12ea0*/  STG.E.U8 desc[UR58][R22.64], R3 ;  /* 0x0000000316007986 */ /* 0x000fe2000c10113a */
[----:B------:R-:W-:Y:S05]  /*12eb0*/  EXIT ;  /* 0x000000000000794d */ /* 0x000fea0003800000 */
.L_x_5842:
[----:B------:R-:W-:Y:S02]  /*12ec0*/  LOP3.LUT P0, RZ, R23, 0xff, RZ, 0xc0, !PT ;  /* 0x000000ff17ff7812 */ /* 0x000fe4000780c0ff */
[----:B------:R-:W-:Y:S02]  /*12ed0*/  LOP3.LUT P1, RZ, R16, 0xff, RZ, 0xc0, !PT ;  /* 0x000000ff10ff7812 */ /* 0x000fe4000782c0ff */
[----:B------:R-:W-:Y:S02]  /*12ee0*/  SEL R7, RZ, 0x1, !P0 ;  /* 0x00000001ff077807 */ /* 0x000fe40004000000 */
[----:B------:R-:W-:-:S03]  /*12ef0*/  SEL R9, RZ, 0x1, !P1 ;  /* 0x00000001ff097807 */ /* 0x000fc60004800000 */
[----:B------:R-:W-:Y:S04]  /*12f00*/  STG.E.U8 desc[UR58][R2.64], R7 ;  /* 0x0000000702007986 */ /* 0x000fe8000c10113a */
[----:B------:R-:W-:Y:S01]  /*12f10*/  STG.E.U8 desc[UR58][R4.64], R9 ;  /* 0x0000000904007986 */ /* 0x000fe2000c10113a */
[----:B------:R-:W-:Y:S05]  /*12f20*/  EXIT ;  /* 0x000000000000794d */ /* 0x000fea0003800000 */
.L_x_5845:
        /* <DEDUP_REMOVED lines=13> */
.L_x_7591:


//--------------------- .text._ZN2at6native13reduce_kernelILi128ELi4ENS0_8ReduceOpIdNS0_14func_wrapper_tIbZZZNS0_15and_kernel_cudaERNS_14TensorIteratorEENKUlvE_clEvENKUlvE4_clEvEUlbdE_EEjbLi4ELi4EEEEEvT1_ --------------------------
	.section	.text._ZN2at6native13reduce_kernelILi128ELi4ENS0_8ReduceOpIdNS0_14func_wrapper_tIbZZZNS0_15and_kernel_cudaERNS_14TensorIteratorEENKUlvE_clEvENKUlvE4_clEvEUlbdE_EEjbLi4ELi4EEEEEvT1_,"ax",@progbits
	.align	128
        .global         _ZN2at6native13reduce_kernelILi128ELi4ENS0_8ReduceOpIdNS0_14func_wrapper_tIbZZZNS0_15and_kernel_cudaERNS_14TensorIteratorEENKUlvE_clEvENKUlvE4_clEvEUlbdE_EEjbLi4ELi4EEEEEvT1_
        .type           _ZN2at6native13reduce_kernelILi128ELi4ENS0_8ReduceOpIdNS0_14func_wrapper_tIbZZZNS0_15and_kernel_cudaERNS_14TensorIteratorEENKUlvE_clEvENKUlvE4_clEvEUlbdE_EEjbLi4ELi4EEEEEvT1_,@function
        .size           _ZN2at6native13reduce_kernelILi128ELi4ENS0_8ReduceOpIdNS0_14func_wrapper_tIbZZZNS0_15and_kernel_cudaERNS_14TensorIteratorEENKUlvE_clEvENKUlvE4_clEvEUlbdE_EEjbLi4ELi4EEEEEvT1_,(.L_x_7592 - _ZN2at6native13reduce_kernelILi128ELi4ENS0_8ReduceOpIdNS0_14func_wrapper_tIbZZZNS0_15and_kernel_cudaERNS_14TensorIteratorEENKUlvE_clEvENKUlvE4_clEvEUlbdE_EEjbLi4ELi4EEEEEvT1_)
        .other          _ZN2at6native13reduce_kernelILi128ELi4ENS0_8ReduceOpIdNS0_14func_wrapper_tIbZZZNS0_15and_kernel_cudaERNS_14TensorIteratorEENKUlvE_clEvENKUlvE4_clEvEUlbdE_EEjbLi4ELi4EEEEEvT1_,@"STO_CUDA_ENTRY STV_DEFAULT"
_ZN2at6native13reduce_kernelILi128ELi4ENS0_8ReduceOpIdNS0_14func_wrapper_tIbZZZNS0_15and_kernel_cudaERNS_14TensorIteratorEENKUlvE_clEvENKUlvE4_clEvEUlbdE_EEjbLi4ELi4EEEEEvT1_:
.text._ZN2at6native13reduce_kernelILi128ELi4ENS0_8ReduceOpIdNS0_14func_wrapper_tIbZZZNS0_15and_kernel_cudaERNS_14TensorIteratorEENKUlvE_clEvENKUlvE4_clEvEUlbdE_EEjbLi4ELi4EEEEEvT1_:
        /* <DEDUP_REMOVED lines=293> */
.L_x_5846:
        /* <DEDUP_REMOVED lines=29> */
.L_x_5850:
        /* <DEDUP_REMOVED lines=25> */
.L_x_5856:
[----:B------:R-:W-:Y:S05]  /*15b0*/  BSYNC B2 ;  /* 0x0000000000027941 */ /* 0x000fea0003800000 */
.L_x_5855:
        /* <DEDUP_REMOVED lines=12> */
.L_x_5854:
[----:B------:R-:W-:Y:S05]  /*1680*/  BSYNC B1 ;  /* 0x0000000000017941 */ /* 0x000fea0003800000 */
.L_x_5853:
[----:B------:R-:W0:Y:S01]  /*1690*/  LDC R0, c[0x0][0x218] ;  /* 0x00008600ff007b82 */ /* 0x000e220000000800 */
[----:B------:R-:W-:-:S04]  /*16a0*/  IADD3 R5, P0, -R7, 0x4, RZ ;  /* 0x0000000407057810 */ /* 0x000fc80007f1e1ff */
[----:B------:R-:W-:Y:S01]  /*16b0*/  LEA R58, P1, R5, R58, 0x3 ;  /* 0x0000003a053a7211 */ /* 0x000fe200078218ff */
[----:B------:R-:W-:-:S05]  /*16c0*/  IMAD.X R4, RZ, RZ, -0x1, P0 ;  /* 0xffffffffff047424 */ /* 0x000fca00000e06ff */
[----:B------:R-:W-:Y:S02]  /*16d0*/  LEA.HI.X R59, R5, R59, R4, 0x3, P1 ;  /* 0x0000003b053b7211 */ /* 0x000fe400008f1c04 */
[----:B0-----:R-:W-:-:S07]  /*16e0*/  IADD3 R0, R7, -0x4, R0 ;  /* 0xfffffffc07007810 */ /* 0x001fce0007ffe000 */
.L_x_5852:
[----:B------:R-:W-:Y:S05]  /*16f0*/  BSYNC B0 ;  /* 0x0000000000007941 */ /* 0x000fea0003800000 */
.L_x_5851:
        /* <DEDUP_REMOVED lines=15> */
.L_x_5859:
        /* <DEDUP_REMOVED lines=20> */
.L_x_5858:
[----:B------:R-:W-:Y:S05]  /*1930*/  BSYNC B0 ;  /* 0x0000000000007941 */ /* 0x000fea0003800000 */
.L_x_5857:
        /* <DEDUP_REMOVED lines=8> */
.L_x_5861:
[----:B------:R-:W-:Y:S05]  /*19c0*/  BSYNC B0 ;  /* 0x0000000000007941 */ /* 0x000fea0003800000 */
.L_x_5860:
        /* <DEDUP_REMOVED lines=11> */
[----:B--2---:R-:W-:-:S06]  /*1a80*/  DSETP.NEU.AND P0, PT, R58, RZ, P0 ;  /* 0x000000ff3a00722a */ /* 0x004fcc000070d000 */
[----:B------:R-:W-:-:S08]  /*1a90*/  SEL R3, RZ, 0x1, !P0 ;  /* 0x00000001ff037807 */ /* 0x000fd00004000000 */
.L_x_5863:
[----:B------:R-:W-:Y:S05]  /*1aa0*/  BSYNC B0 ;  /* 0x0000000000007941 */ /* 0x000fea0003800000 */
.L_x_5862:
        /* <DEDUP_REMOVED lines=11> */
.L_x_5849:
        /* <DEDUP_REMOVED lines=49> */
.L_x_5872:
        /* <DEDUP_REMOVED lines=294> */
.L_x_5868:
        /* <DEDUP_REMOVED lines=242> */
.L_x_5869:
        /* <DEDUP_REMOVED lines=252> */
.L_x_5870:
        /* <DEDUP_REMOVED lines=240> */
.L_x_5871:
        /* <DEDUP_REMOVED lines=14> */
[----:B-----5:R-:W-:Y:S02]  /*5f90*/  DSETP.NEU.AND P0, PT, R32, RZ, P0 ;  /* 0x000000ff2000722a */ /* 0x020fe4000070d000 */
[----:B------:R-:W-:Y:S02]  /*5fa0*/  DSETP.NEU.AND P5, PT, R34, RZ, P5 ;  /* 0x000000ff2200722a */ /* 0x000fe40002fad000 */
[----:B------:R-:W-:Y:S02]  /*5fb0*/  DSETP.NEU.AND P2, PT, R28, RZ, P2 ;  /* 0x000000ff1c00722a */ /* 0x000fe4000174d000 */
[----:B------:R-:W-:Y:S01]  /*5fc0*/  DSETP.NEU.AND P1, PT, R30, RZ, P1 ;  /* 0x000000ff1e00722a */ /* 0x000fe20000f2d000 */
[----:B------:R-:W-:Y:S01]  /*5fd0*/  SEL R49, RZ, 0x1, !P0 ;  /* 0x00000001ff317807 */ /* 0x000fe20004000000 */
[----:B------:R-:W-:Y:S01]  /*5fe0*/  DSETP.NEU.AND P3, PT, R24, RZ, P3 ;  /* 0x000000ff1800722a */ /* 0x000fe20001f6d000 */
[----:B------:R-:W-:Y:S01]  /*5ff0*/  SEL R48, RZ, 0x1, !P5 ;  /* 0x00000001ff307807 */ /* 0x000fe20006800000 */
[----:B------:R-:W-:Y:S01]  /*6000*/  DSETP.NEU.AND P4, PT, R26, RZ, P4 ;  /* 0x000000ff1a00722a */ /* 0x000fe2000278d000 */
        /* <DEDUP_REMOVED lines=9> */
[----:B------:R-:W-:Y:S01]  /*60a0*/  DSETP.NEU.AND P0, PT, R20, RZ, P0 ;  /* 0x000000ff1400722a */ /* 0x000fe2000070d000 */
[----:B------:R-:W-:Y:S01]  /*60b0*/  LOP3.LUT P4, RZ, R52, 0xff, RZ, 0xc0, !PT ;  /* 0x000000ff34ff7812 */ /* 0x000fe2000788c0ff */
[----:B------:R-:W-:Y:S01]  /*60c0*/  DSETP.NEU.AND P5, PT, R22, RZ, P5 ;  /* 0x000000ff1600722a */ /* 0x000fe20002fad000 */
[----:B------:R-:W-:Y:S01]  /*60d0*/  IMAD R52, R4, 0x3, R5 ;  /* 0x0000000304347824 */ /* 0x000fe200078e0205 */
[----:B------:R-:W-:Y:S02]  /*60e0*/  DSETP.NEU.AND P2, PT, R12, RZ, P2 ;  /* 0x000000ff0c00722a */ /* 0x000fe4000174d000 */
[----:B------:R-:W-:Y:S01]  /*60f0*/  DSETP.NEU.AND P1, PT, R14, RZ, P1 ;  /* 0x000000ff0e00722a */ /* 0x000fe20000f2d000 */
[----:B------:R-:W-:-:S02]  /*6100*/  SEL R17, RZ, 0x1, !P0 ;  /* 0x00000001ff117807 */ /* 0x000fc40004000000 */
[----:B------:R-:W-:Y:S01]  /*6110*/  SEL R7, RZ, 0x1, !P5 ;  /* 0x00000001ff077807 */ /* 0x000fe20006800000 */
[----:B------:R-:W-:Y:S01]  /*6120*/  DSETP.NEU.AND P3, PT, R8, RZ, P3 ;  /* 0x000000ff0800722a */ /* 0x000fe20001f6d000 */
[----:B------:R-:W-:Y:S02]  /*6130*/  SEL R6, RZ, 0x1, !P2 ;  /* 0x00000001ff067807 */ /* 0x000fe40005000000 */
[----:B------:R-:W-:Y:S01]  /*6140*/  SEL R50, RZ, 0x1, !P1 ;  /* 0x00000001ff327807 */ /* 0x000fe20004800000 */
[----:B------:R-:W-:Y:S01]  /*6150*/  DSETP.NEU.AND P4, PT, R10, RZ, P4 ;  /* 0x000000ff0a00722a */ /* 0x000fe2000278d000 */
[----:B------:R-:W-:Y:S02]  /*6160*/  LOP3.LUT P0, RZ, R53, 0xff, RZ, 0xc0, !PT ;  /* 0x000000ff35ff7812 */ /* 0x000fe4000780c0ff */
[----:B------:R-:W-:Y:S02]  /*6170*/  LOP3.LUT P5, RZ, R54, 0xff, RZ, 0xc0, !PT ;  /* 0x000000ff36ff7812 */ /* 0x000fe400078ac0ff */
[----:B------:R-:W-:-:S02]  /*6180*/  LOP3.LUT P2, RZ, R55, 0xff, RZ, 0xc0, !PT ;  /* 0x000000ff37ff7812 */ /* 0x000fc4000784c0ff */
[----:B------:R-:W-:Y:S02]  /*6190*/  LOP3.LUT P1, RZ, R0, 0xff, RZ, 0xc0, !PT ;  /* 0x000000ff00ff7812 */ /* 0x000fe4000782c0ff */
[----:B------:R-:W-:Y:S02]  /*61a0*/  SEL R51, RZ, 0x1, !P3 ;  /* 0x00000001ff337807 */ /* 0x000fe40005800000 */
[----:B------:R-:W-:Y:S02]  /*61b0*/  ISETP.GE.U32.AND P3, PT, R52, R3, PT ;  /* 0x000000033400720c */ /* 0x000fe40003f66070 */
[----:B------:R-:W-:Y:S01]  /*61c0*/  SEL R52, RZ, 0x1, !P4 ;  /* 0x00000001ff347807 */ /* 0x000fe20006000000 */
[----:B--2---:R-:W-:Y:S02]  /*61d0*/  DSETP.NEU.AND P0, PT, R40, RZ, P0 ;  /* 0x000000ff2800722a */ /* 0x004fe4000070d000 */
[----:B------:R-:W-:-:S04]  /*61e0*/  DSETP.NEU.AND P5, PT, R42, RZ, P5 ;  /* 0x000000ff2a00722a */ /* 0x000fc80002fad000 */
[----:B------:R-:W-:Y:S02]  /*61f0*/  SEL R53, RZ, 0x1, !P0 ;  /* 0x00000001ff357807 */ /* 0x000fe40004000000 */
[----:B------:R-:W-:Y:S01]  /*6200*/  SEL R54, RZ, 0x1, !P5 ;  /* 0x00000001ff367807 */ /* 0x000fe20006800000 */
[----:B---3--:R-:W-:Y:S02]  /*6210*/  DSETP.NEU.AND P2, PT, R36, RZ, P2 ;  /* 0x000000ff2400722a */ /* 0x008fe4000174d000 */
[----:B------:R-:W-:-:S04]  /*6220*/  DSETP.NEU.AND P1, PT, R38, RZ, P1 ;  /* 0x000000ff2600722a */ /* 0x000fc80000f2d000 */
[----:B------:R-:W-:Y:S02]  /*6230*/  SEL R55, RZ, 0x1, !P2 ;  /* 0x00000001ff377807 */ /* 0x000fe40005000000 */
[----:B------:R-:W-:Y:S01]  /*6240*/  SEL R0, RZ, 0x1, !P1 ;  /* 0x00000001ff007807 */ /* 0x000fe20004800000 */
[----:B------:R-:W-:Y:S07]  /*6250*/  @!P3 BRA `(.L_x_5872) ;  /* 0xffffffbc0004b947 */ /* 0x000fee000383ffff */
[----:B------:R-:W-:Y:S05]  /*6260*/  BSYNC B1 ;  /* 0x0000000000017941 */ /* 0x000fea0003800000 */
.L_x_5867:
[----:B------:R-:W-:Y:S05]  /*6270*/  BSYNC B0 ;  /* 0x0000000000007941 */ /* 0x000fea0003800000 */
.L_x_5866:
        /* <DEDUP_REMOVED lines=280> */
.L_x_5875:
        /* <DEDUP_REMOVED lines=282> */
.L_x_5876:
        /* <DEDUP_REMOVED lines=282> */
.L_x_5877:
        /* <DEDUP_REMOVED lines=282> */
.L_x_5878:
[----:B------:R-:W-:-:S04]  /*a8e0*/  LOP3.LUT R37, R40, 0xffffffe0, RZ, 0xc0, !PT ;  /* 0xffffffe028257812 */ /* 0x000fc800078ec0ff */
[----:B------:R-:W-:-:S05]  /*a8f0*/  IADD3 R36, P1, R58, R37, RZ ;  /* 0x000000253a247210 */ /* 0x000fca0007f3e0ff */
[----:B------:R-:W-:-:S05]  /*a900*/  IMAD.X R37, RZ, RZ, R59, P1 ;  /* 0x000000ffff257224 */ /* 0x000fca00008e063b */
[----:B------:R1:W5:Y:S04]  /*a910*/  LDG.E.128 R40, desc[UR58][R36.64] ;  /* 0x0000003a24287981 */ /* 0x000368000c1e1d00 */
[----:B-1----:R-:W5:Y:S02]  /*a920*/  LDG.E.128 R36, desc[UR58][R36.64+0x10] ;  /* 0x0000103a24247981 */ /* 0x002f64000c1e1d00 */
.L_x_5874:
[----:B------:R-:W-:Y:S05]  /*a930*/  BSYNC B0 ;  /* 0x0000000000007941 */ /* 0x000fea0003800000 */
.L_x_5873:
        /* <DEDUP_REMOVED lines=8> */
[----:B-----5:R-:W-:Y:S02]  /*a9c0*/  DSETP.NEU.AND P0, PT, R32, RZ, P0 ;  /* 0x000000ff2000722a */ /* 0x020fe4000070d000 */
[----:B------:R-:W-:Y:S02]  /*a9d0*/  DSETP.NEU.AND P1, PT, R34, RZ, P1 ;  /* 0x000000ff2200722a */ /* 0x000fe40000f2d000 */
[----:B------:R-:W-:Y:S02]  /*a9e0*/  DSETP.NEU.AND P2, PT, R28, RZ, P2 ;  /* 0x000000ff1c00722a */ /* 0x000fe4000174d000 */
[----:B------:R-:W-:Y:S01]  /*a9f0*/  DSETP.NEU.AND P3, PT, R30, RZ, P3 ;  /* 0x000000ff1e00722a */ /* 0x000fe20001f6d000 */
        /* <DEDUP_REMOVED lines=11> */
[----:B------:R-:W-:Y:S02]  /*aab0*/  DSETP.NEU.AND P0, PT, R24, RZ, P0 ;  /* 0x000000ff1800722a */ /* 0x000fe4000070d000 */
        /* <DEDUP_REMOVED lines=14> */
[----:B------:R-:W-:Y:S02]  /*aba0*/  DSETP.NEU.AND P0, PT, R12, RZ, P0 ;  /* 0x000000ff0c00722a */ /* 0x000fe4000070d000 */
[----:B------:R-:W-:Y:S02]  /*abb0*/  DSETP.NEU.AND P1, PT, R14, RZ, P1 ;  /* 0x000000ff0e00722a */ /* 0x000fe40000f2d000 */
[----:B------:R-:W-:Y:S02]  /*abc0*/  DSETP.NEU.AND P2, PT, R8, RZ, P2 ;  /* 0x000000ff0800722a */ /* 0x000fe4000174d000 */
[----:B------:R-:W-:Y:S01]  /*abd0*/  DSETP.NEU.AND P3, PT, R10, RZ, P3 ;  /* 0x000000ff0a00722a */ /* 0x000fe20001f6d000 */
        /* <DEDUP_REMOVED lines=9> */
[----:B------:R-:W-:Y:S02]  /*ac70*/  DSETP.NEU.AND P0, PT, R40, RZ, P0 ;  /* 0x000000ff2800722a */ /* 0x000fe4000070d000 */
[----:B------:R-:W-:Y:S02]  /*ac80*/  DSETP.NEU.AND P1, PT, R42, RZ, P1 ;  /* 0x000000ff2a00722a */ /* 0x000fe40000f2d000 */
[----:B------:R-:W-:Y:S02]  /*ac90*/  DSETP.NEU.AND P2, PT, R36, RZ, P2 ;  /* 0x000000ff2400722a */ /* 0x000fe4000174d000 */
[----:B------:R-:W-:Y:S01]  /*aca0*/  DSETP.NEU.AND P3, PT, R38, RZ, P3 ;  /* 0x000000ff2600722a */ /* 0x000fe20001f6d000 */
[----:B------:R-:W-:Y:S02]  /*acb0*/  SEL R53, RZ, 0x1, !P0 ;  /* 0x00000001ff357807 */ /* 0x000fe40004000000 */
[----:B------:R-:W-:Y:S02]  /*acc0*/  SEL R54, RZ, 0x1, !P1 ;  /* 0x00000001ff367807 */ /* 0x000fe40004800000 */
[----:B------:R-:W-:-:S02]  /*acd0*/  SEL R55, RZ, 0x1, !P2 ;  /* 0x00000001ff377807 */ /* 0x000fc40005000000 */
[----:B------:R-:W-:-:S07]  /*ace0*/  SEL R0, RZ, 0x1, !P3 ;  /* 0x00000001ff007807 */ /* 0x000fce0005800000 */
.L_x_5880:
[----:B------:R-:W-:Y:S05]  /*acf0*/  BSYNC B0 ;  /* 0x0000000000007941 */ /* 0x000fea0003800000 */
.L_x_5879:
        /* <DEDUP_REMOVED lines=29> */
.L_x_5865:
        /* <DEDUP_REMOVED lines=34> */
.L_x_5884:
        /* <DEDUP_REMOVED lines=32> */
[----:B--2---:R-:W-:Y:S02]  /*b2f0*/  DSETP.NEU.AND P6, PT, R40, RZ, P6 ;  /* 0x000000ff2800722a */ /* 0x004fe400037cd000 */
[----:B------:R-:W-:-:S04]  /*b300*/  DSETP.NEU.AND P5, PT, R42, RZ, P5 ;  /* 0x000000ff2a00722a */ /* 0x000fc80002fad000 */
[----:B------:R-:W-:Y:S02]  /*b310*/  SEL R17, RZ, 0x1, !P6 ;  /* 0x00000001ff117807 */ /* 0x000fe40007000000 */
[----:B------:R-:W-:Y:S02]  /*b320*/  LOP3.LUT P6, RZ, R50, 0xff, RZ, 0xc0, !PT ;  /* 0x000000ff32ff7812 */ /* 0x000fe400078cc0ff */
[----:B------:R-:W-:Y:S01]  /*b330*/  SEL R7, RZ, 0x1, !P5 ;  /* 0x00000001ff077807 */ /* 0x000fe20006800000 */
[----:B----4-:R-:W-:Y:S01]  /*b340*/  DSETP.NEU.AND P4, PT, R8, RZ, P4 ;  /* 0x000000ff0800722a */ /* 0x010fe2000278d000 */
[----:B------:R-:W-:Y:S01]  /*b350*/  LOP3.LUT P5, RZ, R51, 0xff, RZ, 0xc0, !PT ;  /* 0x000000ff33ff7812 */ /* 0x000fe200078ac0ff */
[----:B---3--:R-:W-:Y:S02]  /*b360*/  DSETP.NEU.AND P1, PT, R36, RZ, P1 ;  /* 0x000000ff2400722a */ /* 0x008fe40000f2d000 */
[----:B------:R-:W-:Y:S02]  /*b370*/  DSETP.NEU.AND P3, PT, R10, RZ, P3 ;  /* 0x000000ff0a00722a */ /* 0x000fe40001f6d000 */
[----:B------:R-:W-:-:S04]  /*b380*/  SEL R6, RZ, 0x1, !P4 ;  /* 0x00000001ff067807 */ /* 0x000fc80006000000 */
[----:B-----5:R-:W-:Y:S01]  /*b390*/  DSETP.NEU.AND P6, PT, R22, RZ, P6 ;  /* 0x000000ff1600722a */ /* 0x020fe200037cd000 */
[----:B------:R-:W-:Y:S02]  /*b3a0*/  LOP3.LUT P4, RZ, R52, 0xff, RZ, 0xc0, !PT ;  /* 0x000000ff34ff7812 */ /* 0x000fe4000788c0ff */
[----:B------:R-:W-:Y:S01]  /*b3b0*/  SEL R45, RZ, 0x1, !P1 ;  /* 0x00000001ff2d7807 */ /* 0x000fe20004800000 */
[----:B------:R-:W-:Y:S01]  /*b3c0*/  DSETP.NEU.AND P0, PT, R38, RZ, P0 ;  /* 0x000000ff2600722a */ /* 0x000fe2000070d000 */
[----:B------:R-:W-:Y:S02]  /*b3d0*/  LOP3.LUT P1, RZ, R48, 0xff, RZ, 0xc0, !PT ;  /* 0x000000ff30ff7812 */ /* 0x000fe4000782c0ff */
[----:B------:R-:W-:Y:S01]  /*b3e0*/  SEL R50, RZ, 0x1, !P6 ;  /* 0x00000001ff327807 */ /* 0x000fe20007000000 */
[----:B------:R-:W-:Y:S02]  /*b3f0*/  DSETP.NEU.AND P6, PT, R36, RZ, PT ;  /* 0x000000ff2400722a */ /* 0x000fe40003fcd000 */
[----:B------:R-:W-:Y:S01]  /*b400*/  DSETP.NEU.AND P5, PT, R24, RZ, P5 ;  /* 0x000000ff1800722a */ /* 0x000fe20002fad000 */
[----:B------:R-:W-:Y:S01]  /*b410*/  SEL R46, RZ, 0x1, !P3 ;  /* 0x00000001ff2e7807 */ /* 0x000fe20005800000 */
[----:B------:R-:W-:Y:S01]  /*b420*/  DSETP.NEU.AND P2, PT, R12, RZ, P2 ;  /* 0x000000ff0c00722a */ /* 0x000fe2000174d000 */
[----:B------:R-:W-:-:S02]  /*b430*/  LOP3.LUT P3, RZ, R53, 0xff, RZ, 0xc0, !PT ;  /* 0x000000ff35ff7812 */ /* 0x000fc4000786c0ff */
[----:B------:R-:W-:Y:S02]  /*b440*/  SEL R44, RZ, 0x1, !P0 ;  /* 0x00000001ff2c7807 */ /* 0x000fe40004000000 */
[----:B------:R-:W-:Y:S01]  /*b450*/  SEL R51, RZ, 0x1, !P5 ;  /* 0x00000001ff337807 */ /* 0x000fe20006800000 */
[----:B------:R-:W-:Y:S01]  /*b460*/  DSETP.NEU.AND P5, PT, R38, RZ, PT ;  /* 0x000000ff2600722a */ /* 0x000fe20003fad000 */
[----:B------:R-:W-:Y:S01]  /*b470*/  LOP3.LUT P0, RZ, R49, 0xff, RZ, 0xc0, !PT ;  /* 0x000000ff31ff7812 */ /* 0x000fe2000780c0ff */
[----:B------:R-:W-:Y:S01]  /*b480*/  DSETP.NEU.AND P4, PT, R26, RZ, P4 ;  /* 0x000000ff1a00722a */ /* 0x000fe2000278d000 */
[----:B------:R-:W-:Y:S01]  /*b490*/  SEL R47, RZ, 0x1, !P2 ;  /* 0x00000001ff2f7807 */ /* 0x000fe20005000000 */
[----:B------:R-:W-:Y:S01]  /*b4a0*/  DSETP.NEU.AND P1, PT, R14, RZ, P1 ;  /* 0x000000ff0e00722a */ /* 0x000fe20000f2d000 */
[----:B------:R-:W-:Y:S02]  /*b4b0*/  LOP3.LUT P2, RZ, R54, 0xff, RZ, 0xc0, !PT ;  /* 0x000000ff36ff7812 */ /* 0x000fe4000784c0ff */
[----:B------:R-:W-:-:S02]  /*b4c0*/  @P6 LOP3.LUT R56, R56, 0x200, RZ, 0xfc, !PT ;  /* 0x0000020038386812 */ /* 0x000fc400078efcff */
[----:B------:R-:W-:Y:S01]  /*b4d0*/  SEL R52, RZ, 0x1, !P4 ;  /* 0x00000001ff347807 */ /* 0x000fe20006000000 */
[----:B------:R-:W-:Y:S01]  /*b4e0*/  DSETP.NEU.AND P4, PT, R40, RZ, PT ;  /* 0x000000ff2800722a */ /* 0x000fe20003f8d000 */
[----:B------:R-:W-:Y:S01]  /*b4f0*/  LOP3.LUT R56, R56, 0xfffffeff, RZ, 0xc0, !PT ;  /* 0xfffffeff38387812 */ /* 0x000fe200078ec0ff */
[----:B------:R-:W-:Y:S01]  /*b500*/  DSETP.NEU.AND P3, PT, R28, RZ, P3 ;  /* 0x000000ff1c00722a */ /* 0x000fe20001f6d000 */
[----:B------:R-:W-:Y:S01]  /*b510*/  SEL R48, RZ, 0x1, !P1 ;  /* 0x00000001ff307807 */ /* 0x000fe20004800000 */
[----:B------:R-:W-:Y:S01]  /*b520*/  DSETP.NEU.AND P0, PT, R20, RZ, P0 ;  /* 0x000000ff1400722a */ /* 0x000fe2000070d000 */
[----:B------:R-:W-:Y:S02]  /*b530*/  LOP3.LUT P1, RZ, R55, 0xff, RZ, 0xc0, !PT ;  /* 0x000000ff37ff7812 */ /* 0x000fe4000782c0ff */
[----:B------:R-:W-:Y:S02]  /*b540*/  @P5 LOP3.LUT R56, R56, 0x100, RZ, 0xfc, !PT ;  /* 0x0000010038385812 */ /* 0x000fe400078efcff */
[----:B------:R-:W-:Y:S01]  /*b550*/  SEL R53, RZ, 0x1, !P3 ;  /* 0x00000001ff357807 */ /* 0x000fe20005800000 */
[----:B------:R-:W-:Y:S01]  /*b560*/  DSETP.NEU.AND P3, PT, R42, RZ, PT ;  /* 0x000000ff2a00722a */ /* 0x000fe20003f6d000 */
[----:B------:R-:W-:Y:S01]  /*b570*/  LOP3.LUT R56, R56, 0xffffff7f, RZ, 0xc0, !PT ;  /* 0xffffff7f38387812 */ /* 0x000fe200078ec0ff */
[----:B------:R-:W-:Y:S01]  /*b580*/  DSETP.NEU.AND P2, PT, R30, RZ, P2 ;  /* 0x000000ff1e00722a */ /* 0x000fe2000174d000 */
[----:B------:R-:W-:-:S02]  /*b590*/  SEL R49, RZ, 0x1, !P0 ;  /* 0x00000001ff317807 */ /* 0x000fc40004000000 */
[----:B------:R-:W-:Y:S02]  /*b5a0*/  LOP3.LUT P0, RZ, R0, 0xff, RZ, 0xc0, !PT ;  /* 0x000000ff00ff7812 */ /* 0x000fe4000780c0ff */
[----:B------:R-:W-:Y:S02]  /*b5b0*/  @P4 LOP3.LUT R56, R56, 0x80, RZ, 0xfc, !PT ;  /* 0x0000008038384812 */ /* 0x000fe400078efcff */
[----:B------:R-:W-:Y:S01]  /*b5c0*/  SEL R54, RZ, 0x1, !P2 ;  /* 0x00000001ff367807 */ /* 0x000fe20005000000 */
[----:B------:R-:W-:Y:S01]  /*b5d0*/  DSETP.NEU.AND P2, PT, R8, RZ, PT ;  /* 0x000000ff0800722a */ /* 0x000fe20003f4d000 */
[----:B------:R-:W-:Y:S01]  /*b5e0*/  LOP3.LUT R56, R56, 0xffffffbf, RZ, 0xc0, !PT ;  /* 0xffffffbf38387812 */ /* 0x000fe200078ec0ff */
[----:B------:R-:W-:-:S03]  /*b5f0*/  DSETP.NEU.AND P1, PT, R32, RZ, P1 ;  /* 0x000000ff2000722a */ /* 0x000fc60000f2d000 */
[----:B------:R-:W-:-:S03]  /*b600*/  @P3 LOP3.LUT R56, R56, 0x40, RZ, 0xfc, !PT ;  /* 0x0000004038383812 */ /* 0x000fc600078efcff */
[----:B------:R-:W-:Y:S01]  /*b610*/  SEL R55, RZ, 0x1, !P1 ;  /* 0x00000001ff377807 */ /* 0x000fe20004800000 */
[----:B------:R-:W-:Y:S01]  /*b620*/  DSETP.NEU.AND P1, PT, R10, RZ, PT ;  /* 0x000000ff0a00722a */ /* 0x000fe20003f2d000 */
[----:B------:R-:W-:Y:S01]  /*b630*/  LOP3.LUT R56, R56, 0xffffffdf, RZ, 0xc0, !PT ;  /* 0xffffffdf38387812 */ /* 0x000fe200078ec0ff */
[----:B------:R-:W-:-:S03]  /*b640*/  DSETP.NEU.AND P0, PT, R34, RZ, P0 ;  /* 0x000000ff2200722a */ /* 0x000fc6000070d000 */
        /* <DEDUP_REMOVED lines=26> */
.L_x_5883:
        /* <DEDUP_REMOVED lines=36> */
.L_x_5882:
[----:B------:R-:W-:Y:S05]  /*ba30*/  BSYNC B0 ;  /* 0x0000000000007941 */ /* 0x000fea0003800000 */
.L_x_5881:
        /* <DEDUP_REMOVED lines=75> */
.L_x_5886:
[----:B------:R-:W-:Y:S05]  /*bef0*/  BSYNC B0 ;  /* 0x0000000000007941 */ /* 0x000fea0003800000 */
.L_x_5885:
        /* <DEDUP_REMOVED lines=71> */
.L_x_5888:
[----:B------:R-:W-:Y:S05]  /*c370*/  BSYNC B0 ;  /* 0x0000000000007941 */ /* 0x000fea0003800000 */
.L_x_5887:
        /* <DEDUP_REMOVED lines=29> */
.L_x_5864:
        /* <DEDUP_REMOVED lines=39> */
.L_x_5892:
        /* <DEDUP_REMOVED lines=27> */
[----:B--2---:R-:W-:Y:S02]  /*c970*/  DSETP.NEU.AND P6, PT, R8, RZ, P6 ;  /* 0x000000ff0800722a */ /* 0x004fe400037cd000 */
[----:B------:R-:W-:-:S04]  /*c980*/  DSETP.NEU.AND P5, PT, R10, RZ, P5 ;  /* 0x000000ff0a00722a */ /* 0x000fc80002fad000 */
[----:B------:R-:W-:Y:S02]  /*c990*/  SEL R41, RZ, 0x1, !P6 ;  /* 0x00000001ff297807 */ /* 0x000fe40007000000 */
[----:B------:R-:W-:Y:S02]  /*c9a0*/  LOP3.LUT P6, RZ, R48, 0xff, RZ, 0xc0, !PT ;  /* 0x000000ff30ff7812 */ /* 0x000fe400078cc0ff */
[----:B------:R-:W-:Y:S02]  /*c9b0*/  SEL R40, RZ, 0x1, !P5 ;  /* 0x00000001ff287807 */ /* 0x000fe40006800000 */
[----:B------:R-:W-:Y:S01]  /*c9c0*/  LOP3.LUT P5, RZ, R49, 0xff, RZ, 0xc0, !PT ;  /* 0x000000ff31ff7812 */ /* 0x000fe200078ac0ff */
[----:B----4-:R-:W-:Y:S02]  /*c9d0*/  DSETP.NEU.AND P4, PT, R12, RZ, P4 ;  /* 0x000000ff0c00722a */ /* 0x010fe4000278d000 */
[----:B---3--:R-:W-:Y:S02]  /*c9e0*/  DSETP.NEU.AND P1, PT, R4, RZ, P1 ;  /* 0x000000ff0400722a */ /* 0x008fe40000f2d000 */
[----:B------:R-:W-:-:S02]  /*c9f0*/  DSETP.NEU.AND P3, PT, R14, RZ, P3 ;  /* 0x000000ff0e00722a */ /* 0x000fc40001f6d000 */
[----:B------:R-:W-:Y:S02]  /*ca00*/  SEL R17, RZ, 0x1, !P4 ;  /* 0x00000001ff117807 */ /* 0x000fe40006000000 */
[----:B-----5:R-:W-:Y:S01]  /*ca10*/  DSETP.NEU.AND P6, PT, R26, RZ, P6 ;  /* 0x000000ff1a00722a */ /* 0x020fe200037cd000 */
[----:B------:R-:W-:Y:S02]  /*ca20*/  LOP3.LUT P4, RZ, R50, 0xff, RZ, 0xc0, !PT ;  /* 0x000000ff32ff7812 */ /* 0x000fe4000788c0ff */
[----:B------:R-:W-:Y:S01]  /*ca30*/  SEL R43, RZ, 0x1, !P1 ;  /* 0x00000001ff2b7807 */ /* 0x000fe20004800000 */
[----:B------:R-:W-:Y:S01]  /*ca40*/  DSETP.NEU.AND P0, PT, R6, RZ, P0 ;  /* 0x000000ff0600722a */ /* 0x000fe2000070d000 */
[----:B------:R-:W-:Y:S02]  /*ca50*/  LOP3.LUT P1, RZ, R46, 0xff, RZ, 0xc0, !PT ;  /* 0x000000ff2eff7812 */ /* 0x000fe4000782c0ff */
[----:B------:R-:W-:Y:S01]  /*ca60*/  SEL R48, RZ, 0x1, !P6 ;  /* 0x00000001ff307807 */ /* 0x000fe20007000000 */
[----:B------:R-:W-:-:S02]  /*ca70*/  DSETP.NEU.AND P6, PT, R4, RZ, PT ;  /* 0x000000ff0400722a */ /* 0x000fc40003fcd000 */
[----:B------:R-:W-:Y:S01]  /*ca80*/  DSETP.NEU.AND P5, PT, R28, RZ, P5 ;  /* 0x000000ff1c00722a */ /* 0x000fe20002fad000 */
[----:B------:R-:W-:Y:S01]  /*ca90*/  SEL R44, RZ, 0x1, !P3 ;  /* 0x00000001ff2c7807 */ /* 0x000fe20005800000 */
[----:B------:R-:W-:Y:S01]  /*caa0*/  DSETP.NEU.AND P2, PT, R20, RZ, P2 ;  /* 0x000000ff1400722a */ /* 0x000fe2000174d000 */
[----:B------:R-:W-:Y:S02]  /*cab0*/  LOP3.LUT P3, RZ, R51, 0xff, RZ, 0xc0, !PT ;  /* 0x000000ff33ff7812 */ /* 0x000fe4000786c0ff */
[----:B------:R-:W-:Y:S02]  /*cac0*/  SEL R42, RZ, 0x1, !P0 ;  /* 0x00000001ff2a7807 */ /* 0x000fe40004000000 */
[----:B------:R-:W-:Y:S01]  /*cad0*/  SEL R49, RZ, 0x1, !P5 ;  /* 0x00000001ff317807 */ /* 0x000fe20006800000 */
[----:B------:R-:W-:Y:S01]  /*cae0*/  DSETP.NEU.AND P5, PT, R6, RZ, PT ;  /* 0x000000ff0600722a */ /* 0x000fe20003fad000 */
[----:B------:R-:W-:Y:S01]  /*caf0*/  LOP3.LUT P0, RZ, R47, 0xff, RZ, 0xc0, !PT ;  /* 0x000000ff2fff7812 */ /* 0x000fe2000780c0ff */
[----:B------:R-:W-:Y:S01]  /*cb00*/  DSETP.NEU.AND P4, PT, R30, RZ, P4 ;  /* 0x000000ff1e00722a */ /* 0x000fe2000278d000 */
[----:B------:R-:W-:Y:S01]  /*cb10*/  SEL R45, RZ, 0x1, !P2 ;  /* 0x00000001ff2d7807 */ /* 0x000fe20005000000 */
[----:B------:R-:W-:Y:S01]  /*cb20*/  DSETP.NEU.AND P1, PT, R22, RZ, P1 ;  /* 0x000000ff1600722a */ /* 0x000fe20000f2d000 */
[----:B------:R-:W-:-:S02]  /*cb30*/  LOP3.LUT P2, RZ, R52, 0xff, RZ, 0xc0, !PT ;  /* 0x000000ff34ff7812 */ /* 0x000fc4000784c0ff */
[----:B------:R-:W-:Y:S02]  /*cb40*/  @P6 LOP3.LUT R56, R56, 0x200, RZ, 0xfc, !PT ;  /* 0x0000020038386812 */ /* 0x000fe400078efcff */
[----:B------:R-:W-:Y:S01]  /*cb50*/  SEL R50, RZ, 0x1, !P4 ;  /* 0x00000001ff327807 */ /* 0x000fe20006000000 */
[----:B------:R-:W-:Y:S01]  /*cb60*/  DSETP.NEU.AND P4, PT, R8, RZ, PT ;  /* 0x000000ff0800722a */ /* 0x000fe20003f8d000 */
[----:B------:R-:W-:Y:S01]  /*cb70*/  LOP3.LUT R56, R56, 0xfffffeff, RZ, 0xc0, !PT ;  /* 0xfffffeff38387812 */ /* 0x000fe200078ec0ff */
        /* <DEDUP_REMOVED lines=9> */
[----:B------:R-:W-:Y:S02]  /*cc10*/  SEL R47, RZ, 0x1, !P0 ;  /* 0x00000001ff2f7807 */ /* 0x000fe40004000000 */
        /* <DEDUP_REMOVED lines=38> */
.L_x_5891:
        /* <DEDUP_REMOVED lines=36> */
.L_x_5890:
[----:B------:R-:W-:Y:S05]  /*d0c0*/  BSYNC B0 ;  /* 0x0000000000007941 */ /* 0x000fea0003800000 */
.L_x_5889:
        /* <DEDUP_REMOVED lines=71> */
.L_x_5894:
[----:B------:R-:W-:Y:S05]  /*d540*/  BSYNC B0 ;  /* 0x0000000000007941 */ /* 0x000fea0003800000 */
.L_x_5893:
        /* <DEDUP_REMOVED lines=71> */
.L_x_5896:
[----:B------:R-:W-:Y:S05]  /*d9c0*/  BSYNC B0 ;  /* 0x0000000000007941 */ /* 0x000fea0003800000 */
.L_x_5895:
        /* <DEDUP_REMOVED lines=28> */
.L_x_5848:
[----:B------:R-:W-:Y:S05]  /*db90*/  BSYNC B6 ;  /* 0x0000000000067941 */ /* 0x000fea0003800000 */
.L_x_5847:
        /* <DEDUP_REMOVED lines=18> */
.L_x_5900:
        /* <DEDUP_REMOVED lines=32> */
.L_x_5899:
[----:B------:R-:W-:Y:S05]  /*dec0*/  BSYNC B0 ;  /* 0x0000000000007941 */ /* 0x000fea0003800000 */
.L_x_5898:
[----:B------:R-:W-:Y:S01]  /*ded0*/  IMAD.MOV.U32 R4, RZ, RZ, R8 ;  /* 0x000000ffff047224 */ /* 0x000fe200078e0008 */
[----:B------:R-:W-:Y:S06]  /*dee0*/  @P3 BRA `(.L_x_5900) ;  /* 0xfffffffc00743947 */ /* 0x000fec000383ffff */
.L_x_5897:
        /* <DEDUP_REMOVED lines=22> */
.L_x_5905:
        /* <DEDUP_REMOVED lines=29> */
.L_x_5904:
[----:B------:R-:W-:Y:S05]  /*e220*/  BSYNC B0 ;  /* 0x0000000000007941 */ /* 0x000fea0003800000 */
.L_x_5903:
[----:B------:R-:W-:-:S04]  /*e230*/  SHF.R.S32.HI R4, RZ, 0x1, R4 ;  /* 0x00000001ff047819 */ /* 0x000fc80000011404 */
[----:B------:R-:W-:-:S13]  /*e240*/  ISETP.GE.AND P0, PT, R4, 0x20, PT ;  /* 0x000000200400780c */ /* 0x000fda0003f06270 */
[----:B------:R-:W-:Y:S05]  /*e250*/  @P0 BRA `(.L_x_5905) ;  /* 0xfffffffc007c0947 */ /* 0x000fea000383ffff */
[----:B-1----:R-:W-:-:S07]  /*e260*/  IMAD.MOV.U32 R0, RZ, RZ, 0x20 ;  /* 0x00000020ff007424 */ /* 0x002fce00078e00ff */
.L_x_5902:
[----:B------:R-:W-:Y:S01]  /*e270*/  ISETP.GE.AND P0, PT, R0, 0x2, PT ;  /* 0x000000020000780c */ /* 0x000fe20003f06270 */
[----:B------:R-:W-:Y:S05]  /*e280*/  WARPSYNC.ALL ;  /* 0x0000000000007948 */ /* 0x000fea0003800000 */
[----:B------:R-:W-:Y:S07]  /*e290*/  BAR.SYNC.DEFER_BLOCKING 0x0 ;  /* 0x0000000000007b1d */ /* 0x000fee0000010000 */
[----:B------:R-:W-:Y:S05]  /*e2a0*/  @!P0 BRA `(.L_x_5901) ;  /* 0x0000000000748947 */ /* 0x000fea0003800000 */
[----:B------:R-:W-:-:S11]  /*e2b0*/  HFMA2.MMA R3, -RZ, RZ, 0, 5.9604644775390625e-08 ;  /* 0x00000001ff037435 */ /* 0x000fd600000001ff */
.L_x_5906:
        /* <DEDUP_REMOVED lines=28> */
.L_x_5901:
        /* <DEDUP_REMOVED lines=279> */
.L_x_5907:
        /* <DEDUP_REMOVED lines=275> */
.L_x_5908:
        /* <DEDUP_REMOVED lines=277> */
.L_x_5909:
        /* <DEDUP_REMOVED lines=275> */
.L_x_5910:
        /* <DEDUP_REMOVED lines=294> */
.L_x_5912:
        /* <DEDUP_REMOVED lines=275> */
.L_x_5913:
        /* <DEDUP_REMOVED lines=276> */
.L_x_5914:
        /* <DEDUP_REMOVED lines=275> */
.L_x_5915:
        /* <DEDUP_REMOVED lines=14> */
.L_x_5917:
[----:B------:R-:W-:Y:S05]  /*17080*/  BSYNC B0 ;  /* 0x0000000000007941 */ /* 0x000fea0003800000 */
.L_x_5916:
        /* <DEDUP_REMOVED lines=17> */
.L_x_5919:
[----:B------:R-:W-:Y:S05]  /*171a0*/  BSYNC B0 ;  /* 0x0000000000007941 */ /* 0x000fea0003800000 */
.L_x_5918:
        /* <DEDUP_REMOVED lines=35> */
.L_x_5921:
[----:B------:R-:W-:Y:S05]  /*173e0*/  BSYNC B0 ;  /* 0x0000000000007941 */ /* 0x000fea0003800000 */
.L_x_5920:
        /* <DEDUP_REMOVED lines=38> */
.L_x_5926:
[----:B------:R-:W-:-:S04]  /*17650*/  IMAD.IADD R7, R0, 0x1, R3 ;  /* 0x0000000100077824 */ /* 0x000fc800078e0203 */
[----:B--2---:R-:W-:-:S05]  /*17660*/  IMAD.WIDE.U32 R6, R7, 0x4, R8 ;  /* 0x0000000407067825 */ /* 0x004fca00078e0008 */
[----:B------:R-:W2:Y:S04]  /*17670*/  LDG.E.U8 R15, desc[UR58][R6.64] ;  /* 0x0000003a060f7981 */ /* 0x000ea8000c1e1100 */
[----:B------:R-:W3:Y:S04]  /*17680*/  LDG.E.U8 R11, desc[UR58][R6.64+0x1] ;  /* 0x0000013a060b7981 */ /* 0x000ee8000c1e1100 */
[----:B------:R-:W4:Y:S04]  /*17690*/  LDG.E.U8 R13, desc[UR58][R6.64+0x2] ;  /* 0x0000023a060d7981 */ /* 0x000f28000c1e1100 */
[----:B------:R-:W5:Y:S01]  /*176a0*/  LDG.E.U8 R14, desc[UR58][R6.64+0x3] ;  /* 0x0000033a060e7981 */ /* 0x000f62000c1e1100 */
[----:B------:R-:W-:-:S02]  /*176b0*/  IADD3 R3, R10, R3, RZ ;  /* 0x000000030a037210 */ /* 0x000fc40007ffe0ff */
[----:B------:R-:W-:Y:S02]  /*176c0*/  LOP3.LUT P1, RZ, R26, 0xff, RZ, 0xc0, !PT ;  /* 0x000000ff1aff7812 */ /* 0x000fe4000782c0ff */
[----:B------:R-:W-:Y:S02]  /*176d0*/  ISETP.GE.U32.AND P5, PT, R3, UR8, PT ;  /* 0x0000000803007c0c */ /* 0x000fe4000bfa6070 */
[----:B------:R-:W-:Y:S02]  /*176e0*/  LOP3.LUT P2, RZ, R25, 0xff, RZ, 0xc0, !PT ;  /* 0x000000ff19ff7812 */ /* 0x000fe4000784c0ff */
[----:B------:R-:W-:Y:S02]  /*176f0*/  LOP3.LUT P4, RZ, R22, 0xff, RZ, 0xc0, !PT ;  /* 0x000000ff16ff7812 */ /* 0x000fe4000788c0ff */
[----:B------:R-:W-:Y:S02]  /*17700*/  LOP3.LUT P0, RZ, R17, 0xff, RZ, 0xc0, !PT ;  /* 0x000000ff11ff7812 */ /* 0x000fe4000780c0ff */
[----:B--2---:R-:W-:-:S02]  /*17710*/  ISETP.NE.AND P1, PT, R15, RZ, P1 ;  /* 0x000000ff0f00720c */ /* 0x004fc40000f25270 */
[----:B---3--:R-:W-:Y:S02]  /*17720*/  ISETP.NE.AND P2, PT, R11, RZ, P2 ;  /* 0x000000ff0b00720c */ /* 0x008fe40001745270 */
[----:B------:R-:W-:Y:S02]  /*17730*/  SEL R26, RZ, 0x1, !P1 ;  /* 0x00000001ff1a7807 */ /* 0x000fe40004800000 */
[----:B----4-:R-:W-:Y:S02]  /*17740*/  ISETP.NE.AND P4, PT, R13, RZ, P4 ;  /* 0x000000ff0d00720c */ /* 0x010fe40002785270 */
[----:B------:R-:W-:Y:S02]  /*17750*/  SEL R25, RZ, 0x1, !P2 ;  /* 0x00000001ff197807 */ /* 0x000fe40005000000 */
[----:B-----5:R-:W-:Y:S02]  /*17760*/  ISETP.NE.AND P0, PT, R14, RZ, P0 ;  /* 0x000000ff0e00720c */ /* 0x020fe40000705270 */
[----:B------:R-:W-:-:S02]  /*17770*/  SEL R22, RZ, 0x1, !P4 ;  /* 0x00000001ff167807 */ /* 0x000fc40006000000 */
[----:B------:R-:W-:Y:S01]  /*17780*/  SEL R17, RZ, 0x1, !P0 ;  /* 0x00000001ff117807 */ /* 0x000fe20004000000 */
[----:B------:R-:W-:Y:S08]  /*17790*/  @!P5 BRA `(.L_x_5926) ;  /* 0xfffffffc00acd947 */ /* 0x000ff0000383ffff */
[----:B------:R-:W-:Y:S05]  /*177a0*/  BSYNC B1 ;  /* 0x0000000000017941 */ /* 0x000fea0003800000 */
.L_x_5925:
[----:B------:R-:W-:Y:S05]  /*177b0*/  BRA `(.L_x_5924) ;  /* 0x0000000000947947 */ /* 0x000fea0003800000 */
.L_x_5923:
        /* <DEDUP_REMOVED lines=15> */
.L_x_5927:
[----:B------:R-:W-:-:S04]  /*178b0*/  IMAD.IADD R7, R0, 0x1, R3 ;  /* 0x0000000100077824 */ /* 0x000fc800078e0203 */
[----:B-1----:R-:W-:-:S04]  /*178c0*/  IMAD R7, R7, R14, R16 ;  /* 0x0000000e07077224 */ /* 0x002fc800078e0210 */
[----:B--2---:R-:W-:-:S05]  /*178d0*/  IMAD.WIDE.U32 R6, R7, 0x4, R8 ;  /* 0x0000000407067825 */ /* 0x004fca00078e0008 */
[----:B------:R-:W2:Y:S04]  /*178e0*/  LDG.E.U8 R15, desc[UR58][R6.64] ;  /* 0x0000003a060f7981 */ /* 0x000ea8000c1e1100 */
[----:B------:R-:W4:Y:S04]  /*178f0*/  LDG.E.U8 R10, desc[UR58][R6.64+0x1] ;  /* 0x0000013a060a7981 */ /* 0x000f28000c1e1100 */
[----:B------:R-:W5:Y:S04]  /*17900*/  LDG.E.U8 R11, desc[UR58][R6.64+0x2] ;  /* 0x0000023a060b7981 */ /* 0x000f68000c1e1100 */
[----:B------:R-:W5:Y:S01]  /*17910*/  LDG.E.U8 R13, desc[UR58][R6.64+0x3] ;  /* 0x0000033a060d7981 */ /* 0x000f62000c1e1100 */
[----:B---3--:R-:W-:Y:S01]  /*17920*/  IMAD.IADD R3, R20, 0x1, R3 ;  /* 0x0000000114037824 */ /* 0x008fe200078e0203 */
[----:B------:R-:W-:-:S02]  /*17930*/  LOP3.LUT P1, RZ, R26, 0xff, RZ, 0xc0, !PT ;  /* 0x000000ff1aff7812 */ /* 0x000fc4000782c0ff */
[----:B------:R-:W-:Y:S02]  /*17940*/  LOP3.LUT P2, RZ, R25, 0xff, RZ, 0xc0, !PT ;  /* 0x000000ff19ff7812 */ /* 0x000fe4000784c0ff */
[----:B------:R-:W-:Y:S02]  /*17950*/  ISETP.GE.U32.AND P5, PT, R3, UR7, PT ;  /* 0x0000000703007c0c */ /* 0x000fe4000bfa6070 */
[----:B------:R-:W-:Y:S02]  /*17960*/  LOP3.LUT P4, RZ, R22, 0xff, RZ, 0xc0, !PT ;  /* 0x000000ff16ff7812 */ /* 0x000fe4000788c0ff */
[----:B------:R-:W-:Y:S02]  /*17970*/  LOP3.LUT P0, RZ, R17, 0xff, RZ, 0xc0, !PT ;  /* 0x000000ff11ff7812 */ /* 0x000fe4000780c0ff */
[----:B--2---:R-:W-:Y:S02]  /*17980*/  ISETP.NE.AND P1, PT, R15, RZ, P1 ;  /* 0x000000ff0f00720c */ /* 0x004fe40000f25270 */
        /* <DEDUP_REMOVED lines=8> */
.L_x_5924:
[----:B------:R-:W-:Y:S05]  /*17a10*/  BSYNC B0 ;  /* 0x0000000000007941 */ /* 0x000fea0003800000 */
.L_x_5922:
        /* <DEDUP_REMOVED lines=14> */
.L_x_5931:
        /* <DEDUP_REMOVED lines=31> */
.L_x_5930:
[----:B------:R-:W-:Y:S05]  /*17cf0*/  BSYNC B0 ;  /* 0x0000000000007941 */ /* 0x000fea0003800000 */
.L_x_5929:
[----:B-1----:R-:W-:Y:S01]  /*17d00*/  IMAD.MOV.U32 R3, RZ, RZ, R9 ;  /* 0x000000ffff037224 */ /* 0x002fe200078e0009 */
[----:B------:R-:W-:Y:S06]  /*17d10*/  @P4 BRA `(.L_x_5931) ;  /* 0xfffffffc00784947 */ /* 0x000fec000383ffff */
.L_x_5928:
        /* <DEDUP_REMOVED lines=15> */
.L_x_5936:
        /* <DEDUP_REMOVED lines=28> */
.L_x_5935:
[----:B------:R-:W-:Y:S05]  /*17fd0*/  BSYNC B0 ;  /* 0x0000000000007941 */ /* 0x000fea0003800000 */
.L_x_5934:
[----:B------:R-:W-:-:S04]  /*17fe0*/  SHF.R.S32.HI R3, RZ, 0x1, R3 ;  /* 0x00000001ff037819 */ /* 0x000fc80000011403 */
[----:B------:R-:W-:-:S13]  /*17ff0*/  ISETP.GE.AND P0, PT, R3, 0x20, PT ;  /* 0x000000200300780c */ /* 0x000fda0003f06270 */
[----:B------:R-:W-:Y:S05]  /*18000*/  @P0 BRA `(.L_x_5936) ;  /* 0xfffffffc00800947 */ /* 0x000fea000383ffff */
[----:B------:R-:W-:-:S07]  /*18010*/  IMAD.MOV.U32 R2, RZ, RZ, 0x20 ;  /* 0x00000020ff027424 */ /* 0x000fce00078e00ff */
.L_x_5933:
[----:B------:R-:W-:Y:S01]  /*18020*/  BAR.SYNC.DEFER_BLOCKING 0x0 ;  /* 0x0000000000007b1d */ /* 0x000fe20000010000 */
[----:B------:R-:W-:-:S13]  /*18030*/  ISETP.GE.AND P0, PT, R2, 0x2, PT ;  /* 0x000000020200780c */ /* 0x000fda0003f06270 */
[----:B------:R-:W-:Y:S05]  /*18040*/  @!P0 BRA `(.L_x_5932) ;  /* 0x0000000000748947 */ /* 0x000fea0003800000 */
[----:B-1----:R-:W-:-:S07]  /*18050*/  MOV R3, 0x1 ;  /* 0x0000000100037802 */ /* 0x002fce0000000f00 */
.L_x_5937:
        /* <DEDUP_REMOVED lines=28> */
.L_x_5932:
        /* <DEDUP_REMOVED lines=25> */
.L_x_5939:
        /* <DEDUP_REMOVED lines=21> */
.L_x_5941:
        /* <DEDUP_REMOVED lines=24> */
.L_x_5942:
        /* <DEDUP_REMOVED lines=24> */
.L_x_5943:
        /* <DEDUP_REMOVED lines=24> */
.L_x_5944:
[----:B------:R-:W-:Y:S01]  /*18980*/  ULDC.64 UR4, c[0x0][0x5e8] ;  /* 0x00017a0000047ab9 */ /* 0x000fe20000000a00 */
[----:B------:R-:W-:Y:S02]  /*18990*/  LOP3.LUT P0, RZ, R17, 0xff, RZ, 0xc0, !PT ;  /* 0x000000ff11ff7812 */ /* 0x000fe4000780c0ff */
[----:B------:R-:W-:Y:S02]  /*189a0*/  IADD3 R18, P1, R18, UR4, RZ ;  /* 0x0000000412127c10 */ /* 0x000fe4000ff3e0ff */
[----:B-1----:R-:W-:-:S03]  /*189b0*/  SEL R3, RZ, 0x1, !P0 ;  /* 0x00000001ff037807 */ /* 0x002fc60004000000 */
[----:B------:R-:W-:-:S05]  /*189c0*/  IMAD.X R19, RZ, RZ, UR5, P1 ;  /* 0x00000005ff137e24 */ /* 0x000fca00088e06ff */
[----:B------:R-:W-:Y:S01]  /*189d0*/  STG.E.U8 desc[UR58][R18.64], R3 ;  /* 0x0000000312007986 */ /* 0x000fe2000c10113a */
[----:B------:R-:W-:Y:S05]  /*189e0*/  EXIT ;  /* 0x000000000000794d */ /* 0x000fea0003800000 */
.L_x_5940:
[----:B------:R-:W-:Y:S04]  /*189f0*/  STG.E.U8 desc[UR58][R4.64], R26 ;  /* 0x0000001a04007986 */ /* 0x000fe8000c10113a */
[----:B------:R-:W-:Y:S04]  /*18a00*/  STG.E.U8 desc[UR58][R4.64+0x1], R25 ;  /* 0x0000011904007986 */ /* 0x000fe8000c10113a */
[----:B------:R-:W-:Y:S04]  /*18a10*/  STG.E.U8 desc[UR58][R4.64+0x2], R22 ;  /* 0x0000021604007986 */ /* 0x000fe8000c10113a */
[----:B------:R-:W-:Y:S01]  /*18a20*/  STG.E.U8 desc[UR58][R4.64+0x3], R17 ;  /* 0x0000031104007986 */ /* 0x000fe2000c10113a */
[----:B------:R-:W-:Y:S05]  /*18a30*/  EXIT ;  /* 0x000000000000794d */ /* 0x000fea0003800000 */
.L_x_5938:
        /* <DEDUP_REMOVED lines=53> */
.L_x_5946:
        /* <DEDUP_REMOVED lines=24> */
.L_x_5947:
        /* <DEDUP_REMOVED lines=24> */
.L_x_5948:
        /* <DEDUP_REMOVED lines=24> */
.L_x_5949:
[----:B------:R-:W-:Y:S01]  /*19210*/  ULDC.64 UR4, c[0x0][0x5e8] ;  /* 0x00017a0000047ab9 */ /* 0x000fe20000000a00 */
[----:B------:R-:W-:Y:S02]  /*19220*/  LOP3.LUT P0, RZ, R17, 0xff, RZ, 0xc0, !PT ;  /* 0x000000ff11ff7812 */ /* 0x000fe4000780c0ff */
[----:B------:R-:W-:Y:S02]  /*19230*/  IADD3 R18, P1, R18, UR4, RZ ;  /* 0x0000000412127c10 */ /* 0x000fe4000ff3e0ff */
[----:B-1----:R-:W-:-:S03]  /*19240*/  SEL R3, RZ, 0x1, !P0 ;  /* 0x00000001ff037807 */ /* 0x002fc60004000000 */
[----:B------:R-:W-:-:S05]  /*19250*/  IMAD.X R19, RZ, RZ, UR5, P1 ;  /* 0x00000005ff137e24 */ /* 0x000fca00088e06ff */
[----:B------:R-:W-:Y:S01]  /*19260*/  STG.E.U8 desc[UR58][R18.64], R3 ;  /* 0x0000000312007986 */ /* 0x000fe2000c10113a */
[----:B------:R-:W-:Y:S05]  /*19270*/  EXIT ;  /* 0x000000000000794d */ /* 0x000fea0003800000 */
.L_x_5945:
        /* <DEDUP_REMOVED lines=13> */
.L_x_5911:
        /* <DEDUP_REMOVED lines=35> */
.L_x_5951:
        /* <DEDUP_REMOVED lines=21> */
.L_x_5953:
        /* <DEDUP_REMOVED lines=24> */
.L_x_5954:
        /* <DEDUP_REMOVED lines=24> */
.L_x_5955:
        /* <DEDUP_REMOVED lines=24> */
.L_x_5956:
[----:B------:R-:W-:Y:S01]  /*19b50*/  ULDC.64 UR4, c[0x0][0x5e8] ;  /* 0x00017a0000047ab9 */ /* 0x000fe20000000a00 */
[----:B------:R-:W-:Y:S02]  /*19b60*/  LOP3.LUT P0, RZ, R17, 0xff, RZ, 0xc0, !PT ;  /* 0x000000ff11ff7812 */ /* 0x000fe4000780c0ff */
[----:B------:R-:W-:Y:S02]  /*19b70*/  IADD3 R2, P1, R23, UR4, RZ ;  /* 0x0000000417027c10 */ /* 0x000fe4000ff3e0ff */
[----:B------:R-:W-:-:S03]  /*19b80*/  SEL R5, RZ, 0x1, !P0 ;  /* 0x00000001ff057807 */ /* 0x000fc60004000000 */
[----:B-1----:R-:W-:-:S05]  /*19b90*/  IMAD.X R3, RZ, RZ, UR5, P1 ;  /* 0x00000005ff037e24 */ /* 0x002fca00088e06ff */
[----:B------:R-:W-:Y:S01]  /*19ba0*/  STG.E.U8 desc[UR58][R2.64], R5 ;  /* 0x0000000502007986 */ /* 0x000fe2000c10113a */
[----:B------:R-:W-:Y:S05]  /*19bb0*/  EXIT ;  /* 0x000000000000794d */ /* 0x000fea0003800000 */
.L_x_5952:
[----:B------:R-:W-:Y:S04]  /*19bc0*/  STG.E.U8 desc[UR58][R4.64], R26 ;  /* 0x0000001a04007986 */ /* 0x000fe8000c10113a */
[----:B------:R-:W-:Y:S04]  /*19bd0*/  STG.E.U8 desc[UR58][R4.64+0x1], R25 ;  /* 0x0000011904007986 */ /* 0x000fe8000c10113a */
[----:B------:R-:W-:Y:S04]  /*19be0*/  STG.E.U8 desc[UR58][R4.64+0x2], R22 ;  /* 0x0000021604007986 */ /* 0x000fe8000c10113a */
[----:B------:R-:W-:Y:S01]  /*19bf0*/  STG.E.U8 desc[UR58][R4.64+0x3], R17 ;  /* 0x0000031104007986 */ /* 0x000fe2000c10113a */
[----:B------:R-:W-:Y:S05]  /*19c00*/  EXIT ;  /* 0x000000000000794d */ /* 0x000fea0003800000 */
.L_x_5950:
        /* <DEDUP_REMOVED lines=53> */
.L_x_5958:
        /* <DEDUP_REMOVED lines=24> */
.L_x_5959:
        /* <DEDUP_REMOVED lines=24> */
.L_x_5960:
        /* <DEDUP_REMOVED lines=24> */
.L_x_5961:
[----:B------:R-:W-:Y:S01]  /*1a3e0*/  ULDC.64 UR4, c[0x0][0x5e8] ;  /* 0x00017a0000047ab9 */ /* 0x000fe20000000a00 */
[----:B------:R-:W-:Y:S02]  /*1a3f0*/  LOP3.LUT P0, RZ, R17, 0xff, RZ, 0xc0, !PT ;  /* 0x000000ff11ff7812 */ /* 0x000fe4000780c0ff */
[----:B------:R-:W-:Y:S02]  /*1a400*/  IADD3 R2, P1, R23, UR4, RZ ;  /* 0x0000000417027c10 */ /* 0x000fe4000ff3e0ff */
[----:B------:R-:W-:-:S03]  /*1a410*/  SEL R5, RZ, 0x1, !P0 ;  /* 0x00000001ff057807 */ /* 0x000fc60004000000 */
[----:B-1----:R-:W-:-:S05]  /*1a420*/  IMAD.X R3, RZ, RZ, UR5, P1 ;  /* 0x00000005ff037e24 */ /* 0x002fca00088e06ff */
[----:B------:R-:W-:Y:S01]  /*1a430*/  STG.E.U8 desc[UR58][R2.64], R5 ;  /* 0x0000000502007986 */ /* 0x000fe2000c10113a */
[----:B------:R-:W-:Y:S05]  /*1a440*/  EXIT ;  /* 0x000000000000794d */ /* 0x000fea0003800000 */
.L_x_5957:
        /* <DEDUP_REMOVED lines=13> */
.L_x_5962:
        /* <DEDUP_REMOVED lines=14> */
.L_x_7592:


//--------------------- .text._ZN2at6native13reduce_kernelILi512ELi1ENS0_8ReduceOpIsNS0_14func_wrapper_tIbZZZNS0_15and_kernel_cudaERNS_14TensorIteratorEENKUlvE_clEvENKUlvE3_clEvEUlbsE_EEjbLi4ELi4EEEEEvT1_ --------------------------
	.section	.text._ZN2at6native13reduce_kernelILi512ELi1ENS0_8ReduceOpIsNS0_14func_wrapper_tIbZZZNS0_15and_kernel_cudaERNS_14TensorIteratorEENKUlvE_clEvENKUlvE3_clEvEUlbsE_EEjbLi4ELi4EEEEEvT1_,"ax",@progbits
	.align	128
        .global         _ZN2at6native13reduce_kernelILi512ELi1ENS0_8ReduceOpIsNS0_14func_wrapper_tIbZZZNS0_15and_kernel_cudaERNS_14TensorIteratorEENKUlvE_clEvENKUlvE3_clEvEUlbsE_EEjbLi4ELi4EEEEEvT1_
        .type           _ZN2at6native13reduce_kernelILi512ELi1ENS0_8ReduceOpIsNS0_14func_wrapper_tIbZZZNS0_15and_kernel_cudaERNS_14TensorIteratorEENKUlvE_clEvENKUlvE3_clEvEUlbsE_EEjbLi4ELi4EEEEEvT1_,@function
        .size           _ZN2at6native13reduce_kernelILi512ELi1ENS0_8ReduceOpIsNS0_14func_wrapper_tIbZZZNS0_15and_kernel_cudaERNS_14TensorIteratorEENKUlvE_clEvENKUlvE3_clEvEUlbsE_EEjbLi4ELi4EEEEEvT1_,(.L_x_7593 - _ZN2at6native13reduce_kernelILi512ELi1ENS0_8ReduceOpIsNS0_14func_wrapper_tIbZZZNS0_15and_kernel_cudaERNS_14TensorIteratorEENKUlvE_clEvENKUlvE3_clEvEUlbsE_EEjbLi4ELi4EEEEEvT1_)
        .other          _ZN2at6native13reduce_kernelILi512ELi1ENS0_8ReduceOpIsNS0_14func_wrapper_tIbZZZNS0_15and_kernel_cudaERNS_14TensorIteratorEENKUlvE_clEvENKUlvE3_clEvEUlbsE_EEjbLi4ELi4EEEEEvT1_,@"STO_CUDA_ENTRY STV_DEFAULT"
_ZN2at6native13reduce_kernelILi512ELi1ENS0_8ReduceOpIsNS0_14func_wrapper_tIbZZZNS0_15and_kernel_cudaERNS_14TensorIteratorEENKUlvE_clEvENKUlvE3_clEvEUlbsE_EEjbLi4ELi4EEEEEvT1_:
.text._ZN2at6native13reduce_kernelILi512ELi1ENS0_8ReduceOpIsNS0_14func_wrapper_tIbZZZNS0_15and_kernel_cudaERNS_14TensorIteratorEENKUlvE_clEvENKUlvE3_clEvEUlbsE_EEjbLi4ELi4EEEEEvT1_:
        /* <DEDUP_REMOVED lines=286> */
.L_x_5963:
        /* <DEDUP_REMOVED lines=49> */
.L_x_5972:
[----:B------:R-:W-:Y:S05]  /*14f0*/  BSYNC B3 ;  /* 0x0000000000037941 */ /* 0x000fea0003800000 */
.L_x_5971:
[----:B------:R-:W-:-:S04]  /*1500*/  PRMT R6, R6, 0x9910, RZ ;  /* 0x0000991006067816 */ /* 0x000fc800000000ff */
[----:B------:R-:W-:-:S13]  /*1510*/  ISETP.NE.AND P0, PT, R6, RZ, PT ;  /* 0x000000ff0600720c */ /* 0x000fda0003f05270 */
[----:B------:R-:W-:Y:S05]  /*1520*/  @!P0 BRA `(.L_x_5970) ;  /* 0x0000000000248947 */ /* 0x000fea0003800000 */
[----:B------:R-:W-:-:S05]  /*1530*/  IADD3 R11, P0, R0, -R17, RZ ;  /* 0x80000011000b7210 */ /* 0x000fca0007f1e0ff */
[----:B------:R-:W-:Y:S01]  /*1540*/  IMAD.X R6, RZ, RZ, -0x1, P0 ;  /* 0xffffffffff067424 */ /* 0x000fe200000e06ff */
[----:B------:R-:W-:-:S04]  /*1550*/  LEA R10, P0, R11, R12, 0x1 ;  /* 0x0000000c0b0a7211 */ /* 0x000fc800078008ff */
[----:B------:R-:W-:-:S05]  /*1560*/  LEA.HI.X R11, R11, R13, R6, 0x1, P0 ;  /* 0x0000000d0b0b7211 */ /* 0x000fca00000f0c06 */
[----:B------:R-:W2:Y:S01]  /*1570*/  LDG.E.U16 R10, desc[UR36][R10.64] ;  /* 0x000000240a0a7981 */ /* 0x000ea2000c1e1500 */
[----:B------:R-:W-:Y:S02]  /*1580*/  PRMT R4, R4, 0x9910, RZ ;  /* 0x0000991004047816 */ /* 0x000fe400000000ff */
[----:B--2---:R-:W-:-:S04]  /*1590*/  ISETP.NE.AND P0, PT, R10, RZ, PT ;  /* 0x000000ff0a00720c */ /* 0x004fc80003f05270 */
[----:B------:R-:W-:-:S04]  /*15a0*/  ISETP.NE.AND P0, PT, R4, RZ, P0 ;  /* 0x000000ff0400720c */ /* 0x000fc80000705270 */
[----:B------:R-:W-:-:S09]  /*15b0*/  SEL R4, RZ, 0x1, !P0 ;  /* 0x00000001ff047807 */ /* 0x000fd20004000000 */
.L_x_5970:
[----:B------:R-:W-:Y:S05]  /*15c0*/  BSYNC B2 ;  /* 0x0000000000027941 */ /* 0x000fea0003800000 */
.L_x_5969:
[C---:B------:R-:W-:Y:S02]  /*15d0*/  IADD3 R11, P0, -R17.reuse, 0x4, RZ ;  /* 0x00000004110b7810 */ /* 0x040fe40007f1e1ff */
[----:B------:R-:W-:Y:S02]  /*15e0*/  IADD3 R6, R17, -0x4, R2 ;  /* 0xfffffffc11067810 */ /* 0x000fe40007ffe002 */
[----:B------:R-:W-:Y:S02]  /*15f0*/  LEA R12, P1, R11, R12, 0x1 ;  /* 0x0000000c0b0c7211 */ /* 0x000fe400078208ff */
[----:B------:R-:W-:-:S04]  /*1600*/  IADD3.X R8, RZ, -0x1, RZ, P0, !PT ;  /* 0xffffffffff087810 */ /* 0x000fc800007fe4ff */
[----:B------:R-:W-:-:S07]  /*1610*/  LEA.HI.X R13, R11, R13, R8, 0x1, P1 ;  /* 0x0000000d0b0d7211 */ /* 0x000fce00008f0c08 */
.L_x_5968:
[----:B------:R-:W-:Y:S05]  /*1620*/  BSYNC B1 ;  /* 0x0000000000017941 */ /* 0x000fea0003800000 */
.L_x_5967:
        /* <DEDUP_REMOVED lines=12> */
.L_x_5975:
[----:B------:R-:W-:Y:S01]  /*16f0*/  IMAD.WIDE.U32 R8, R7, 0x8, R12 ;  /* 0x0000000807087825 */ /* 0x000fe200078e000c */
[----:B------:R-:W-:-:S05]  /*1700*/  ULDC UR4, c[0x0][0x220] ;  /* 0x0000880000047ab9 */ /* 0x000fca0000000800 */
[----:B------:R-:W2:Y:S01]  /*1710*/  LDG.E.64 R8, desc[UR36][R8.64] ;  /* 0x0000002408087981 */ /* 0x000ea2000c1e1b00 */
        /* <DEDUP_REMOVED lines=8> */
[----:B------:R-:W-:Y:S02]  /*17a0*/  PRMT R4, R8, 0xbb32, RZ ;  /* 0x0000bb3208047816 */ /* 0x000fe400000000ff */
        /* <DEDUP_REMOVED lines=11> */
.L_x_5974:
[----:B------:R-:W-:Y:S05]  /*1860*/  BSYNC B1 ;  /* 0x0000000000017941 */ /* 0x000fea0003800000 */
.L_x_5973:
        /* <DEDUP_REMOVED lines=8> */
.L_x_5977:
[----:B------:R-:W-:Y:S05]  /*18f0*/  BSYNC B1 ;  /* 0x0000000000017941 */ /* 0x000fea0003800000 */
.L_x_5976:
        /* <DEDUP_REMOVED lines=9> */
[----:B------:R-:W2:Y:S01]  /*1990*/  LDG.E.U16 R12, desc[UR36][R12.64] ;  /* 0x000000240c0c7981 */ /* 0x000ea2000c1e1500 */
[----:B------:R-:W-:-:S04]  /*19a0*/  LOP3.LUT P0, RZ, R4, 0xff, RZ, 0xc0, !PT ;  /* 0x000000ff04ff7812 */ /* 0x000fc8000780c0ff */
[----:B--2---:R-:W-:-:S04]  /*19b0*/  ISETP.NE.AND P0, PT, R12, RZ, P0 ;  /* 0x000000ff0c00720c */ /* 0x004fc80000705270 */
[----:B------:R-:W-:-:S09]  /*19c0*/  SEL R4, RZ, 0x1, !P0 ;  /* 0x00000001ff047807 */ /* 0x000fd20004000000 */
.L_x_5979:
[----:B------:R-:W-:Y:S05]  /*19d0*/  BSYNC B1 ;  /* 0x0000000000017941 */ /* 0x000fea0003800000 */
.L_x_5978:
        /* <DEDUP_REMOVED lines=8> */
.L_x_5966:
        /* <DEDUP_REMOVED lines=26> */
.L_x_5989:
        /* <DEDUP_REMOVED lines=293> */
.L_x_5985:
        /* <DEDUP_REMOVED lines=251> */
.L_x_5986:
[----:B------:R-:W-:-:S04]  /*3e00*/  LOP3.LUT R17, R2, 0xfffffffe, RZ, 0xc0, !PT ;  /* 0xfffffffe02117812 */ /* 0x000fc800078ec0ff */
[----:B------:R-:W-:-:S04]  /*3e10*/  IADD3 R16, P0, R12, R17, RZ ;  /* 0x000000110c107210 */ /* 0x000fc80007f1e0ff */
[----:B------:R-:W-:-:S05]  /*3e20*/  IADD3.X R17, RZ, R13, RZ, P0, !PT ;  /* 0x0000000dff117210 */ /* 0x000fca00007fe4ff */
[----:B-1----:R1:W5:Y:S01]  /*3e30*/  LDG.E.U16 R11, desc[UR36][R16.64] ;  /* 0x00000024100b7981 */ /* 0x002362000c1e1500 */
[----:B------:R-:W-:Y:S01]  /*3e40*/  IMAD.IADD R5, R5, 0x1, R4 ;  /* 0x0000000105057824 */ /* 0x000fe200078e0204 */
[----:B------:R-:W-:Y:S01]  /*3e50*/  MOV R2, RZ ;  /* 0x000000ff00027202 */ /* 0x000fe20000000f00 */
        /* <DEDUP_REMOVED lines=245> */
.L_x_5987:
[----:B-1----:R-:W-:-:S04]  /*4db0*/  LOP3.LUT R17, R10, 0xfffffffe, RZ, 0xc0, !PT ;  /* 0xfffffffe0a117812 */ /* 0x002fc800078ec0ff */
[----:B------:R-:W-:-:S05]  /*4dc0*/  IADD3 R16, P0, R12, R17, RZ ;  /* 0x000000110c107210 */ /* 0x000fca0007f1e0ff */
[----:B------:R-:W-:-:S05]  /*4dd0*/  IMAD.X R17, RZ, RZ, R13, P0 ;  /* 0x000000ffff117224 */ /* 0x000fca00000e060d */
[----:B------:R1:W5:Y:S01]  /*4de0*/  LDG.E.U16 R10, desc[UR36][R16.64] ;  /* 0x00000024100a7981 */ /* 0x000362000c1e1500 */
        /* <DEDUP_REMOVED lines=245> */
.L_x_5988:
[----:B-1----:R-:W-:Y:S01]  /*5d40*/  LOP3.LUT R17, R2, 0xfffffffe, RZ, 0xc0, !PT ;  /* 0xfffffffe02117812 */ /* 0x002fe200078ec0ff */
[----:B------:R-:W-:Y:S01]  /*5d50*/  IMAD.IADD R5, R5, 0x1, R4 ;  /* 0x0000000105057824 */ /* 0x000fe200078e0204 */
[----:B------:R-:W-:Y:S01]  /*5d60*/  LOP3.LUT P3, RZ, R7, 0xff, RZ, 0xc0, !PT ;  /* 0x000000ff07ff7812 */ /* 0x000fe2000786c0ff */
[----:B------:R-:W-:Y:S01]  /*5d70*/  ULDC UR4, c[0x0][0x218] ;  /* 0x0000860000047ab9 */ /* 0x000fe20000000800 */
[----:B------:R-:W-:-:S04]  /*5d80*/  IADD3 R16, P0, R12, R17, RZ ;  /* 0x000000110c107210 */ /* 0x000fc80007f1e0ff */
[----:B------:R-:W-:-:S05]  /*5d90*/  IADD3.X R17, RZ, R13, RZ, P0, !PT ;  /* 0x0000000dff117210 */ /* 0x000fca00007fe4ff */
[----:B------:R-:W2:Y:S01]  /*5da0*/  LDG.E.U16 R16, desc[UR36][R16.64] ;  /* 0x0000002410107981 */ /* 0x000ea2000c1e1500 */
[----:B------:R-:W-:Y:S01]  /*5db0*/  IMAD R7, R4, 0x3, R5 ;  /* 0x0000000304077824 */ /* 0x000fe200078e0205 */
[----:B------:R-:W-:Y:S02]  /*5dc0*/  MOV R2, UR4 ;  /* 0x0000000400027c02 */ /* 0x000fe40008000f00 */
[----:B------:R-:W-:Y:S02]  /*5dd0*/  LOP3.LUT P1, RZ, R9, 0xff, RZ, 0xc0, !PT ;  /* 0x000000ff09ff7812 */ /* 0x000fe4000782c0ff */
[----:B------:R-:W-:Y:S02]  /*5de0*/  ISETP.GE.U32.AND P5, PT, R7, R2, PT ;  /* 0x000000020700720c */ /* 0x000fe40003fa6070 */
[----:B------:R-:W-:Y:S02]  /*5df0*/  LOP3.LUT P2, RZ, R8, 0xff, RZ, 0xc0, !PT ;  /* 0x000000ff08ff7812 */ /* 0x000fe4000784c0ff */
[----:B------:R-:W-:-:S02]  /*5e00*/  LOP3.LUT P0, RZ, R6, 0xff, RZ, 0xc0, !PT ;  /* 0x000000ff06ff7812 */ /* 0x000fc4000780c0ff */
[----:B-----5:R-:W-:Y:S02]  /*5e10*/  PRMT R6, R21, 0x9910, RZ ;  /* 0x0000991015067816 */ /* 0x020fe400000000ff */
[----:B------:R-:W-:Y:S02]  /*5e20*/  PRMT R8, R11, 0x9910, RZ ;  /* 0x000099100b087816 */ /* 0x000fe400000000ff */
[----:B------:R-:W-:Y:S02]  /*5e30*/  PRMT R9, R10, 0x9910, RZ ;  /* 0x000099100a097816 */ /* 0x000fe400000000ff */
[----:B------:R-:W-:Y:S02]  /*5e40*/  ISETP.NE.AND P1, PT, R6, RZ, P1 ;  /* 0x000000ff0600720c */ /* 0x000fe40000f25270 */
[----:B------:R-:W-:Y:S02]  /*5e50*/  ISETP.NE.AND P2, PT, R8, RZ, P2 ;  /* 0x000000ff0800720c */ /* 0x000fe40001745270 */
[----:B------:R-:W-:-:S02]  /*5e60*/  ISETP.NE.AND P3, PT, R9, RZ, P3 ;  /* 0x000000ff0900720c */ /* 0x000fc40001f65270 */
[----:B------:R-:W-:Y:S02]  /*5e70*/  SEL R9, RZ, 0x1, !P1 ;  /* 0x00000001ff097807 */ /* 0x000fe40004800000 */
[----:B------:R-:W-:Y:S02]  /*5e80*/  SEL R8, RZ, 0x1, !P2 ;  /* 0x00000001ff087807 */ /* 0x000fe40005000000 */
[----:B------:R-:W-:Y:S02]  /*5e90*/  SEL R7, RZ, 0x1, !P3 ;  /* 0x00000001ff077807 */ /* 0x000fe40005800000 */
[----:B--2---:R-:W-:-:S04]  /*5ea0*/  ISETP.NE.AND P0, PT, R16, RZ, P0 ;  /* 0x000000ff1000720c */ /* 0x004fc80000705270 */
[----:B------:R-:W-:Y:S01]  /*5eb0*/  SEL R6, RZ, 0x1, !P0 ;  /* 0x00000001ff067807 */ /* 0x000fe20004000000 */
[----:B------:R-:W-:Y:S08]  /*5ec0*/  @!P5 BRA `(.L_x_5989) ;  /* 0xffffffbc004cd947 */ /* 0x000ff0000383ffff */
[----:B------:R-:W-:Y:S05]  /*5ed0*/  BSYNC B2 ;  /* 0x0000000000027941 */ /* 0x000fea0003800000 */
.L_x_5984:
[----:B------:R-:W-:-:S07]  /*5ee0*/  PRMT R22, R16, 0x7610, R22 ;  /* 0x0000761010167816 */ /* 0x000fce0000000016 */
.L_x_5983:
[----:B------:R-:W-:Y:S05]  /*5ef0*/  BSYNC B1 ;  /* 0x0000000000017941 */ /* 0x000fea0003800000 */
.L_x_5982:
        /* <DEDUP_REMOVED lines=280> */
.L_x_5992:
        /* <DEDUP_REMOVED lines=281> */
.L_x_5993:
        /* <DEDUP_REMOVED lines=281> */
.L_x_5994:
        /* <DEDUP_REMOVED lines=281> */
.L_x_5995:
[----:B------:R-:W-:-:S04]  /*a530*/  LOP3.LUT R23, R22, 0xfffffffe, RZ, 0xc0, !PT ;  /* 0xfffffffe16177812 */ /* 0x000fc800078ec0ff */
[----:B------:R-:W-:-:S04]  /*a540*/  IADD3 R22, P1, R12, R23, RZ ;  /* 0x000000170c167210 */ /* 0x000fc80007f3e0ff */
[----:B------:R-:W-:-:S05]  /*a550*/  IADD3.X R23, RZ, R13, RZ, P1, !PT ;  /* 0x0000000dff177210 */ /* 0x000fca0000ffe4ff */
[----:B------:R1:W5:Y:S04]  /*a560*/  LDG.E.U16 R22, desc[UR36][R22.64] ;  /* 0x0000002416167981 */ /* 0x000368000c1e1500 */
.L_x_5991:
[----:B------:R-:W-:Y:S05]  /*a570*/  BSYNC B1 ;  /* 0x0000000000017941 */ /* 0x000fea0003800000 */
.L_x_5990:
[----:B------:R-:W-:Y:S04]  /*a580*/  BSSY B1, `(.L_x_5996) ;  /* 0x000001c000017945 */ /* 0x000fe80003800000 */
[----:B------:R-:W-:Y:S05]  /*a590*/  @P0 BRA `(.L_x_5997) ;  /* 0x0000000000680947 */ /* 0x000fea0003800000 */
[----:B------:R-:W-:Y:S02]  /*a5a0*/  IADD3 R13, R5, R4, RZ ;  /* 0x00000004050d7210 */ /* 0x000fe40007ffe0ff */
[----:B-----5:R-:W-:Y:S02]  /*a5b0*/  PRMT R21, R21, 0x9910, RZ ;  /* 0x0000991015157816 */ /* 0x020fe400000000ff */
[----:B------:R-:W-:Y:S02]  /*a5c0*/  ISETP.GE.U32.AND P1, PT, R13, R2, PT ;  /* 0x000000020d00720c */ /* 0x000fe40003f26070 */
[----:B------:R-:W-:Y:S01]  /*a5d0*/  LOP3.LUT P0, RZ, R9, 0xff, RZ, 0xc0, !PT ;  /* 0x000000ff09ff7812 */ /* 0x000fe2000780c0ff */
[----:B------:R-:W-:-:S05]  /*a5e0*/  IMAD.MOV.U32 R9, RZ, RZ, R21 ;  /* 0x000000ffff097224 */ /* 0x000fca00078e0015 */
[----:B------:R-:W-:-:S04]  /*a5f0*/  ISETP.NE.AND P0, PT, R9, RZ, P0 ;  /* 0x000000ff0900720c */ /* 0x000fc80000705270 */
[----:B------:R-:W-:Y:S01]  /*a600*/  SEL R9, RZ, 0x1, !P0 ;  /* 0x00000001ff097807 */ /* 0x000fe20004000000 */
[----:B------:R-:W-:Y:S08]  /*a610*/  @P1 BRA `(.L_x_5997) ;  /* 0x0000000000481947 */ /* 0x000ff00003800000 */
[----:B------:R-:W-:Y:S01]  /*a620*/  PRMT R5, R11, 0x9910, RZ ;  /* 0x000099100b057816 */ /* 0x000fe200000000ff */
[----:B------:R-:W-:Y:S01]  /*a630*/  IMAD.IADD R11, R13, 0x1, R4 ;  /* 0x000000010d0b7824 */ /* 0x000fe200078e0204 */
[----:B------:R-:W-:-:S04]  /*a640*/  LOP3.LUT P0, RZ, R8, 0xff, RZ, 0xc0, !PT ;  /* 0x000000ff08ff7812 */ /* 0x000fc8000780c0ff */
[----:B------:R-:W-:Y:S02]  /*a650*/  ISETP.GE.U32.AND P1, PT, R11, R2, PT ;  /* 0x000000020b00720c */ /* 0x000fe40003f26070 */
[----:B------:R-:W-:-:S04]  /*a660*/  ISETP.NE.AND P0, PT, R5, RZ, P0 ;  /* 0x000000ff0500720c */ /* 0x000fc80000705270 */
[----:B------:R-:W-:-:S07]  /*a670*/  SEL R8, RZ, 0x1, !P0 ;  /* 0x00000001ff087807 */ /* 0x000fce0004000000 */
[----:B------:R-:W-:Y:S05]  /*a680*/  @P1 BRA `(.L_x_5997) ;  /* 0x00000000002c1947 */ /* 0x000fea0003800000 */
[----:B------:R-:W-:Y:S02]  /*a690*/  IADD3 R5, R11, R4, RZ ;  /* 0x000000040b057210 */ /* 0x000fe40007ffe0ff */
[----:B------:R-:W-:Y:S02]  /*a6a0*/  LOP3.LUT P0, RZ, R7, 0xff, RZ, 0xc0, !PT ;  /* 0x000000ff07ff7812 */ /* 0x000fe4000780c0ff */
[----:B------:R-:W-:Y:S02]  /*a6b0*/  ISETP.GE.U32.AND P2, PT, R5, R2, PT ;  /* 0x000000020500720c */ /* 0x000fe40003f46070 */
[----:B------:R-:W-:-:S04]  /*a6c0*/  PRMT R2, R10, 0x9910, RZ ;  /* 0x000099100a027816 */ /* 0x000fc800000000ff */
[----:B------:R-:W-:-:S04]  /*a6d0*/  ISETP.NE.AND P0, PT, R2, RZ, P0 ;  /* 0x000000ff0200720c */ /* 0x000fc80000705270 */
[----:B------:R-:W-:-:S03]  /*a6e0*/  SEL R7, RZ, 0x1, !P0 ;  /* 0x00000001ff077807 */ /* 0x000fc60004000000 */
[----:B------:R-:W-:Y:S02]  /*a6f0*/  @!P2 PRMT R4, R22, 0x9910, RZ ;  /* 0x000099101604a816 */ /* 0x000fe400000000ff */
[----:B------:R-:W-:-:S04]  /*a700*/  @!P2 LOP3.LUT P1, RZ, R6, 0xff, RZ, 0xc0, !PT ;  /* 0x000000ff06ffa812 */ /* 0x000fc8000782c0ff */
[----:B------:R-:W-:-:S04]  /*a710*/  @!P2 ISETP.NE.AND P1, PT, R4, RZ, P1 ;  /* 0x000000ff0400a20c */ /* 0x000fc80000f25270 */
[----:B------:R-:W-:-:S04]  /*a720*/  @!P2 SEL R2, RZ, 0x1, !P1 ;  /* 0x00000001ff02a807 */ /* 0x000fc80004800000 */
[----:B------:R-:W-:-:S07]  /*a730*/  @!P2 PRMT R6, R2, 0x7610, R6 ;  /* 0x000076100206a816 */ /* 0x000fce0000000006 */
.L_x_5997:
[----:B------:R-:W-:Y:S05]  /*a740*/  BSYNC B1 ;  /* 0x0000000000017941 */ /* 0x000fea0003800000 */
.L_x_5996:
        /* <DEDUP_REMOVED lines=8> */
.L_x_5981:
        /* <DEDUP_REMOVED lines=10> */
.L_x_6001:
        /* <DEDUP_REMOVED lines=18> */
[----:B------:R-:W-:Y:S02]  /*a990*/  LOP3.LUT P1, RZ, R21, 0xff, RZ, 0xc0, !PT ;  /* 0x000000ff15ff7812 */ /* 0x000fe4000782c0ff */
[----:B------:R-:W-:Y:S02]  /*a9a0*/  LOP3.LUT P2, RZ, R20, 0xff, RZ, 0xc0, !PT ;  /* 0x000000ff14ff7812 */ /* 0x000fe4000784c0ff */
[----:B------:R-:W-:Y:S02]  /*a9b0*/  LOP3.LUT P3, RZ, R7, 0xff, RZ, 0xc0, !PT ;  /* 0x000000ff07ff7812 */ /* 0x000fe4000786c0ff */
[----:B------:R-:W-:Y:S02]  /*a9c0*/  LOP3.LUT P0, RZ, R6, 0xff, RZ, 0xc0, !PT ;  /* 0x000000ff06ff7812 */ /* 0x000fe4000780c0ff */
[----:B--2---:R-:W-:-:S04]  /*a9d0*/  ISETP.NE.AND P1, PT, R8, RZ, P1 ;  /* 0x000000ff0800720c */ /* 0x004fc80000f25270 */
[----:B------:R-:W-:Y:S02]  /*a9e0*/  SEL R21, RZ, 0x1, !P1 ;  /* 0x00000001ff157807 */ /* 0x000fe40004800000 */
[----:B---3--:R-:W-:Y:S02]  /*a9f0*/  ISETP.NE.AND P2, PT, R11, RZ, P2 ;  /* 0x000000ff0b00720c */ /* 0x008fe40001745270 */
[----:B----4-:R-:W-:Y:S02]  /*aa00*/  ISETP.NE.AND P3, PT, R17, RZ, P3 ;  /* 0x000000ff1100720c */ /* 0x010fe40001f65270 */
[----:B-----5:R-:W-:Y:S02]  /*aa10*/  ISETP.NE.AND P0, PT, R18, RZ, P0 ;  /* 0x000000ff1200720c */ /* 0x020fe40000705270 */
[----:B------:R-:W-:Y:S02]  /*aa20*/  SEL R20, RZ, 0x1, !P2 ;  /* 0x00000001ff147807 */ /* 0x000fe40005000000 */
[----:B------:R-:W-:-:S02]  /*aa30*/  SEL R7, RZ, 0x1, !P3 ;  /* 0x00000001ff077807 */ /* 0x000fc40005800000 */
[----:B------:R-:W-:Y:S01]  /*aa40*/  SEL R6, RZ, 0x1, !P0 ;  /* 0x00000001ff067807 */ /* 0x000fe20004000000 */
[----:B------:R-:W-:Y:S06]  /*aa50*/  @!P4 BRA `(.L_x_6001) ;  /* 0xfffffffc0084c947 */ /* 0x000fec000383ffff */
[----:B------:R-:W-:Y:S05]  /*aa60*/  BSYNC B2 ;  /* 0x0000000000027941 */ /* 0x000fea0003800000 */
.L_x_6000:
[----:B------:R-:W-:Y:S02]  /*aa70*/  PRMT R16, R11, 0x7610, R16 ;  /* 0x000076100b107816 */ /* 0x000fe40000000010 */
[----:B------:R-:W-:Y:S02]  /*aa80*/  PRMT R10, R8, 0x7610, R10 ;  /* 0x00007610080a7816 */ /* 0x000fe4000000000a */
[----:B------:R-:W-:-:S07]  /*aa90*/  PRMT R11, R18, 0x7610, R11 ;  /* 0x00007610120b7816 */ /* 0x000fce000000000b */
.L_x_5999:
[----:B------:R-:W-:Y:S05]  /*aaa0*/  BSYNC B1 ;  /* 0x0000000000017941 */ /* 0x000fea0003800000 */
.L_x_5998:
        /* <DEDUP_REMOVED lines=18> */
[----:B------:R-:W-:-:S12]  /*abd0*/  IMAD.WIDE.U32 R8, R9, 0x2, R12 ;  /* 0x0000000209087825 */ /* 0x000fd800078e000c */
[----:B------:R-:W-:-:S04]  /*abe0*/  @!P0 IMAD R17, R22, R17, RZ ;  /* 0x0000001116118224 */ /* 0x000fc800078e02ff */
[----:B------:R-:W-:Y:S02]  /*abf0*/  @!P0 IMAD.WIDE.U32 R12, R17, 0x2, R12 ;  /* 0x00000002110c8825 */ /* 0x000fe400078e000c */
[----:B------:R0:W5:Y:S04]  /*ac00*/  LDG.E.U16 R17, desc[UR36][R8.64] ;  /* 0x0000002408117981 */ /* 0x000168000c1e1500 */
[----:B------:R0:W5:Y:S02]  /*ac10*/  @!P0 LDG.E.U16 R11, desc[UR36][R12.64] ;  /* 0x000000240c0b8981 */ /* 0x000164000c1e1500 */
.L_x_6003:
[----:B------:R-:W-:Y:S05]  /*ac20*/  BSYNC B1 ;  /* 0x0000000000017941 */ /* 0x000fea0003800000 */
.L_x_6002:
[----:B------:R-:W-:Y:S04]  /*ac30*/  BSSY B1, `(.L_x_6004) ;  /* 0x000001b000017945 */ /* 0x000fe80003800000 */
[----:B------:R-:W-:Y:S05]  /*ac40*/  @P1 BRA `(.L_x_6005) ;  /* 0x0000000000641947 */ /* 0x000fea0003800000 */
[----:B0-----:R-:W-:Y:S02]  /*ac50*/  IADD3 R9, R5, R4, RZ ;  /* 0x0000000405097210 */ /* 0x001fe40007ffe0ff */
[----:B-----5:R-:W-:Y:S02]  /*ac60*/  PRMT R8, R10, 0x9910, RZ ;  /* 0x000099100a087816 */ /* 0x020fe400000000ff */
[----:B------:R-:W-:Y:S02]  /*ac70*/  ISETP.GE.U32.AND P1, PT, R9, R2, PT ;  /* 0x000000020900720c */ /* 0x000fe40003f26070 */
[----:B------:R-:W-:-:S04]  /*ac80*/  LOP3.LUT P0, RZ, R21, 0xff, RZ, 0xc0, !PT ;  /* 0x000000ff15ff7812 */ /* 0x000fc8000780c0ff */
[----:B------:R-:W-:-:S04]  /*ac90*/  ISETP.NE.AND P0, PT, R8, RZ, P0 ;  /* 0x000000ff0800720c */ /* 0x000fc80000705270 */
[----:B------:R-:W-:-:S03]  /*aca0*/  SEL R21, RZ, 0x1, !P0 ;  /* 0x00000001ff157807 */ /* 0x000fc60004000000 */
[----:B------:R-:W-:Y:S06]  /*acb0*/  @P1 BRA `(.L_x_6005) ;  /* 0x0000000000481947 */ /* 0x000fec0003800000 */
[----:B------:R-:W-:Y:S01]  /*acc0*/  IMAD.IADD R9, R9, 0x1, R4 ;  /* 0x0000000109097824 */ /* 0x000fe200078e0204 */
[----:B------:R-:W-:Y:S02]  /*acd0*/  PRMT R5, R16, 0x9910, RZ ;  /* 0x0000991010057816 */ /* 0x000fe400000000ff */
[----:B------:R-:W-:Y:S02]  /*ace0*/  LOP3.LUT P0, RZ, R20, 0xff, RZ, 0xc0, !PT ;  /* 0x000000ff14ff7812 */ /* 0x000fe4000780c0ff */
        /* <DEDUP_REMOVED lines=15> */
.L_x_6005:
[----:B------:R-:W-:Y:S05]  /*ade0*/  BSYNC B1 ;  /* 0x0000000000017941 */ /* 0x000fea0003800000 */
.L_x_6004:
        /* <DEDUP_REMOVED lines=8> */
.L_x_5980:
[----:B------:R-:W0:Y:S01]  /*ae70*/  LDC R8, c[0x0][0x220] ;  /* 0x00008800ff087b82 */ /* 0x000e220000000800 */
[----:B------:R-:W-:Y:S01]  /*ae80*/  ULDC.U8 UR4, c[0x0][0x211] ;  /* 0x0000844000047ab9 */ /* 0x000fe20000000000 */
[----:B------:R-:W-:Y:S01]  /*ae90*/  BSSY B1, `(.L_x_6006) ;  /* 0x000002c000017945 */ /* 0x000fe20003800000 */
[----:B------:R-:W-:Y:S01]  /*aea0*/  IMAD.U32 R7, RZ, RZ, UR4 ;  /* 0x00000004ff077e24 */ /* 0x000fe2000f8e00ff */
[----:B------:R-:W-:Y:S02]  /*aeb0*/  MOV R6, UR4 ;  /* 0x0000000400067c02 */ /* 0x000fe40008000f00 */
[----:B------:R-:W-:Y:S01]  /*aec0*/  MOV R4, UR4 ;  /* 0x0000000400047c02 */ /* 0x000fe20008000f00 */
[----:B0-----:R-:W-:-:S05]  /*aed0*/  IMAD R5, R8, 0x3, R9 ;  /* 0x0000000308057824 */ /* 0x001fca00078e0209 */
[----:B------:R-:W-:Y:S01]  /*aee0*/  ISETP.GE.U32.AND P0, PT, R5, R2, PT ;  /* 0x000000020500720c */ /* 0x000fe20003f06070 */
[----:B------:R-:W-:-:S12]  /*aef0*/  IMAD.U32 R5, RZ, RZ, UR4 ;  /* 0x00000004ff057e24 */ /* 0x000fd8000f8e00ff */
[----:B------:R-:W-:Y:S05]  /*af00*/  @P0 BRA `(.L_x_6007) ;  /* 0x0000000000900947 */ /* 0x000fea0003800000 */
[----:B------:R-:W-:Y:S01]  /*af10*/  BSSY B2, `(.L_x_6008) ;  /* 0x000001f000027945 */ /* 0x000fe20003800000 */
[C---:B------:R-:W-:Y:S02]  /*af20*/  PRMT R6, R7.reuse, 0x7610, R6 ;  /* 0x0000761007067816 */ /* 0x040fe40000000006 */
[C---:B------:R-:W-:Y:S02]  /*af30*/  PRMT R5, R7.reuse, 0x7610, R5 ;  /* 0x0000761007057816 */ /* 0x040fe40000000005 */
[----:B------:R-:W-:-:S07]  /*af40*/  PRMT R4, R7, 0x7610, R4 ;  /* 0x0000761007047816 */ /* 0x000fce0000000004 */
.L_x_6009:
[C---:B------:R-:W-:Y:S02]  /*af50*/  IMAD.IADD R17, R9.reuse, 0x1, R8 ;  /* 0x0000000109117824 */ /* 0x040fe400078e0208 */
[----:B------:R-:W-:-:S03]  /*af60*/  IMAD.WIDE.U32 R10, R9, 0x2, R12 ;  /* 0x00000002090a7825 */ /* 0x000fc600078e000c */
[C---:B------:R-:W-:Y:S01]  /*af70*/  IADD3 R19, R17.reuse, R8, RZ ;  /* 0x0000000811137210 */ /* 0x040fe20007ffe0ff */
[----:B------:R-:W-:Y:S02]  /*af80*/  IMAD.WIDE.U32 R16, R17, 0x2, R12 ;  /* 0x0000000211107825 */ /* 0x000fe400078e000c */
[----:B------:R-:W2:Y:S02]  /*af90*/  LDG.E.U16 R10, desc[UR36][R10.64] ;  /* 0x000000240a0a7981 */ /* 0x000ea4000c1e1500 */
[C---:B------:R-:W-:Y:S02]  /*afa0*/  IMAD.IADD R23, R19.reuse, 0x1, R8 ;  /* 0x0000000113177824 */ /* 0x040fe400078e0208 */
[--C-:B------:R-:W-:Y:S01]  /*afb0*/  IMAD.WIDE.U32 R18, R19, 0x2, R12.reuse ;  /* 0x0000000213127825 */ /* 0x100fe200078e000c */
[----:B------:R-:W3:Y:S03]  /*afc0*/  LDG.E.U16 R16, desc[UR36][R16.64] ;  /* 0x0000002410107981 */ /* 0x000ee6000c1e1500 */
[----:B------:R-:W-:-:S02]  /*afd0*/  IMAD.WIDE.U32 R20, R23, 0x2, R12 ;  /* 0x0000000217147825 */ /* 0x000fc400078e000c */
        /* <DEDUP_REMOVED lines=15> */
[----:B------:R-:W-:-:S02]  /*b0d0*/  SEL R6, RZ, 0x1, !P3 ;  /* 0x00000001ff067807 */ /* 0x000fc40005800000 */
[----:B------:R-:W-:Y:S01]  /*b0e0*/  SEL R7, RZ, 0x1, !P0 ;  /* 0x00000001ff077807 */ /* 0x000fe20004000000 */
[----:B------:R-:W-:Y:S06]  /*b0f0*/  @!P4 BRA `(.L_x_6009) ;  /* 0xfffffffc0094c947 */ /* 0x000fec000383ffff */
[----:B------:R-:W-:Y:S05]  /*b100*/  BSYNC B2 ;  /* 0x0000000000027941 */ /* 0x000fea0003800000 */
.L_x_6008:
[----:B------:R-:W-:Y:S02]  /*b110*/  PRMT R18, R16, 0x7610, R18 ;  /* 0x0000761010127816 */ /* 0x000fe40000000012 */
[----:B------:R-:W-:Y:S02]  /*b120*/  PRMT R21, R10, 0x7610, R21 ;  /* 0x000076100a157816 */ /* 0x000fe40000000015 */
[----:B------:R-:W-:Y:S02]  /*b130*/  PRMT R17, R19, 0x7610, R17 ;  /* 0x0000761013117816 */ /* 0x000fe40000000011 */
[----:B------:R-:W-:-:S07]  /*b140*/  PRMT R16, R20, 0x7610, R16 ;  /* 0x0000761014107816 */ /* 0x000fce0000000010 */
.L_x_6007:
[----:B------:R-:W-:Y:S05]  /*b150*/  BSYNC B1 ;  /* 0x0000000000017941 */ /* 0x000fea0003800000 */
.L_x_6006:
        /* <DEDUP_REMOVED lines=19> */
.L_x_6011:
[----:B------:R-:W-:Y:S05]  /*b290*/  BSYNC B1 ;  /* 0x0000000000017941 */ /* 0x000fea0003800000 */
.L_x_6010:
[----:B------:R-:W-:Y:S04]  /*b2a0*/  BSSY B1, `(.L_x_6012) ;  /* 0x000001e000017945 */ /* 0x000fe80003800000 */
[----:B------:R-:W-:Y:S05]  /*b2b0*/  @P1 BRA `(.L_x_6013) ;  /* 0x0000000000701947 */ /* 0x000fea0003800000 */
[----:B------:R-:W-:Y:S01]  /*b2c0*/  IMAD.IADD R9, R9, 0x1, R8 ;  /* 0x0000000109097824 */ /* 0x000fe200078e0208 */
[----:B-----5:R-:W-:Y:S02]  /*b2d0*/  PRMT R21, R21, 0x9910, RZ ;  /* 0x0000991015157816 */ /* 0x020fe400000000ff */
[----:B------:R-:W-:Y:S02]  /*b2e0*/  LOP3.LUT P0, RZ, R4, 0xff, RZ, 0xc0, !PT ;  /* 0x000000ff04ff7812 */ /* 0x000fe4000780c0ff */
[----:B------:R-:W-:Y:S02]  /*b2f0*/  ISETP.GE.U32.AND P1, PT, R9, R2, PT ;  /* 0x000000020900720c */ /* 0x000fe40003f26070 */
[----:B------:R-:W-:-:S04]  /*b300*/  MOV R4, R21 ;  /* 0x0000001500047202 */ /* 0x000fc80000000f00 */
[----:B------:R-:W-:-:S04]  /*b310*/  ISETP.NE.AND P0, PT, R4, RZ, P0 ;  /* 0x000000ff0400720c */ /* 0x000fc80000705270 */
[----:B------:R-:W-:-:S03]  /*b320*/  SEL R4, RZ, 0x1, !P0 ;  /* 0x00000001ff047807 */ /* 0x000fc60004000000 */
[----:B------:R-:W-:Y:S06]  /*b330*/  @P1 BRA `(.L_x_6013) ;  /* 0x0000000000501947 */ /* 0x000fec0003800000 */
[----:B------:R-:W-:Y:S01]  /*b340*/  IMAD.IADD R9, R9, 0x1, R8 ;  /* 0x0000000109097824 */ /* 0x000fe200078e0208 */
[----:B------:R-:W-:Y:S02]  /*b350*/  PRMT R18, R18, 0x9910, RZ ;  /* 0x0000991012127816 */ /* 0x000fe400000000ff */
[----:B------:R-:W-:Y:S02]  /*b360*/  LOP3.LUT P0, RZ, R5, 0xff, RZ, 0xc0, !PT ;  /* 0x000000ff05ff7812 */ /* 0x000fe4000780c0ff */
[----:B------:R-:W-:Y:S02]  /*b370*/  ISETP.GE.U32.AND P1, PT, R9, R2, PT ;  /* 0x000000020900720c */ /* 0x000fe40003f26070 */
[----:B------:R-:W-:-:S04]  /*b380*/  MOV R5, R18 ;  /* 0x0000001200057202 */ /* 0x000fc80000000f00 */
[----:B------:R-:W-:-:S04]  /*b390*/  ISETP.NE.AND P0, PT, R5, RZ, P0 ;  /* 0x000000ff0500720c */ /* 0x000fc80000705270 */
[----:B------:R-:W-:-:S03]  /*b3a0*/  SEL R5, RZ, 0x1, !P0 ;  /* 0x00000001ff057807 */ /* 0x000fc60004000000 */
[----:B------:R-:W-:Y:S06]  /*b3b0*/  @P1 BRA `(.L_x_6013) ;  /* 0x0000000000301947 */ /* 0x000fec0003800000 */
[----:B------:R-:W-:Y:S02]  /*b3c0*/  IADD3 R9, R9, R8, RZ ;  /* 0x0000000809097210 */ /* 0x000fe40007ffe0ff */
[----:B------:R-:W-:Y:S02]  /*b3d0*/  LOP3.LUT P0, RZ, R6, 0xff, RZ, 0xc0, !PT ;  /* 0x000000ff06ff7812 */ /* 0x000fe4000780c0ff */
[----:B------:R-:W-:Y:S02]  /*b3e0*/  ISETP.GE.U32.AND P2, PT, R9, R2, PT ;  /* 0x000000020900720c */ /* 0x000fe40003f46070 */
[----:B------:R-:W-:-:S04]  /*b3f0*/  PRMT R2, R17, 0x9910, RZ ;  /* 0x0000991011027816 */ /* 0x000fc800000000ff */
[----:B------:R-:W-:-:S07]  /*b400*/  ISETP.NE.AND P0, PT, R2, RZ, P0 ;  /* 0x000000ff0200720c */ /* 0x000fce0000705270 */
[----:B------:R-:W-:Y:S02]  /*b410*/  @!P2 PRMT R16, R16, 0x9910, RZ ;  /* 0x000099101010a816 */ /* 0x000fe400000000ff */
[----:B------:R-:W-:-:S03]  /*b420*/  @!P2 LOP3.LUT P1, RZ, R7, 0xff, RZ, 0xc0, !PT ;  /* 0x000000ff07ffa812 */ /* 0x000fc6000782c0ff */
[----:B------:R-:W-:-:S05]  /*b430*/  @!P2 IMAD.MOV.U32 R6, RZ, RZ, R16 ;  /* 0x000000ffff06a224 */ /* 0x000fca00078e0010 */
[----:B------:R-:W-:Y:S02]  /*b440*/  @!P2 ISETP.NE.AND P1, PT, R6, RZ, P1 ;  /* 0x000000ff0600a20c */ /* 0x000fe40000f25270 */
[----:B------:R-:W-:Y:S02]  /*b450*/  SEL R6, RZ, 0x1, !P0 ;  /* 0x00000001ff067807 */ /* 0x000fe40004000000 */
[----:B------:R-:W-:-:S04]  /*b460*/  @!P2 SEL R2, RZ, 0x1, !P1 ;  /* 0x00000001ff02a807 */ /* 0x000fc80004800000 */
[----:B------:R-:W-:-:S07]  /*b470*/  @!P2 PRMT R7, R2, 0x7610, R7 ;  /* 0x000076100207a816 */ /* 0x000fce0000000007 */
.L_x_6013:
[----:B------:R-:W-:Y:S05]  /*b480*/  BSYNC B1 ;  /* 0x0000000000017941 */ /* 0x000fea0003800000 */
.L_x_6012:
[----:B------:R-:W-:Y:S02]  /*b490*/  LOP3.LUT P0, RZ, R5, 0xff, RZ, 0xc0, !PT ;  /* 0x000000ff05ff7812 */ /* 0x000fe4000780c0ff */
[----:B------:R-:W-:Y:S02]  /*b4a0*/  LOP3.LUT P1, RZ, R4, 0xff, RZ, 0xc0, !PT ;  /* 0x000000ff04ff7812 */ /* 0x000fe4000782c0ff */
[----:B------:R-:W-:Y:S02]  /*b4b0*/  LOP3.LUT P2, RZ, R6, 0xff, RZ, 0xc0, !PT ;  /* 0x000000ff06ff7812 */ /* 0x000fe4000784c0ff */
[----:B------:R-:W-:Y:S02]  /*b4c0*/  LOP3.LUT P3, RZ, R7, 0xff, RZ, 0xc0, !PT ;  /* 0x000000ff07ff7812 */ /* 0x000fe4000786c0ff */
[----:B------:R-:W-:-:S04]  /*b4d0*/  PLOP3.LUT P0, PT, P2, P1, P0, 0x80, 0x0 ;  /* 0x000000000000781c */ /* 0x000fc80001703000 */
[----:B------:R-:W-:-:S04]  /*b4e0*/  PLOP3.LUT P0, PT, P0, P3, PT, 0x80, 0x0 ;  /* 0x000000000000781c */ /* 0x000fc80000707070 */
[----:B-----5:R-:W-:-:S09]  /*b4f0*/  SEL R17, RZ, 0x1, !P0 ;  /* 0x00000001ff117807 */ /* 0x020fd20004000000 */
.L_x_5965:
[----:B------:R-:W-:Y:S05]  /*b500*/  BSYNC B0 ;  /* 0x0000000000007941 */ /* 0x000fea0003800000 */
.L_x_5964:
        /* <DEDUP_REMOVED lines=15> */
.L_x_6015:
[----:B------:R-:W-:Y:S01]  /*b600*/  IMAD.IADD R5, R3, 0x1, R4 ;  /* 0x0000000103057824 */ /* 0x000fe200078e0204 */
[----:B------:R-:W-:Y:S04]  /*b610*/  BAR.SYNC.DEFER_BLOCKING 0x0 ;  /* 0x0000000000007b1d */ /* 0x000fe80000010000 */
[----:B------:R-:W-:-:S04]  /*b620*/  ISETP.GE.U32.AND P0, PT, R5, UR7, PT ;  /* 0x0000000705007c0c */ /* 0x000fc8000bf06070 */
[----:B------:R-:W-:-:S13]  /*b630*/  ISETP.GE.U32.OR P0, PT, R3, R4, P0 ;  /* 0x000000040300720c */ /* 0x000fda0000706470 */
[----:B------:R-:W-:Y:S01]  /*b640*/  @!P0 IMAD R5, R5, UR6, R0 ;  /* 0x0000000605058c24 */ /* 0x000fe2000f8e0200 */
[----:B------:R-:W-:-:S05]  /*b650*/  @!P0 LOP3.LUT P1, RZ, R17, 0xff, RZ, 0xc0, !PT ;  /* 0x000000ff11ff8812 */ /* 0x000fca000782c0ff */
[----:B------:R-:W2:Y:S02]  /*b660*/  @!P0 LDS.U8 R5, [R5+UR4] ;  /* 0x0000000405058984 */ /* 0x000ea40008000000 */
[----:B--2---:R-:W-:-:S04]  /*b670*/  @!P0 ISETP.NE.AND P1, PT, R5, RZ, P1 ;  /* 0x000000ff0500820c */ /* 0x004fc80000f25270 */
[----:B------:R-:W-:Y:S02]  /*b680*/  @!P0 SEL R7, RZ, 0x1, !P1 ;  /* 0x00000001ff078807 */ /* 0x000fe40004800000 */
[----:B------:R-:W-:Y:S02]  /*b690*/  ISETP.GT.AND P1, PT, R4, 0x1, PT ;  /* 0x000000010400780c */ /* 0x000fe40003f24270 */
[----:B------:R-:W-:Y:S01]  /*b6a0*/  SHF.R.S32.HI R4, RZ, 0x1, R4 ;  /* 0x00000001ff047819 */ /* 0x000fe20000011404 */
[----:B------:R2:W-:Y:S01]  /*b6b0*/  @!P0 STS.U8 [R2+UR4], R7 ;  /* 0x0000000702008988 */ /* 0x0005e20008000004 */
[----:B------:R-:W-:-:S09]  /*b6c0*/  @!P0 PRMT R17, R7, 0x7610, R17 ;  /* 0x0000761007118816 */ /* 0x000fd20000000011 */
[----:B--2---:R-:W-:Y:S05]  /*b6d0*/  @P1 BRA `(.L_x_6015) ;  /* 0xfffffffc00c81947 */ /* 0x004fea000383ffff */
.L_x_6014:
        /* <DEDUP_REMOVED lines=19> */
.L_x_6018:
        /* <DEDUP_REMOVED lines=11> */
[----:B0-----:R-:W-:Y:S01]  /*b8c0*/  @!P0 PRMT R17, R7, 0x7610, R17 ;  /* 0x0000761007118816 */ /* 0x001fe20000000011 */
[----:B------:R2:W-:Y:S10]  /*b8d0*/  @!P0 STS.U8 [R4+UR4], R7 ;  /* 0x0000000704008988 */ /* 0x0005f40008000004 */
[----:B--2---:R-:W-:Y:S05]  /*b8e0*/  @P1 BRA `(.L_x_6018) ;  /* 0xfffffffc00c81947 */ /* 0x004fea000383ffff */
[----:B------:R-:W-:-:S07]  /*b8f0*/  IMAD.MOV.U32 R2, RZ, RZ, 0x20 ;  /* 0x00000020ff027424 */ /* 0x000fce00078e00ff */
.L_x_6017:
[----:B------:R-:W-:Y:S01]  /*b900*/  BAR.SYNC.DEFER_BLOCKING 0x0 ;  /* 0x0000000000007b1d */ /* 0x000fe20000010000 */
[----:B------:R-:W-:-:S13]  /*b910*/  ISETP.GE.AND P0, PT, R2, 0x2, PT ;  /* 0x000000020200780c */ /* 0x000fda0003f06270 */
[----:B------:R-:W-:Y:S05]  /*b920*/  @!P0 BRA `(.L_x_6016) ;  /* 0x0000000000288947 */ /* 0x000fea0003800000 */
[----:B------:R-:W-:-:S11]  /*b930*/  HFMA2.MMA R5, -RZ, RZ, 0, 5.9604644775390625e-08 ;  /* 0x00000001ff057435 */ /* 0x000fd600000001ff */
.L_x_6019:
[C---:B0-----:R-:W-:Y:S02]  /*b940*/  LOP3.LUT R4, R17.reuse, 0xffff, RZ, 0xc0, !PT ;  /* 0x0000ffff11047812 */ /* 0x041fe400078ec0ff */
        /* <DEDUP_REMOVED lines=8> */
.L_x_6016:
[----:B0-----:R-:W0:Y:S01]  /*b9d0*/  LDC R13, c[0x0][0x3e8] ;  /* 0x0000fa00ff0d7b82 */ /* 0x001e220000000800 */
[----:B------:R-:W-:Y:S02]  /*b9e0*/  MOV R16, RZ ;  /* 0x000000ff00107202 */ /* 0x000fe40000000f00 */
        /* <DEDUP_REMOVED lines=275> */
.L_x_6020:
        /* <DEDUP_REMOVED lines=292> */
.L_x_6022:
        /* <DEDUP_REMOVED lines=15> */
.L_x_6024:
[----:B0-----:R-:W-:Y:S05]  /*de50*/  BSYNC B0 ;  /* 0x0000000000007941 */ /* 0x001fea0003800000 */
.L_x_6023:
        /* <DEDUP_REMOVED lines=15> */
.L_x_6026:
[----:B------:R-:W-:Y:S05]  /*df50*/  BSYNC B0 ;  /* 0x0000000000007941 */ /* 0x000fea0003800000 */
.L_x_6025:
        /* <DEDUP_REMOVED lines=35> */
.L_x_6028:
[----:B------:R-:W-:Y:S05]  /*e190*/  BSYNC B0 ;  /* 0x0000000000007941 */ /* 0x000fea0003800000 */
.L_x_6027:
        /* <DEDUP_REMOVED lines=31> */
.L_x_6033:
        /* <DEDUP_REMOVED lines=11> */
.L_x_6032:
[----:B------:R-:W-:Y:S05]  /*e440*/  BRA `(.L_x_6031) ;  /* 0x0000000000507947 */ /* 0x000fea0003800000 */
.L_x_6030:
        /* <DEDUP_REMOVED lines=9> */
.L_x_6034:
        /* <DEDUP_REMOVED lines=11> */
.L_x_6031:
[----:B------:R-:W-:Y:S05]  /*e590*/  BSYNC B0 ;  /* 0x0000000000007941 */ /* 0x000fea0003800000 */
.L_x_6029:
        /* <DEDUP_REMOVED lines=12> */
.L_x_6036:
        /* <DEDUP_REMOVED lines=14> */
.L_x_6035:
        /* <DEDUP_REMOVED lines=11> */
.L_x_6039:
        /* <DEDUP_REMOVED lines=15> */
.L_x_6038:
[----:B------:R-:W-:Y:S01]  /*e8e0*/  BAR.SYNC.DEFER_BLOCKING 0x0 ;  /* 0x0000000000007b1d */ /* 0x000fe20000010000 */
[----:B------:R-:W-:-:S13]  /*e8f0*/  ISETP.GE.AND P0, PT, R6, 0x2, PT ;  /* 0x000000020600780c */ /* 0x000fda0003f06270 */
[----:B------:R-:W-:Y:S05]  /*e900*/  @!P0 BRA `(.L_x_6037) ;  /* 0x0000000000288947 */ /* 0x000fea0003800000 */
[----:B------:R-:W-:-:S07]  /*e910*/  IMAD.MOV.U32 R3, RZ, RZ, 0x1 ;  /* 0x00000001ff037424 */ /* 0x000fce00078e00ff */
.L_x_6040:
        /* <DEDUP_REMOVED lines=9> */
.L_x_6037:
        /* <DEDUP_REMOVED lines=13> */
.L_x_6042:
        /* <DEDUP_REMOVED lines=20> */
.L_x_6044:
[----:B------:R-:W-:Y:S01]  /*ebc0*/  ULDC.64 UR4, c[0x0][0x5e8] ;  /* 0x00017a0000047ab9 */ /* 0x000fe20000000a00 */
[----:B------:R-:W-:Y:S02]  /*ebd0*/  LOP3.LUT P0, RZ, R17, 0xff, RZ, 0xc0, !PT ;  /* 0x000000ff11ff7812 */ /* 0x000fe4000780c0ff */
[----:B------:R-:W-:Y:S02]  /*ebe0*/  IADD3 R16, P1, R16, UR4, RZ ;  /* 0x0000000410107c10 */ /* 0x000fe4000ff3e0ff */
[----:B------:R-:W-:Y:S02]  /*ebf0*/  SEL R3, RZ, 0x1, !P0 ;  /* 0x00000001ff037807 */ /* 0x000fe40004000000 */
[----:B0-----:R-:W-:-:S05]  /*ec00*/  IADD3.X R17, RZ, UR5, RZ, P1, !PT ;  /* 0x00000005ff117c10 */ /* 0x001fca0008ffe4ff */
[----:B------:R-:W-:Y:S01]  /*ec10*/  STG.E.U8 desc[UR36][R16.64], R3 ;  /* 0x0000000310007986 */ /* 0x000fe2000c101124 */
[----:B------:R-:W-:Y:S05]  /*ec20*/  EXIT ;  /* 0x000000000000794d */ /* 0x000fea0003800000 */
.L_x_6043:
[----:B------:R-:W-:Y:S01]  /*ec30*/  STG.E.U8 desc[UR36][R4.64], R17 ;  /* 0x0000001104007986 */ /* 0x000fe2000c101124 */
[----:B------:R-:W-:Y:S05]  /*ec40*/  EXIT ;  /* 0x000000000000794d */ /* 0x000fea0003800000 */
.L_x_6041:
        /* <DEDUP_REMOVED lines=11> */
.L_x_6045:
        /* <DEDUP_REMOVED lines=20> */
.L_x_6047:
[----:B------:R-:W-:Y:S01]  /*ee40*/  ULDC.64 UR4, c[0x0][0x5e8] ;  /* 0x00017a0000047ab9 */ /* 0x000fe20000000a00 */
[----:B------:R-:W-:Y:S02]  /*ee50*/  LOP3.LUT P0, RZ, R17, 0xff, RZ, 0xc0, !PT ;  /* 0x000000ff11ff7812 */ /* 0x000fe4000780c0ff */
[----:B------:R-:W-:Y:S02]  /*ee60*/  IADD3 R16, P1, R16, UR4, RZ ;  /* 0x0000000410107c10 */ /* 0x000fe4000ff3e0ff */
[----:B------:R-:W-:-:S03]  /*ee70*/  SEL R3, RZ, 0x1, !P0 ;  /* 0x00000001ff037807 */ /* 0x000fc60004000000 */
[----:B------:R-:W-:-:S05]  /*ee80*/  IMAD.X R17, RZ, RZ, UR5, P1 ;  /* 0x00000005ff117e24 */ /* 0x000fca00088e06ff */
[----:B------:R-:W-:Y:S01]  /*ee90*/  STG.E.U8 desc[UR36][R16.64], R3 ;  /* 0x0000000310007986 */ /* 0x000fe2000c101124 */
[----:B------:R-:W-:Y:S05]  /*eea0*/  EXIT ;  /* 0x000000000000794d */ /* 0x000fea0003800000 */
.L_x_6046:
[----:B------:R-:W-:-:S04]  /*eeb0*/  LOP3.LUT P0, RZ, R17, 0xff, RZ, 0xc0, !PT ;  /* 0x000000ff11ff7812 */ /* 0x000fc8000780c0ff */
[----:B------:R-:W-:-:S05]  /*eec0*/  SEL R5, RZ, 0x1, !P0 ;  /* 0x00000001ff057807 */ /* 0x000fca0004000000 */
[----:B------:R-:W-:Y:S01]  /*eed0*/  STG.E.U8 desc[UR36][R2.64], R5 ;  /* 0x0000000502007986 */ /* 0x000fe2000c101124 */
[----:B------:R-:W-:Y:S05]  /*eee0*/  EXIT ;  /* 0x000000000000794d */ /* 0x000fea0003800000 */
.L_x_6021:
        /* <DEDUP_REMOVED lines=23> */
.L_x_6049:
        /* <DEDUP_REMOVED lines=20> */
.L_x_6051:
[----:B------:R-:W-:Y:S01]  /*f1a0*/  ULDC.64 UR4, c[0x0][0x5e8] ;  /* 0x00017a0000047ab9 */ /* 0x000fe20000000a00 */
[----:B------:R-:W-:Y:S02]  /*f1b0*/  LOP3.LUT P0, RZ, R17, 0xff, RZ, 0xc0, !PT ;  /* 0x000000ff11ff7812 */ /* 0x000fe4000780c0ff */
[----:B------:R-:W-:Y:S02]  /*f1c0*/  IADD3 R16, P1, R16, UR4, RZ ;  /* 0x0000000410107c10 */ /* 0x000fe4000ff3e0ff */
[----:B------:R-:W-:-:S03]  /*f1d0*/  SEL R3, RZ, 0x1, !P0 ;  /* 0x00000001ff037807 */ /* 0x000fc60004000000 */
[----:B------:R-:W-:-:S05]  /*f1e0*/  IMAD.X R17, RZ, RZ, UR5, P1 ;  /* 0x00000005ff117e24 */ /* 0x000fca00088e06ff */
[----:B------:R-:W-:Y:S01]  /*f1f0*/  STG.E.U8 desc[UR36][R16.64], R3 ;  /* 0x0000000310007986 */ /* 0x000fe2000c101124 */
[----:B------:R-:W-:Y:S05]  /*f200*/  EXIT ;  /* 0x000000000000794d */ /* 0x000fea0003800000 */
.L_x_6050:
[----:B------:R-:W-:Y:S01]  /*f210*/  STG.E.U8 desc[UR36][R4.64], R17 ;  /* 0x0000001104007986 */ /* 0x000fe2000c101124 */
[----:B------:R-:W-:Y:S05]  /*f220*/  EXIT ;  /* 0x000000000000794d */ /* 0x000fea0003800000 */
.L_x_6048:
        /* <DEDUP_REMOVED lines=11> */
.L_x_6052:
        /* <DEDUP_REMOVED lines=22> */
.L_x_6054:
[----:B------:R-:W-:Y:S02]  /*f440*/  ULDC.64 UR4, c[0x0][0x5e8] ;  /* 0x00017a0000047ab9 */ /* 0x000fe40000000a00 */
[----:B------:R-:W-:-:S04]  /*f450*/  IADD3 R16, P0, R16, UR4, RZ ;  /* 0x0000000410107c10 */ /* 0x000fc8000ff1e0ff */
[----:B------:R-:W-:-:S05]  /*f460*/  IADD3.X R17, RZ, UR5, RZ, P0, !PT ;  /* 0x00000005ff117c10 */ /* 0x000fca00087fe4ff */
[----:B------:R-:W-:Y:S01]  /*f470*/  STG.E.U8 desc[UR36][R16.64], R19 ;  /* 0x0000001310007986 */ /* 0x000fe2000c101124 */
[----:B------:R-:W-:Y:S05]  /*f480*/  EXIT ;  /* 0x000000000000794d */ /* 0x000fea0003800000 */
.L_x_6053:
[----:B------:R-:W-:Y:S01]  /*f490*/  STG.E.U8 desc[UR36][R2.64], R19 ;  /* 0x0000001302007986 */ /* 0x000fe2000c101124 */
[----:B------:R-:W-:Y:S05]  /*f4a0*/  EXIT ;  /* 0x000000000000794d */ /* 0x000fea0003800000 */
.L_x_6055:
        /* <DEDUP_REMOVED lines=13> */
.L_x_7593:


//--------------------- .text._ZN2at6native13reduce_kernelILi256ELi2ENS0_8ReduceOpIsNS0_14func_wrapper_tIbZZZNS0_15and_kernel_cudaERNS_14TensorIteratorEENKUlvE_clEvENKUlvE3_clEvEUlbsE_EEjbLi4ELi4EEEEEvT1_ --------------------------
	.section	.text._ZN2at6native13reduce_kernelILi256ELi2ENS0_8ReduceOpIsNS0_14func_wrapper_tIbZZZNS0_15and_kernel_cudaERNS_14TensorIteratorEENKUlvE_clEvENKUlvE3_clEvEUlbsE_EEjbLi4ELi4EEEEEvT1_,"ax",@progbits
	.align	128
        .global         _ZN2at6native13reduce_kernelILi256ELi2ENS0_8ReduceOpIsNS0_14func_wrapper_tIbZZZNS0_15and_kernel_cudaERNS_14TensorIteratorEENKUlvE_clEvENKUlvE3_clEvEUlbsE_EEjbLi4ELi4EEEEEvT1_
        .type           _ZN2at6native13reduce_kernelILi256ELi2ENS0_8ReduceOpIsNS0_14func_wrapper_tIbZZZNS0_15and_kernel_cudaERNS_14TensorIteratorEENKUlvE_clEvENKUlvE3_clEvEUlbsE_EEjbLi4ELi4EEEEEvT1_,@function
        .size           _ZN2at6native13reduce_kernelILi256ELi2ENS0_8ReduceOpIsNS0_14func_wrapper_tIbZZZNS0_15and_kernel_cudaERNS_14TensorIteratorEENKUlvE_clEvENKUlvE3_clEvEUlbsE_EEjbLi4ELi4EEEEEvT1_,(.L_x_7594 - _ZN2at6native13reduce_kernelILi256ELi2ENS0_8ReduceOpIsNS0_14func_wrapper_tIbZZZNS0_15and_kernel_cudaERNS_14TensorIteratorEENKUlvE_clEvENKUlvE3_clEvEUlbsE_EEjbLi4ELi4EEEEEvT1_)
        .other          _ZN2at6native13reduce_kernelILi256ELi2ENS0_8ReduceOpIsNS0_14func_wrapper_tIbZZZNS0_15and_kernel_cudaERNS_14TensorIteratorEENKUlvE_clEvENKUlvE3_clEvEUlbsE_EEjbLi4ELi4EEEEEvT1_,@"STO_CUDA_ENTRY STV_DEFAULT"
_ZN2at6native13reduce_kernelILi256ELi2ENS0_8ReduceOpIsNS0_14func_wrapper_tIbZZZNS0_15and_kernel_cudaERNS_14TensorIteratorEENKUlvE_clEvENKUlvE3_clEvEUlbsE_EEjbLi4ELi4EEEEEvT1_:
.text._ZN2at6native13reduce_kernelILi256ELi2ENS0_8ReduceOpIsNS0_14func_wrapper_tIbZZZNS0_15and_kernel_cudaERNS_14TensorIteratorEENKUlvE_clEvENKUlvE3_clEvEUlbsE_EEjbLi4ELi4EEEEEvT1_:
        /* <DEDUP_REMOVED lines=287> */
.L_x_6056:
        /* <DEDUP_REMOVED lines=31> */
[----:B------:R-:W-:Y:S01]  /*13e0*/  HFMA2.MMA R13, -RZ, RZ, 0, 0 ;  /* 0x00000000ff0d7435 */ /* 0x000fe200000001ff */
[----:B------:R-:W-:Y:S01]  /*13f0*/  IMAD.U32 R5, RZ, RZ, UR5 ;  /* 0x00000005ff057e24 */ /* 0x000fe2000f8e00ff */
[----:B------:R-:W0:Y:S01]  /*1400*/  LDC.64 R14, c[0x4][R14] ;  /* 0x010000000e0e7b82 */ /* 0x000e220000000a00 */
[----:B------:R-:W-:Y:S01]  /*1410*/  ULDC.64 UR4, c[0x4][0x630] ;  /* 0x01018c0000047ab9 */ /* 0x000fe20000000a00 */
[----:B------:R-:W-:Y:S01]  /*1420*/  IMAD.U32 R10, RZ, RZ, UR6 ;  /* 0x00000006ff0a7e24 */ /* 0x000fe2000f8e00ff */
[----:B------:R-:W-:Y:S01]  /*1430*/  MOV R6, UR4 ;  /* 0x0000000400067c02 */ /* 0x000fe20008000f00 */
[----:B------:R-:W-:Y:S01]  /*1440*/  IMAD.U32 R7, RZ, RZ, UR5 ;  /* 0x00000005ff077e24 */ /* 0x000fe2000f8e00ff */
[----:B------:R-:W-:Y:S01]  /*1450*/  MOV R11, UR7 ;  /* 0x00000007000b7c02 */ /* 0x000fe20008000f00 */
[----:B------:R-:W-:-:S02]  /*1460*/  IMAD.MOV.U32 R8, RZ, RZ, 0x1e3 ;  /* 0x000001e3ff087424 */ /* 0x000fc400078e00ff */
[----:B------:R-:W-:-:S07]  /*1470*/  IMAD.MOV.U32 R12, RZ, RZ, 0x1 ;  /* 0x00000001ff0c7424 */ /* 0x000fce00078e00ff */
[----:B------:R-:W-:-:S07]  /*1480*/  LEPC R20, `(.L_x_6060) ;  /* 0x000000001014794e */ /* 0x000fce0000000000 */
[----:B0-----:R-:W-:Y:S05]  /*1490*/  CALL.ABS.NOINC R14 ;  /* 0x000000000e007343 */ /* 0x001fea0003c00000 */
.L_x_6060:
        /* <DEDUP_REMOVED lines=25> */
.L_x_6066:
[----:B------:R-:W-:Y:S05]  /*1630*/  BSYNC B2 ;  /* 0x0000000000027941 */ /* 0x000fea0003800000 */
.L_x_6065:
[----:B------:R-:W-:-:S04]  /*1640*/  PRMT R3, R3, 0x9910, RZ ;  /* 0x0000991003037816 */ /* 0x000fc800000000ff */
[----:B------:R-:W-:-:S13]  /*1650*/  ISETP.NE.AND P0, PT, R3, RZ, PT ;  /* 0x000000ff0300720c */ /* 0x000fda0003f05270 */
[----:B------:R-:W-:Y:S05]  /*1660*/  @!P0 BRA `(.L_x_6064) ;  /* 0x0000000000248947 */ /* 0x000fea0003800000 */
[----:B------:R-:W-:-:S04]  /*1670*/  IADD3 R3, P0, R2, -R7, RZ ;  /* 0x8000000702037210 */ /* 0x000fc80007f1e0ff */
[----:B------:R-:W-:Y:S02]  /*1680*/  IADD3.X R5, RZ, -0x1, RZ, P0, !PT ;  /* 0xffffffffff057810 */ /* 0x000fe400007fe4ff */
[----:B------:R-:W-:-:S04]  /*1690*/  LEA R4, P0, R3, R18, 0x1 ;  /* 0x0000001203047211 */ /* 0x000fc800078008ff */
[----:B------:R-:W-:-:S05]  /*16a0*/  LEA.HI.X R5, R3, R19, R5, 0x1, P0 ;  /* 0x0000001303057211 */ /* 0x000fca00000f0c05 */
[----:B------:R-:W2:Y:S01]  /*16b0*/  LDG.E.U16 R4, desc[UR58][R4.64] ;  /* 0x0000003a04047981 */ /* 0x000ea2000c1e1500 */
[----:B------:R-:W-:Y:S02]  /*16c0*/  PRMT R0, R0, 0x9910, RZ ;  /* 0x0000991000007816 */ /* 0x000fe400000000ff */
[----:B--2---:R-:W-:-:S04]  /*16d0*/  ISETP.NE.AND P0, PT, R4, RZ, PT ;  /* 0x000000ff0400720c */ /* 0x004fc80003f05270 */
[----:B------:R-:W-:-:S04]  /*16e0*/  ISETP.NE.AND P0, PT, R0, RZ, P0 ;  /* 0x000000ff0000720c */ /* 0x000fc80000705270 */
[----:B------:R-:W-:-:S09]  /*16f0*/  SEL R0, RZ, 0x1, !P0 ;  /* 0x00000001ff007807 */ /* 0x000fd20004000000 */
.L_x_6064:
[----:B------:R-:W-:Y:S05]  /*1700*/  BSYNC B1 ;  /* 0x0000000000017941 */ /* 0x000fea0003800000 */
.L_x_6063:
[----:B------:R-:W0:Y:S01]  /*1710*/  LDC R8, c[0x0][0x218] ;  /* 0x00008600ff087b82 */ /* 0x000e220000000800 */
[----:B------:R-:W-:-:S04]  /*1720*/  IADD3 R5, P0, -R7, 0x4, RZ ;  /* 0x0000000407057810 */ /* 0x000fc80007f1e1ff */
[----:B------:R-:W-:Y:S01]  /*1730*/  LEA R18, P1, R5, R18, 0x1 ;  /* 0x0000001205127211 */ /* 0x000fe200078208ff */
[----:B------:R-:W-:-:S05]  /*1740*/  IMAD.X R4, RZ, RZ, -0x1, P0 ;  /* 0xffffffffff047424 */ /* 0x000fca00000e06ff */
[----:B------:R-:W-:Y:S02]  /*1750*/  LEA.HI.X R19, R5, R19, R4, 0x1, P1 ;  /* 0x0000001305137211 */ /* 0x000fe400008f0c04 */
[----:B0-----:R-:W-:-:S07]  /*1760*/  IADD3 R3, R7, -0x4, R8 ;  /* 0xfffffffc07037810 */ /* 0x001fce0007ffe008 */
.L_x_6062:
[----:B------:R-:W-:Y:S05]  /*1770*/  BSYNC B0 ;  /* 0x0000000000007941 */ /* 0x000fea0003800000 */
.L_x_6061:
        /* <DEDUP_REMOVED lines=16> */
.L_x_6069:
        /* <DEDUP_REMOVED lines=23> */
.L_x_6068:
[----:B------:R-:W-:Y:S05]  /*19f0*/  BSYNC B0 ;  /* 0x0000000000007941 */ /* 0x000fea0003800000 */
.L_x_6067:
        /* <DEDUP_REMOVED lines=8> */
.L_x_6071:
[----:B------:R-:W-:Y:S05]  /*1a80*/  BSYNC B0 ;  /* 0x0000000000007941 */ /* 0x000fea0003800000 */
.L_x_6070:
        /* <DEDUP_REMOVED lines=13> */
.L_x_6073:
[----:B------:R-:W-:Y:S05]  /*1b60*/  BSYNC B0 ;  /* 0x0000000000007941 */ /* 0x000fea0003800000 */
.L_x_6072:
        /* <DEDUP_REMOVED lines=9> */
.L_x_6059:
        /* <DEDUP_REMOVED lines=34> */
.L_x_6083:
        /* <DEDUP_REMOVED lines=284> */
.L_x_6079:
[----:B------:R-:W-:Y:S01]  /*2fe0*/  LOP3.LUT R15, R0, 0xfffffffc, RZ, 0xc0, !PT ;  /* 0xfffffffc000f7812 */ /* 0x000fe200078ec0ff */
[----:B------:R-:W-:-:S03]  /*2ff0*/  ULDC UR36, c[0x0][0x220] ;  /* 0x0000880000247ab9 */ /* 0x000fc60000000800 */
[----:B------:R-:W-:-:S04]  /*3000*/  IADD3 R14, P0, R18, R15, RZ ;  /* 0x0000000f120e7210 */ /* 0x000fc80007f1e0ff */
[----:B------:R-:W-:-:S05]  /*3010*/  IADD3.X R15, RZ, R19, RZ, P0, !PT ;  /* 0x00000013ff0f7210 */ /* 0x000fca00007fe4ff */
[----:B------:R-:W2:Y:S01]  /*3020*/  LDG.E R14, desc[UR58][R14.64] ;  /* 0x0000003a0e0e7981 */ /* 0x000ea2000c1e1900 */
[----:B------:R-:W-:-:S04]  /*3030*/  IMAD.U32 R0, RZ, RZ, UR36 ;  /* 0x00000024ff007e24 */ /* 0x000fc8000f8e00ff */
[----:B------:R-:W-:Y:S01]  /*3040*/  IMAD.IADD R27, R27, 0x1, R0 ;  /* 0x000000011b1b7824 */ /* 0x000fe200078e0200 */
[C---:B--2---:R-:W-:Y:S02]  /*3050*/  PRMT R12, R14.reuse, 0x7610, R12 ;  /* 0x000076100e0c7816 */ /* 0x044fe4000000000c */
[----:B------:R-:W-:Y:S01]  /*3060*/  PRMT R11, R14, 0x7632, R11 ;  /* 0x000076320e0b7816 */ /* 0x000fe2000000000b */
        /* <DEDUP_REMOVED lines=233> */
.L_x_6080:
        /* <DEDUP_REMOVED lines=243> */
.L_x_6081:
[----:B------:R-:W-:-:S04]  /*4e30*/  LOP3.LUT R13, R13, 0xfffffffc, RZ, 0xc0, !PT ;  /* 0xfffffffc0d0d7812 */ /* 0x000fc800078ec0ff */
[----:B------:R-:W-:-:S04]  /*4e40*/  IADD3 R14, P0, R18, R13, RZ ;  /* 0x0000000d120e7210 */ /* 0x000fc80007f1e0ff */
[----:B------:R-:W-:-:S05]  /*4e50*/  IADD3.X R15, RZ, R19, RZ, P0, !PT ;  /* 0x00000013ff0f7210 */ /* 0x000fca00007fe4ff */
[----:B------:R-:W2:Y:S01]  /*4e60*/  LDG.E R14, desc[UR58][R14.64] ;  /* 0x0000003a0e0e7981 */ /* 0x000ea2000c1e1900 */
        /* <DEDUP_REMOVED lines=246> */
.L_x_6082:
[----:B------:R-:W-:Y:S01]  /*5dd0*/  LOP3.LUT R15, R26, 0xfffffffc, RZ, 0xc0, !PT ;  /* 0xfffffffc1a0f7812 */ /* 0x000fe200078ec0ff */
[----:B------:R-:W-:-:S03]  /*5de0*/  ULDC UR4, c[0x0][0x218] ;  /* 0x0000860000047ab9 */ /* 0x000fc60000000800 */
[----:B------:R-:W-:-:S05]  /*5df0*/  IADD3 R14, P0, R18, R15, RZ ;  /* 0x0000000f120e7210 */ /* 0x000fca0007f1e0ff */
[----:B------:R-:W-:-:S05]  /*5e00*/  IMAD.X R15, RZ, RZ, R19, P0 ;  /* 0x000000ffff0f7224 */ /* 0x000fca00000e0613 */
[----:B------:R-:W2:Y:S01]  /*5e10*/  LDG.E R14, desc[UR58][R14.64] ;  /* 0x0000003a0e0e7981 */ /* 0x000ea2000c1e1900 */
[----:B------:R-:W-:Y:S01]  /*5e20*/  PRMT R20, R12, 0x9910, RZ ;  /* 0x000099100c147816 */ /* 0x000fe200000000ff */
[----:B------:R-:W-:Y:S01]  /*5e30*/  IMAD.U32 R26, RZ, RZ, UR4 ;  /* 0x00000004ff1a7e24 */ /* 0x000fe2000f8e00ff */
[----:B------:R-:W-:Y:S02]  /*5e40*/  LOP3.LUT P3, RZ, R10, 0xff, RZ, 0xc0, !PT ;  /* 0x000000ff0aff7812 */ /* 0x000fe4000786c0ff */
[----:B------:R-:W-:Y:S02]  /*5e50*/  LOP3.LUT P4, RZ, R9, 0xff, RZ, 0xc0, !PT ;  /* 0x000000ff09ff7812 */ /* 0x000fe4000788c0ff */
[----:B------:R-:W-:Y:S02]  /*5e60*/  PRMT R10, R11, 0x9910, RZ ;  /* 0x000099100b0a7816 */ /* 0x000fe400000000ff */
[----:B------:R-:W-:Y:S02]  /*5e70*/  MOV R9, R20 ;  /* 0x0000001400097202 */ /* 0x000fe40000000f00 */
[----:B------:R-:W-:Y:S01]  /*5e80*/  LOP3.LUT P0, RZ, R7, 0xff, RZ, 0xc0, !PT ;  /* 0x000000ff07ff7812 */ /* 0x000fe2000780c0ff */
[----:B------:R-:W-:Y:S01]  /*5e90*/  IMAD.MOV.U32 R7, RZ, RZ, R10 ;  /* 0x000000ffff077224 */ /* 0x000fe200078e000a */
[----:B------:R-:W-:-:S02]  /*5ea0*/  ISETP.NE.AND P3, PT, R9, RZ, P3 ;  /* 0x000000ff0900720c */ /* 0x000fc40001f65270 */
[----:B------:R-:W-:Y:S02]  /*5eb0*/  LOP3.LUT P5, RZ, R8, 0xff, RZ, 0xc0, !PT ;  /* 0x000000ff08ff7812 */ /* 0x000fe400078ac0ff */
[----:B------:R-:W-:Y:S02]  /*5ec0*/  SEL R10, RZ, 0x1, !P3 ;  /* 0x00000001ff0a7807 */ /* 0x000fe40005800000 */
[----:B------:R-:W-:Y:S02]  /*5ed0*/  ISETP.NE.AND P4, PT, R7, RZ, P4 ;  /* 0x000000ff0700720c */ /* 0x000fe40002785270 */
[----:B------:R-:W-:Y:S02]  /*5ee0*/  LOP3.LUT P3, RZ, R4, 0xff, RZ, 0xc0, !PT ;  /* 0x000000ff04ff7812 */ /* 0x000fe4000786c0ff */
[----:B------:R-:W-:Y:S02]  /*5ef0*/  PRMT R4, R25, 0x9910, RZ ;  /* 0x0000991019047816 */ /* 0x000fe400000000ff */
[----:B------:R-:W-:-:S02]  /*5f00*/  SEL R9, RZ, 0x1, !P4 ;  /* 0x00000001ff097807 */ /* 0x000fc40006000000 */
[----:B------:R-:W-:Y:S01]  /*5f10*/  LOP3.LUT P4, RZ, R3, 0xff, RZ, 0xc0, !PT ;  /* 0x000000ff03ff7812 */ /* 0x000fe2000788c0ff */
[----:B------:R-:W-:Y:S01]  /*5f20*/  IMAD.MOV.U32 R3, RZ, RZ, R4 ;  /* 0x000000ffff037224 */ /* 0x000fe200078e0004 */
[----:B------:R-:W-:Y:S02]  /*5f30*/  PRMT R7, R13, 0x9910, RZ ;  /* 0x000099100d077816 */ /* 0x000fe400000000ff */
[----:B------:R-:W-:Y:S02]  /*5f40*/  LOP3.LUT P2, RZ, R5, 0xff, RZ, 0xc0, !PT ;  /* 0x000000ff05ff7812 */ /* 0x000fe4000784c0ff */
[----:B------:R-:W-:Y:S01]  /*5f50*/  ISETP.NE.AND P5, PT, R3, RZ, P5 ;  /* 0x000000ff0300720c */ /* 0x000fe20002fa5270 */
[----:B------:R-:W-:Y:S01]  /*5f60*/  IMAD.MOV.U32 R3, RZ, RZ, R7 ;  /* 0x000000ffff037224 */ /* 0x000fe200078e0007 */
[----:B------:R-:W-:Y:S02]  /*5f70*/  IADD3 R27, R27, R0, RZ ;  /* 0x000000001b1b7210 */ /* 0x000fe40007ffe0ff */
[----:B------:R-:W-:-:S02]  /*5f80*/  LOP3.LUT P1, RZ, R6, 0xff, RZ, 0xc0, !PT ;  /* 0x000000ff06ff7812 */ /* 0x000fc4000782c0ff */
[----:B------:R-:W-:Y:S01]  /*5f90*/  ISETP.NE.AND P2, PT, R3, RZ, P2 ;  /* 0x000000ff0300720c */ /* 0x000fe20001745270 */
[----:B------:R-:W-:Y:S01]  /*5fa0*/  IMAD R3, R0, 0x3, R27 ;  /* 0x0000000300037824 */ /* 0x000fe200078e021b */
[----:B------:R-:W-:Y:S02]  /*5fb0*/  PRMT R5, R24, 0x9910, RZ ;  /* 0x0000991018057816 */ /* 0x000fe400000000ff */
[----:B------:R-:W-:Y:S02]  /*5fc0*/  PRMT R6, R22, 0x9910, RZ ;  /* 0x0000991016067816 */ /* 0x000fe400000000ff */
[----:B------:R-:W-:Y:S02]  /*5fd0*/  SEL R8, RZ, 0x1, !P5 ;  /* 0x00000001ff087807 */ /* 0x000fe40006800000 */
[----:B------:R-:W-:Y:S01]  /*5fe0*/  MOV R4, R5 ;  /* 0x0000000500047202 */ /* 0x000fe20000000f00 */
[----:B------:R-:W-:Y:S01]  /*5ff0*/  IMAD.MOV.U32 R5, RZ, RZ, R6 ;  /* 0x000000ffff057224 */ /* 0x000fe200078e0006 */
[----:B------:R-:W-:-:S02]  /*6000*/  ISETP.GE.U32.AND P5, PT, R3, R26, PT ;  /* 0x0000001a0300720c */ /* 0x000fc40003fa6070 */
[----:B------:R-:W-:Y:S02]  /*6010*/  ISETP.NE.AND P0, PT, R4, RZ, P0 ;  /* 0x000000ff0400720c */ /* 0x000fe40000705270 */
[----:B------:R-:W-:Y:S02]  /*6020*/  ISETP.NE.AND P1, PT, R5, RZ, P1 ;  /* 0x000000ff0500720c */ /* 0x000fe40000f25270 */
[----:B------:R-:W-:Y:S02]  /*6030*/  SEL R7, RZ, 0x1, !P0 ;  /* 0x00000001ff077807 */ /* 0x000fe40004000000 */
[----:B------:R-:W-:Y:S02]  /*6040*/  SEL R6, RZ, 0x1, !P1 ;  /* 0x00000001ff067807 */ /* 0x000fe40004800000 */
[C---:B--2---:R-:W-:Y:S02]  /*6050*/  PRMT R4, R14.reuse, 0x9910, RZ ;  /* 0x000099100e047816 */ /* 0x044fe400000000ff */
[----:B------:R-:W-:-:S02]  /*6060*/  PRMT R5, R14, 0xbb32, RZ ;  /* 0x0000bb320e057816 */ /* 0x000fc400000000ff */
[----:B------:R-:W-:Y:S02]  /*6070*/  ISETP.NE.AND P3, PT, R4, RZ, P3 ;  /* 0x000000ff0400720c */ /* 0x000fe40001f65270 */
[----:B------:R-:W-:Y:S02]  /*6080*/  ISETP.NE.AND P4, PT, R5, RZ, P4 ;  /* 0x000000ff0500720c */ /* 0x000fe40002785270 */
[----:B------:R-:W-:Y:S02]  /*6090*/  SEL R5, RZ, 0x1, !P2 ;  /* 0x00000001ff057807 */ /* 0x000fe40005000000 */
[----:B------:R-:W-:Y:S02]  /*60a0*/  SEL R4, RZ, 0x1, !P3 ;  /* 0x00000001ff047807 */ /* 0x000fe40005800000 */
[----:B------:R-:W-:Y:S01]  /*60b0*/  SEL R3, RZ, 0x1, !P4 ;  /* 0x00000001ff037807 */ /* 0x000fe20006000000 */
[----:B------:R-:W-:Y:S06]  /*60c0*/  @!P5 BRA `(.L_x_6083) ;  /* 0xffffffbc0054d947 */ /* 0x000fec000383ffff */
[----:B------:R-:W-:Y:S05]  /*60d0*/  BSYNC B1 ;  /* 0x0000000000017941 */ /* 0x000fea0003800000 */
.L_x_6078:
[C---:B------:R-:W-:Y:S02]  /*60e0*/  PRMT R29, R14.reuse, 0x7610, R29 ;  /* 0x000076100e1d7816 */ /* 0x040fe4000000001d */
[----:B------:R-:W-:-:S07]  /*60f0*/  PRMT R30, R14, 0x7632, R30 ;  /* 0x000076320e1e7816 */ /* 0x000fce000000001e */
.L_x_6077:
[----:B------:R-:W-:Y:S05]  /*6100*/  BSYNC B0 ;  /* 0x0000000000007941 */ /* 0x000fea0003800000 */
.L_x_6076:
        /* <DEDUP_REMOVED lines=280> */
.L_x_6086:
        /* <DEDUP_REMOVED lines=283> */
.L_x_6087:
        /* <DEDUP_REMOVED lines=283> */
.L_x_6088:
        /* <DEDUP_REMOVED lines=283> */
.L_x_6089:
[----:B------:R-:W-:-:S04]  /*a7a0*/  LOP3.LUT R15, R29, 0xfffffffc, RZ, 0xc0, !PT ;  /* 0xfffffffc1d0f7812 */ /* 0x000fc800078ec0ff */
[----:B------:R-:W-:-:S04]  /*a7b0*/  IADD3 R14, P1, R18, R15, RZ ;  /* 0x0000000f120e7210 */ /* 0x000fc80007f3e0ff */
[----:B------:R-:W-:-:S05]  /*a7c0*/  IADD3.X R15, RZ, R19, RZ, P1, !PT ;  /* 0x00000013ff0f7210 */ /* 0x000fca0000ffe4ff */
[----:B------:R-:W2:Y:S02]  /*a7d0*/  LDG.E R14, desc[UR58][R14.64] ;  /* 0x0000003a0e0e7981 */ /* 0x000ea4000c1e1900 */
[C---:B--2---:R-:W-:Y:S02]  /*a7e0*/  PRMT R29, R14.reuse, 0x7610, R29 ;  /* 0x000076100e1d7816 */ /* 0x044fe4000000001d */
[----:B------:R-:W-:-:S07]  /*a7f0*/  PRMT R30, R14, 0x7632, R30 ;  /* 0x000076320e1e7816 */ /* 0x000fce000000001e */
.L_x_6085:
[----:B------:R-:W-:Y:S05]  /*a800*/  BSYNC B0 ;  /* 0x0000000000007941 */ /* 0x000fea0003800000 */
.L_x_6084:
[----:B------:R-:W-:Y:S04]  /*a810*/  BSSY B0, `(.L_x_6090) ;  /* 0x0000030000007945 */ /* 0x000fe80003800000 */
[----:B------:R-:W-:Y:S05]  /*a820*/  @P0 BRA `(.L_x_6091) ;  /* 0x0000000000b80947 */ /* 0x000fea0003800000 */
[----:B------:R-:W-:Y:S02]  /*a830*/  PRMT R11, R11, 0x9910, RZ ;  /* 0x000099100b0b7816 */ /* 0x000fe400000000ff */
[----:B------:R-:W-:Y:S02]  /*a840*/  LOP3.LUT P0, RZ, R10, 0xff, RZ, 0xc0, !PT ;  /* 0x000000ff0aff7812 */ /* 0x000fe4000780c0ff */
[----:B------:R-:W-:Y:S01]  /*a850*/  PRMT R12, R12, 0x9910, RZ ;  /* 0x000099100c0c7816 */ /* 0x000fe200000000ff */
[----:B------:R-:W-:Y:S01]  /*a860*/  IMAD.MOV.U32 R10, RZ, RZ, R11 ;  /* 0x000000ffff0a7224 */ /* 0x000fe200078e000b */
[----:B------:R-:W-:Y:S02]  /*a870*/  IADD3 R11, R27, R0, RZ ;  /* 0x000000001b0b7210 */ /* 0x000fe40007ffe0ff */
[----:B------:R-:W-:Y:S01]  /*a880*/  LOP3.LUT P1, RZ, R9, 0xff, RZ, 0xc0, !PT ;  /* 0x000000ff09ff7812 */ /* 0x000fe2000782c0ff */
[----:B------:R-:W-:Y:S01]  /*a890*/  IMAD.MOV.U32 R9, RZ, RZ, R12 ;  /* 0x000000ffff097224 */ /* 0x000fe200078e000c */
[----:B------:R-:W-:-:S02]  /*a8a0*/  ISETP.GE.U32.AND P2, PT, R11, R26, PT ;  /* 0x0000001a0b00720c */ /* 0x000fc40003f46070 */
[----:B------:R-:W-:Y:S02]  /*a8b0*/  ISETP.NE.AND P1, PT, R10, RZ, P1 ;  /* 0x000000ff0a00720c */ /* 0x000fe40000f25270 */
[----:B------:R-:W-:Y:S02]  /*a8c0*/  ISETP.NE.AND P0, PT, R9, RZ, P0 ;  /* 0x000000ff0900720c */ /* 0x000fe40000705270 */
[----:B------:R-:W-:Y:S02]  /*a8d0*/  SEL R9, RZ, 0x1, !P1 ;  /* 0x00000001ff097807 */ /* 0x000fe40004800000 */
[----:B------:R-:W-:-:S05]  /*a8e0*/  SEL R10, RZ, 0x1, !P0 ;  /* 0x00000001ff0a7807 */ /* 0x000fca0004000000 */
[----:B------:R-:W-:Y:S05]  /*a8f0*/  @P2 BRA `(.L_x_6091) ;  /* 0x0000000000842947 */ /* 0x000fea0003800000 */
[----:B------:R-:W-:Y:S02]  /*a900*/  IADD3 R11, R11, R0, RZ ;  /* 0x000000000b0b7210 */ /* 0x000fe40007ffe0ff */
[----:B------:R-:W-:Y:S02]  /*a910*/  PRMT R25, R25, 0x9910, RZ ;  /* 0x0000991019197816 */ /* 0x000fe400000000ff */
[----:B------:R-:W-:Y:S02]  /*a920*/  ISETP.GE.U32.AND P2, PT, R11, R26, PT ;  /* 0x0000001a0b00720c */ /* 0x000fe40003f46070 */
[----:B------:R-:W-:Y:S02]  /*a930*/  PRMT R24, R24, 0x9910, RZ ;  /* 0x0000991018187816 */ /* 0x000fe400000000ff */
[----:B------:R-:W-:Y:S02]  /*a940*/  LOP3.LUT P0, RZ, R8, 0xff, RZ, 0xc0, !PT ;  /* 0x000000ff08ff7812 */ /* 0x000fe4000780c0ff */
[----:B------:R-:W-:Y:S01]  /*a950*/  LOP3.LUT P1, RZ, R7, 0xff, RZ, 0xc0, !PT ;  /* 0x000000ff07ff7812 */ /* 0x000fe2000782c0ff */
[----:B------:R-:W-:-:S02]  /*a960*/  IMAD.MOV.U32 R7, RZ, RZ, R25 ;  /* 0x000000ffff077224 */ /* 0x000fc400078e0019 */
[----:B------:R-:W-:-:S03]  /*a970*/  IMAD.MOV.U32 R8, RZ, RZ, R24 ;  /* 0x000000ffff087224 */ /* 0x000fc600078e0018 */
[----:B------:R-:W-:Y:S02]  /*a980*/  ISETP.NE.AND P0, PT, R7, RZ, P0 ;  /* 0x000000ff0700720c */ /* 0x000fe40000705270 */
[----:B------:R-:W-:Y:S02]  /*a990*/  ISETP.NE.AND P1, PT, R8, RZ, P1 ;  /* 0x000000ff0800720c */ /* 0x000fe40000f25270 */
[----:B------:R-:W-:Y:S02]  /*a9a0*/  SEL R8, RZ, 0x1, !P0 ;  /* 0x00000001ff087807 */ /* 0x000fe40004000000 */
[----:B------:R-:W-:Y:S01]  /*a9b0*/  SEL R7, RZ, 0x1, !P1 ;  /* 0x00000001ff077807 */ /* 0x000fe20004800000 */
[----:B------:R-:W-:Y:S08]  /*a9c0*/  @P2 BRA `(.L_x_6091) ;  /* 0x0000000000502947 */ /* 0x000ff00003800000 */
[----:B------:R-:W-:Y:S01]  /*a9d0*/  IMAD.IADD R11, R11, 0x1, R0 ;  /* 0x000000010b0b7824 */ /* 0x000fe200078e0200 */
[----:B------:R-:W-:Y:S02]  /*a9e0*/  LOP3.LUT P2, RZ, R6, 0xff, RZ, 0xc0, !PT ;  /* 0x000000ff06ff7812 */ /* 0x000fe4000784c0ff */
[----:B------:R-:W-:Y:S02]  /*a9f0*/  LOP3.LUT P1, RZ, R5, 0xff, RZ, 0xc0, !PT ;  /* 0x000000ff05ff7812 */ /* 0x000fe4000782c0ff */
[----:B------:R-:W-:Y:S02]  /*aa00*/  ISETP.GE.U32.AND P3, PT, R11, R26, PT ;  /* 0x0000001a0b00720c */ /* 0x000fe40003f66070 */
[----:B------:R-:W-:Y:S02]  /*aa10*/  PRMT R0, R22, 0x9910, RZ ;  /* 0x0000991016007816 */ /* 0x000fe400000000ff */
[----:B------:R-:W-:Y:S02]  /*aa20*/  PRMT R5, R13, 0x9910, RZ ;  /* 0x000099100d057816 */ /* 0x000fe400000000ff */
[----:B------:R-:W-:-:S02]  /*aa30*/  ISETP.NE.AND P2, PT, R0, RZ, P2 ;  /* 0x000000ff0000720c */ /* 0x000fc40001745270 */
[----:B------:R-:W-:-:S04]  /*aa40*/  ISETP.NE.AND P1, PT, R5, RZ, P1 ;  /* 0x000000ff0500720c */ /* 0x000fc80000f25270 */
[----:B------:R-:W-:Y:S02]  /*aa50*/  SEL R5, RZ, 0x1, !P1 ;  /* 0x00000001ff057807 */ /* 0x000fe40004800000 */
[----:B------:R-:W-:Y:S02]  /*aa60*/  @!P3 PRMT R6, R29, 0x9910, RZ ;  /* 0x000099101d06b816 */ /* 0x000fe400000000ff */
[----:B------:R-:W-:Y:S02]  /*aa70*/  @!P3 PRMT R11, R30, 0x9910, RZ ;  /* 0x000099101e0bb816 */ /* 0x000fe400000000ff */
[----:B------:R-:W-:Y:S02]  /*aa80*/  @!P3 LOP3.LUT P0, RZ, R4, 0xff, RZ, 0xc0, !PT ;  /* 0x000000ff04ffb812 */ /* 0x000fe4000780c0ff */
[----:B------:R-:W-:Y:S02]  /*aa90*/  @!P3 LOP3.LUT P4, RZ, R3, 0xff, RZ, 0xc0, !PT ;  /* 0x000000ff03ffb812 */ /* 0x000fe4000788c0ff */
[----:B------:R-:W-:-:S02]  /*aaa0*/  @!P3 ISETP.NE.AND P0, PT, R6, RZ, P0 ;  /* 0x000000ff0600b20c */ /* 0x000fc40000705270 */
[----:B------:R-:W-:Y:S02]  /*aab0*/  @!P3 ISETP.NE.AND P4, PT, R11, RZ, P4 ;  /* 0x000000ff0b00b20c */ /* 0x000fe40002785270 */
[----:B------:R-:W-:Y:S02]  /*aac0*/  @!P3 SEL R0, RZ, 0x1, !P0 ;  /* 0x00000001ff00b807 */ /* 0x000fe40004000000 */
[----:B------:R-:W-:Y:S02]  /*aad0*/  @!P3 SEL R11, RZ, 0x1, !P4 ;  /* 0x00000001ff0bb807 */ /* 0x000fe40006000000 */
[----:B------:R-:W-:Y:S02]  /*aae0*/  SEL R6, RZ, 0x1, !P2 ;  /* 0x00000001ff067807 */ /* 0x000fe40005000000 */
[----:B------:R-:W-:Y:S02]  /*aaf0*/  @!P3 PRMT R4, R0, 0x7610, R4 ;  /* 0x000076100004b816 */ /* 0x000fe40000000004 */
[----:B------:R-:W-:-:S07]  /*ab00*/  @!P3 PRMT R3, R11, 0x7610, R3 ;  /* 0x000076100b03b816 */ /* 0x000fce0000000003 */
.L_x_6091:
[----:B------:R-:W-:Y:S05]  /*ab10*/  BSYNC B0 ;  /* 0x0000000000007941 */ /* 0x000fea0003800000 */
.L_x_6090:
        /* <DEDUP_REMOVED lines=15> */
.L_x_6075:
        /* <DEDUP_REMOVED lines=18> */
.L_x_6095:
[----:B------:R-:W-:Y:S02]  /*ad30*/  IMAD R4, R20, R27, RZ ;  /* 0x0000001b14047224 */ /* 0x000fe400078e02ff */
[----:B------:R-:W-:-:S03]  /*ad40*/  IMAD.IADD R27, R0, 0x1, R27 ;  /* 0x00000001001b7824 */ /* 0x000fc600078e021b */
[----:B------:R-:W-:Y:S01]  /*ad50*/  SHF.R.U32.HI R25, RZ, 0x1, R4 ;  /* 0x00000001ff197819 */ /* 0x000fe20000011604 */
[----:B------:R-:W-:Y:S01]  /*ad60*/  IMAD R4, R20, R27, RZ ;  /* 0x0000001b14047224 */ /* 0x000fe200078e02ff */
[----:B------:R-:W-:-:S03]  /*ad70*/  IADD3 R27, R27, R0, RZ ;  /* 0x000000001b1b7210 */ /* 0x000fc60007ffe0ff */
[----:B------:R-:W-:Y:S01]  /*ad80*/  IMAD.WIDE.U32 R24, R25, 0x4, R18 ;  /* 0x0000000419187825 */ /* 0x000fe200078e0012 */
[----:B------:R-:W-:-:S03]  /*ad90*/  SHF.R.U32.HI R29, RZ, 0x1, R4 ;  /* 0x00000001ff1d7819 */ /* 0x000fc60000011604 */
[----:B------:R-:W-:Y:S02]  /*ada0*/  IMAD.IADD R15, R27, 0x1, R0 ;  /* 0x000000011b0f7824 */ /* 0x000fe400078e0200 */
[----:B------:R-:W2:Y:S01]  /*adb0*/  LDG.E R24, desc[UR58][R24.64] ;  /* 0x0000003a18187981 */ /* 0x000ea2000c1e1900 */
[----:B------:R-:W-:-:S04]  /*adc0*/  IMAD.WIDE.U32 R28, R29, 0x4, R18 ;  /* 0x000000041d1c7825 */ /* 0x000fc800078e0012 */
[C---:B------:R-:W-:Y:S02]  /*add0*/  IMAD R27, R20.reuse, R27, RZ ;  /* 0x0000001b141b7224 */ /* 0x040fe400078e02ff */
[----:B------:R-:W-:Y:S01]  /*ade0*/  IMAD R4, R20, R15, RZ ;  /* 0x0000000f14047224 */ /* 0x000fe200078e02ff */
[----:B------:R-:W3:Y:S02]  /*adf0*/  LDG.E R28, desc[UR58][R28.64] ;  /* 0x0000003a1c1c7981 */ /* 0x000ee4000c1e1900 */
[----:B------:R-:W-:Y:S02]  /*ae00*/  SHF.R.U32.HI R5, RZ, 0x1, R27 ;  /* 0x00000001ff057819 */ /* 0x000fe4000001161b */
[----:B------:R-:W-:-:S03]  /*ae10*/  SHF.R.U32.HI R7, RZ, 0x1, R4 ;  /* 0x00000001ff077819 */ /* 0x000fc60000011604 */
[----:B------:R-:W-:-:S04]  /*ae20*/  IMAD.WIDE.U32 R4, R5, 0x4, R18 ;  /* 0x0000000405047825 */ /* 0x000fc800078e0012 */
[----:B------:R-:W-:Y:S02]  /*ae30*/  IMAD.WIDE.U32 R6, R7, 0x4, R18 ;  /* 0x0000000407067825 */ /* 0x000fe400078e0012 */
[----:B------:R0:W4:Y:S04]  /*ae40*/  LDG.E R4, desc[UR58][R4.64] ;  /* 0x0000003a04047981 */ /* 0x000128000c1e1900 */
[----:B------:R3:W5:Y:S01]  /*ae50*/  LDG.E R6, desc[UR58][R6.64] ;  /* 0x0000003a06067981 */ /* 0x000762000c1e1900 */
[----:B------:R-:W-:Y:S01]  /*ae60*/  LOP3.LUT P4, RZ, R8, 0xff, RZ, 0xc0, !PT ;  /* 0x000000ff08ff7812 */ /* 0x000fe2000788c0ff */
[----:B------:R-:W-:Y:S01]  /*ae70*/  IMAD.IADD R27, R15, 0x1, R0 ;  /* 0x000000010f1b7824 */ /* 0x000fe200078e0200 */
[----:B------:R-:W-:Y:S02]  /*ae80*/  LOP3.LUT P6, RZ, R9, 0xff, RZ, 0xc0, !PT ;  /* 0x000000ff09ff7812 */ /* 0x000fe400078cc0ff */
[----:B------:R-:W-:-:S02]  /*ae90*/  LOP3.LUT P5, RZ, R10, 0xff, RZ, 0xc0, !PT ;  /* 0x000000ff0aff7812 */ /* 0x000fc400078ac0ff */
[----:B------:R-:W-:Y:S02]  /*aea0*/  LOP3.LUT P0, RZ, R11, 0xff, RZ, 0xc0, !PT ;  /* 0x000000ff0bff7812 */ /* 0x000fe4000780c0ff */
[----:B------:R-:W-:Y:S02]  /*aeb0*/  LOP3.LUT P1, RZ, R12, 0xff, RZ, 0xc0, !PT ;  /* 0x000000ff0cff7812 */ /* 0x000fe4000782c0ff */
[----:B------:R-:W-:Y:S02]  /*aec0*/  LOP3.LUT P2, RZ, R13, 0xff, RZ, 0xc0, !PT ;  /* 0x000000ff0dff7812 */ /* 0x000fe4000784c0ff */
[----:B------:R-:W-:Y:S02]  /*aed0*/  LOP3.LUT P3, RZ, R14, 0xff, RZ, 0xc0, !PT ;  /* 0x000000ff0eff7812 */ /* 0x000fe4000786c0ff */
[C---:B--2---:R-:W-:Y:S02]  /*aee0*/  PRMT R8, R24.reuse, 0x9910, RZ ;  /* 0x0000991018087816 */ /* 0x044fe400000000ff */
[----:B0-----:R-:W-:-:S02]  /*aef0*/  PRMT R5, R24, 0xbb32, RZ ;  /* 0x0000bb3218057816 */ /* 0x001fc400000000ff */
[----:B------:R-:W-:Y:S02]  /*af00*/  ISETP.NE.AND P4, PT, R8, RZ, P4 ;  /* 0x000000ff0800720c */ /* 0x000fe40002785270 */
[----:B------:R-:W-:Y:S01]  /*af10*/  ISETP.NE.AND P6, PT, R5, RZ, P6 ;  /* 0x000000ff0500720c */ /* 0x000fe200037c5270 */
[----:B------:R-:W-:Y:S01]  /*af20*/  IMAD R5, R0, 0x3, R27 ;  /* 0x0000000300057824 */ /* 0x000fe200078e021b */
[C---:B---3--:R-:W-:Y:S02]  /*af30*/  PRMT R7, R28.reuse, 0x9910, RZ ;  /* 0x000099101c077816 */ /* 0x048fe400000000ff */
[----:B------:R-:W-:Y:S02]  /*af40*/  PRMT R9, R28, 0xbb32, RZ ;  /* 0x0000bb321c097816 */ /* 0x000fe400000000ff */
[----:B------:R-:W-:Y:S02]  /*af50*/  SEL R8, RZ, 0x1, !P4 ;  /* 0x00000001ff087807 */ /* 0x000fe40006000000 */
[----:B------:R-:W-:-:S02]  /*af60*/  LOP3.LUT P4, RZ, R3, 0xff, RZ, 0xc0, !PT ;  /* 0x000000ff03ff7812 */ /* 0x000fc4000788c0ff */
[----:B------:R-:W-:Y:S01]  /*af70*/  MOV R3, R7 ;  /* 0x0000000700037202 */ /* 0x000fe20000000f00 */
[----:B------:R-:W-:Y:S01]  /*af80*/  IMAD.MOV.U32 R7, RZ, RZ, R9 ;  /* 0x000000ffff077224 */ /* 0x000fe200078e0009 */
[----:B------:R-:W-:Y:S02]  /*af90*/  SEL R9, RZ, 0x1, !P6 ;  /* 0x00000001ff097807 */ /* 0x000fe40007000000 */
[----:B------:R-:W-:Y:S02]  /*afa0*/  ISETP.GE.U32.AND P6, PT, R5, R26, PT ;  /* 0x0000001a0500720c */ /* 0x000fe40003fc6070 */
[----:B------:R-:W-:Y:S02]  /*afb0*/  ISETP.NE.AND P5, PT, R3, RZ, P5 ;  /* 0x000000ff0300720c */ /* 0x000fe40002fa5270 */
[----:B------:R-:W-:Y:S02]  /*afc0*/  ISETP.NE.AND P0, PT, R7, RZ, P0 ;  /* 0x000000ff0700720c */ /* 0x000fe40000705270 */
[----:B----4-:R-:W-:-:S02]  /*afd0*/  PRMT R3, R4, 0x9910, RZ ;  /* 0x0000991004037816 */ /* 0x010fc400000000ff */
[----:B------:R-:W-:Y:S02]  /*afe0*/  PRMT R5, R4, 0xbb32, RZ ;  /* 0x0000bb3204057816 */ /* 0x000fe400000000ff */
[C---:B-----5:R-:W-:Y:S02]  /*aff0*/  PRMT R7, R6.reuse, 0x9910, RZ ;  /* 0x0000991006077816 */ /* 0x060fe400000000ff */
[----:B------:R-:W-:Y:S02]  /*b000*/  PRMT R10, R6, 0xbb32, RZ ;  /* 0x0000bb32060a7816 */ /* 0x000fe400000000ff */
[----:B------:R-:W-:Y:S02]  /*b010*/  ISETP.NE.AND P1, PT, R3, RZ, P1 ;  /* 0x000000ff0300720c */ /* 0x000fe40000f25270 */
[----:B------:R-:W-:Y:S02]  /*b020*/  ISETP.NE.AND P2, PT, R5, RZ, P2 ;  /* 0x000000ff0500720c */ /* 0x000fe40001745270 */
[----:B------:R-:W-:-:S02]  /*b030*/  ISETP.NE.AND P3, PT, R7, RZ, P3 ;  /* 0x000000ff0700720c */ /* 0x000fc40001f65270 */
[----:B------:R-:W-:Y:S02]  /*b040*/  ISETP.NE.AND P4, PT, R10, RZ, P4 ;  /* 0x000000ff0a00720c */ /* 0x000fe40002785270 */
        /* <DEDUP_REMOVED lines=8> */
.L_x_6094:
        /* <DEDUP_REMOVED lines=8> */
.L_x_6093:
[----:B------:R-:W-:Y:S05]  /*b150*/  BSYNC B0 ;  /* 0x0000000000007941 */ /* 0x000fea0003800000 */
.L_x_6092:
        /* <DEDUP_REMOVED lines=35> */
.L_x_6097:
[----:B------:R-:W-:Y:S05]  /*b390*/  BSYNC B0 ;  /* 0x0000000000007941 */ /* 0x000fea0003800000 */
.L_x_6096:
[----:B------:R-:W-:Y:S04]  /*b3a0*/  BSSY B0, `(.L_x_6098) ;  /* 0x000002c000007945 */ /* 0x000fe80003800000 */
[----:B------:R-:W-:Y:S05]  /*b3b0*/  @P1 BRA `(.L_x_6099) ;  /* 0x0000000000a81947 */ /* 0x000fea0003800000 */
[----:B------:R-:W-:Y:S01]  /*b3c0*/  PRMT R4, R15, 0x9910, RZ ;  /* 0x000099100f047816 */ /* 0x000fe200000000ff */
[----:B------:R-:W-:Y:S01]  /*b3d0*/  IMAD.IADD R15, R27, 0x1, R0 ;  /* 0x000000011b0f7824 */ /* 0x000fe200078e0200 */
[----:B------:R-:W-:Y:S02]  /*b3e0*/  PRMT R5, R24, 0x9910, RZ ;  /* 0x0000991018057816 */ /* 0x000fe400000000ff */
[----:B------:R-:W-:Y:S02]  /*b3f0*/  LOP3.LUT P0, RZ, R8, 0xff, RZ, 0xc0, !PT ;  /* 0x000000ff08ff7812 */ /* 0x000fe4000780c0ff */
[----:B------:R-:W-:Y:S02]  /*b400*/  ISETP.GE.U32.AND P2, PT, R15, R26, PT ;  /* 0x0000001a0f00720c */ /* 0x000fe40003f46070 */
[----:B------:R-:W-:Y:S02]  /*b410*/  LOP3.LUT P1, RZ, R9, 0xff, RZ, 0xc0, !PT ;  /* 0x000000ff09ff7812 */ /* 0x000fe4000782c0ff */
[----:B------:R-:W-:-:S02]  /*b420*/  ISETP.NE.AND P0, PT, R4, RZ, P0 ;  /* 0x000000ff0400720c */ /* 0x000fc40000705270 */
[----:B------:R-:W-:Y:S02]  /*b430*/  ISETP.NE.AND P1, PT, R5, RZ, P1 ;  /* 0x000000ff0500720c */ /* 0x000fe40000f25270 */
[----:B------:R-:W-:Y:S02]  /*b440*/  SEL R8, RZ, 0x1, !P0 ;  /* 0x00000001ff087807 */ /* 0x000fe40004000000 */
[----:B------:R-:W-:-:S03]  /*b450*/  SEL R9, RZ, 0x1, !P1 ;  /* 0x00000001ff097807 */ /* 0x000fc60004800000 */
[----:B------:R-:W-:Y:S06]  /*b460*/  @P2 BRA `(.L_x_6099) ;  /* 0x00000000007c2947 */ /* 0x000fec0003800000 */
[----:B------:R-:W-:Y:S02]  /*b470*/  IADD3 R15, R15, R0, RZ ;  /* 0x000000000f0f7210 */ /* 0x000fe40007ffe0ff */
[----:B------:R-:W-:Y:S02]  /*b480*/  PRMT R4, R21, 0x9910, RZ ;  /* 0x0000991015047816 */ /* 0x000fe400000000ff */
[----:B------:R-:W-:Y:S02]  /*b490*/  ISETP.GE.U32.AND P2, PT, R15, R26, PT ;  /* 0x0000001a0f00720c */ /* 0x000fe40003f46070 */
[----:B------:R-:W-:Y:S02]  /*b4a0*/  PRMT R5, R28, 0x9910, RZ ;  /* 0x000099101c057816 */ /* 0x000fe400000000ff */
[----:B------:R-:W-:Y:S02]  /*b4b0*/  LOP3.LUT P0, RZ, R10, 0xff, RZ, 0xc0, !PT ;  /* 0x000000ff0aff7812 */ /* 0x000fe4000780c0ff */
[----:B------:R-:W-:-:S02]  /*b4c0*/  LOP3.LUT P1, RZ, R11, 0xff, RZ, 0xc0, !PT ;  /* 0x000000ff0bff7812 */ /* 0x000fc4000782c0ff */
        /* <DEDUP_REMOVED lines=12> */
[----:B------:R-:W-:Y:S02]  /*b590*/  ISETP.NE.AND P0, PT, R4, RZ, P0 ;  /* 0x000000ff0400720c */ /* 0x000fe40000705270 */
[----:B------:R-:W-:Y:S02]  /*b5a0*/  SEL R12, RZ, 0x1, !P2 ;  /* 0x00000001ff0c7807 */ /* 0x000fe40005000000 */
[----:B------:R-:W-:Y:S02]  /*b5b0*/  SEL R13, RZ, 0x1, !P0 ;  /* 0x00000001ff0d7807 */ /* 0x000fe40004000000 */
[----:B------:R-:W-:Y:S02]  /*b5c0*/  @!P3 PRMT R5, R7, 0x9910, RZ ;  /* 0x000099100705b816 */ /* 0x000fe400000000ff */
[----:B------:R-:W-:Y:S02]  /*b5d0*/  @!P3 PRMT R6, R6, 0x9910, RZ ;  /* 0x000099100606b816 */ /* 0x000fe400000000ff */
[----:B------:R-:W-:-:S02]  /*b5e0*/  @!P3 LOP3.LUT P1, RZ, R14, 0xff, RZ, 0xc0, !PT ;  /* 0x000000ff0effb812 */ /* 0x000fc4000782c0ff */
[----:B------:R-:W-:Y:S02]  /*b5f0*/  @!P3 LOP3.LUT P4, RZ, R3, 0xff, RZ, 0xc0, !PT ;  /* 0x000000ff03ffb812 */ /* 0x000fe4000788c0ff */
[----:B------:R-:W-:Y:S02]  /*b600*/  @!P3 ISETP.NE.AND P1, PT, R5, RZ, P1 ;  /* 0x000000ff0500b20c */ /* 0x000fe40000f25270 */
[----:B------:R-:W-:Y:S02]  /*b610*/  @!P3 ISETP.NE.AND P4, PT, R6, RZ, P4 ;  /* 0x000000ff0600b20c */ /* 0x000fe40002785270 */
[----:B------:R-:W-:Y:S02]  /*b620*/  @!P3 SEL R0, RZ, 0x1, !P1 ;  /* 0x00000001ff00b807 */ /* 0x000fe40004800000 */
[----:B------:R-:W-:Y:S02]  /*b630*/  @!P3 SEL R4, RZ, 0x1, !P4 ;  /* 0x00000001ff04b807 */ /* 0x000fe40006000000 */
[----:B------:R-:W-:-:S02]  /*b640*/  @!P3 PRMT R14, R0, 0x7610, R14 ;  /* 0x00007610000eb816 */ /* 0x000fc4000000000e */
[----:B------:R-:W-:-:S07]  /*b650*/  @!P3 PRMT R3, R4, 0x7610, R3 ;  /* 0x000076100403b816 */ /* 0x000fce0000000003 */
.L_x_6099:
[----:B------:R-:W-:Y:S05]  /*b660*/  BSYNC B0 ;  /* 0x0000000000007941 */ /* 0x000fea0003800000 */
.L_x_6098:
        /* <DEDUP_REMOVED lines=15> */
.L_x_6074:
        /* <DEDUP_REMOVED lines=22> */
.L_x_6103:
[----:B------:R-:W-:Y:S01]  /*b8c0*/  SHF.R.U32.HI R25, RZ, 0x1, R13 ;  /* 0x00000001ff197819 */ /* 0x000fe2000001160d */
[----:B------:R-:W-:-:S04]  /*b8d0*/  IMAD.IADD R13, R13, 0x1, R8 ;  /* 0x000000010d0d7824 */ /* 0x000fc800078e0208 */
[----:B------:R-:W-:Y:S01]  /*b8e0*/  IMAD.WIDE.U32 R24, R25, 0x4, R18 ;  /* 0x0000000419187825 */ /* 0x000fe200078e0012 */
[----:B------:R-:W-:-:S03]  /*b8f0*/  SHF.R.U32.HI R29, RZ, 0x1, R13 ;  /* 0x00000001ff1d7819 */ /* 0x000fc6000001160d */
[----:B------:R-:W-:Y:S01]  /*b900*/  IMAD.IADD R13, R13, 0x1, R8 ;  /* 0x000000010d0d7824 */ /* 0x000fe200078e0208 */
[----:B------:R-:W2:Y:S01]  /*b910*/  LDG.E R20, desc[UR58][R24.64] ;  /* 0x0000003a18147981 */ /* 0x000ea2000c1e1900 */
[----:B------:R-:W-:-:S03]  /*b920*/  IMAD.WIDE.U32 R28, R29, 0x4, R18 ;  /* 0x000000041d1c7825 */ /* 0x000fc600078e0012 */
[----:B------:R-:W-:Y:S02]  /*b930*/  IADD3 R27, R13, R8, RZ ;  /* 0x000000080d1b7210 */ /* 0x000fe40007ffe0ff */
[----:B------:R-:W-:Y:S01]  /*b940*/  SHF.R.U32.HI R15, RZ, 0x1, R13 ;  /* 0x00000001ff0f7819 */ /* 0x000fe2000001160d */
[----:B------:R-:W3:Y:S01]  /*b950*/  LDG.E R21, desc[UR58][R28.64] ;  /* 0x0000003a1c157981 */ /* 0x000ee2000c1e1900 */
[----:B------:R-:W-:-:S03]  /*b960*/  SHF.R.U32.HI R5, RZ, 0x1, R27 ;  /* 0x00000001ff057819 */ /* 0x000fc6000001161b */
[----:B------:R-:W-:-:S04]  /*b970*/  IMAD.WIDE.U32 R14, R15, 0x4, R18 ;  /* 0x000000040f0e7825 */ /* 0x000fc800078e0012 */
[----:B------:R-:W-:Y:S02]  /*b980*/  IMAD.WIDE.U32 R4, R5, 0x4, R18 ;  /* 0x0000000405047825 */ /* 0x000fe400078e0012 */
[----:B------:R-:W4:Y:S04]  /*b990*/  LDG.E R14, desc[UR58][R14.64] ;  /* 0x0000003a0e0e7981 */ /* 0x000f28000c1e1900 */
        /* <DEDUP_REMOVED lines=10> */
[----:B------:R-:W-:-:S02]  /*ba40*/  PRMT R0, R20, 0x9910, RZ ;  /* 0x0000991014007816 */ /* 0x000fc400000000ff */
[----:B------:R-:W-:Y:S01]  /*ba50*/  ISETP.NE.AND P6, PT, R3, RZ, P6 ;  /* 0x000000ff0300720c */ /* 0x000fe200037c5270 */
[----:B------:R-:W-:Y:S01]  /*ba60*/  IMAD R3, R8, 0x3, R13 ;  /* 0x0000000308037824 */ /* 0x000fe200078e020d */
[----:B------:R-:W-:Y:S02]  /*ba70*/  ISETP.NE.AND P4, PT, R0, RZ, P4 ;  /* 0x000000ff0000720c */ /* 0x000fe40002785270 */
[----:B------:R-:W-:Y:S02]  /*ba80*/  SEL R6, RZ, 0x1, !P6 ;  /* 0x00000001ff067807 */ /* 0x000fe40007000000 */
[----:B------:R-:W-:Y:S02]  /*ba90*/  ISETP.GE.U32.AND P6, PT, R3, R26, PT ;  /* 0x0000001a0300720c */ /* 0x000fe40003fc6070 */
[C---:B---3--:R-:W-:Y:S02]  /*baa0*/  PRMT R0, R21.reuse, 0x9910, RZ ;  /* 0x0000991015007816 */ /* 0x048fe400000000ff */
[----:B0-----:R-:W-:-:S02]  /*bab0*/  PRMT R5, R21, 0xbb32, RZ ;  /* 0x0000bb3215057816 */ /* 0x001fc400000000ff */
[----:B------:R-:W-:Y:S02]  /*bac0*/  SEL R7, RZ, 0x1, !P4 ;  /* 0x00000001ff077807 */ /* 0x000fe40006000000 */
[----:B------:R-:W-:Y:S02]  /*bad0*/  LOP3.LUT P4, RZ, R9, 0xff, RZ, 0xc0, !PT ;  /* 0x000000ff09ff7812 */ /* 0x000fe4000788c0ff */
[----:B------:R-:W-:Y:S02]  /*bae0*/  ISETP.NE.AND P5, PT, R0, RZ, P5 ;  /* 0x000000ff0000720c */ /* 0x000fe40002fa5270 */
[----:B------:R-:W-:Y:S02]  /*baf0*/  ISETP.NE.AND P0, PT, R5, RZ, P0 ;  /* 0x000000ff0500720c */ /* 0x000fe40000705270 */
[C---:B----4-:R-:W-:Y:S02]  /*bb00*/  PRMT R0, R14.reuse, 0x9910, RZ ;  /* 0x000099100e007816 */ /* 0x050fe400000000ff */
[----:B------:R-:W-:-:S02]  /*bb10*/  PRMT R3, R14, 0xbb32, RZ ;  /* 0x0000bb320e037816 */ /* 0x000fc400000000ff */
[C---:B-----5:R-:W-:Y:S02]  /*bb20*/  PRMT R5, R4.reuse, 0x9910, RZ ;  /* 0x0000991004057816 */ /* 0x060fe400000000ff */
[----:B------:R-:W-:Y:S02]  /*bb30*/  PRMT R9, R4, 0xbb32, RZ ;  /* 0x0000bb3204097816 */ /* 0x000fe400000000ff */
[----:B------:R-:W-:Y:S02]  /*bb40*/  ISETP.NE.AND P1, PT, R0, RZ, P1 ;  /* 0x000000ff0000720c */ /* 0x000fe40000f25270 */
[----:B------:R-:W-:Y:S02]  /*bb50*/  ISETP.NE.AND P2, PT, R3, RZ, P2 ;  /* 0x000000ff0300720c */ /* 0x000fe40001745270 */
[----:B------:R-:W-:Y:S02]  /*bb60*/  ISETP.NE.AND P3, PT, R5, RZ, P3 ;  /* 0x000000ff0500720c */ /* 0x000fe40001f65270 */
[----:B------:R-:W-:-:S02]  /*bb70*/  ISETP.NE.AND P4, PT, R9, RZ, P4 ;  /* 0x000000ff0900720c */ /* 0x000fc40002785270 */
        /* <DEDUP_REMOVED lines=8> */
.L_x_6102:
[C---:B------:R-:W-:Y:S02]  /*bc00*/  PRMT R25, R20.reuse, 0x7610, R25 ;  /* 0x0000761014197816 */ /* 0x040fe40000000019 */
[----:B------:R-:W-:Y:S02]  /*bc10*/  PRMT R27, R20, 0x7632, R27 ;  /* 0x00007632141b7816 */ /* 0x000fe4000000001b */
[C---:B------:R-:W-:Y:S02]  /*bc20*/  PRMT R20, R21.reuse, 0x7610, R20 ;  /* 0x0000761015147816 */ /* 0x040fe40000000014 */
[C---:B------:R-:W-:Y:S02]  /*bc30*/  PRMT R22, R14.reuse, 0x7610, R22 ;  /* 0x000076100e167816 */ /* 0x040fe40000000016 */
[----:B------:R-:W-:Y:S02]  /*bc40*/  PRMT R24, R14, 0x7632, R24 ;  /* 0x000076320e187816 */ /* 0x000fe40000000018 */
[----:B------:R-:W-:-:S02]  /*bc50*/  PRMT R21, R21, 0x7632, R21 ;  /* 0x0000763215157816 */ /* 0x000fc40000000015 */
[C---:B------:R-:W-:Y:S02]  /*bc60*/  PRMT R14, R4.reuse, 0x7610, R14 ;  /* 0x00007610040e7816 */ /* 0x040fe4000000000e */
[----:B------:R-:W-:-:S07]  /*bc70*/  PRMT R15, R4, 0x7632, R15 ;  /* 0x00007632040f7816 */ /* 0x000fce000000000f */
.L_x_6101:
[----:B------:R-:W-:Y:S05]  /*bc80*/  BSYNC B0 ;  /* 0x0000000000007941 */ /* 0x000fea0003800000 */
.L_x_6100:
[----:B------:R-:W-:Y:S01]  /*bc90*/  ISETP.GE.U32.AND P1, PT, R13, R26, PT ;  /* 0x0000001a0d00720c */ /* 0x000fe20003f26070 */
[----:B------:R-:W-:-:S12]  /*bca0*/  BSSY B0, `(.L_x_6104) ;  /* 0x000001e000007945 */ /* 0x000fd80003800000 */
        /* <DEDUP_REMOVED lines=29> */
.L_x_6105:
[----:B------:R-:W-:Y:S05]  /*be80*/  BSYNC B0 ;  /* 0x0000000000007941 */ /* 0x000fea0003800000 */
.L_x_6104:
[----:B------:R-:W-:Y:S04]  /*be90*/  BSSY B0, `(.L_x_6106) ;  /* 0x000002e000007945 */ /* 0x000fe80003800000 */
[----:B------:R-:W-:Y:S05]  /*bea0*/  @P1 BRA `(.L_x_6107) ;  /* 0x0000000000b01947 */ /* 0x000fea0003800000 */
[----:B------:R-:W-:Y:S01]  /*beb0*/  IMAD.IADD R13, R13, 0x1, R8 ;  /* 0x000000010d0d7824 */ /* 0x000fe200078e0208 */
[----:B------:R-:W-:Y:S02]  /*bec0*/  PRMT R4, R25, 0x9910, RZ ;  /* 0x0000991019047816 */ /* 0x000fe400000000ff */
[----:B------:R-:W-:Y:S02]  /*bed0*/  PRMT R5, R27, 0x9910, RZ ;  /* 0x000099101b057816 */ /* 0x000fe400000000ff */
[----:B------:R-:W-:Y:S02]  /*bee0*/  ISETP.GE.U32.AND P2, PT, R13, R26, PT ;  /* 0x0000001a0d00720c */ /* 0x000fe40003f46070 */
[----:B------:R-:W-:Y:S02]  /*bef0*/  LOP3.LUT P0, RZ, R7, 0xff, RZ, 0xc0, !PT ;  /* 0x000000ff07ff7812 */ /* 0x000fe4000780c0ff */
[----:B------:R-:W-:Y:S02]  /*bf00*/  LOP3.LUT P1, RZ, R6, 0xff, RZ, 0xc0, !PT ;  /* 0x000000ff06ff7812 */ /* 0x000fe4000782c0ff */
[----:B------:R-:W-:-:S02]  /*bf10*/  ISETP.NE.AND P0, PT, R4, RZ, P0 ;  /* 0x000000ff0400720c */ /* 0x000fc40000705270 */
[----:B------:R-:W-:Y:S02]  /*bf20*/  ISETP.NE.AND P1, PT, R5, RZ, P1 ;  /* 0x000000ff0500720c */ /* 0x000fe40000f25270 */
[----:B------:R-:W-:Y:S02]  /*bf30*/  SEL R7, RZ, 0x1, !P0 ;  /* 0x00000001ff077807 */ /* 0x000fe40004000000 */
[----:B------:R-:W-:Y:S01]  /*bf40*/  SEL R6, RZ, 0x1, !P1 ;  /* 0x00000001ff067807 */ /* 0x000fe20004800000 */
[----:B------:R-:W-:Y:S08]  /*bf50*/  @P2 BRA `(.L_x_6107) ;  /* 0x0000000000842947 */ /* 0x000ff00003800000 */
[----:B------:R-:W-:Y:S01]  /*bf60*/  IMAD.IADD R5, R13, 0x1, R8 ;  /* 0x000000010d057824 */ /* 0x000fe200078e0208 */
[----:B------:R-:W-:Y:S02]  /*bf70*/  PRMT R21, R21, 0x9910, RZ ;  /* 0x0000991015157816 */ /* 0x000fe400000000ff */
[----:B------:R-:W-:Y:S02]  /*bf80*/  PRMT R20, R20, 0x9910, RZ ;  /* 0x0000991014147816 */ /* 0x000fe400000000ff */
[----:B------:R-:W-:Y:S02]  /*bf90*/  ISETP.GE.U32.AND P2, PT, R5, R26, PT ;  /* 0x0000001a0500720c */ /* 0x000fe40003f46070 */
[----:B------:R-:W-:Y:S01]  /*bfa0*/  LOP3.LUT P0, RZ, R3, 0xff, RZ, 0xc0, !PT ;  /* 0x000000ff03ff7812 */ /* 0x000fe2000780c0ff */
[----:B------:R-:W-:Y:S01]  /*bfb0*/  IMAD.MOV.U32 R3, RZ, RZ, R21 ;  /* 0x000000ffff037224 */ /* 0x000fe200078e0015 */
[----:B------:R-:W-:Y:S02]  /*bfc0*/  LOP3.LUT P1, RZ, R0, 0xff, RZ, 0xc0, !PT ;  /* 0x000000ff00ff7812 */ /* 0x000fe4000782c0ff */
[----:B------:R-:W-:-:S02]  /*bfd0*/  MOV R0, R20 ;  /* 0x0000001400007202 */ /* 0x000fc40000000f00 */
[----:B------:R-:W-:Y:S02]  /*bfe0*/  ISETP.NE.AND P1, PT, R3, RZ, P1 ;  /* 0x000000ff0300720c */ /* 0x000fe40000f25270 */
[----:B------:R-:W-:Y:S02]  /*bff0*/  ISETP.NE.AND P0, PT, R0, RZ, P0 ;  /* 0x000000ff0000720c */ /* 0x000fe40000705270 */
[----:B------:R-:W-:Y:S02]  /*c000*/  SEL R0, RZ, 0x1, !P1 ;  /* 0x00000001ff007807 */ /* 0x000fe40004800000 */
[----:B------:R-:W-:Y:S01]  /*c010*/  SEL R3, RZ, 0x1, !P0 ;  /* 0x00000001ff037807 */ /* 0x000fe20004000000 */
[----:B------:R-:W-:Y:S08]  /*c020*/  @P2 BRA `(.L_x_6107) ;  /* 0x0000000000502947 */ /* 0x000ff00003800000 */
[----:B------:R-:W-:Y:S02]  /*c030*/  IADD3 R5, R5, R8, RZ ;  /* 0x0000000805057210 */ /* 0x000fe40007ffe0ff */
[----:B------:R-:W-:Y:S02]  /*c040*/  LOP3.LUT P1, RZ, R11, 0xff, RZ, 0xc0, !PT ;  /* 0x000000ff0bff7812 */ /* 0x000fe4000782c0ff */
[----:B------:R-:W-:Y:S02]  /*c050*/  ISETP.GE.U32.AND P3, PT, R5, R26, PT ;  /* 0x0000001a0500720c */ /* 0x000fe40003f66070 */
[----:B------:R-:W-:Y:S02]  /*c060*/  LOP3.LUT P2, RZ, R12, 0xff, RZ, 0xc0, !PT ;  /* 0x000000ff0cff7812 */ /* 0x000fe4000784c0ff */
[----:B------:R-:W-:Y:S02]  /*c070*/  PRMT R4, R22, 0x9910, RZ ;  /* 0x0000991016047816 */ /* 0x000fe400000000ff */
[----:B------:R-:W-:-:S02]  /*c080*/  PRMT R5, R24, 0x9910, RZ ;  /* 0x0000991018057816 */ /* 0x000fc400000000ff */
[----:B------:R-:W-:Y:S02]  /*c090*/  ISETP.NE.AND P2, PT, R4, RZ, P2 ;  /* 0x000000ff0400720c */ /* 0x000fe40001745270 */
[----:B------:R-:W-:Y:S02]  /*c0a0*/  ISETP.NE.AND P1, PT, R5, RZ, P1 ;  /* 0x000000ff0500720c */ /* 0x000fe40000f25270 */
        /* <DEDUP_REMOVED lines=9> */
[----:B------:R-:W-:-:S02]  /*c140*/  SEL R11, RZ, 0x1, !P1 ;  /* 0x00000001ff0b7807 */ /* 0x000fc40004800000 */
[----:B------:R-:W-:Y:S02]  /*c150*/  @!P3 PRMT R10, R4, 0x7610, R10 ;  /* 0x00007610040ab816 */ /* 0x000fe4000000000a */
[----:B------:R-:W-:-:S07]  /*c160*/  @!P3 PRMT R9, R5, 0x7610, R9 ;  /* 0x000076100509b816 */ /* 0x000fce0000000009 */
.L_x_6107:
[----:B------:R-:W-:Y:S05]  /*c170*/  BSYNC B0 ;  /* 0x0000000000007941 */ /* 0x000fea0003800000 */
.L_x_6106:
        /* <DEDUP_REMOVED lines=14> */
.L_x_6058:
[----:B------:R-:W-:Y:S05]  /*c260*/  BSYNC B6 ;  /* 0x0000000000067941 */ /* 0x000fea0003800000 */
.L_x_6057:
        /* <DEDUP_REMOVED lines=16> */
.L_x_6111:
        /* <DEDUP_REMOVED lines=22> */
.L_x_6110:
[----:B------:R-:W-:Y:S05]  /*c4d0*/  BSYNC B0 ;  /* 0x0000000000007941 */ /* 0x000fea0003800000 */
.L_x_6109:
[----:B------:R-:W-:Y:S01]  /*c4e0*/  IMAD.MOV.U32 R4, RZ, RZ, R7 ;  /* 0x000000ffff047224 */ /* 0x000fe200078e0007 */
[----:B------:R-:W-:Y:S06]  /*c4f0*/  @P2 BRA `(.L_x_6111) ;  /* 0xfffffffc009c2947 */ /* 0x000fec000383ffff */
.L_x_6108:
        /* <DEDUP_REMOVED lines=20> */
.L_x_6116:
        /* <DEDUP_REMOVED lines=19> */
.L_x_6115:
[----:B------:R-:W-:Y:S05]  /*c770*/  BSYNC B0 ;  /* 0x0000000000007941 */ /* 0x000fea0003800000 */
.L_x_6114:
[----:B------:R-:W-:-:S04]  /*c780*/  SHF.R.S32.HI R4, RZ, 0x1, R4 ;  /* 0x00000001ff047819 */ /* 0x000fc80000011404 */
[----:B------:R-:W-:-:S13]  /*c790*/  ISETP.GE.AND P0, PT, R4, 0x20, PT ;  /* 0x000000200400780c */ /* 0x000fda0003f06270 */
[----:B------:R-:W-:Y:S05]  /*c7a0*/  @P0 BRA `(.L_x_6116) ;  /* 0xfffffffc00a40947 */ /* 0x000fea000383ffff */
[----:B------:R-:W-:-:S07]  /*c7b0*/  IMAD.MOV.U32 R0, RZ, RZ, 0x20 ;  /* 0x00000020ff007424 */ /* 0x000fce00078e00ff */
.L_x_6113:
[----:B------:R-:W-:Y:S01]  /*c7c0*/  ISETP.GE.AND P0, PT, R0, 0x2, PT ;  /* 0x000000020000780c */ /* 0x000fe20003f06270 */
[----:B------:R-:W-:Y:S05]  /*c7d0*/  WARPSYNC.ALL ;  /* 0x0000000000007948 */ /* 0x000fea0003800000 */
[----:B------:R-:W-:Y:S07]  /*c7e0*/  BAR.SYNC.DEFER_BLOCKING 0x0 ;  /* 0x0000000000007b1d */ /* 0x000fee0000010000 */
[----:B------:R-:W-:Y:S05]  /*c7f0*/  @!P0 BRA `(.L_x_6112) ;  /* 0x0000000000408947 */ /* 0x000fea0003800000 */
[----:B-1----:R-:W-:-:S07]  /*c800*/  IMAD.MOV.U32 R3, RZ, RZ, 0x1 ;  /* 0x00000001ff037424 */ /* 0x002fce00078e00ff */
.L_x_6117:
        /* <DEDUP_REMOVED lines=15> */
.L_x_6112:
[----:B------:R-:W2:Y:S01]  /*c900*/  LDC R12, c[0x0][0x3e8] ;  /* 0x0000fa00ff0c7b82 */ /* 0x000ea20000000800 */
[----:B------:R-:W-:Y:S02]  /*c910*/  IMAD.MOV.U32 R19, RZ, RZ, RZ ;  /* 0x000000ffff137224 */ /* 0x000fe400078e00ff */
[----:B------:R-:W-:Y:S01]  /*c920*/  IMAD.MOV.U32 R22, RZ, RZ, RZ ;  /* 0x000000ffff167224 */ /* 0x000fe200078e00ff */
[----:B--2---:R-:W-:-:S13]  /*c930*/  ISETP.NE.AND P1, PT, R12, RZ, PT ;  /* 0x000000ff0c00720c */ /* 0x004fda0003f25270 */
[----:B------:R-:W-:Y:S05]  /*c940*/  @!P1 BRA `(.L_x_6118) ;  /* 0x0000001000449947 */ /* 0x000fea0003800000 */
[----:B------:R-:W-:Y:S01]  /*c950*/  HFMA2.MMA R16, -RZ, RZ, 0, 0 ;  /* 0x00000000ff107435 */ /* 0x000fe200000001ff */
[----:B------:R-:W-:Y:S01]  /*c960*/  ULDC.64 UR4, c[0x0][0x3f0] ;  /* 0x0000fc0000047ab9 */ /* 0x000fe20000000a00 */
[----:B------:R-:W-:-:S08]  /*c970*/  ISETP.NE.AND P0, PT, R12, 0x1, PT ;  /* 0x000000010c00780c */ /* 0x000fd00003f05270 */
        /* <DEDUP_REMOVED lines=270> */
.L_x_6118:
[----:B------:R-:W-:Y:S05]  /*da60*/  @!P1 BRA `(.L_x_6119) ;  /* 0x0000001000489947 */ /* 0x000fea0003800000 */
        /* <DEDUP_REMOVED lines=274> */
.L_x_6119:
        /* <DEDUP_REMOVED lines=294> */
.L_x_6121:
        /* <DEDUP_REMOVED lines=275> */
.L_x_6122:
        /* <DEDUP_REMOVED lines=14> */
.L_x_6124:
[----:B------:R-:W-:Y:S05]  /*11000*/  BSYNC B0 ;  /* 0x0000000000007941 */ /* 0x000fea0003800000 */
.L_x_6123:
        /* <DEDUP_REMOVED lines=15> */
.L_x_6126:
[----:B------:R-:W-:Y:S05]  /*11100*/  BSYNC B0 ;  /* 0x0000000000007941 */ /* 0x000fea0003800000 */
.L_x_6125:
        /* <DEDUP_REMOVED lines=35> */
.L_x_6128:
[----:B------:R-:W-:Y:S05]  /*11340*/  BSYNC B0 ;  /* 0x0000000000007941 */ /* 0x000fea0003800000 */
.L_x_6127:
        /* <DEDUP_REMOVED lines=35> */
.L_x_6133:
        /* <DEDUP_REMOVED lines=14> */
.L_x_6132:
[----:B------:R-:W-:Y:S05]  /*11660*/  BRA `(.L_x_6131) ;  /* 0x0000000000647947 */ /* 0x000fea0003800000 */
.L_x_6130:
        /* <DEDUP_REMOVED lines=11> */
.L_x_6134:
        /* <DEDUP_REMOVED lines=14> */
.L_x_6131:
[----:B------:R-:W-:Y:S05]  /*11800*/  BSYNC B0 ;  /* 0x0000000000007941 */ /* 0x000fea0003800000 */
.L_x_6129:
        /* <DEDUP_REMOVED lines=12> */
.L_x_6138:
        /* <DEDUP_REMOVED lines=21> */
.L_x_6137:
[----:B------:R-:W-:Y:S05]  /*11a20*/  BSYNC B0 ;  /* 0x0000000000007941 */ /* 0x000fea0003800000 */
.L_x_6136:
[----:B------:R-:W-:Y:S01]  /*11a30*/  MOV R6, R10 ;  /* 0x0000000a00067202 */ /* 0x000fe20000000f00 */
[----:B------:R-:W-:Y:S06]  /*11a40*/  @P3 BRA `(.L_x_6138) ;  /* 0xfffffffc00a03947 */ /* 0x000fec000383ffff */
.L_x_6135:
[----:B------:R-:W-:Y:S02]  /*11a50*/  ULDC UR4, c[0x0][0x22c] ;  /* 0x00008b0000047ab9 */ /* 0x000fe40000000800 */
[----:B------:R-:W-:-:S13]  /*11a60*/  ISETP.NE.AND P0, PT, RZ, UR4, PT ;  /* 0x00000004ff007c0c */ /* 0x000fda000bf05270 */
[----:B------:R-:W-:Y:S05]  /*11a70*/  @!P0 BRA `(.L_x_6139) ;  /* 0x0000000000d08947 */ /* 0x000fea0003800000 */
[----:B------:R-:W-:Y:S01]  /*11a80*/  ISETP.GT.AND P0, PT, R7, 0x20, PT ;  /* 0x000000200700780c */ /* 0x000fe20003f04270 */
[----:B------:R-:W-:-:S12]  /*11a90*/  IMAD.MOV.U32 R6, RZ, RZ, R7 ;  /* 0x000000ffff067224 */ /* 0x000fd800078e0007 */
        /* <DEDUP_REMOVED lines=8> */
.L_x_6143:
        /* <DEDUP_REMOVED lines=18> */
.L_x_6142:
[----:B------:R-:W-:Y:S05]  /*11c40*/  BSYNC B0 ;  /* 0x0000000000007941 */ /* 0x000fea0003800000 */
.L_x_6141:
[----:B------:R-:W-:-:S04]  /*11c50*/  SHF.R.S32.HI R8, RZ, 0x1, R8 ;  /* 0x00000001ff087819 */ /* 0x000fc80000011408 */
[----:B------:R-:W-:-:S13]  /*11c60*/  ISETP.GE.AND P0, PT, R8, 0x20, PT ;  /* 0x000000200800780c */ /* 0x000fda0003f06270 */
[----:B------:R-:W-:Y:S05]  /*11c70*/  @P0 BRA `(.L_x_6143) ;  /* 0xfffffffc00a80947 */ /* 0x000fea000383ffff */
[----:B------:R-:W-:-:S07]  /*11c80*/  IMAD.MOV.U32 R6, RZ, RZ, 0x20 ;  /* 0x00000020ff067424 */ /* 0x000fce00078e00ff */
.L_x_6140:
[----:B------:R-:W-:Y:S01]  /*11c90*/  BAR.SYNC.DEFER_BLOCKING 0x0 ;  /* 0x0000000000007b1d */ /* 0x000fe20000010000 */
[----:B------:R-:W-:-:S13]  /*11ca0*/  ISETP.GE.AND P0, PT, R6, 0x2, PT ;  /* 0x000000020600780c */ /* 0x000fda0003f06270 */
[----:B------:R-:W-:Y:S05]  /*11cb0*/  @!P0 BRA `(.L_x_6139) ;  /* 0x0000000000408947 */ /* 0x000fea0003800000 */
[----:B------:R-:W-:-:S11]  /*11cc0*/  HFMA2.MMA R7, -RZ, RZ, 0, 5.9604644775390625e-08 ;  /* 0x00000001ff077435 */ /* 0x000fd600000001ff */
.L_x_6144:
        /* <DEDUP_REMOVED lines=15> */
.L_x_6139:
        /* <DEDUP_REMOVED lines=17> */
.L_x_6146:
        /* <DEDUP_REMOVED lines=21> */
.L_x_6148:
        /* <DEDUP_REMOVED lines=24> */
.L_x_6149:
[----:B------:R-:W-:Y:S01]  /*121a0*/  ULDC.64 UR4, c[0x0][0x5e8] ;  /* 0x00017a0000047ab9 */ /* 0x000fe20000000a00 */
[----:B------:R-:W-:Y:S02]  /*121b0*/  LOP3.LUT P0, RZ, R17, 0xff, RZ, 0xc0, !PT ;  /* 0x000000ff11ff7812 */ /* 0x000fe4000780c0ff */
[----:B------:R-:W-:Y:S02]  /*121c0*/  IADD3 R16, P1, R16, UR4, RZ ;  /* 0x0000000410107c10 */ /* 0x000fe4000ff3e0ff */
[----:B-1----:R-:W-:Y:S02]  /*121d0*/  SEL R3, RZ, 0x1, !P0 ;  /* 0x00000001ff037807 */ /* 0x002fe40004000000 */
[----:B------:R-:W-:-:S05]  /*121e0*/  IADD3.X R17, RZ, UR5, RZ, P1, !PT ;  /* 0x00000005ff117c10 */ /* 0x000fca0008ffe4ff */
[----:B------:R-:W-:Y:S01]  /*121f0*/  STG.E.U8 desc[UR58][R16.64], R3 ;  /* 0x0000000310007986 */ /* 0x000fe2000c10113a */
[----:B------:R-:W-:Y:S05]  /*12200*/  EXIT ;  /* 0x000000000000794d */ /* 0x000fea0003800000 */
.L_x_6147:
[----:B------:R-:W-:Y:S04]  /*12210*/  STG.E.U8 desc[UR58][R4.64], R18 ;  /* 0x0000001204007986 */ /* 0x000fe8000c10113a */
[----:B------:R-:W-:Y:S01]  /*12220*/  STG.E.U8 desc[UR58][R4.64+0x1], R17 ;  /* 0x0000011104007986 */ /* 0x000fe2000c10113a */
[----:B------:R-:W-:Y:S05]  /*12230*/  EXIT ;  /* 0x000000000000794d */ /* 0x000fea0003800000 */
.L_x_6145:
[----:B------:R-:W-:Y:S01]  /*12240*/  ISETP.NE.AND P2, PT, RZ, UR36, PT ;  /* 0x00000024ff007c0c */ /* 0x000fe2000bf45270 */
[----:B------:R-:W-:Y:S02]  /*12250*/  ULDC.64 UR4, c[0x0][0x5e8] ;  /* 0x00017a0000047ab9 */ /* 0x000fe40000000a00 */
[----:B------:R-:W-:Y:S02]  /*12260*/  IADD3 R2, P0, R19, UR4, RZ ;  /* 0x0000000413027c10 */ /* 0x000fe4000ff1e0ff */
[----:B------:R-:W-:-:S03]  /*12270*/  IADD3 R4, P1, R16, UR4, RZ ;  /* 0x0000000410047c10 */ /* 0x000fc6000ff3e0ff */
[----:B------:R-:W-:Y:S02]  /*12280*/  IMAD.X R3, RZ, RZ, UR5, P0 ;  /* 0x00000005ff037e24 */ /* 0x000fe400080e06ff */
[----:B------:R-:W-:-:S03]  /*12290*/  IMAD.X R5, RZ, RZ, UR5, P1 ;  /* 0x00000005ff057e24 */ /* 0x000fc600088e06ff */
        /* <DEDUP_REMOVED lines=33> */
.L_x_6151:
        /* <DEDUP_REMOVED lines=24> */
.L_x_6152:
[----:B------:R-:W-:Y:S01]  /*12630*/  ULDC.64 UR4, c[0x0][0x5e8] ;  /* 0x00017a0000047ab9 */ /* 0x000fe20000000a00 */
[----:B------:R-:W-:Y:S02]  /*12640*/  LOP3.LUT P0, RZ, R17, 0xff, RZ, 0xc0, !PT ;  /* 0x000000ff11ff7812 */ /* 0x000fe4000780c0ff */
[----:B------:R-:W-:Y:S02]  /*12650*/  IADD3 R16, P1, R16, UR4, RZ ;  /* 0x0000000410107c10 */ /* 0x000fe4000ff3e0ff */
[----:B-1----:R-:W-:-:S03]  /*12660*/  SEL R3, RZ, 0x1, !P0 ;  /* 0x00000001ff037807 */ /* 0x002fc60004000000 */
[----:B------:R-:W-:-:S05]  /*12670*/  IMAD.X R17, RZ, RZ, UR5, P1 ;  /* 0x00000005ff117e24 */ /* 0x000fca00088e06ff */
[----:B------:R-:W-:Y:S01]  /*12680*/  STG.E.U8 desc[UR58][R16.64], R3 ;  /* 0x0000000310007986 */ /* 0x000fe2000c10113a */
[----:B------:R-:W-:Y:S05]  /*12690*/  EXIT ;  /* 0x000000000000794d */ /* 0x000fea0003800000 */
.L_x_6150:
[----:B------:R-:W-:Y:S02]  /*126a0*/  LOP3.LUT P0, RZ, R18, 0xff, RZ, 0xc0, !PT ;  /* 0x000000ff12ff7812 */ /* 0x000fe4000780c0ff */
[----:B------:R-:W-:Y:S02]  /*126b0*/  LOP3.LUT P1, RZ, R17, 0xff, RZ, 0xc0, !PT ;  /* 0x000000ff11ff7812 */ /* 0x000fe4000782c0ff */
[----:B------:R-:W-:Y:S02]  /*126c0*/  SEL R7, RZ, 0x1, !P0 ;  /* 0x00000001ff077807 */ /* 0x000fe40004000000 */
[----:B------:R-:W-:-:S03]  /*126d0*/  SEL R9, RZ, 0x1, !P1 ;  /* 0x00000001ff097807 */ /* 0x000fc60004800000 */
[----:B------:R-:W-:Y:S04]  /*126e0*/  STG.E.U8 desc[UR58][R2.64], R7 ;  /* 0x0000000702007986 */ /* 0x000fe8000c10113a */
[----:B------:R-:W-:Y:S01]  /*126f0*/  STG.E.U8 desc[UR58][R4.64], R9 ;  /* 0x0000000904007986 */ /* 0x000fe2000c10113a */
[----:B------:R-:W-:Y:S05]  /*12700*/  EXIT ;  /* 0x000000000000794d */ /* 0x000fea0003800000 */
.L_x_6120:
        /* <DEDUP_REMOVED lines=27> */
.L_x_6154:
        /* <DEDUP_REMOVED lines=21> */
.L_x_6156:
        /* <DEDUP_REMOVED lines=24> */
.L_x_6157:
[----:B------:R-:W-:Y:S01]  /*12b90*/  ULDC.64 UR4, c[0x0][0x5e8] ;  /* 0x00017a0000047ab9 */ /* 0x000fe20000000a00 */
[----:B------:R-:W-:Y:S02]  /*12ba0*/  LOP3.LUT P0, RZ, R18, 0xff, RZ, 0xc0, !PT ;  /* 0x000000ff12ff7812 */ /* 0x000fe4000780c0ff */
[----:B------:R-:W-:Y:S02]  /*12bb0*/  IADD3 R2, P1, R19, UR4, RZ ;  /* 0x0000000413027c10 */ /* 0x000fe4000ff3e0ff */
[----:B------:R-:W-:Y:S02]  /*12bc0*/  SEL R5, RZ, 0x1, !P0 ;  /* 0x00000001ff057807 */ /* 0x000fe40004000000 */
[----:B-1----:R-:W-:-:S05]  /*12bd0*/  IADD3.X R3, RZ, UR5, RZ, P1, !PT ;  /* 0x00000005ff037c10 */ /* 0x002fca0008ffe4ff */
[----:B------:R-:W-:Y:S01]  /*12be0*/  STG.E.U8 desc[UR58][R2.64], R5 ;  /* 0x0000000502007986 */ /* 0x000fe2000c10113a */
[----:B------:R-:W-:Y:S05]  /*12bf0*/  EXIT ;  /* 0x000000000000794d */ /* 0x000fea0003800000 */
.L_x_6155:
[----:B------:R-:W-:Y:S04]  /*12c00*/  STG.E.U8 desc[UR58][R4.64], R25 ;  /* 0x0000001904007986 */ /* 0x000fe8000c10113a */
[----:B------:R-:W-:Y:S01]  /*12c10*/  STG.E.U8 desc[UR58][R4.64+0x1], R18 ;  /* 0x0000011204007986 */ /* 0x000fe2000c10113a */
[----:B------:R-:W-:Y:S05]  /*12c20*/  EXIT ;  /* 0x000000000000794d */ /* 0x000fea0003800000 */
.L_x_6153:
        /* <DEDUP_REMOVED lines=39> */
.L_x_6159:
        /* <DEDUP_REMOVED lines=24> */
.L_x_6160:
[----:B------:R-:W-:Y:S01]  /*13020*/  ULDC.64 UR4, c[0x0][0x5e8] ;  /* 0x00017a0000047ab9 */ /* 0x000fe20000000a00 */
[----:B------:R-:W-:Y:S02]  /*13030*/  LOP3.LUT P0, RZ, R18, 0xff, RZ, 0xc0, !PT ;  /* 0x000000ff12ff7812 */ /* 0x000fe4000780c0ff */
[----:B------:R-:W-:Y:S02]  /*13040*/  IADD3 R2, P1, R19, UR4, RZ ;  /* 0x0000000413027c10 */ /* 0x000fe4000ff3e0ff */
[----:B------:R-:W-:-:S03]  /*13050*/  SEL R5, RZ, 0x1, !P0 ;  /* 0x00000001ff057807 */ /* 0x000fc60004000000 */
[----:B-1----:R-:W-:-:S05]  /*13060*/  IMAD.X R3, RZ, RZ, UR5, P1 ;  /* 0x00000005ff037e24 */ /* 0x002fca00088e06ff */
[----:B------:R-:W-:Y:S01]  /*13070*/  STG.E.U8 desc[UR58][R2.64], R5 ;  /* 0x0000000502007986 */ /* 0x000fe2000c10113a */
[----:B------:R-:W-:Y:S05]  /*13080*/  EXIT ;  /* 0x000000000000794d */ /* 0x000fea0003800000 */
.L_x_6158:
[----:B------:R-:W-:Y:S02]  /*13090*/  LOP3.LUT P0, RZ, R25, 0xff, RZ, 0xc0, !PT ;  /* 0x000000ff19ff7812 */ /* 0x000fe4000780c0ff */
[----:B------:R-:W-:Y:S02]  /*130a0*/  LOP3.LUT P1, RZ, R18, 0xff, RZ, 0xc0, !PT ;  /* 0x000000ff12ff7812 */ /* 0x000fe4000782c0ff */
[----:B------:R-:W-:Y:S02]  /*130b0*/  SEL R7, RZ, 0x1, !P0 ;  /* 0x00000001ff077807 */ /* 0x000fe40004000000 */
[----:B------:R-:W-:-:S03]  /*130c0*/  SEL R9, RZ, 0x1, !P1 ;  /* 0x00000001ff097807 */ /* 0x000fc60004800000 */
[----:B------:R-:W-:Y:S04]  /*130d0*/  STG.E.U8 desc[UR58][R2.64], R7 ;  /* 0x0000000702007986 */ /* 0x000fe8000c10113a */
[----:B------:R-:W-:Y:S01]  /*130e0*/  STG.E.U8 desc[UR58][R4.64], R9 ;  /* 0x0000000904007986 */ /* 0x000fe2000c10113a */
[----:B------:R-:W-:Y:S05]  /*130f0*/  EXIT ;  /* 0x000000000000794d */ /* 0x000fea0003800000 */
.L_x_6161:
        /* <DEDUP_REMOVED lines=16> */
.L_x_7594:


//--------------------- .text._ZN2at6native13reduce_kernelILi128ELi4ENS0_8ReduceOpIsNS0_14func_wrapper_tIbZZZNS0_15and_kernel_cudaERNS_14TensorIteratorEENKUlvE_clEvENKUlvE3_clEvEUlbsE_EEjbLi4ELi4EEEEEvT1_ --------------------------
	.section	.text._ZN2at6native13reduce_kernelILi128ELi4ENS0_8ReduceOpIsNS0_14func_wrapper_tIbZZZNS0_15and_kernel_cudaERNS_14TensorIteratorEENKUlvE_clEvENKUlvE3_clEvEUlbsE_EEjbLi4ELi4EEEEEvT1_,"ax",@progbits
	.align	128
        .global         _ZN2at6native13reduce_kernelILi128ELi4ENS0_8ReduceOpIsNS0_14func_wrapper_tIbZZZNS0_15and_kernel_cudaERNS_14TensorIteratorEENKUlvE_clEvENKUlvE3_clEvEUlbsE_EEjbLi4ELi4EEEEEvT1_
        .type           _ZN2at6native13reduce_kernelILi128ELi4ENS0_8ReduceOpIsNS0_14func_wrapper_tIbZZZNS0_15and_kernel_cudaERNS_14TensorIteratorEENKUlvE_clEvENKUlvE3_clEvEUlbsE_EEjbLi4ELi4EEEEEvT1_,@function
        .size           _ZN2at6native13reduce_kernelILi128ELi4ENS0_8ReduceOpIsNS0_14func_wrapper_tIbZZZNS0_15and_kernel_cudaERNS_14TensorIteratorEENKUlvE_clEvENKUlvE3_clEvEUlbsE_EEjbLi4ELi4EEEEEvT1_,(.L_x_7595 - _ZN2at6native13reduce_kernelILi128ELi4ENS0_8ReduceOpIsNS0_14func_wrapper_tIbZZZNS0_15and_kernel_cudaERNS_14TensorIteratorEENKUlvE_clEvENKUlvE3_clEvEUlbsE_EEjbLi4ELi4EEEEEvT1_)
        .other          _ZN2at6native13reduce_kernelILi128ELi4ENS0_8ReduceOpIsNS0_14func_wrapper_tIbZZZNS0_15and_kernel_cudaERNS_14TensorIteratorEENKUlvE_clEvENKUlvE3_clEvEUlbsE_EEjbLi4ELi4EEEEEvT1_,@"STO_CUDA_ENTRY STV_DEFAULT"
_ZN2at6native13reduce_kernelILi128ELi4ENS0_8ReduceOpIsNS0_14func_wrapper_tIbZZZNS0_15and_kernel_cudaERNS_14TensorIteratorEENKUlvE_clEvENKUlvE3_clEvEUlbsE_EEjbLi4ELi4EEEEEvT1_:
.text._ZN2at6native13reduce_kernelILi128ELi4ENS0_8ReduceOpIsNS0_14func_wrapper_tIbZZZNS0_15and_kernel_cudaERNS_14TensorIteratorEENKUlvE_clEvENKUlvE3_clEvEUlbsE_EEjbLi4ELi4EEEEEvT1_:
        /* <DEDUP_REMOVED lines=293> */
.L_x_6162:
        /* <DEDUP_REMOVED lines=29> */
.L_x_6166:
        /* <DEDUP_REMOVED lines=25> */
.L_x_6172:
[----:B------:R-:W-:Y:S05]  /*15b0*/  BSYNC B2 ;  /* 0x0000000000027941 */ /* 0x000fea0003800000 */
.L_x_6171:
        /* <DEDUP_REMOVED lines=12> */
.L_x_6170:
[----:B------:R-:W-:Y:S05]  /*1680*/  BSYNC B1 ;  /* 0x0000000000017941 */ /* 0x000fea0003800000 */
.L_x_6169:
[----:B------:R-:W0:Y:S01]  /*1690*/  LDC R0, c[0x0][0x218] ;  /* 0x00008600ff007b82 */ /* 0x000e220000000800 */
[----:B------:R-:W-:-:S04]  /*16a0*/  IADD3 R5, P0, -R7, 0x4, RZ ;  /* 0x0000000407057810 */ /* 0x000fc80007f1e1ff */
[----:B------:R-:W-:Y:S01]  /*16b0*/  LEA R18, P1, R5, R18, 0x1 ;  /* 0x0000001205127211 */ /* 0x000fe200078208ff */
[----:B------:R-:W-:-:S05]  /*16c0*/  IMAD.X R4, RZ, RZ, -0x1, P0 ;  /* 0xffffffffff047424 */ /* 0x000fca00000e06ff */
[----:B------:R-:W-:Y:S02]  /*16d0*/  LEA.HI.X R19, R5, R19, R4, 0x1, P1 ;  /* 0x0000001305137211 */ /* 0x000fe400008f0c04 */
[----:B0-----:R-:W-:-:S07]  /*16e0*/  IADD3 R0, R7, -0x4, R0 ;  /* 0xfffffffc07007810 */ /* 0x001fce0007ffe000 */
.L_x_6168:
[----:B------:R-:W-:Y:S05]  /*16f0*/  BSYNC B0 ;  /* 0x0000000000007941 */ /* 0x000fea0003800000 */
.L_x_6167:
        /* <DEDUP_REMOVED lines=15> */
.L_x_6175:
        /* <DEDUP_REMOVED lines=23> */
.L_x_6174:
[----:B------:R-:W-:Y:S05]  /*1960*/  BSYNC B0 ;  /* 0x0000000000007941 */ /* 0x000fea0003800000 */
.L_x_6173:
        /* <DEDUP_REMOVED lines=8> */
.L_x_6177:
[----:B------:R-:W-:Y:S05]  /*19f0*/  BSYNC B0 ;  /* 0x0000000000007941 */ /* 0x000fea0003800000 */
.L_x_6176:
        /* <DEDUP_REMOVED lines=9> */
[----:B------:R-:W2:Y:S01]  /*1a90*/  LDG.E.U16 R18, desc[UR58][R18.64] ;  /* 0x0000003a12127981 */ /* 0x000ea2000c1e1500 */
[----:B------:R-:W-:-:S04]  /*1aa0*/  LOP3.LUT P0, RZ, R3, 0xff, RZ, 0xc0, !PT ;  /* 0x000000ff03ff7812 */ /* 0x000fc8000780c0ff */
[----:B--2---:R-:W-:-:S04]  /*1ab0*/  ISETP.NE.AND P0, PT, R18, RZ, P0 ;  /* 0x000000ff1200720c */ /* 0x004fc80000705270 */
[----:B------:R-:W-:-:S09]  /*1ac0*/  SEL R3, RZ, 0x1, !P0 ;  /* 0x00000001ff037807 */ /* 0x000fd20004000000 */
.L_x_6179:
[----:B------:R-:W-:Y:S05]  /*1ad0*/  BSYNC B0 ;  /* 0x0000000000007941 */ /* 0x000fea0003800000 */
.L_x_6178:
        /* <DEDUP_REMOVED lines=11> */
.L_x_6165:
        /* <DEDUP_REMOVED lines=50> */
.L_x_6189:
        /* <DEDUP_REMOVED lines=294> */
.L_x_6185:
        /* <DEDUP_REMOVED lines=254> */
.L_x_6186:
        /* <DEDUP_REMOVED lines=254> */
.L_x_6187:
        /* <DEDUP_REMOVED lines=242> */
.L_x_6188:
        /* <DEDUP_REMOVED lines=9> */
[----:B------:R-:W2:Y:S01]  /*6080*/  LDG.E.64 R28, desc[UR58][R28.64] ;  /* 0x0000003a1c1c7981 */ /* 0x000ea2000c1e1b00 */
[----:B------:R-:W-:Y:S01]  /*6090*/  PRMT R21, R24, 0x9910, RZ ;  /* 0x0000991018157816 */ /* 0x000fe200000000ff */
[----:B------:R-:W-:Y:S01]  /*60a0*/  IMAD.U32 R36, RZ, RZ, UR4 ;  /* 0x00000004ff247e24 */ /* 0x000fe2000f8e00ff */
[----:B------:R-:W-:Y:S02]  /*60b0*/  PRMT R14, R25, 0x9910, RZ ;  /* 0x00009910190e7816 */ /* 0x000fe400000000ff */
[----:B------:R-:W-:Y:S01]  /*60c0*/  LOP3.LUT P0, RZ, R16, 0xff, RZ, 0xc0, !PT ;  /* 0x000000ff10ff7812 */ /* 0x000fe2000780c0ff */
[----:B------:R-:W-:Y:S01]  /*60d0*/  IMAD.MOV.U32 R15, RZ, RZ, R21 ;  /* 0x000000ffff0f7224 */ /* 0x000fe200078e0015 */
[----:B------:R-:W-:-:S04]  /*60e0*/  PRMT R16, R26, 0x9910, RZ ;  /* 0x000099101a107816 */ /* 0x000fc800000000ff */
[----:B------:R-:W-:Y:S02]  /*60f0*/  ISETP.NE.AND P4, PT, R15, RZ, P2 ;  /* 0x000000ff0f00720c */ /* 0x000fe40001785270 */
[----:B------:R-:W-:Y:S02]  /*6100*/  LOP3.LUT P2, RZ, R13, 0xff, RZ, 0xc0, !PT ;  /* 0x000000ff0dff7812 */ /* 0x000fe4000784c0ff */
[----:B------:R-:W-:Y:S01]  /*6110*/  MOV R13, R14 ;  /* 0x0000000e000d7202 */ /* 0x000fe20000000f00 */
[----:B------:R-:W-:Y:S01]  /*6120*/  IMAD.MOV.U32 R14, RZ, RZ, R16 ;  /* 0x000000ffff0e7224 */ /* 0x000fe200078e0010 */
[----:B------:R-:W-:Y:S02]  /*6130*/  SEL R21, RZ, 0x1, !P4 ;  /* 0x00000001ff157807 */ /* 0x000fe40006000000 */
[----:B------:R-:W-:Y:S02]  /*6140*/  LOP3.LUT P4, RZ, R12, 0xff, RZ, 0xc0, !PT ;  /* 0x000000ff0cff7812 */ /* 0x000fe4000788c0ff */
[----:B------:R-:W-:-:S02]  /*6150*/  ISETP.NE.AND P5, PT, R13, RZ, P5 ;  /* 0x000000ff0d00720c */ /* 0x000fc40002fa5270 */
[----:B------:R-:W-:Y:S02]  /*6160*/  PRMT R12, R27, 0x9910, RZ ;  /* 0x000099101b0c7816 */ /* 0x000fe400000000ff */
[----:B------:R-:W-:Y:S02]  /*6170*/  SEL R20, RZ, 0x1, !P5 ;  /* 0x00000001ff147807 */ /* 0x000fe40006800000 */
[----:B------:R-:W-:Y:S01]  /*6180*/  LOP3.LUT P5, RZ, R11, 0xff, RZ, 0xc0, !PT ;  /* 0x000000ff0bff7812 */ /* 0x000fe200078ac0ff */
[----:B------:R-:W-:Y:S01]  /*6190*/  IMAD.MOV.U32 R11, RZ, RZ, R12 ;  /* 0x000000ffff0b7224 */ /* 0x000fe200078e000c */
[----:B------:R-:W-:Y:S02]  /*61a0*/  ISETP.NE.AND P0, PT, R14, RZ, P0 ;  /* 0x000000ff0e00720c */ /* 0x000fe40000705270 */
[----:B------:R-:W-:Y:S02]  /*61b0*/  PRMT R13, R30, 0x9910, RZ ;  /* 0x000099101e0d7816 */ /* 0x000fe400000000ff */
[----:B------:R-:W-:-:S02]  /*61c0*/  SEL R16, RZ, 0x1, !P0 ;  /* 0x00000001ff107807 */ /* 0x000fc40004000000 */
[----:B------:R-:W-:Y:S01]  /*61d0*/  LOP3.LUT P0, RZ, R10, 0xff, RZ, 0xc0, !PT ;  /* 0x000000ff0aff7812 */ /* 0x000fe2000780c0ff */
[----:B------:R-:W-:Y:S01]  /*61e0*/  IMAD.MOV.U32 R12, RZ, RZ, R13 ;  /* 0x000000ffff0c7224 */ /* 0x000fe200078e000d */
[----:B------:R-:W-:Y:S02]  /*61f0*/  ISETP.NE.AND P3, PT, R11, RZ, P3 ;  /* 0x000000ff0b00720c */ /* 0x000fe40001f65270 */
[----:B------:R-:W-:Y:S02]  /*6200*/  PRMT R10, R31, 0x9910, RZ ;  /* 0x000099101f0a7816 */ /* 0x000fe400000000ff */
[----:B------:R-:W-:Y:S02]  /*6210*/  SEL R15, RZ, 0x1, !P3 ;  /* 0x00000001ff0f7807 */ /* 0x000fe40005800000 */
[----:B------:R-:W-:Y:S01]  /*6220*/  LOP3.LUT P3, RZ, R9, 0xff, RZ, 0xc0, !PT ;  /* 0x000000ff09ff7812 */ /* 0x000fe2000786c0ff */
[----:B------:R-:W-:Y:S01]  /*6230*/  IMAD.MOV.U32 R9, RZ, RZ, R10 ;  /* 0x000000ffff097224 */ /* 0x000fe200078e000a */
[----:B------:R-:W-:-:S02]  /*6240*/  ISETP.NE.AND P1, PT, R12, RZ, P1 ;  /* 0x000000ff0c00720c */ /* 0x000fc40000f25270 */
[----:B------:R-:W-:Y:S02]  /*6250*/  PRMT R11, R32, 0x9910, RZ ;  /* 0x00009910200b7816 */ /* 0x000fe400000000ff */
[----:B------:R-:W-:Y:S02]  /*6260*/  SEL R14, RZ, 0x1, !P1 ;  /* 0x00000001ff0e7807 */ /* 0x000fe40004800000 */
[----:B------:R-:W-:Y:S02]  /*6270*/  ISETP.NE.AND P2, PT, R9, RZ, P2 ;  /* 0x000000ff0900720c */ /* 0x000fe40001745270 */
[----:B------:R-:W-:Y:S02]  /*6280*/  LOP3.LUT P1, RZ, R8, 0xff, RZ, 0xc0, !PT ;  /* 0x000000ff08ff7812 */ /* 0x000fe4000782c0ff */
[----:B------:R-:W-:Y:S02]  /*6290*/  PRMT R9, R34, 0x9910, RZ ;  /* 0x0000991022097816 */ /* 0x000fe400000000ff */
[----:B------:R-:W-:-:S02]  /*62a0*/  PRMT R8, R33, 0x9910, RZ ;  /* 0x0000991021087816 */ /* 0x000fc400000000ff */
[----:B------:R-:W-:Y:S02]  /*62b0*/  MOV R10, R11 ;  /* 0x0000000b000a7202 */ /* 0x000fe40000000f00 */
[----:B------:R-:W-:Y:S02]  /*62c0*/  SEL R13, RZ, 0x1, !P2 ;  /* 0x00000001ff0d7807 */ /* 0x000fe40005000000 */
[----:B------:R-:W-:Y:S01]  /*62d0*/  LOP3.LUT P2, RZ, R7, 0xff, RZ, 0xc0, !PT ;  /* 0x000000ff07ff7812 */ /* 0x000fe2000784c0ff */
[----:B------:R-:W-:Y:S01]  /*62e0*/  IMAD.MOV.U32 R7, RZ, RZ, R9 ;  /* 0x000000ffff077224 */ /* 0x000fe200078e0009 */
[----:B------:R-:W-:Y:S02]  /*62f0*/  ISETP.NE.AND P5, PT, R8, RZ, P5 ;  /* 0x000000ff0800720c */ /* 0x000fe40002fa5270 */
[----:B------:R-:W-:Y:S02]  /*6300*/  ISETP.NE.AND P4, PT, R10, RZ, P4 ;  /* 0x000000ff0a00720c */ /* 0x000fe40002785270 */
[----:B------:R-:W-:-:S02]  /*6310*/  SEL R11, RZ, 0x1, !P5 ;  /* 0x00000001ff0b7807 */ /* 0x000fc40006800000 */
[----:B------:R-:W-:Y:S02]  /*6320*/  SEL R12, RZ, 0x1, !P4 ;  /* 0x00000001ff0c7807 */ /* 0x000fe40006000000 */
[----:B------:R-:W-:Y:S02]  /*6330*/  ISETP.NE.AND P0, PT, R7, RZ, P0 ;  /* 0x000000ff0700720c */ /* 0x000fe40000705270 */
[----:B------:R-:W-:Y:S02]  /*6340*/  LOP3.LUT P5, RZ, R5, 0xff, RZ, 0xc0, !PT ;  /* 0x000000ff05ff7812 */ /* 0x000fe400078ac0ff */
[----:B------:R-:W-:Y:S02]  /*6350*/  LOP3.LUT P4, RZ, R6, 0xff, RZ, 0xc0, !PT ;  /* 0x000000ff06ff7812 */ /* 0x000fe4000788c0ff */
[----:B------:R-:W-:Y:S02]  /*6360*/  PRMT R5, R35, 0x9910, RZ ;  /* 0x0000991023057816 */ /* 0x000fe400000000ff */
[----:B------:R-:W-:-:S02]  /*6370*/  PRMT R6, R38, 0x9910, RZ ;  /* 0x0000991026067816 */ /* 0x000fc400000000ff */
[----:B------:R-:W-:Y:S02]  /*6380*/  SEL R10, RZ, 0x1, !P0 ;  /* 0x00000001ff0a7807 */ /* 0x000fe40004000000 */
[----:B------:R-:W-:Y:S01]  /*6390*/  LOP3.LUT P0, RZ, R4, 0xff, RZ, 0xc0, !PT ;  /* 0x000000ff04ff7812 */ /* 0x000fe2000780c0ff */
[----:B------:R-:W-:Y:S02]  /*63a0*/  IMAD.MOV.U32 R4, RZ, RZ, R5 ;  /* 0x000000ffff047224 */ /* 0x000fe400078e0005 */
[----:B------:R-:W-:Y:S01]  /*63b0*/  IMAD.MOV.U32 R5, RZ, RZ, R6 ;  /* 0x000000ffff057224 */ /* 0x000fe200078e0006 */
[----:B------:R-:W-:Y:S02]  /*63c0*/  PRMT R6, R39, 0x9910, RZ ;  /* 0x0000991027067816 */ /* 0x000fe400000000ff */
[----:B------:R-:W-:Y:S02]  /*63d0*/  ISETP.NE.AND P3, PT, R4, RZ, P3 ;  /* 0x000000ff0400720c */ /* 0x000fe40001f65270 */
[----:B------:R-:W-:Y:S01]  /*63e0*/  ISETP.NE.AND P1, PT, R5, RZ, P1 ;  /* 0x000000ff0500720c */ /* 0x000fe20000f25270 */
[----:B------:R-:W-:Y:S01]  /*63f0*/  IMAD R5, R0, 0x3, R37 ;  /* 0x0000000300057824 */ /* 0x000fe200078e0225 */
[----:B------:R-:W-:-:S02]  /*6400*/  MOV R4, R6 ;  /* 0x0000000600047202 */ /* 0x000fc40000000f00 */
[----:B------:R-:W-:Y:S02]  /*6410*/  SEL R8, RZ, 0x1, !P1 ;  /* 0x00000001ff087807 */ /* 0x000fe40004800000 */
[----:B------:R-:W-:Y:S02]  /*6420*/  ISETP.GE.U32.AND P1, PT, R5, R36, PT ;  /* 0x000000240500720c */ /* 0x000fe40003f26070 */
[----:B------:R-:W-:Y:S02]  /*6430*/  SEL R9, RZ, 0x1, !P3 ;  /* 0x00000001ff097807 */ /* 0x000fe40005800000 */
[----:B------:R-:W-:Y:S02]  /*6440*/  LOP3.LUT P3, RZ, R3, 0xff, RZ, 0xc0, !PT ;  /* 0x000000ff03ff7812 */ /* 0x000fe4000786c0ff */
[----:B------:R-:W-:-:S04]  /*6450*/  ISETP.NE.AND P2, PT, R4, RZ, P2 ;  /* 0x000000ff0400720c */ /* 0x000fc80001745270 */
[----:B------:R-:W-:Y:S02]  /*6460*/  SEL R7, RZ, 0x1, !P2 ;  /* 0x00000001ff077807 */ /* 0x000fe40005000000 */
        /* <DEDUP_REMOVED lines=13> */
[----:B------:R-:W-:Y:S05]  /*6540*/  BSYNC B1 ;  /* 0x0000000000017941 */ /* 0x000fea0003800000 */
.L_x_6184:
[C---:B0-----:R-:W-:Y:S02]  /*6550*/  PRMT R40, R28.reuse, 0x7610, R40 ;  /* 0x000076101c287816 */ /* 0x041fe40000000028 */
[----:B------:R-:W-:Y:S02]  /*6560*/  PRMT R41, R28, 0x7632, R41 ;  /* 0x000076321c297816 */ /* 0x000fe40000000029 */
[C---:B------:R-:W-:Y:S02]  /*6570*/  PRMT R44, R29.reuse, 0x7610, R44 ;  /* 0x000076101d2c7816 */ /* 0x040fe4000000002c */
[----:B------:R-:W-:-:S07]  /*6580*/  PRMT R42, R29, 0x7632, R42 ;  /* 0x000076321d2a7816 */ /* 0x000fce000000002a */
.L_x_6183:
[----:B------:R-:W-:Y:S05]  /*6590*/  BSYNC B0 ;  /* 0x0000000000007941 */ /* 0x000fea0003800000 */
.L_x_6182:
        /* <DEDUP_REMOVED lines=280> */
.L_x_6192:
        /* <DEDUP_REMOVED lines=285> */
.L_x_6193:
        /* <DEDUP_REMOVED lines=285> */
.L_x_6194:
        /* <DEDUP_REMOVED lines=285> */
.L_x_6195:
        /* <DEDUP_REMOVED lines=8> */
.L_x_6191:
[----:B------:R-:W-:Y:S05]  /*ad10*/  BSYNC B0 ;  /* 0x0000000000007941 */ /* 0x000fea0003800000 */
.L_x_6190:
[----:B------:R-:W-:Y:S04]  /*ad20*/  BSSY B0, `(.L_x_6196) ;  /* 0x000004f000007945 */ /* 0x000fe80003800000 */
[----:B------:R-:W-:Y:S05]  /*ad30*/  @P0 BRA `(.L_x_6197) ;  /* 0x0000000400340947 */ /* 0x000fea0003800000 */
[----:B------:R-:W-:Y:S01]  /*ad40*/  IMAD.IADD R19, R37, 0x1, R0 ;  /* 0x0000000125137824 */ /* 0x000fe200078e0200 */
[----:B------:R-:W-:Y:S02]  /*ad50*/  PRMT R24, R24, 0x9910, RZ ;  /* 0x0000991018187816 */ /* 0x000fe400000000ff */
[----:B------:R-:W-:Y:S02]  /*ad60*/  LOP3.LUT P3, RZ, R15, 0xff, RZ, 0xc0, !PT ;  /* 0x000000ff0fff7812 */ /* 0x000fe4000786c0ff */
[----:B------:R-:W-:Y:S01]  /*ad70*/  ISETP.GE.U32.AND P4, PT, R19, R36, PT ;  /* 0x000000241300720c */ /* 0x000fe20003f86070 */
[----:B------:R-:W-:Y:S01]  /*ad80*/  IMAD.MOV.U32 R15, RZ, RZ, R24 ;  /* 0x000000ffff0f7224 */ /* 0x000fe200078e0018 */
[----:B------:R-:W-:Y:S02]  /*ad90*/  LOP3.LUT P0, RZ, R21, 0xff, RZ, 0xc0, !PT ;  /* 0x000000ff15ff7812 */ /* 0x000fe4000780c0ff */
[----:B------:R-:W-:Y:S02]  /*ada0*/  PRMT R25, R25, 0x9910, RZ ;  /* 0x0000991019197816 */ /* 0x000fe400000000ff */
[----:B------:R-:W-:-:S02]  /*adb0*/  LOP3.LUT P2, RZ, R16, 0xff, RZ, 0xc0, !PT ;  /* 0x000000ff10ff7812 */ /* 0x000fc4000784c0ff */
[----:B------:R-:W-:Y:S02]  /*adc0*/  ISETP.NE.AND P0, PT, R15, RZ, P0 ;  /* 0x000000ff0f00720c */ /* 0x000fe40000705270 */
[----:B------:R-:W-:Y:S02]  /*add0*/  LOP3.LUT P1, RZ, R20, 0xff, RZ, 0xc0, !PT ;  /* 0x000000ff14ff7812 */ /* 0x000fe4000782c0ff */
[----:B------:R-:W-:Y:S02]  /*ade0*/  PRMT R16, R26, 0x9910, RZ ;  /* 0x000099101a107816 */ /* 0x000fe400000000ff */
[----:B------:R-:W-:Y:S02]  /*adf0*/  PRMT R18, R27, 0x9910, RZ ;  /* 0x000099101b127816 */ /* 0x000fe400000000ff */
[----:B------:R-:W-:Y:S02]  /*ae00*/  MOV R15, R25 ;  /* 0x00000019000f7202 */ /* 0x000fe40000000f00 */
[----:B------:R-:W-:-:S02]  /*ae10*/  ISETP.NE.AND P2, PT, R16, RZ, P2 ;  /* 0x000000ff1000720c */ /* 0x000fc40001745270 */
[----:B------:R-:W-:Y:S02]  /*ae20*/  ISETP.NE.AND P1, PT, R15, RZ, P1 ;  /* 0x000000ff0f00720c */ /* 0x000fe40000f25270 */
[----:B------:R-:W-:Y:S02]  /*ae30*/  ISETP.NE.AND P3, PT, R18, RZ, P3 ;  /* 0x000000ff1200720c */ /* 0x000fe40001f65270 */
[----:B------:R-:W-:Y:S02]  /*ae40*/  SEL R21, RZ, 0x1, !P0 ;  /* 0x00000001ff157807 */ /* 0x000fe40004000000 */
[----:B------:R-:W-:Y:S02]  /*ae50*/  SEL R20, RZ, 0x1, !P1 ;  /* 0x00000001ff147807 */ /* 0x000fe40004800000 */
[----:B------:R-:W-:Y:S02]  /*ae60*/  SEL R16, RZ, 0x1, !P2 ;  /* 0x00000001ff107807 */ /* 0x000fe40005000000 */
[----:B------:R-:W-:Y:S01]  /*ae70*/  SEL R15, RZ, 0x1, !P3 ;  /* 0x00000001ff0f7807 */ /* 0x000fe20005800000 */
[----:B------:R-:W-:Y:S06]  /*ae80*/  @P4 BRA `(.L_x_6197) ;  /* 0x0000000000e04947 */ /* 0x000fec0003800000 */
[----:B------:R-:W-:Y:S01]  /*ae90*/  PRMT R30, R30, 0x9910, RZ ;  /* 0x000099101e1e7816 */ /* 0x000fe200000000ff */
[----:B------:R-:W-:Y:S01]  /*aea0*/  IMAD.IADD R19, R19, 0x1, R0 ;  /* 0x0000000113137824 */ /* 0x000fe200078e0200 */
[----:B------:R-:W-:Y:S02]  /*aeb0*/  LOP3.LUT P3, RZ, R11, 0xff, RZ, 0xc0, !PT ;  /* 0x000000ff0bff7812 */ /* 0x000fe4000786c0ff */
[----:B------:R-:W-:Y:S01]  /*aec0*/  LOP3.LUT P0, RZ, R14, 0xff, RZ, 0xc0, !PT ;  /* 0x000000ff0eff7812 */ /* 0x000fe2000780c0ff */
[----:B------:R-:W-:Y:S01]  /*aed0*/  IMAD.MOV.U32 R11, RZ, RZ, R30 ;  /* 0x000000ffff0b7224 */ /* 0x000fe200078e001e */
[----:B------:R-:W-:Y:S02]  /*aee0*/  ISETP.GE.U32.AND P4, PT, R19, R36, PT ;  /* 0x000000241300720c */ /* 0x000fe40003f86070 */
[----:B------:R-:W-:Y:S02]  /*aef0*/  PRMT R31, R31, 0x9910, RZ ;  /* 0x000099101f1f7816 */ /* 0x000fe400000000ff */
[----:B------:R-:W-:-:S02]  /*af00*/  ISETP.NE.AND P0, PT, R11, RZ, P0 ;  /* 0x000000ff0b00720c */ /* 0x000fc40000705270 */
[----:B------:R-:W-:Y:S01]  /*af10*/  LOP3.LUT P1, RZ, R13, 0xff, RZ, 0xc0, !PT ;  /* 0x000000ff0dff7812 */ /* 0x000fe2000782c0ff */
[----:B------:R-:W-:Y:S01]  /*af20*/  IMAD.MOV.U32 R11, RZ, RZ, R31 ;  /* 0x000000ffff0b7224 */ /* 0x000fe200078e001f */
[----:B------:R-:W-:Y:S02]  /*af30*/  LOP3.LUT P2, RZ, R12, 0xff, RZ, 0xc0, !PT ;  /* 0x000000ff0cff7812 */ /* 0x000fe4000784c0ff */
[----:B------:R-:W-:Y:S02]  /*af40*/  PRMT R12, R32, 0x9910, RZ ;  /* 0x00009910200c7816 */ /* 0x000fe400000000ff */
[----:B------:R-:W-:Y:S02]  /*af50*/  PRMT R13, R33, 0x9910, RZ ;  /* 0x00009910210d7816 */ /* 0x000fe400000000ff */
[----:B------:R-:W-:Y:S02]  /*af60*/  ISETP.NE.AND P1, PT, R11, RZ, P1 ;  /* 0x000000ff0b00720c */ /* 0x000fe40000f25270 */
[----:B------:R-:W-:-:S02]  /*af70*/  ISETP.NE.AND P2, PT, R12, RZ, P2 ;  /* 0x000000ff0c00720c */ /* 0x000fc40001745270 */
[----:B------:R-:W-:Y:S02]  /*af80*/  ISETP.NE.AND P3, PT, R13, RZ, P3 ;  /* 0x000000ff0d00720c */ /* 0x000fe40001f65270 */
[----:B------:R-:W-:Y:S02]  /*af90*/  SEL R14, RZ, 0x1, !P0 ;  /* 0x00000001ff0e7807 */ /* 0x000fe40004000000 */
[----:B------:R-:W-:Y:S02]  /*afa0*/  SEL R13, RZ, 0x1, !P1 ;  /* 0x00000001ff0d7807 */ /* 0x000fe40004800000 */
[----:B------:R-:W-:Y:S02]  /*afb0*/  SEL R12, RZ, 0x1, !P2 ;  /* 0x00000001ff0c7807 */ /* 0x000fe40005000000 */
[----:B------:R-:W-:Y:S01]  /*afc0*/  SEL R11, RZ, 0x1, !P3 ;  /* 0x00000001ff0b7807 */ /* 0x000fe20005800000 */
[----:B------:R-:W-:Y:S06]  /*afd0*/  @P4 BRA `(.L_x_6197) ;  /* 0x00000000008c4947 */ /* 0x000fec0003800000 */
[----:B------:R-:W-:Y:S02]  /*afe0*/  IADD3 R19, R19, R0, RZ ;  /* 0x0000000013137210 */ /* 0x000fe40007ffe0ff */
[----:B------:R-:W-:Y:S02]  /*aff0*/  LOP3.LUT P2, RZ, R9, 0xff, RZ, 0xc0, !PT ;  /* 0x000000ff09ff7812 */ /* 0x000fe4000784c0ff */
[----:B------:R-:W-:Y:S02]  /*b000*/  ISETP.GE.U32.AND P4, PT, R19, R36, PT ;  /* 0x000000241300720c */ /* 0x000fe40003f86070 */
[----:B------:R-:W-:Y:S02]  /*b010*/  LOP3.LUT P3, RZ, R8, 0xff, RZ, 0xc0, !PT ;  /* 0x000000ff08ff7812 */ /* 0x000fe4000786c0ff */
[----:B------:R-:W-:Y:S02]  /*b020*/  LOP3.LUT P0, RZ, R7, 0xff, RZ, 0xc0, !PT ;  /* 0x000000ff07ff7812 */ /* 0x000fe4000780c0ff */
[----:B------:R-:W-:-:S02]  /*b030*/  LOP3.LUT P1, RZ, R10, 0xff, RZ, 0xc0, !PT ;  /* 0x000000ff0aff7812 */ /* 0x000fc4000782c0ff */
[----:B------:R-:W-:Y:S02]  /*b040*/  PRMT R0, R34, 0x9910, RZ ;  /* 0x0000991022007816 */ /* 0x000fe400000000ff */
[----:B------:R-:W-:Y:S02]  /*b050*/  PRMT R7, R35, 0x9910, RZ ;  /* 0x0000991023077816 */ /* 0x000fe400000000ff */
[----:B------:R-:W-:Y:S02]  /*b060*/  PRMT R8, R38, 0x9910, RZ ;  /* 0x0000991026087816 */ /* 0x000fe400000000ff */
[----:B------:R-:W-:Y:S02]  /*b070*/  PRMT R9, R39, 0x9910, RZ ;  /* 0x0000991027097816 */ /* 0x000fe400000000ff */
[----:B------:R-:W-:Y:S02]  /*b080*/  ISETP.NE.AND P1, PT, R0, RZ, P1 ;  /* 0x000000ff0000720c */ /* 0x000fe40000f25270 */
        /* <DEDUP_REMOVED lines=11> */
[----:B------:R-:W-:Y:S02]  /*b140*/  LOP3.LUT P0, RZ, R6, 0xff, RZ, 0xc0, !PT ;  /* 0x000000ff06ff7812 */ /* 0x000fe4000780c0ff */
[----:B------:R-:W-:Y:S02]  /*b150*/  PRMT R0, R40, 0x9910, RZ ;  /* 0x0000991028007816 */ /* 0x000fe400000000ff */
[----:B------:R-:W-:-:S02]  /*b160*/  PRMT R3, R41, 0x9910, RZ ;  /* 0x0000991029037816 */ /* 0x000fc400000000ff */
[----:B------:R-:W-:Y:S02]  /*b170*/  PRMT R4, R44, 0x9910, RZ ;  /* 0x000099102c047816 */ /* 0x000fe400000000ff */
        /* <DEDUP_REMOVED lines=8> */
[----:B------:R-:W-:-:S07]  /*b200*/  SEL R3, RZ, 0x1, !P3 ;  /* 0x00000001ff037807 */ /* 0x000fce0005800000 */
.L_x_6197:
[----:B------:R-:W-:Y:S05]  /*b210*/  BSYNC B0 ;  /* 0x0000000000007941 */ /* 0x000fea0003800000 */
.L_x_6196:
        /* <DEDUP_REMOVED lines=29> */
.L_x_6181:
        /* <DEDUP_REMOVED lines=34> */
.L_x_6201:
[----:B------:R-:W-:Y:S02]  /*b610*/  IMAD R24, R38, R37, RZ ;  /* 0x0000002526187224 */ /* 0x000fe400078e02ff */
[----:B------:R-:W-:-:S03]  /*b620*/  IMAD.IADD R37, R0, 0x1, R37 ;  /* 0x0000000100257824 */ /* 0x000fc600078e0225 */
[----:B------:R-:W-:-:S05]  /*b630*/  SHF.R.U32.HI R25, RZ, 0x2, R24 ;  /* 0x00000002ff197819 */ /* 0x000fca0000011618 */
[----:B------:R-:W-:-:S04]  /*b640*/  IMAD.WIDE.U32 R24, R25, 0x8, R18 ;  /* 0x0000000819187825 */ /* 0x000fc800078e0012 */
[----:B------:R-:W-:Y:S02]  /*b650*/  IMAD R26, R38, R37, RZ ;  /* 0x00000025261a7224 */ /* 0x000fe400078e02ff */
[----:B------:R-:W2:Y:S03]  /*b660*/  LDG.E.64 R24, desc[UR58][R24.64] ;  /* 0x0000003a18187981 */ /* 0x000ea6000c1e1b00 */
[----:B------:R-:W-:Y:S01]  /*b670*/  SHF.R.U32.HI R27, RZ, 0x2, R26 ;  /* 0x00000002ff1b7819 */ /* 0x000fe2000001161a */
[----:B------:R-:W-:-:S04]  /*b680*/  IMAD.IADD R37, R37, 0x1, R0 ;  /* 0x0000000125257824 */ /* 0x000fc800078e0200 */
        /* <DEDUP_REMOVED lines=18> */
[----:B------:R-:W-:Y:S02]  /*b7b0*/  LOP3.LUT P6, RZ, R10, 0xff, RZ, 0xc0, !PT ;  /* 0x000000ff0aff7812 */ /* 0x000fe400078cc0ff */
[C---:B--2---:R-:W-:Y:S02]  /*b7c0*/  PRMT R14, R24.reuse, 0x9910, RZ ;  /* 0x00009910180e7816 */ /* 0x044fe400000000ff */
[----:B------:R-:W-:Y:S02]  /*b7d0*/  PRMT R13, R24, 0xbb32, RZ ;  /* 0x0000bb32180d7816 */ /* 0x000fe400000000ff */
[C---:B------:R-:W-:Y:S01]  /*b7e0*/  PRMT R9, R25.reuse, 0x9910, RZ ;  /* 0x0000991019097816 */ /* 0x040fe200000000ff */
[----:B------:R-:W-:Y:S01]  /*b7f0*/  IMAD.MOV.U32 R12, RZ, RZ, R14 ;  /* 0x000000ffff0c7224 */ /* 0x000fe200078e000e */
[----:B------:R-:W-:Y:S02]  /*b800*/  MOV R11, R13 ;  /* 0x0000000d000b7202 */ /* 0x000fe40000000f00 */
[----:B------:R-:W-:-:S02]  /*b810*/  PRMT R10, R25, 0xbb32, RZ ;  /* 0x0000bb32190a7816 */ /* 0x000fc400000000ff */
[----:B------:R-:W-:Y:S02]  /*b820*/  ISETP.NE.AND P4, PT, R12, RZ, P4 ;  /* 0x000000ff0c00720c */ /* 0x000fe40002785270 */
[----:B------:R-:W-:Y:S02]  /*b830*/  ISETP.NE.AND P3, PT, R11, RZ, P3 ;  /* 0x000000ff0b00720c */ /* 0x000fe40001f65270 */
[----:B------:R-:W-:Y:S02]  /*b840*/  SEL R15, RZ, 0x1, !P4 ;  /* 0x00000001ff0f7807 */ /* 0x000fe40006000000 */
[----:B------:R-:W-:Y:S01]  /*b850*/  LOP3.LUT P4, RZ, R8, 0xff, RZ, 0xc0, !PT ;  /* 0x000000ff08ff7812 */ /* 0x000fe2000788c0ff */
[----:B------:R-:W-:Y:S01]  /*b860*/  IMAD.MOV.U32 R8, RZ, RZ, R9 ;  /* 0x000000ffff087224 */ /* 0x000fe200078e0009 */
[----:B------:R-:W-:Y:S02]  /*b870*/  SEL R14, RZ, 0x1, !P3 ;  /* 0x00000001ff0e7807 */ /* 0x000fe40005800000 */
[----:B------:R-:W-:Y:S01]  /*b880*/  LOP3.LUT P3, RZ, R7, 0xff, RZ, 0xc0, !PT ;  /* 0x000000ff07ff7812 */ /* 0x000fe2000786c0ff */
[----:B------:R-:W-:Y:S01]  /*b890*/  IMAD.MOV.U32 R7, RZ, RZ, R10 ;  /* 0x000000ffff077224 */ /* 0x000fe200078e000a */
[----:B---3--:R-:W-:-:S02]  /*b8a0*/  PRMT R9, R26, 0x9910, RZ ;  /* 0x000099101a097816 */ /* 0x008fc400000000ff */
[----:B------:R-:W-:Y:S02]  /*b8b0*/  ISETP.NE.AND P2, PT, R8, RZ, P2 ;  /* 0x000000ff0800720c */ /* 0x000fe40001745270 */
[----:B------:R-:W-:Y:S01]  /*b8c0*/  ISETP.NE.AND P0, PT, R7, RZ, P0 ;  /* 0x000000ff0700720c */ /* 0x000fe20000705270 */
[----:B------:R-:W-:Y:S01]  /*b8d0*/  IMAD.MOV.U32 R8, RZ, RZ, R9 ;  /* 0x000000ffff087224 */ /* 0x000fe200078e0009 */
[----:B------:R-:W-:Y:S02]  /*b8e0*/  PRMT R7, R27, 0x9910, RZ ;  /* 0x000099101b077816 */ /* 0x000fe400000000ff */
[----:B------:R-:W-:Y:S02]  /*b8f0*/  PRMT R10, R26, 0xbb32, RZ ;  /* 0x0000bb321a0a7816 */ /* 0x000fe400000000ff */
[----:B------:R-:W-:Y:S02]  /*b900*/  SEL R12, RZ, 0x1, !P0 ;  /* 0x00000001ff0c7807 */ /* 0x000fe40004000000 */
[----:B------:R-:W-:-:S02]  /*b910*/  ISETP.NE.AND P1, PT, R8, RZ, P1 ;  /* 0x000000ff0800720c */ /* 0x000fc40000f25270 */
[----:B------:R-:W-:Y:S02]  /*b920*/  LOP3.LUT P0, RZ, R5, 0xff, RZ, 0xc0, !PT ;  /* 0x000000ff05ff7812 */ /* 0x000fe4000780c0ff */
[----:B------:R-:W-:Y:S02]  /*b930*/  SEL R13, RZ, 0x1, !P2 ;  /* 0x00000001ff0d7807 */ /* 0x000fe40005000000 */
[----:B------:R-:W-:Y:S02]  /*b940*/  MOV R5, R7 ;  /* 0x0000000700057202 */ /* 0x000fe40000000f00 */
[----:B------:R-:W-:Y:S01]  /*b950*/  LOP3.LUT P2, RZ, R6, 0xff, RZ, 0xc0, !PT ;  /* 0x000000ff06ff7812 */ /* 0x000fe2000784c0ff */
[----:B------:R-:W-:Y:S01]  /*b960*/  IMAD.MOV.U32 R6, RZ, RZ, R10 ;  /* 0x000000ffff067224 */ /* 0x000fe200078e000a */
[----:B------:R-:W-:Y:S02]  /*b970*/  SEL R11, RZ, 0x1, !P1 ;  /* 0x00000001ff0b7807 */ /* 0x000fe40004800000 */
[----:B------:R-:W-:-:S02]  /*b980*/  LOP3.LUT P1, RZ, R4, 0xff, RZ, 0xc0, !PT ;  /* 0x000000ff04ff7812 */ /* 0x000fc4000782c0ff */
[----:B------:R-:W-:Y:S02]  /*b990*/  ISETP.NE.AND P5, PT, R5, RZ, P5 ;  /* 0x000000ff0500720c */ /* 0x000fe40002fa5270 */
[----:B------:R-:W-:Y:S02]  /*b9a0*/  PRMT R4, R27, 0xbb32, RZ ;  /* 0x0000bb321b047816 */ /* 0x000fe400000000ff */
[----:B----4-:R-:W-:Y:S02]  /*b9b0*/  PRMT R5, R28, 0x9910, RZ ;  /* 0x000099101c057816 */ /* 0x010fe400000000ff */
[----:B------:R-:W-:Y:S02]  /*b9c0*/  ISETP.NE.AND P6, PT, R6, RZ, P6 ;  /* 0x000000ff0600720c */ /* 0x000fe400037c5270 */
[----:B------:R-:W-:Y:S02]  /*b9d0*/  PRMT R6, R28, 0xbb32, RZ ;  /* 0x0000bb321c067816 */ /* 0x000fe400000000ff */
[----:B------:R-:W-:Y:S01]  /*b9e0*/  ISETP.NE.AND P4, PT, R4, RZ, P4 ;  /* 0x000000ff0400720c */ /* 0x000fe20002785270 */
[----:B------:R-:W-:Y:S01]  /*b9f0*/  IMAD.MOV.U32 R4, RZ, RZ, R5 ;  /* 0x000000ffff047224 */ /* 0x000fe200078e0005 */
[----:B------:R-:W-:Y:S01]  /*ba00*/  SEL R10, RZ, 0x1, !P6 ;  /* 0x00000001ff0a7807 */ /* 0x000fe20007000000 */
[----:B------:R-:W-:Y:S01]  /*ba10*/  IMAD.MOV.U32 R5, RZ, RZ, R6 ;  /* 0x000000ffff057224 */ /* 0x000fe200078e0006 */
[----:B------:R-:W-:-:S02]  /*ba20*/  PRMT R6, R29, 0xbb32, RZ ;  /* 0x0000bb321d067816 */ /* 0x000fc400000000ff */
[----:B------:R-:W-:Y:S02]  /*ba30*/  ISETP.NE.AND P3, PT, R4, RZ, P3 ;  /* 0x000000ff0400720c */ /* 0x000fe40001f65270 */
[----:B------:R-:W-:Y:S02]  /*ba40*/  PRMT R4, R29, 0x9910, RZ ;  /* 0x000099101d047816 */ /* 0x000fe400000000ff */
[----:B------:R-:W-:Y:S01]  /*ba50*/  ISETP.NE.AND P2, PT, R5, RZ, P2 ;  /* 0x000000ff0500720c */ /* 0x000fe20001745270 */
[----:B------:R-:W-:Y:S01]  /*ba60*/  IMAD R5, R0, 0x3, R37 ;  /* 0x0000000300057824 */ /* 0x000fe200078e0225 */
[----:B------:R-:W-:Y:S02]  /*ba70*/  SEL R7, RZ, 0x1, !P3 ;  /* 0x00000001ff077807 */ /* 0x000fe40005800000 */
[----:B------:R-:W-:Y:S01]  /*ba80*/  LOP3.LUT P3, RZ, R3, 0xff, RZ, 0xc0, !PT ;  /* 0x000000ff03ff7812 */ /* 0x000fe2000786c0ff */
[----:B------:R-:W-:Y:S01]  /*ba90*/  IMAD.MOV.U32 R3, RZ, RZ, R4 ;  /* 0x000000ffff037224 */ /* 0x000fe200078e0004 */
[----:B------:R-:W-:-:S02]  /*baa0*/  MOV R4, R6 ;  /* 0x0000000600047202 */ /* 0x000fc40000000f00 */
[----:B------:R-:W-:Y:S02]  /*bab0*/  SEL R6, RZ, 0x1, !P2 ;  /* 0x00000001ff067807 */ /* 0x000fe40005000000 */
[----:B------:R-:W-:Y:S02]  /*bac0*/  ISETP.GE.U32.AND P2, PT, R5, R36, PT ;  /* 0x000000240500720c */ /* 0x000fe40003f46070 */
[----:B------:R-:W-:Y:S02]  /*bad0*/  SEL R8, RZ, 0x1, !P4 ;  /* 0x00000001ff087807 */ /* 0x000fe40006000000 */
[----:B------:R-:W-:Y:S02]  /*bae0*/  SEL R9, RZ, 0x1, !P5 ;  /* 0x00000001ff097807 */ /* 0x000fe40006800000 */
[----:B------:R-:W-:Y:S02]  /*baf0*/  LOP3.LUT P4, RZ, R16, 0xff, RZ, 0xc0, !PT ;  /* 0x000000ff10ff7812 */ /* 0x000fe4000788c0ff */
[----:B------:R-:W-:-:S02]  /*bb00*/  ISETP.NE.AND P0, PT, R3, RZ, P0 ;  /* 0x000000ff0300720c */ /* 0x000fc40000705270 */
[----:B------:R-:W-:Y:S02]  /*bb10*/  ISETP.NE.AND P1, PT, R4, RZ, P1 ;  /* 0x000000ff0400720c */ /* 0x000fe40000f25270 */
[----:B------:R-:W-:Y:S02]  /*bb20*/  LOP3.LUT P6, RZ, R21, 0xff, RZ, 0xc0, !PT ;  /* 0x000000ff15ff7812 */ /* 0x000fe400078cc0ff */
[----:B------:R-:W-:Y:S02]  /*bb30*/  LOP3.LUT P5, RZ, R20, 0xff, RZ, 0xc0, !PT ;  /* 0x000000ff14ff7812 */ /* 0x000fe400078ac0ff */
[C---:B-----5:R-:W-:Y:S02]  /*bb40*/  PRMT R3, R30.reuse, 0x9910, RZ ;  /* 0x000099101e037816 */ /* 0x060fe400000000ff */
[----:B------:R-:W-:Y:S02]  /*bb50*/  PRMT R4, R30, 0xbb32, RZ ;  /* 0x0000bb321e047816 */ /* 0x000fe400000000ff */
[----:B------:R-:W-:-:S02]  /*bb60*/  PRMT R5, R31, 0x9910, RZ ;  /* 0x000099101f057816 */ /* 0x000fc400000000ff */
[----:B------:R-:W-:Y:S02]  /*bb70*/  PRMT R16, R31, 0xbb32, RZ ;  /* 0x0000bb321f107816 */ /* 0x000fe400000000ff */
[----:B------:R-:W-:Y:S02]  /*bb80*/  ISETP.NE.AND P6, PT, R3, RZ, P6 ;  /* 0x000000ff0300720c */ /* 0x000fe400037c5270 */
[----:B------:R-:W-:Y:S02]  /*bb90*/  ISETP.NE.AND P5, PT, R4, RZ, P5 ;  /* 0x000000ff0400720c */ /* 0x000fe40002fa5270 */
[----:B------:R-:W-:Y:S02]  /*bba0*/  ISETP.NE.AND P4, PT, R5, RZ, P4 ;  /* 0x000000ff0500720c */ /* 0x000fe40002785270 */
[----:B------:R-:W-:Y:S02]  /*bbb0*/  ISETP.NE.AND P3, PT, R16, RZ, P3 ;  /* 0x000000ff1000720c */ /* 0x000fe40001f65270 */
        /* <DEDUP_REMOVED lines=8> */
.L_x_6200:
[C---:B------:R-:W-:Y:S02]  /*bc40*/  PRMT R41, R28.reuse, 0x7610, R41 ;  /* 0x000076101c297816 */ /* 0x040fe40000000029 */
[----:B------:R-:W-:Y:S02]  /*bc50*/  PRMT R42, R28, 0x7632, R42 ;  /* 0x000076321c2a7816 */ /* 0x000fe4000000002a */
[C---:B------:R-:W-:Y:S02]  /*bc60*/  PRMT R43, R29.reuse, 0x7610, R43 ;  /* 0x000076101d2b7816 */ /* 0x040fe4000000002b */
[----:B------:R-:W-:Y:S02]  /*bc70*/  PRMT R44, R29, 0x7632, R44 ;  /* 0x000076321d2c7816 */ /* 0x000fe4000000002c */
[----:B------:R-:W-:Y:S02]  /*bc80*/  PRMT R28, R30, 0x7610, R28 ;  /* 0x000076101e1c7816 */ /* 0x000fe4000000001c */
[----:B------:R-:W-:-:S02]  /*bc90*/  PRMT R29, R31, 0x7610, R29 ;  /* 0x000076101f1d7816 */ /* 0x000fc4000000001d */
[----:B------:R-:W-:Y:S02]  /*bca0*/  PRMT R32, R24, 0x7632, R32 ;  /* 0x0000763218207816 */ /* 0x000fe40000000020 */
[----:B------:R-:W-:Y:S02]  /*bcb0*/  PRMT R33, R25, 0x7632, R33 ;  /* 0x0000763219217816 */ /* 0x000fe40000000021 */
[C---:B------:R-:W-:Y:S02]  /*bcc0*/  PRMT R34, R26.reuse, 0x7610, R34 ;  /* 0x000076101a227816 */ /* 0x040fe40000000022 */
[----:B------:R-:W-:Y:S02]  /*bcd0*/  PRMT R35, R26, 0x7632, R35 ;  /* 0x000076321a237816 */ /* 0x000fe40000000023 */
[C---:B------:R-:W-:Y:S02]  /*bce0*/  PRMT R39, R27.reuse, 0x7610, R39 ;  /* 0x000076101b277816 */ /* 0x040fe40000000027 */
[----:B------:R-:W-:-:S02]  /*bcf0*/  PRMT R40, R27, 0x7632, R40 ;  /* 0x000076321b287816 */ /* 0x000fc40000000028 */
[----:B------:R-:W-:Y:S02]  /*bd00*/  PRMT R30, R30, 0x7632, R30 ;  /* 0x000076321e1e7816 */ /* 0x000fe4000000001e */
[----:B------:R-:W-:-:S07]  /*bd10*/  PRMT R31, R31, 0x7632, R31 ;  /* 0x000076321f1f7816 */ /* 0x000fce000000001f */
.L_x_6199:
[----:B------:R-:W-:Y:S05]  /*bd20*/  BSYNC B0 ;  /* 0x0000000000007941 */ /* 0x000fea0003800000 */
.L_x_6198:
[----:B------:R-:W-:Y:S01]  /*bd30*/  ISETP.GE.U32.AND P1, PT, R37, R36, PT ;  /* 0x000000242500720c */ /* 0x000fe20003f26070 */
[----:B------:R-:W-:-:S12]  /*bd40*/  BSSY B0, `(.L_x_6202) ;  /* 0x000002a000007945 */ /* 0x000fd80003800000 */
[----:B------:R-:W-:Y:S05]  /*bd50*/  @P1 BRA `(.L_x_6203) ;  /* 0x0000000000a01947 */ /* 0x000fea0003800000 */
[----:B------:R-:W-:-:S05]  /*bd60*/  IMAD R24, R38, R37, RZ ;  /* 0x0000002526187224 */ /* 0x000fca00078e02ff */
[----:B------:R-:W-:-:S05]  /*bd70*/  SHF.R.U32.HI R27, RZ, 0x2, R24 ;  /* 0x00000002ff1b7819 */ /* 0x000fca0000011618 */
[----:B------:R-:W-:-:S05]  /*bd80*/  IMAD.WIDE.U32 R26, R27, 0x8, R18 ;  /* 0x000000081b1a7825 */ /* 0x000fca00078e0012 */
[----:B------:R-:W2:Y:S01]  /*bd90*/  LDG.E.64 R32, desc[UR58][R26.64] ;  /* 0x0000003a1a207981 */ /* 0x000ea2000c1e1b00 */
[----:B------:R-:W-:-:S05]  /*bda0*/  IMAD.IADD R45, R37, 0x1, R0 ;  /* 0x00000001252d7824 */ /* 0x000fca00078e0200 */
[----:B------:R-:W-:Y:S02]  /*bdb0*/  ISETP.GE.U32.AND P0, PT, R45, R36, PT ;  /* 0x000000242d00720c */ /* 0x000fe40003f06070 */
[C---:B--2---:R-:W-:Y:S02]  /*bdc0*/  PRMT R24, R32.reuse, 0x7610, R24 ;  /* 0x0000761020187816 */ /* 0x044fe40000000018 */
[C---:B------:R-:W-:Y:S02]  /*bdd0*/  PRMT R25, R33.reuse, 0x7610, R25 ;  /* 0x0000761021197816 */ /* 0x040fe40000000019 */
        /* <DEDUP_REMOVED lines=32> */
.L_x_6203:
[----:B------:R-:W-:Y:S05]  /*bfe0*/  BSYNC B0 ;  /* 0x0000000000007941 */ /* 0x000fea0003800000 */
.L_x_6202:
        /* <DEDUP_REMOVED lines=10> */
[----:B------:R-:W-:Y:S02]  /*c090*/  LOP3.LUT P2, RZ, R13, 0xff, RZ, 0xc0, !PT ;  /* 0x000000ff0dff7812 */ /* 0x000fe4000784c0ff */
[----:B------:R-:W-:Y:S02]  /*c0a0*/  ISETP.NE.AND P0, PT, R12, RZ, P0 ;  /* 0x000000ff0c00720c */ /* 0x000fe40000705270 */
        /* <DEDUP_REMOVED lines=32> */
[----:B------:R-:W-:Y:S02]  /*c2b0*/  LOP3.LUT P1, RZ, R7, 0xff, RZ, 0xc0, !PT ;  /* 0x000000ff07ff7812 */ /* 0x000fe4000782c0ff */
[----:B------:R-:W-:Y:S02]  /*c2c0*/  IADD3 R7, R19, R0, RZ ;  /* 0x0000000013077210 */ /* 0x000fe40007ffe0ff */
[----:B------:R-:W-:Y:S02]  /*c2d0*/  LOP3.LUT P2, RZ, R6, 0xff, RZ, 0xc0, !PT ;  /* 0x000000ff06ff7812 */ /* 0x000fe4000784c0ff */
[----:B------:R-:W-:Y:S02]  /*c2e0*/  ISETP.GE.U32.AND P4, PT, R7, R36, PT ;  /* 0x000000240700720c */ /* 0x000fe40003f86070 */
        /* <DEDUP_REMOVED lines=31> */
.L_x_6205:
[----:B------:R-:W-:Y:S05]  /*c4e0*/  BSYNC B0 ;  /* 0x0000000000007941 */ /* 0x000fea0003800000 */
.L_x_6204:
        /* <DEDUP_REMOVED lines=29> */
.L_x_6180:
        /* <DEDUP_REMOVED lines=38> */
.L_x_6209:
[----:B------:R-:W-:-:S05]  /*c920*/  SHF.R.U32.HI R5, RZ, 0x2, R15 ;  /* 0x00000002ff057819 */ /* 0x000fca000001160f */
[----:B------:R-:W-:-:S04]  /*c930*/  IMAD.WIDE.U32 R4, R5, 0x8, R18 ;  /* 0x0000000805047825 */ /* 0x000fc800078e0012 */
[----:B------:R-:W-:Y:S02]  /*c940*/  IMAD.IADD R15, R15, 0x1, R14 ;  /* 0x000000010f0f7824 */ /* 0x000fe400078e020e */
[----:B------:R-:W2:Y:S03]  /*c950*/  LDG.E.64 R4, desc[UR58][R4.64] ;  /* 0x0000003a04047981 */ /* 0x000ea6000c1e1b00 */
[----:B------:R-:W-:-:S05]  /*c960*/  SHF.R.U32.HI R7, RZ, 0x2, R15 ;  /* 0x00000002ff077819 */ /* 0x000fca000001160f */
[----:B------:R-:W-:Y:S01]  /*c970*/  IMAD.WIDE.U32 R6, R7, 0x8, R18 ;  /* 0x0000000807067825 */ /* 0x000fe200078e0012 */
[----:B------:R-:W-:-:S05]  /*c980*/  IADD3 R15, R15, R14, RZ ;  /* 0x0000000e0f0f7210 */ /* 0x000fca0007ffe0ff */
[----:B------:R-:W3:Y:S01]  /*c990*/  LDG.E.64 R6, desc[UR58][R6.64] ;  /* 0x0000003a06067981 */ /* 0x000ee2000c1e1b00 */
        /* <DEDUP_REMOVED lines=16> */
[----:B------:R-:W-:-:S03]  /*caa0*/  PRMT R3, R4, 0xbb32, RZ ;  /* 0x0000bb3204037816 */ /* 0x000fc600000000ff */
[----:B------:R-:W-:Y:S01]  /*cab0*/  IMAD.MOV.U32 R0, RZ, RZ, R12 ;  /* 0x000000ffff007224 */ /* 0x000fe200078e000c */
[----:B------:R-:W-:Y:S02]  /*cac0*/  ISETP.NE.AND P3, PT, R3, RZ, P3 ;  /* 0x000000ff0300720c */ /* 0x000fe40001f65270 */
[C---:B------:R-:W-:Y:S02]  /*cad0*/  PRMT R3, R5.reuse, 0xbb32, RZ ;  /* 0x0000bb3205037816 */ /* 0x040fe400000000ff */
[----:B------:R-:W-:Y:S02]  /*cae0*/  ISETP.NE.AND P4, PT, R0, RZ, P4 ;  /* 0x000000ff0000720c */ /* 0x000fe40002785270 */
[----:B------:R-:W-:Y:S02]  /*caf0*/  PRMT R0, R5, 0x9910, RZ ;  /* 0x0000991005007816 */ /* 0x000fe400000000ff */
[----:B------:R-:W-:Y:S02]  /*cb00*/  SEL R12, RZ, 0x1, !P3 ;  /* 0x00000001ff0c7807 */ /* 0x000fe40005800000 */
[----:B------:R-:W-:Y:S01]  /*cb10*/  ISETP.NE.AND P2, PT, R0, RZ, P2 ;  /* 0x000000ff0000720c */ /* 0x000fe20001745270 */
[----:B------:R-:W-:Y:S01]  /*cb20*/  IMAD.MOV.U32 R0, RZ, RZ, R3 ;  /* 0x000000ffff007224 */ /* 0x000fe200078e0003 */
[----:B------:R-:W-:-:S02]  /*cb30*/  SEL R13, RZ, 0x1, !P4 ;  /* 0x00000001ff0d7807 */ /* 0x000fc40006000000 */
[----:B------:R-:W-:Y:S02]  /*cb40*/  LOP3.LUT P3, RZ, R28, 0xff, RZ, 0xc0, !PT ;  /* 0x000000ff1cff7812 */ /* 0x000fe4000786c0ff */
[----:B------:R-:W-:Y:S02]  /*cb50*/  LOP3.LUT P4, RZ, R29, 0xff, RZ, 0xc0, !PT ;  /* 0x000000ff1dff7812 */ /* 0x000fe4000788c0ff */
[C---:B---3--:R-:W-:Y:S02]  /*cb60*/  PRMT R28, R6.reuse, 0x9910, RZ ;  /* 0x00009910061c7816 */ /* 0x048fe400000000ff */
[----:B------:R-:W-:Y:S02]  /*cb70*/  PRMT R29, R6, 0xbb32, RZ ;  /* 0x0000bb32061d7816 */ /* 0x000fe400000000ff */
[----:B------:R-:W-:Y:S02]  /*cb80*/  SEL R3, RZ, 0x1, !P2 ;  /* 0x00000001ff037807 */ /* 0x000fe40005000000 */
[----:B------:R-:W-:-:S02]  /*cb90*/  LOP3.LUT P2, RZ, R27, 0xff, RZ, 0xc0, !PT ;  /* 0x000000ff1bff7812 */ /* 0x000fc4000784c0ff */
[----:B------:R-:W-:Y:S02]  /*cba0*/  ISETP.NE.AND P0, PT, R0, RZ, P0 ;  /* 0x000000ff0000720c */ /* 0x000fe40000705270 */
[----:B------:R-:W-:Y:S02]  /*cbb0*/  ISETP.NE.AND P1, PT, R28, RZ, P1 ;  /* 0x000000ff1c00720c */ /* 0x000fe40000f25270 */
[----:B------:R-:W-:Y:S02]  /*cbc0*/  MOV R27, R29 ;  /* 0x0000001d001b7202 */ /* 0x000fe40000000f00 */
[----:B------:R-:W-:Y:S02]  /*cbd0*/  PRMT R28, R7, 0x9910, RZ ;  /* 0x00009910071c7816 */ /* 0x000fe400000000ff */
[----:B------:R-:W-:Y:S02]  /*cbe0*/  SEL R0, RZ, 0x1, !P0 ;  /* 0x00000001ff007807 */ /* 0x000fe40004000000 */
[----:B------:R-:W-:-:S02]  /*cbf0*/  SEL R32, RZ, 0x1, !P1 ;  /* 0x00000001ff207807 */ /* 0x000fc40004800000 */
[----:B------:R-:W-:Y:S01]  /*cc00*/  LOP3.LUT P0, RZ, R26, 0xff, RZ, 0xc0, !PT ;  /* 0x000000ff1aff7812 */ /* 0x000fe2000780c0ff */
[----:B------:R-:W-:Y:S01]  /*cc10*/  IMAD.MOV.U32 R26, RZ, RZ, R28 ;  /* 0x000000ffff1a7224 */ /* 0x000fe200078e001c */
[----:B------:R-:W-:Y:S02]  /*cc20*/  ISETP.NE.AND P6, PT, R27, RZ, P6 ;  /* 0x000000ff1b00720c */ /* 0x000fe400037c5270 */
[----:B------:R-:W-:Y:S02]  /*cc30*/  LOP3.LUT P1, RZ, R25, 0xff, RZ, 0xc0, !PT ;  /* 0x000000ff19ff7812 */ /* 0x000fe4000782c0ff */
[----:B------:R-:W-:Y:S02]  /*cc40*/  PRMT R25, R7, 0xbb32, RZ ;  /* 0x0000bb3207197816 */ /* 0x000fe400000000ff */
[----:B------:R-:W-:Y:S02]  /*cc50*/  SEL R31, RZ, 0x1, !P6 ;  /* 0x00000001ff1f7807 */ /* 0x000fe40007000000 */
[----:B------:R-:W-:Y:S01]  /*cc60*/  LOP3.LUT P6, RZ, R24, 0xff, RZ, 0xc0, !PT ;  /* 0x000000ff18ff7812 */ /* 0x000fe200078cc0ff */
[----:B------:R-:W-:Y:S01]  /*cc70*/  IMAD.MOV.U32 R24, RZ, RZ, R25 ;  /* 0x000000ffff187224 */ /* 0x000fe200078e0019 */
[----:B------:R-:W-:-:S02]  /*cc80*/  ISETP.NE.AND P5, PT, R26, RZ, P5 ;  /* 0x000000ff1a00720c */ /* 0x000fc40002fa5270 */
[----:B----4-:R-:W-:Y:S02]  /*cc90*/  PRMT R25, R8, 0xbb32, RZ ;  /* 0x0000bb3208197816 */ /* 0x010fe400000000ff */
[----:B------:R-:W-:Y:S02]  /*cca0*/  SEL R30, RZ, 0x1, !P5 ;  /* 0x00000001ff1e7807 */ /* 0x000fe40006800000 */
[----:B------:R-:W-:Y:S02]  /*ccb0*/  LOP3.LUT P5, RZ, R21, 0xff, RZ, 0xc0, !PT ;  /* 0x000000ff15ff7812 */ /* 0x000fe400078ac0ff */
[----:B------:R-:W-:Y:S02]  /*ccc0*/  ISETP.NE.AND P4, PT, R24, RZ, P4 ;  /* 0x000000ff1800720c */ /* 0x000fe40002785270 */
[----:B------:R-:W-:Y:S02]  /*ccd0*/  PRMT R21, R8, 0x9910, RZ ;  /* 0x0000991008157816 */ /* 0x000fe400000000ff */
[----:B------:R-:W-:-:S02]  /*cce0*/  MOV R24, R25 ;  /* 0x0000001900187202 */ /* 0x000fc40000000f00 */
[----:B------:R-:W-:Y:S02]  /*ccf0*/  SEL R29, RZ, 0x1, !P4 ;  /* 0x00000001ff1d7807 */ /* 0x000fe40006000000 */
[----:B------:R-:W-:Y:S02]  /*cd00*/  LOP3.LUT P4, RZ, R20, 0xff, RZ, 0xc0, !PT ;  /* 0x000000ff14ff7812 */ /* 0x000fe4000788c0ff */
[----:B------:R-:W-:Y:S01]  /*cd10*/  ISETP.NE.AND P3, PT, R21, RZ, P3 ;  /* 0x000000ff1500720c */ /* 0x000fe20001f65270 */
[----:B------:R-:W-:Y:S01]  /*cd20*/  IMAD R21, R14, 0x3, R15 ;  /* 0x000000030e157824 */ /* 0x000fe200078e020f */
[----:B------:R-:W-:Y:S02]  /*cd30*/  ISETP.NE.AND P2, PT, R24, RZ, P2 ;  /* 0x000000ff1800720c */ /* 0x000fe40001745270 */
[C---:B------:R-:W-:Y:S02]  /*cd40*/  PRMT R20, R9.reuse, 0x9910, RZ ;  /* 0x0000991009147816 */ /* 0x040fe400000000ff */
[----:B------:R-:W-:-:S02]  /*cd50*/  PRMT R24, R9, 0xbb32, RZ ;  /* 0x0000bb3209187816 */ /* 0x000fc400000000ff */
[----:B------:R-:W-:Y:S02]  /*cd60*/  SEL R28, RZ, 0x1, !P3 ;  /* 0x00000001ff1c7807 */ /* 0x000fe40005800000 */
[----:B------:R-:W-:Y:S01]  /*cd70*/  LOP3.LUT P3, RZ, R16, 0xff, RZ, 0xc0, !PT ;  /* 0x000000ff10ff7812 */ /* 0x000fe2000786c0ff */
[----:B------:R-:W-:Y:S01]  /*cd80*/  IMAD.MOV.U32 R16, RZ, RZ, R20 ;  /* 0x000000ffff107224 */ /* 0x000fe200078e0014 */
[----:B------:R-:W-:Y:S01]  /*cd90*/  SEL R27, RZ, 0x1, !P2 ;  /* 0x00000001ff1b7807 */ /* 0x000fe20005000000 */
[----:B------:R-:W-:Y:S01]  /*cda0*/  IMAD.MOV.U32 R20, RZ, RZ, R24 ;  /* 0x000000ffff147224 */ /* 0x000fe200078e0018 */
[----:B------:R-:W-:Y:S02]  /*cdb0*/  ISETP.GE.U32.AND P2, PT, R21, R36, PT ;  /* 0x000000241500720c */ /* 0x000fe40003f46070 */
[----:B------:R-:W-:Y:S02]  /*cdc0*/  ISETP.NE.AND P0, PT, R16, RZ, P0 ;  /* 0x000000ff1000720c */ /* 0x000fe40000705270 */
[----:B------:R-:W-:-:S02]  /*cdd0*/  ISETP.NE.AND P1, PT, R20, RZ, P1 ;  /* 0x000000ff1400720c */ /* 0x000fc40000f25270 */
[C---:B-----5:R-:W-:Y:S02]  /*cde0*/  PRMT R16, R10.reuse, 0x9910, RZ ;  /* 0x000099100a107816 */ /* 0x060fe400000000ff */
[----:B------:R-:W-:Y:S02]  /*cdf0*/  PRMT R20, R10, 0xbb32, RZ ;  /* 0x0000bb320a147816 */ /* 0x000fe400000000ff */
[C---:B------:R-:W-:Y:S02]  /*ce00*/  PRMT R21, R11.reuse, 0x9910, RZ ;  /* 0x000099100b157816 */ /* 0x040fe400000000ff */
        /* <DEDUP_REMOVED lines=13> */
.L_x_6208:
[C---:B------:R-:W-:Y:S02]  /*cee0*/  PRMT R39, R7.reuse, 0x7610, R39 ;  /* 0x0000761007277816 */ /* 0x040fe40000000027 */
[----:B------:R-:W-:Y:S02]  /*cef0*/  PRMT R40, R7, 0x7632, R40 ;  /* 0x0000763207287816 */ /* 0x000fe40000000028 */
[C---:B------:R-:W-:Y:S02]  /*cf00*/  PRMT R41, R8.reuse, 0x7610, R41 ;  /* 0x0000761008297816 */ /* 0x040fe40000000029 */
[----:B------:R-:W-:Y:S02]  /*cf10*/  PRMT R42, R8, 0x7632, R42 ;  /* 0x00007632082a7816 */ /* 0x000fe4000000002a */
[----:B------:R-:W-:Y:S02]  /*cf20*/  PRMT R7, R10, 0x7610, R7 ;  /* 0x000076100a077816 */ /* 0x000fe40000000007 */
[----:B------:R-:W-:-:S02]  /*cf30*/  PRMT R8, R11, 0x7610, R8 ;  /* 0x000076100b087816 */ /* 0x000fc40000000008 */
[C---:B------:R-:W-:Y:S02]  /*cf40*/  PRMT R33, R4.reuse, 0x7610, R33 ;  /* 0x0000761004217816 */ /* 0x040fe40000000021 */
[----:B------:R-:W-:Y:S02]  /*cf50*/  PRMT R34, R4, 0x7632, R34 ;  /* 0x0000763204227816 */ /* 0x000fe40000000022 */
[C---:B------:R-:W-:Y:S02]  /*cf60*/  PRMT R35, R5.reuse, 0x7610, R35 ;  /* 0x0000761005237816 */ /* 0x040fe40000000023 */
[----:B------:R-:W-:Y:S02]  /*cf70*/  PRMT R37, R5, 0x7632, R37 ;  /* 0x0000763205257816 */ /* 0x000fe40000000025 */
[----:B------:R-:W-:Y:S02]  /*cf80*/  PRMT R38, R6, 0x7632, R38 ;  /* 0x0000763206267816 */ /* 0x000fe40000000026 */
[----:B------:R-:W-:-:S02]  /*cf90*/  PRMT R43, R9, 0x7632, R43 ;  /* 0x00007632092b7816 */ /* 0x000fc4000000002b */
[----:B------:R-:W-:Y:S02]  /*cfa0*/  PRMT R10, R10, 0x7632, R10 ;  /* 0x000076320a0a7816 */ /* 0x000fe4000000000a */
[----:B------:R-:W-:-:S07]  /*cfb0*/  PRMT R11, R11, 0x7632, R11 ;  /* 0x000076320b0b7816 */ /* 0x000fce000000000b */
.L_x_6207:
[----:B------:R-:W-:Y:S05]  /*cfc0*/  BSYNC B0 ;  /* 0x0000000000007941 */ /* 0x000fea0003800000 */
.L_x_6206:
        /* <DEDUP_REMOVED lines=39> */
.L_x_6211:
[----:B------:R-:W-:Y:S05]  /*d240*/  BSYNC B0 ;  /* 0x0000000000007941 */ /* 0x000fea0003800000 */
.L_x_6210:
[----:B------:R-:W-:Y:S04]  /*d250*/  BSSY B0, `(.L_x_6212) ;  /* 0x000004e000007945 */ /* 0x000fe80003800000 */
[----:B------:R-:W-:Y:S05]  /*d260*/  @P1 BRA `(.L_x_6213) ;  /* 0x0000000400301947 */ /* 0x000fea0003800000 */
[----:B------:R-:W-:Y:S02]  /*d270*/  PRMT R33, R33, 0x9910, RZ ;  /* 0x0000991021217816 */ /* 0x000fe400000000ff */
[----:B------:R-:W-:Y:S02]  /*d280*/  IADD3 R15, R15, R14, RZ ;  /* 0x0000000e0f0f7210 */ /* 0x000fe40007ffe0ff */
[----:B------:R-:W-:Y:S01]  /*d290*/  LOP3.LUT P3, RZ, R0, 0xff, RZ, 0xc0, !PT ;  /* 0x000000ff00ff7812 */ /* 0x000fe2000786c0ff */
[----:B------:R-:W-:Y:S01]  /*d2a0*/  IMAD.MOV.U32 R0, RZ, RZ, R33 ;  /* 0x000000ffff007224 */ /* 0x000fe200078e0021 */
[----:B------:R-:W-:Y:S02]  /*d2b0*/  ISETP.GE.U32.AND P4, PT, R15, R36, PT ;  /* 0x000000240f00720c */ /* 0x000fe40003f86070 */
[----:B------:R-:W-:Y:S02]  /*d2c0*/  LOP3.LUT P0, RZ, R13, 0xff, RZ, 0xc0, !PT ;  /* 0x000000ff0dff7812 */ /* 0x000fe4000780c0ff */
[----:B------:R-:W-:-:S02]  /*d2d0*/  PRMT R34, R34, 0x9910, RZ ;  /* 0x0000991022227816 */ /* 0x000fc400000000ff */
[----:B------:R-:W-:Y:S02]  /*d2e0*/  ISETP.NE.AND P0, PT, R0, RZ, P0 ;  /* 0x000000ff0000720c */ /* 0x000fe40000705270 */
[----:B------:R-:W-:Y:S01]  /*d2f0*/  LOP3.LUT P2, RZ, R3, 0xff, RZ, 0xc0, !PT ;  /* 0x000000ff03ff7812 */ /* 0x000fe2000784c0ff */
[----:B------:R-:W-:Y:S01]  /*d300*/  IMAD.MOV.U32 R0, RZ, RZ, R34 ;  /* 0x000000ffff007224 */ /* 0x000fe200078e0022 */
[----:B------:R-:W-:Y:S02]  /*d310*/  LOP3.LUT P1, RZ, R12, 0xff, RZ, 0xc0, !PT ;  /* 0x000000ff0cff7812 */ /* 0x000fe4000782c0ff */
[----:B------:R-:W-:Y:S02]  /*d320*/  PRMT R3, R35, 0x9910, RZ ;  /* 0x0000991023037816 */ /* 0x000fe400000000ff */
[----:B------:R-:W-:Y:S02]  /*d330*/  PRMT R4, R37, 0x9910, RZ ;  /* 0x0000991025047816 */ /* 0x000fe400000000ff */
        /* <DEDUP_REMOVED lines=8> */
[----:B------:R-:W-:Y:S01]  /*d3c0*/  IMAD.IADD R15, R15, 0x1, R14 ;  /* 0x000000010f0f7824 */ /* 0x000fe200078e020e */
[----:B------:R-:W-:Y:S02]  /*d3d0*/  LOP3.LUT P0, RZ, R32, 0xff, RZ, 0xc0, !PT ;  /* 0x000000ff20ff7812 */ /* 0x000fe4000780c0ff */
[----:B------:R-:W-:Y:S02]  /*d3e0*/  PRMT R4, R6, 0x9910, RZ ;  /* 0x0000991006047816 */ /* 0x000fe400000000ff */
[----:B------:R-:W-:Y:S02]  /*d3f0*/  ISETP.GE.U32.AND P4, PT, R15, R36, PT ;  /* 0x000000240f00720c */ /* 0x000fe40003f86070 */
[----:B------:R-:W-:Y:S02]  /*d400*/  PRMT R38, R38, 0x9910, RZ ;  /* 0x0000991026267816 */ /* 0x000fe400000000ff */
[----:B------:R-:W-:Y:S02]  /*d410*/  ISETP.NE.AND P0, PT, R4, RZ, P0 ;  /* 0x000000ff0400720c */ /* 0x000fe40000705270 */
[----:B------:R-:W-:Y:S01]  /*d420*/  LOP3.LUT P1, RZ, R31, 0xff, RZ, 0xc0, !PT ;  /* 0x000000ff1fff7812 */ /* 0x000fe2000782c0ff */
[----:B------:R-:W-:Y:S01]  /*d430*/  IMAD.MOV.U32 R4, RZ, RZ, R38 ;  /* 0x000000ffff047224 */ /* 0x000fe200078e0026 */
[----:B------:R-:W-:-:S02]  /*d440*/  LOP3.LUT P2, RZ, R30, 0xff, RZ, 0xc0, !PT ;  /* 0x000000ff1eff7812 */ /* 0x000fc4000784c0ff */
[----:B------:R-:W-:Y:S02]  /*d450*/  LOP3.LUT P3, RZ, R29, 0xff, RZ, 0xc0, !PT ;  /* 0x000000ff1dff7812 */ /* 0x000fe4000786c0ff */
        /* <DEDUP_REMOVED lines=8> */
[----:B------:R-:W-:Y:S01]  /*d4e0*/  SEL R29, RZ, 0x1, !P3 ;  /* 0x00000001ff1d7807 */ /* 0x000fe20005800000 */
[----:B------:R-:W-:Y:S06]  /*d4f0*/  @P4 BRA `(.L_x_6213) ;  /* 0x00000000008c4947 */ /* 0x000fec0003800000 */
[----:B------:R-:W-:Y:S01]  /*d500*/  IMAD.IADD R5, R15, 0x1, R14 ;  /* 0x000000010f057824 */ /* 0x000fe200078e020e */
[----:B------:R-:W-:Y:S02]  /*d510*/  PRMT R6, R9, 0x9910, RZ ;  /* 0x0000991009067816 */ /* 0x000fe400000000ff */
        /* <DEDUP_REMOVED lines=17> */
[----:B------:R-:W-:Y:S02]  /*d630*/  PRMT R4, R7, 0x9910, RZ ;  /* 0x0000991007047816 */ /* 0x000fe400000000ff */
[----:B------:R-:W-:Y:S02]  /*d640*/  LOP3.LUT P0, RZ, R24, 0xff, RZ, 0xc0, !PT ;  /* 0x000000ff18ff7812 */ /* 0x000fe4000780c0ff */
[----:B------:R-:W-:Y:S02]  /*d650*/  LOP3.LUT P1, RZ, R21, 0xff, RZ, 0xc0, !PT ;  /* 0x000000ff15ff7812 */ /* 0x000fe4000782c0ff */
[----:B------:R-:W-:Y:S02]  /*d660*/  LOP3.LUT P2, RZ, R20, 0xff, RZ, 0xc0, !PT ;  /* 0x000000ff14ff7812 */ /* 0x000fe4000784c0ff */
[----:B------:R-:W-:Y:S02]  /*d670*/  LOP3.LUT P3, RZ, R16, 0xff, RZ, 0xc0, !PT ;  /* 0x000000ff10ff7812 */ /* 0x000fe4000786c0ff */
        /* <DEDUP_REMOVED lines=11> */
.L_x_6213:
[----:B------:R-:W-:Y:S05]  /*d730*/  BSYNC B0 ;  /* 0x0000000000007941 */ /* 0x000fea0003800000 */
.L_x_6212:
        /* <DEDUP_REMOVED lines=28> */
.L_x_6164:
[----:B------:R-:W-:Y:S05]  /*d900*/  BSYNC B6 ;  /* 0x0000000000067941 */ /* 0x000fea0003800000 */
.L_x_6163:
        /* <DEDUP_REMOVED lines=18> */
.L_x_6217:
        /* <DEDUP_REMOVED lines=32> */
.L_x_6216:
[----:B------:R-:W-:Y:S05]  /*dc30*/  BSYNC B0 ;  /* 0x0000000000007941 */ /* 0x000fea0003800000 */
.L_x_6215:
[----:B------:R-:W-:Y:S01]  /*dc40*/  MOV R4, R8 ;  /* 0x0000000800047202 */ /* 0x000fe20000000f00 */
[----:B------:R-:W-:Y:S06]  /*dc50*/  @P3 BRA `(.L_x_6217) ;  /* 0xfffffffc00743947 */ /* 0x000fec000383ffff */
.L_x_6214:
        /* <DEDUP_REMOVED lines=22> */
.L_x_6222:
[----:B0-----:R-:W-:Y:S01]  /*ddc0*/  IMAD.IADD R0, R2, 0x1, R4 ;  /* 0x0000000102007824 */ /* 0x001fe200078e0204 */
[----:B------:R-:W-:Y:S05]  /*ddd0*/  WARPSYNC.ALL ;  /* 0x0000000000007948 */ /* 0x000fea0003800000 */
[----:B------:R-:W-:Y:S01]  /*dde0*/  BAR.SYNC.DEFER_BLOCKING 0x0 ;  /* 0x0000000000007b1d */ /* 0x000fe20000010000 */
[----:B------:R-:W-:-:S04]  /*ddf0*/  ISETP.GE.U32.AND P0, PT, R0, R9, PT ;  /* 0x000000090000720c */ /* 0x000fc80003f06070 */
[----:B------:R-:W-:Y:S01]  /*de00*/  ISETP.GE.U32.OR P0, PT, R2, R4, P0 ;  /* 0x000000040200720c */ /* 0x000fe20000706470 */
[----:B------:R-:W-:-:S12]  /*de10*/  BSSY B0, `(.L_x_6220) ;  /* 0x0000018000007945 */ /* 0x000fd80003800000 */
[----:B------:R-:W-:Y:S05]  /*de20*/  @P0 BRA `(.L_x_6221) ;  /* 0x0000000000580947 */ /* 0x000fea0003800000 */
[----:B------:R-:W-:Y:S02]  /*de30*/  LEA R0, R4, R3, 0x2 ;  /* 0x0000000304007211 */ /* 0x000fe400078e10ff */
[----:B------:R-:W-:Y:S02]  /*de40*/  LOP3.LUT P0, RZ, R26, 0xff, RZ, 0xc0, !PT ;  /* 0x000000ff1aff7812 */ /* 0x000fe4000780c0ff */
[----:B------:R-:W-:Y:S02]  /*de50*/  LOP3.LUT P1, RZ, R25, 0xff, RZ, 0xc0, !PT ;  /* 0x000000ff19ff7812 */ /* 0x000fe4000782c0ff */
[----:B------:R-:W0:Y:S01]  /*de60*/  LDS R0, [R0] ;  /* 0x0000000000007984 */ /* 0x000e220000000800 */
[----:B------:R-:W-:Y:S02]  /*de70*/  LOP3.LUT P2, RZ, R19, 0xff, RZ, 0xc0, !PT ;  /* 0x000000ff13ff7812 */ /* 0x000fe4000784c0ff */
[----:B------:R-:W-:Y:S02]  /*de80*/  LOP3.LUT P3, RZ, R16, 0xff, RZ, 0xc0, !PT ;  /* 0x000000ff10ff7812 */ /* 0x000fe4000786c0ff */
        /* <DEDUP_REMOVED lines=16> */
.L_x_6221:
[----:B------:R-:W-:Y:S05]  /*df90*/  BSYNC B0 ;  /* 0x0000000000007941 */ /* 0x000fea0003800000 */
.L_x_6220:
[----:B------:R-:W-:-:S04]  /*dfa0*/  SHF.R.S32.HI R4, RZ, 0x1, R4 ;  /* 0x00000001ff047819 */ /* 0x000fc80000011404 */
[----:B------:R-:W-:-:S13]  /*dfb0*/  ISETP.GE.AND P0, PT, R4, 0x20, PT ;  /* 0x000000200400780c */ /* 0x000fda0003f06270 */
[----:B------:R-:W-:Y:S05]  /*dfc0*/  @P0 BRA `(.L_x_6222) ;  /* 0xfffffffc007c0947 */ /* 0x000fea000383ffff */
[----:B0-----:R-:W-:-:S07]  /*dfd0*/  IMAD.MOV.U32 R0, RZ, RZ, 0x20 ;  /* 0x00000020ff007424 */ /* 0x001fce00078e00ff */
.L_x_6219:
[----:B------:R-:W-:Y:S01]  /*dfe0*/  ISETP.GE.AND P0, PT, R0, 0x2, PT ;  /* 0x000000020000780c */ /* 0x000fe20003f06270 */
[----:B------:R-:W-:Y:S05]  /*dff0*/  WARPSYNC.ALL ;  /* 0x0000000000007948 */ /* 0x000fea0003800000 */
[----:B------:R-:W-:Y:S07]  /*e000*/  BAR.SYNC.DEFER_BLOCKING 0x0 ;  /* 0x0000000000007b1d */ /* 0x000fee0000010000 */
[----:B------:R-:W-:Y:S05]  /*e010*/  @!P0 BRA `(.L_x_6218) ;  /* 0x0000000000748947 */ /* 0x000fea0003800000 */
[----:B------:R-:W-:-:S07]  /*e020*/  IMAD.MOV.U32 R3, RZ, RZ, 0x1 ;  /* 0x00000001ff037424 */ /* 0x000fce00078e00ff */
.L_x_6223:
        /* <DEDUP_REMOVED lines=18> */
[----:B0-----:R-:W-:Y:S02]  /*e150*/  ISETP.NE.AND P2, PT, R8, RZ, P2 ;  /* 0x000000ff0800720c */ /* 0x001fe40001745270 */
[----:B------:R-:W-:Y:S02]  /*e160*/  ISETP.GE.AND P4, PT, R3, R0, PT ;  /* 0x000000000300720c */ /* 0x000fe40003f86270 */
[----:B-1----:R-:W-:Y:S02]  /*e170*/  ISETP.NE.AND P0, PT, R4, RZ, P0 ;  /* 0x000000ff0400720c */ /* 0x002fe40000705270 */
[----:B------:R-:W-:Y:S02]  /*e180*/  SEL R19, RZ, 0x1, !P2 ;  /* 0x00000001ff137807 */ /* 0x000fe40005000000 */
[----:B--2---:R-:W-:Y:S02]  /*e190*/  ISETP.NE.AND P1, PT, R6, RZ, P1 ;  /* 0x000000ff0600720c */ /* 0x004fe40000f25270 */
[----:B------:R-:W-:-:S02]  /*e1a0*/  SEL R26, RZ, 0x1, !P0 ;  /* 0x00000001ff1a7807 */ /* 0x000fc40004000000 */
[----:B----4-:R-:W-:Y:S02]  /*e1b0*/  ISETP.NE.AND P3, PT, R10, RZ, P3 ;  /* 0x000000ff0a00720c */ /* 0x010fe40001f65270 */
[----:B------:R-:W-:Y:S02]  /*e1c0*/  SEL R25, RZ, 0x1, !P1 ;  /* 0x00000001ff197807 */ /* 0x000fe40004800000 */
[----:B------:R-:W-:Y:S01]  /*e1d0*/  SEL R16, RZ, 0x1, !P3 ;  /* 0x00000001ff107807 */ /* 0x000fe20005800000 */
[----:B------:R-:W-:Y:S08]  /*e1e0*/  @!P4 BRA `(.L_x_6223) ;  /* 0xfffffffc0090c947 */ /* 0x000ff0000383ffff */
.L_x_6218:
        /* <DEDUP_REMOVED lines=279> */
.L_x_6224:
        /* <DEDUP_REMOVED lines=275> */
.L_x_6225:
        /* <DEDUP_REMOVED lines=277> */
.L_x_6226:
        /* <DEDUP_REMOVED lines=275> */
.L_x_6227:
        /* <DEDUP_REMOVED lines=294> */
.L_x_6229:
        /* <DEDUP_REMOVED lines=275> */
.L_x_6230:
        /* <DEDUP_REMOVED lines=277> */
.L_x_6231:
        /* <DEDUP_REMOVED lines=275> */
.L_x_6232:
        /* <DEDUP_REMOVED lines=14> */
.L_x_6234:
[----:B------:R-:W-:Y:S05]  /*16e00*/  BSYNC B0 ;  /* 0x0000000000007941 */ /* 0x000fea0003800000 */
.L_x_6233:
        /* <DEDUP_REMOVED lines=17> */
.L_x_6236:
[----:B------:R-:W-:Y:S05]  /*16f20*/  BSYNC B0 ;  /* 0x0000000000007941 */ /* 0x000fea0003800000 */
.L_x_6235:
        /* <DEDUP_REMOVED lines=35> */
.L_x_6238:
[----:B------:R-:W-:Y:S05]  /*17160*/  BSYNC B0 ;  /* 0x0000000000007941 */ /* 0x000fea0003800000 */
.L_x_6237:
        /* <DEDUP_REMOVED lines=38> */
.L_x_6243:
[----:B------:R-:W-:-:S04]  /*173d0*/  IMAD.IADD R9, R0, 0x1, R3 ;  /* 0x0000000100097824 */ /* 0x000fc800078e0203 */
[----:B-1----:R-:W-:-:S05]  /*173e0*/  IMAD.WIDE.U32 R8, R9, 0x4, R6 ;  /* 0x0000000409087825 */ /* 0x002fca00078e0006 */
        /* <DEDUP_REMOVED lines=20> */
.L_x_6242:
[----:B------:R-:W-:Y:S05]  /*17530*/  BRA `(.L_x_6241) ;  /* 0x0000000000947947 */ /* 0x000fea0003800000 */
.L_x_6240:
        /* <DEDUP_REMOVED lines=15> */
.L_x_6244:
        /* <DEDUP_REMOVED lines=22> */
.L_x_6241:
[----:B------:R-:W-:Y:S05]  /*17790*/  BSYNC B0 ;  /* 0x0000000000007941 */ /* 0x000fea0003800000 */
.L_x_6239:
        /* <DEDUP_REMOVED lines=14> */
.L_x_6248:
        /* <DEDUP_REMOVED lines=31> */
.L_x_6247:
[----:B------:R-:W-:Y:S05]  /*17a70*/  BSYNC B0 ;  /* 0x0000000000007941 */ /* 0x000fea0003800000 */
.L_x_6246:
[----:B------:R-:W-:Y:S01]  /*17a80*/  IMAD.MOV.U32 R6, RZ, RZ, R10 ;  /* 0x000000ffff067224 */ /* 0x000fe200078e000a */
[----:B------:R-:W-:Y:S06]  /*17a90*/  @P4 BRA `(.L_x_6248) ;  /* 0xfffffffc00784947 */ /* 0x000fec000383ffff */
.L_x_6245:
        /* <DEDUP_REMOVED lines=15> */
.L_x_6253:
        /* <DEDUP_REMOVED lines=28> */
.L_x_6252:
[----:B------:R-:W-:Y:S05]  /*17d50*/  BSYNC B0 ;  /* 0x0000000000007941 */ /* 0x000fea0003800000 */
.L_x_6251:
[----:B------:R-:W-:-:S04]  /*17d60*/  SHF.R.S32.HI R7, RZ, 0x1, R7 ;  /* 0x00000001ff077819 */ /* 0x000fc80000011407 */
[----:B------:R-:W-:-:S13]  /*17d70*/  ISETP.GE.AND P0, PT, R7, 0x20, PT ;  /* 0x000000200700780c */ /* 0x000fda0003f06270 */
[----:B------:R-:W-:Y:S05]  /*17d80*/  @P0 BRA `(.L_x_6253) ;  /* 0xfffffffc00800947 */ /* 0x000fea000383ffff */
[----:B------:R-:W-:-:S07]  /*17d90*/  IMAD.MOV.U32 R6, RZ, RZ, 0x20 ;  /* 0x00000020ff067424 */ /* 0x000fce00078e00ff */
.L_x_6250:
[----:B------:R-:W-:Y:S01]  /*17da0*/  BAR.SYNC.DEFER_BLOCKING 0x0 ;  /* 0x0000000000007b1d */ /* 0x000fe20000010000 */
[----:B------:R-:W-:-:S13]  /*17db0*/  ISETP.GE.AND P0, PT, R6, 0x2, PT ;  /* 0x000000020600780c */ /* 0x000fda0003f06270 */
[----:B------:R-:W-:Y:S05]  /*17dc0*/  @!P0 BRA `(.L_x_6249) ;  /* 0x0000000000748947 */ /* 0x000fea0003800000 */
[----:B------:R-:W-:-:S07]  /*17dd0*/  MOV R3, 0x1 ;  /* 0x0000000100037802 */ /* 0x000fce0000000f00 */
.L_x_6254:
        /* <DEDUP_REMOVED lines=28> */
.L_x_6249:
        /* <DEDUP_REMOVED lines=25> */
.L_x_6256:
        /* <DEDUP_REMOVED lines=21> */
.L_x_6258:
        /* <DEDUP_REMOVED lines=24> */
.L_x_6259:
        /* <DEDUP_REMOVED lines=24> */
.L_x_6260:
        /* <DEDUP_REMOVED lines=24> */
.L_x_6261:
[----:B------:R-:W-:Y:S01]  /*18700*/  ULDC.64 UR4, c[0x0][0x5e8] ;  /* 0x00017a0000047ab9 */ /* 0x000fe20000000a00 */
[----:B------:R-:W-:Y:S02]  /*18710*/  LOP3.LUT P0, RZ, R16, 0xff, RZ, 0xc0, !PT ;  /* 0x000000ff10ff7812 */ /* 0x000fe4000780c0ff */
[----:B------:R-:W-:Y:S02]  /*18720*/  IADD3 R18, P1, R18, UR4, RZ ;  /* 0x0000000412127c10 */ /* 0x000fe4000ff3e0ff */
[----:B0-----:R-:W-:-:S03]  /*18730*/  SEL R3, RZ, 0x1, !P0 ;  /* 0x00000001ff037807 */ /* 0x001fc60004000000 */
[----:B------:R-:W-:-:S05]  /*18740*/  IMAD.X R19, RZ, RZ, UR5, P1 ;  /* 0x00000005ff137e24 */ /* 0x000fca00088e06ff */
[----:B------:R-:W-:Y:S01]  /*18750*/  STG.E.U8 desc[UR58][R18.64], R3 ;  /* 0x0000000312007986 */ /* 0x000fe2000c10113a */
[----:B------:R-:W-:Y:S05]  /*18760*/  EXIT ;  /* 0x000000000000794d */ /* 0x000fea0003800000 */
.L_x_6257:
[----:B------:R-:W-:Y:S04]  /*18770*/  STG.E.U8 desc[UR58][R4.64], R26 ;  /* 0x0000001a04007986 */ /* 0x000fe8000c10113a */
[----:B------:R-:W-:Y:S04]  /*18780*/  STG.E.U8 desc[UR58][R4.64+0x1], R25 ;  /* 0x0000011904007986 */ /* 0x000fe8000c10113a */
[----:B------:R-:W-:Y:S04]  /*18790*/  STG.E.U8 desc[UR58][R4.64+0x2], R19 ;  /* 0x0000021304007986 */ /* 0x000fe8000c10113a */
[----:B------:R-:W-:Y:S01]  /*187a0*/  STG.E.U8 desc[UR58][R4.64+0x3], R16 ;  /* 0x0000031004007986 */ /* 0x000fe2000c10113a */
[----:B------:R-:W-:Y:S05]  /*187b0*/  EXIT ;  /* 0x000000000000794d */ /* 0x000fea0003800000 */
.L_x_6255:
        /* <DEDUP_REMOVED lines=53> */
.L_x_6263:
        /* <DEDUP_REMOVED lines=24> */
.L_x_6264:
        /* <DEDUP_REMOVED lines=24> */
.L_x_6265:
        /* <DEDUP_REMOVED lines=24> */
.L_x_6266:
[----:B------:R-:W-:Y:S01]  /*18f90*/  ULDC.64 UR4, c[0x0][0x5e8] ;  /* 0x00017a0000047ab9 */ /* 0x000fe20000000a00 */
[----:B------:R-:W-:Y:S02]  /*18fa0*/  LOP3.LUT P0, RZ, R16, 0xff, RZ, 0xc0, !PT ;  /* 0x000000ff10ff7812 */ /* 0x000fe4000780c0ff */
[----:B------:R-:W-:Y:S02]  /*18fb0*/  IADD3 R18, P1, R18, UR4, RZ ;  /* 0x0000000412127c10 */ /* 0x000fe4000ff3e0ff */
[----:B0-----:R-:W-:-:S03]  /*18fc0*/  SEL R3, RZ, 0x1, !P0 ;  /* 0x00000001ff037807 */ /* 0x001fc60004000000 */
[----:B------:R-:W-:-:S05]  /*18fd0*/  IMAD.X R19, RZ, RZ, UR5, P1 ;  /* 0x00000005ff137e24 */ /* 0x000fca00088e06ff */
[----:B------:R-:W-:Y:S01]  /*18fe0*/  STG.E.U8 desc[UR58][R18.64], R3 ;  /* 0x0000000312007986 */ /* 0x000fe2000c10113a */
[----:B------:R-:W-:Y:S05]  /*18ff0*/  EXIT ;  /* 0x000000000000794d */ /* 0x000fea0003800000 */
.L_x_6262:
        /* <DEDUP_REMOVED lines=13> */
.L_x_6228:
        /* <DEDUP_REMOVED lines=35> */
.L_x_6268:
        /* <DEDUP_REMOVED lines=21> */
.L_x_6270:
        /* <DEDUP_REMOVED lines=24> */
.L_x_6271:
        /* <DEDUP_REMOVED lines=24> */
.L_x_6272:
        /* <DEDUP_REMOVED lines=24> */
.L_x_6273:
[----:B------:R-:W-:Y:S01]  /*198d0*/  ULDC.64 UR4, c[0x0][0x5e8] ;  /* 0x00017a0000047ab9 */ /* 0x000fe20000000a00 */
[----:B------:R-:W-:Y:S02]  /*198e0*/  LOP3.LUT P0, RZ, R16, 0xff, RZ, 0xc0, !PT ;  /* 0x000000ff10ff7812 */ /* 0x000fe4000780c0ff */
[----:B------:R-:W-:Y:S02]  /*198f0*/  IADD3 R18, P1, R18, UR4, RZ ;  /* 0x0000000412127c10 */ /* 0x000fe4000ff3e0ff */
[----:B0-----:R-:W-:-:S03]  /*19900*/  SEL R3, RZ, 0x1, !P0 ;  /* 0x00000001ff037807 */ /* 0x001fc60004000000 */
[----:B------:R-:W-:-:S05]  /*19910*/  IMAD.X R19, RZ, RZ, UR5, P1 ;  /* 0x00000005ff137e24 */ /* 0x000fca00088e06ff */
[----:B------:R-:W-:Y:S01]  /*19920*/  STG.E.U8 desc[UR58][R18.64], R3 ;  /* 0x0000000312007986 */ /* 0x000fe2000c10113a */
[----:B------:R-:W-:Y:S05]  /*19930*/  EXIT ;  /* 0x000000000000794d */ /* 0x000fea0003800000 */
.L_x_6269:
[----:B------:R-:W-:Y:S04]  /*19940*/  STG.E.U8 desc[UR58][R4.64], R26 ;  /* 0x0000001a04007986 */ /* 0x000fe8000c10113a */
[----:B------:R-:W-:Y:S04]  /*19950*/  STG.E.U8 desc[UR58][R4.64+0x1], R25 ;  /* 0x0000011904007986 */ /* 0x000fe8000c10113a */
[----:B------:R-:W-:Y:S04]  /*19960*/  STG.E.U8 desc[UR58][R4.64+0x2], R19 ;  /* 0x0000021304007986 */ /* 0x000fe8000c10113a */
[----:B------:R-:W-:Y:S01]  /*19970*/  STG.E.U8 desc[UR58][R4.64+0x3], R16 ;  /* 0x0000031004007986 */ /* 0x000fe2000c10113a */
[----:B------:R-:W-:Y:S05]  /*19980*/  EXIT ;  /* 0x000000000000794d */ /* 0x000fea0003800000 */
.L_x_6267:
        /* <DEDUP_REMOVED lines=53> */
.L_x_6275:
        /* <DEDUP_REMOVED lines=24> */
.L_x_6276:
        /* <DEDUP_REMOVED lines=24> */
.L_x_6277:
        /* <DEDUP_REMOVED lines=24> */
.L_x_6278:
[----:B------:R-:W-:Y:S01]  /*1a160*/  ULDC.64 UR4, c[0x0][0x5e8] ;  /* 0x00017a0000047ab9 */ /* 0x000fe20000000a00 */
[----:B------:R-:W-:Y:S02]  /*1a170*/  LOP3.LUT P0, RZ, R16, 0xff, RZ, 0xc0, !PT ;  /* 0x000000ff10ff7812 */ /* 0x000fe4000780c0ff */
[----:B------:R-:W-:Y:S02]  /*1a180*/  IADD3 R18, P1, R18, UR4, RZ ;  /* 0x0000000412127c10 */ /* 0x000fe4000ff3e0ff */
[----:B0-----:R-:W-:-:S03]  /*1a190*/  SEL R3, RZ, 0x1, !P0 ;  /* 0x00000001ff037807 */ /* 0x001fc60004000000 */
[----:B------:R-:W-:-:S05]  /*1a1a0*/  IMAD.X R19, RZ, RZ, UR5, P1 ;  /* 0x00000005ff137e24 */ /* 0x000fca00088e06ff */
[----:B------:R-:W-:Y:S01]  /*1a1b0*/  STG.E.U8 desc[UR58][R18.64], R3 ;  /* 0x0000000312007986 */ /* 0x000fe2000c10113a */
[----:B------:R-:W-:Y:S05]  /*1a1c0*/  EXIT ;  /* 0x000000000000794d */ /* 0x000fea0003800000 */
.L_x_6274:
        /* <DEDUP_REMOVED lines=13> */
.L_x_6279:
        /* <DEDUP_REMOVED lines=14> */
.L_x_7595:


//--------------------- .text._ZN2at6native13reduce_kernelILi512ELi1ENS0_8ReduceOpIlNS0_14func_wrapper_tIbZZZNS0_15and_kernel_cudaERNS_14TensorIteratorEENKUlvE_clEvENKUlvE2_clEvEUlblE_EEjbLi4ELi4EEEEEvT1_ --------------------------
	.section	.text._ZN2at6native13reduce_kernelILi512ELi1ENS0_8ReduceOpIlNS0_14func_wrapper_tIbZZZNS0_15and_kernel_cudaERNS_14TensorIteratorEENKUlvE_clEvENKUlvE2_clEvEUlblE_EEjbLi4ELi4EEEEEvT1_,"ax",@progbits
	.align	128
        .global         _ZN2at6native13reduce_kernelILi512ELi1ENS0_8ReduceOpIlNS0_14func_wrapper_tIbZZZNS0_15and_kernel_cudaERNS_14TensorIteratorEENKUlvE_clEvENKUlvE2_clEvEUlblE_EEjbLi4ELi4EEEEEvT1_
        .type           _ZN2at6native13reduce_kernelILi512ELi1ENS0_8ReduceOpIlNS0_14func_wrapper_tIbZZZNS0_15and_kernel_cudaERNS_14TensorIteratorEENKUlvE_clEvENKUlvE2_clEvEUlblE_EEjbLi4ELi4EEEEEvT1_,@function
        .size           _ZN2at6native13reduce_kernelILi512ELi1ENS0_8ReduceOpIlNS0_14func_wrapper_tIbZZZNS0_15and_kernel_cudaERNS_14TensorIteratorEENKUlvE_clEvENKUlvE2_clEvEUlblE_EEjbLi4ELi4EEEEEvT1_,(.L_x_7596 - _ZN2at6native13reduce_kernelILi512ELi1ENS0_8ReduceOpIlNS0_14func_wrapper_tIbZZZNS0_15and_kernel_cudaERNS_14TensorIteratorEENKUlvE_clEvENKUlvE2_clEvEUlblE_EEjbLi4ELi4EEEEEvT1_)
        .other          _ZN2at6native13reduce_kernelILi512ELi1ENS0_8ReduceOpIlNS0_14func_wrapper_tIbZZZNS0_15and_kernel_cudaERNS_14TensorIteratorEENKUlvE_clEvENKUlvE2_clEvEUlblE_EEjbLi4ELi4EEEEEvT1_,@"STO_CUDA_ENTRY STV_DEFAULT"
_ZN2at6native13reduce_kernelILi512ELi1ENS0_8ReduceOpIlNS0_14func_wrapper_tIbZZZNS0_15and_kernel_cudaERNS_14TensorIteratorEENKUlvE_clEvENKUlvE2_clEvEUlblE_EEjbLi4ELi4EEEEEvT1_:
.text._ZN2at6native13reduce_kernelILi512ELi1ENS0_8ReduceOpIlNS0_14func_wrapper_tIbZZZNS0_15and_kernel_cudaERNS_14TensorIteratorEENKUlvE_clEvENKUlvE2_clEvEUlblE_EEjbLi4ELi4EEEEEvT1_:
        /* <DEDUP_REMOVED lines=286> */
.L_x_6280:
        /* <DEDUP_REMOVED lines=49> */
.L_x_6289:
[----:B------:R-:W-:Y:S05]  /*14f0*/  BSYNC B3 ;  /* 0x0000000000037941 */ /* 0x000fea0003800000 */
.L_x_6288:
        /* <DEDUP_REMOVED lines=11> */
[----:B------:R-:W-:-:S04]  /*15b0*/  ISETP.NE.AND P0, PT, R5, RZ, P0 ;  /* 0x000000ff0500720c */ /* 0x000fc80000705270 */
[----:B------:R-:W-:-:S09]  /*15c0*/  SEL R12, RZ, 0x1, !P0 ;  /* 0x00000001ff0c7807 */ /* 0x000fd20004000000 */
.L_x_6287:
[----:B------:R-:W-:Y:S05]  /*15d0*/  BSYNC B2 ;  /* 0x0000000000027941 */ /* 0x000fea0003800000 */
.L_x_6286:
[C---:B------:R-:W-:Y:S02]  /*15e0*/  IADD3 R5, P0, -R4.reuse, 0x4, RZ ;  /* 0x0000000404057810 */ /* 0x040fe40007f1e1ff */
[----:B------:R-:W-:Y:S02]  /*15f0*/  IADD3 R14, R4, -0x4, R0 ;  /* 0xfffffffc040e7810 */ /* 0x000fe40007ffe000 */
[----:B------:R-:W-:Y:S02]  /*1600*/  LEA R20, P1, R5, R20, 0x3 ;  /* 0x0000001405147211 */ /* 0x000fe400078218ff */
[----:B------:R-:W-:-:S04]  /*1610*/  IADD3.X R6, RZ, -0x1, RZ, P0, !PT ;  /* 0xffffffffff067810 */ /* 0x000fc800007fe4ff */
[----:B------:R-:W-:-:S07]  /*1620*/  LEA.HI.X R21, R5, R21, R6, 0x3, P1 ;  /* 0x0000001505157211 */ /* 0x000fce00008f1c06 */
.L_x_6285:
[----:B------:R-:W-:Y:S05]  /*1630*/  BSYNC B1 ;  /* 0x0000000000017941 */ /* 0x000fea0003800000 */
.L_x_6284:
        /* <DEDUP_REMOVED lines=10> */
.L_x_6292:
        /* <DEDUP_REMOVED lines=10> */
[----:B------:R-:W-:Y:S02]  /*1780*/  ISETP.NE.AND.EX P1, PT, R9, RZ, P1, P2 ;  /* 0x000000ff0900720c */ /* 0x000fe40000f25320 */
[----:B---3--:R-:W-:Y:S02]  /*1790*/  ISETP.NE.U32.AND P2, PT, R6, RZ, PT ;  /* 0x000000ff0600720c */ /* 0x008fe40003f45070 */
[----:B------:R-:W-:Y:S02]  /*17a0*/  SEL R12, RZ, 0x1, !P1 ;  /* 0x00000001ff0c7807 */ /* 0x000fe40004800000 */
[----:B------:R-:W-:Y:S02]  /*17b0*/  ISETP.NE.AND.EX P0, PT, R7, RZ, P0, P2 ;  /* 0x000000ff0700720c */ /* 0x000fe40000705320 */
[----:B------:R-:W-:Y:S02]  /*17c0*/  LEA R7, R19, 0x3, 0x2 ;  /* 0x0000000313077811 */ /* 0x000fe400078e10ff */
[----:B------:R-:W-:-:S02]  /*17d0*/  ISETP.NE.AND.EX P3, PT, R11, RZ, P3, P4 ;  /* 0x000000ff0b00720c */ /* 0x000fc40001f65340 */
[----:B------:R-:W-:Y:S02]  /*17e0*/  ISETP.GE.U32.AND P1, PT, R7, R14, PT ;  /* 0x0000000e0700720c */ /* 0x000fe40003f26070 */
[----:B------:R-:W-:Y:S02]  /*17f0*/  LOP3.LUT P4, RZ, R18, 0xff, RZ, 0xc0, !PT ;  /* 0x000000ff12ff7812 */ /* 0x000fe4000788c0ff */
[----:B------:R-:W-:Y:S02]  /*1800*/  ISETP.NE.U32.AND P2, PT, R4, RZ, PT ;  /* 0x000000ff0400720c */ /* 0x000fe40003f45070 */
[----:B------:R-:W-:Y:S02]  /*1810*/  SEL R15, RZ, 0x1, !P3 ;  /* 0x00000001ff0f7807 */ /* 0x000fe40005800000 */
[----:B------:R-:W-:Y:S02]  /*1820*/  ISETP.NE.AND.EX P4, PT, R5, RZ, P4, P2 ;  /* 0x000000ff0500720c */ /* 0x000fe40002785320 */
[----:B------:R-:W-:-:S02]  /*1830*/  SEL R0, RZ, 0x1, !P0 ;  /* 0x00000001ff007807 */ /* 0x000fc40004000000 */
[----:B------:R-:W-:Y:S01]  /*1840*/  SEL R18, RZ, 0x1, !P4 ;  /* 0x00000001ff127807 */ /* 0x000fe20006000000 */
[----:B------:R-:W-:Y:S08]  /*1850*/  @!P1 BRA `(.L_x_6292) ;  /* 0xfffffffc00a09947 */ /* 0x000ff0000383ffff */
.L_x_6291:
[----:B------:R-:W-:Y:S05]  /*1860*/  BSYNC B1 ;  /* 0x0000000000017941 */ /* 0x000fea0003800000 */
.L_x_6290:
        /* <DEDUP_REMOVED lines=8> */
.L_x_6294:
[----:B------:R-:W-:Y:S05]  /*18f0*/  BSYNC B1 ;  /* 0x0000000000017941 */ /* 0x000fea0003800000 */
.L_x_6293:
        /* <DEDUP_REMOVED lines=12> */
[----:B------:R-:W-:-:S04]  /*19c0*/  ISETP.NE.AND.EX P0, PT, R21, RZ, P0, P1 ;  /* 0x000000ff1500720c */ /* 0x000fc80000705310 */
[----:B------:R-:W-:-:S09]  /*19d0*/  SEL R12, RZ, 0x1, !P0 ;  /* 0x00000001ff0c7807 */ /* 0x000fd20004000000 */
.L_x_6296:
[----:B------:R-:W-:Y:S05]  /*19e0*/  BSYNC B1 ;  /* 0x0000000000017941 */ /* 0x000fea0003800000 */
.L_x_6295:
        /* <DEDUP_REMOVED lines=8> */
.L_x_6283:
        /* <DEDUP_REMOVED lines=25> */
.L_x_6305:
        /* <DEDUP_REMOVED lines=294> */
.L_x_6301:
        /* <DEDUP_REMOVED lines=251> */
.L_x_6302:
        /* <DEDUP_REMOVED lines=241> */
.L_x_6303:
        /* <DEDUP_REMOVED lines=249> */
.L_x_6304:
        /* <DEDUP_REMOVED lines=10> */
[----:B------:R-:W-:Y:S02]  /*5d50*/  ISETP.NE.AND.EX P2, PT, R15, RZ, P2, P3 ;  /* 0x000000ff0f00720c */ /* 0x000fe40001745330 */
[----:B------:R-:W-:Y:S02]  /*5d60*/  ISETP.NE.U32.AND P3, PT, R10, RZ, PT ;  /* 0x000000ff0a00720c */ /* 0x000fe40003f65070 */
[----:B------:R-:W-:Y:S02]  /*5d70*/  MOV R0, UR4 ;  /* 0x0000000400007c02 */ /* 0x000fe40008000f00 */
[----:B------:R-:W-:-:S02]  /*5d80*/  ISETP.NE.AND.EX P0, PT, R11, RZ, P0, P3 ;  /* 0x000000ff0b00720c */ /* 0x000fc40000705330 */
[----:B------:R-:W-:Y:S02]  /*5d90*/  ISETP.GE.U32.AND P3, PT, R7, R0, PT ;  /* 0x000000000700720c */ /* 0x000fe40003f66070 */
[----:B------:R-:W-:Y:S02]  /*5da0*/  LOP3.LUT P5, RZ, R8, 0xff, RZ, 0xc0, !PT ;  /* 0x000000ff08ff7812 */ /* 0x000fe400078ac0ff */
[----:B------:R-:W-:Y:S02]  /*5db0*/  ISETP.NE.U32.AND P4, PT, R12, RZ, PT ;  /* 0x000000ff0c00720c */ /* 0x000fe40003f85070 */
[----:B------:R-:W-:Y:S02]  /*5dc0*/  LOP3.LUT P1, RZ, R6, 0xff, RZ, 0xc0, !PT ;  /* 0x000000ff06ff7812 */ /* 0x000fe4000782c0ff */
[----:B------:R-:W-:Y:S02]  /*5dd0*/  ISETP.NE.AND.EX P5, PT, R13, RZ, P5, P4 ;  /* 0x000000ff0d00720c */ /* 0x000fe40002fa5340 */
[----:B------:R-:W-:-:S02]  /*5de0*/  SEL R9, RZ, 0x1, !P2 ;  /* 0x00000001ff097807 */ /* 0x000fc40005000000 */
[----:B------:R-:W-:Y:S02]  /*5df0*/  SEL R8, RZ, 0x1, !P5 ;  /* 0x00000001ff087807 */ /* 0x000fe40006800000 */
[----:B------:R-:W-:Y:S02]  /*5e00*/  SEL R7, RZ, 0x1, !P0 ;  /* 0x00000001ff077807 */ /* 0x000fe40004000000 */
[----:B--2---:R-:W-:-:S04]  /*5e10*/  ISETP.NE.U32.AND P4, PT, R18, RZ, PT ;  /* 0x000000ff1200720c */ /* 0x004fc80003f85070 */
[----:B------:R-:W-:-:S04]  /*5e20*/  ISETP.NE.AND.EX P1, PT, R19, RZ, P1, P4 ;  /* 0x000000ff1300720c */ /* 0x000fc80000f25340 */
[----:B------:R-:W-:Y:S01]  /*5e30*/  SEL R6, RZ, 0x1, !P1 ;  /* 0x00000001ff067807 */ /* 0x000fe20004800000 */
[----:B------:R-:W-:Y:S08]  /*5e40*/  @!P3 BRA `(.L_x_6305) ;  /* 0xffffffbc006cb947 */ /* 0x000ff0000383ffff */
[----:B------:R-:W-:Y:S05]  /*5e50*/  BSYNC B2 ;  /* 0x0000000000027941 */ /* 0x000fea0003800000 */
.L_x_6300:
[----:B------:R-:W-:Y:S05]  /*5e60*/  BSYNC B1 ;  /* 0x0000000000017941 */ /* 0x000fea0003800000 */
.L_x_6299:
        /* <DEDUP_REMOVED lines=280> */
.L_x_6308:
        /* <DEDUP_REMOVED lines=281> */
.L_x_6309:
        /* <DEDUP_REMOVED lines=281> */
.L_x_6310:
        /* <DEDUP_REMOVED lines=281> */
.L_x_6311:
[----:B------:R-:W-:-:S04]  /*a4a0*/  LOP3.LUT R19, R26, 0xfffffff8, RZ, 0xc0, !PT ;  /* 0xfffffff81a137812 */ /* 0x000fc800078ec0ff */
[----:B------:R-:W-:-:S04]  /*a4b0*/  IADD3 R18, P1, R20, R19, RZ ;  /* 0x0000001314127210 */ /* 0x000fc80007f3e0ff */
[----:B------:R-:W-:-:S06]  /*a4c0*/  IADD3.X R19, RZ, R21, RZ, P1, !PT ;  /* 0x00000015ff137210 */ /* 0x000fcc0000ffe4ff */
[----:B------:R-:W5:Y:S03]  /*a4d0*/  LDG.E.64 R18, desc[UR36][R18.64] ;  /* 0x0000002412127981 */ /* 0x000f66000c1e1b00 */
.L_x_6307:
[----:B------:R-:W-:Y:S05]  /*a4e0*/  BSYNC B1 ;  /* 0x0000000000017941 */ /* 0x000fea0003800000 */
.L_x_6306:
[----:B------:R-:W-:Y:S04]  /*a4f0*/  BSSY B1, `(.L_x_6312) ;  /* 0x000001b000017945 */ /* 0x000fe80003800000 */
[----:B------:R-:W-:Y:S05]  /*a500*/  @P0 BRA `(.L_x_6313) ;  /* 0x0000000000640947 */ /* 0x000fea0003800000 */
[----:B------:R-:W-:Y:S01]  /*a510*/  LOP3.LUT P0, RZ, R9, 0xff, RZ, 0xc0, !PT ;  /* 0x000000ff09ff7812 */ /* 0x000fe2000780c0ff */
[----:B------:R-:W-:Y:S01]  /*a520*/  IMAD.IADD R5, R5, 0x1, R4 ;  /* 0x0000000105057824 */ /* 0x000fe200078e0204 */
[----:B-----5:R-:W-:-:S04]  /*a530*/  ISETP.NE.U32.AND P1, PT, R14, RZ, PT ;  /* 0x000000ff0e00720c */ /* 0x020fc80003f25070 */
[----:B------:R-:W-:Y:S02]  /*a540*/  ISETP.NE.AND.EX P0, PT, R15, RZ, P0, P1 ;  /* 0x000000ff0f00720c */ /* 0x000fe40000705310 */
[----:B------:R-:W-:Y:S02]  /*a550*/  ISETP.GE.U32.AND P1, PT, R5, R0, PT ;  /* 0x000000000500720c */ /* 0x000fe40003f26070 */
[----:B------:R-:W-:-:S11]  /*a560*/  SEL R9, RZ, 0x1, !P0 ;  /* 0x00000001ff097807 */ /* 0x000fd60004000000 */
[----:B------:R-:W-:Y:S05]  /*a570*/  @P1 BRA `(.L_x_6313) ;  /* 0x0000000000481947 */ /* 0x000fea0003800000 */
[----:B------:R-:W-:Y:S02]  /*a580*/  LOP3.LUT P0, RZ, R8, 0xff, RZ, 0xc0, !PT ;  /* 0x000000ff08ff7812 */ /* 0x000fe4000780c0ff */
[----:B------:R-:W-:Y:S02]  /*a590*/  ISETP.NE.U32.AND P1, PT, R12, RZ, PT ;  /* 0x000000ff0c00720c */ /* 0x000fe40003f25070 */
[----:B------:R-:W-:Y:S02]  /*a5a0*/  IADD3 R5, R5, R4, RZ ;  /* 0x0000000405057210 */ /* 0x000fe40007ffe0ff */
[----:B------:R-:W-:Y:S02]  /*a5b0*/  ISETP.NE.AND.EX P0, PT, R13, RZ, P0, P1 ;  /* 0x000000ff0d00720c */ /* 0x000fe40000705310 */
[----:B------:R-:W-:Y:S02]  /*a5c0*/  ISETP.GE.U32.AND P1, PT, R5, R0, PT ;  /* 0x000000000500720c */ /* 0x000fe40003f26070 */
[----:B------:R-:W-:-:S11]  /*a5d0*/  SEL R8, RZ, 0x1, !P0 ;  /* 0x00000001ff087807 */ /* 0x000fd60004000000 */
[----:B------:R-:W-:Y:S05]  /*a5e0*/  @P1 BRA `(.L_x_6313) ;  /* 0x00000000002c1947 */ /* 0x000fea0003800000 */
[----:B------:R-:W-:Y:S01]  /*a5f0*/  IMAD.IADD R5, R5, 0x1, R4 ;  /* 0x0000000105057824 */ /* 0x000fe200078e0204 */
[----:B------:R-:W-:Y:S02]  /*a600*/  LOP3.LUT P0, RZ, R7, 0xff, RZ, 0xc0, !PT ;  /* 0x000000ff07ff7812 */ /* 0x000fe4000780c0ff */
[----:B------:R-:W-:Y:S02]  /*a610*/  ISETP.NE.U32.AND P2, PT, R10, RZ, PT ;  /* 0x000000ff0a00720c */ /* 0x000fe40003f45070 */
[----:B------:R-:W-:Y:S02]  /*a620*/  ISETP.GE.U32.AND P4, PT, R5, R0, PT ;  /* 0x000000000500720c */ /* 0x000fe40003f86070 */
[----:B------:R-:W-:-:S04]  /*a630*/  ISETP.NE.AND.EX P0, PT, R11, RZ, P0, P2 ;  /* 0x000000ff0b00720c */ /* 0x000fc80000705320 */
[----:B------:R-:W-:-:S07]  /*a640*/  SEL R7, RZ, 0x1, !P0 ;  /* 0x00000001ff077807 */ /* 0x000fce0004000000 */
[----:B------:R-:W-:Y:S02]  /*a650*/  @!P4 ISETP.NE.U32.AND P3, PT, R18, RZ, PT ;  /* 0x000000ff1200c20c */ /* 0x000fe40003f65070 */
[----:B------:R-:W-:-:S04]  /*a660*/  @!P4 LOP3.LUT P1, RZ, R6, 0xff, RZ, 0xc0, !PT ;  /* 0x000000ff06ffc812 */ /* 0x000fc8000782c0ff */
[----:B------:R-:W-:-:S04]  /*a670*/  @!P4 ISETP.NE.AND.EX P1, PT, R19, RZ, P1, P3 ;  /* 0x000000ff1300c20c */ /* 0x000fc80000f25330 */
[----:B------:R-:W-:-:S04]  /*a680*/  @!P4 SEL R0, RZ, 0x1, !P1 ;  /* 0x00000001ff00c807 */ /* 0x000fc80004800000 */
[----:B------:R-:W-:-:S07]  /*a690*/  @!P4 PRMT R6, R0, 0x7610, R6 ;  /* 0x000076100006c816 */ /* 0x000fce0000000006 */
.L_x_6313:
[----:B------:R-:W-:Y:S05]  /*a6a0*/  BSYNC B1 ;  /* 0x0000000000017941 */ /* 0x000fea0003800000 */
.L_x_6312:
        /* <DEDUP_REMOVED lines=8> */
.L_x_6298:
        /* <DEDUP_REMOVED lines=10> */
.L_x_6316:
        /* <DEDUP_REMOVED lines=24> */
[----:B------:R-:W-:-:S02]  /*a950*/  ISETP.NE.AND.EX P4, PT, R11, RZ, P4, P1 ;  /* 0x000000ff0b00720c */ /* 0x000fc40002785310 */
[----:B------:R-:W-:Y:S02]  /*a960*/  ISETP.NE.AND.EX P3, PT, R9, RZ, P3, P0 ;  /* 0x000000ff0900720c */ /* 0x000fe40001f65300 */
[----:B------:R-:W-:Y:S02]  /*a970*/  SEL R19, RZ, 0x1, !P4 ;  /* 0x00000001ff137807 */ /* 0x000fe40006000000 */
[----:B------:R-:W-:Y:S02]  /*a980*/  SEL R7, RZ, 0x1, !P3 ;  /* 0x00000001ff077807 */ /* 0x000fe40005800000 */
[----:B----4-:R-:W-:Y:S02]  /*a990*/  ISETP.NE.U32.AND P3, PT, R12, RZ, PT ;  /* 0x000000ff0c00720c */ /* 0x010fe40003f65070 */
[----:B-----5:R-:W-:Y:S02]  /*a9a0*/  ISETP.NE.U32.AND P4, PT, R14, RZ, PT ;  /* 0x000000ff0e00720c */ /* 0x020fe40003f85070 */
[----:B------:R-:W-:-:S02]  /*a9b0*/  ISETP.NE.AND.EX P5, PT, R13, RZ, P5, P3 ;  /* 0x000000ff0d00720c */ /* 0x000fc40002fa5330 */
[----:B------:R-:W-:Y:S02]  /*a9c0*/  ISETP.NE.AND.EX P2, PT, R15, RZ, P2, P4 ;  /* 0x000000ff0f00720c */ /* 0x000fe40001745340 */
        /* <DEDUP_REMOVED lines=8> */
.L_x_6315:
[----:B------:R-:W-:Y:S05]  /*aa50*/  BSYNC B1 ;  /* 0x0000000000017941 */ /* 0x000fea0003800000 */
.L_x_6314:
        /* <DEDUP_REMOVED lines=31> */
.L_x_6318:
[----:B------:R-:W-:Y:S05]  /*ac50*/  BSYNC B1 ;  /* 0x0000000000017941 */ /* 0x000fea0003800000 */
.L_x_6317:
        /* <DEDUP_REMOVED lines=23> */
.L_x_6320:
[----:B------:R-:W-:Y:S05]  /*add0*/  BSYNC B1 ;  /* 0x0000000000017941 */ /* 0x000fea0003800000 */
.L_x_6319:
        /* <DEDUP_REMOVED lines=8> */
.L_x_6297:
        /* <DEDUP_REMOVED lines=14> */
.L_x_6323:
        /* <DEDUP_REMOVED lines=19> */
[----:B------:R-:W-:Y:S02]  /*b070*/  ISETP.NE.AND.EX P3, PT, R5, RZ, P3, P0 ;  /* 0x000000ff0500720c */ /* 0x000fe40001f65300 */
[----:B---3--:R-:W-:Y:S02]  /*b080*/  ISETP.NE.U32.AND P1, PT, R6, RZ, PT ;  /* 0x000000ff0600720c */ /* 0x008fe40003f25070 */
[----:B------:R-:W-:Y:S02]  /*b090*/  SEL R18, RZ, 0x1, !P3 ;  /* 0x00000001ff127807 */ /* 0x000fe40005800000 */
[----:B------:R-:W-:Y:S02]  /*b0a0*/  ISETP.NE.AND.EX P4, PT, R7, RZ, P4, P1 ;  /* 0x000000ff0700720c */ /* 0x000fe40002785310 */
[----:B----4-:R-:W-:Y:S02]  /*b0b0*/  ISETP.NE.U32.AND P3, PT, R8, RZ, PT ;  /* 0x000000ff0800720c */ /* 0x010fe40003f65070 */
[----:B------:R-:W-:-:S02]  /*b0c0*/  SEL R15, RZ, 0x1, !P4 ;  /* 0x00000001ff0f7807 */ /* 0x000fc40006000000 */
[----:B-----5:R-:W-:Y:S02]  /*b0d0*/  ISETP.NE.U32.AND P4, PT, R10, RZ, PT ;  /* 0x000000ff0a00720c */ /* 0x020fe40003f85070 */
[----:B------:R-:W-:Y:S02]  /*b0e0*/  ISETP.NE.AND.EX P5, PT, R9, RZ, P5, P3 ;  /* 0x000000ff0900720c */ /* 0x000fe40002fa5330 */
[----:B------:R-:W-:Y:S02]  /*b0f0*/  ISETP.NE.AND.EX P2, PT, R11, RZ, P2, P4 ;  /* 0x000000ff0b00720c */ /* 0x000fe40001745340 */
        /* <DEDUP_REMOVED lines=8> */
.L_x_6322:
[----:B------:R-:W-:Y:S05]  /*b180*/  BSYNC B1 ;  /* 0x0000000000017941 */ /* 0x000fea0003800000 */
.L_x_6321:
        /* <DEDUP_REMOVED lines=27> */
.L_x_6325:
[----:B------:R-:W-:Y:S05]  /*b340*/  BSYNC B1 ;  /* 0x0000000000017941 */ /* 0x000fea0003800000 */
.L_x_6324:
        /* <DEDUP_REMOVED lines=23> */
.L_x_6327:
[----:B------:R-:W-:Y:S05]  /*b4c0*/  BSYNC B1 ;  /* 0x0000000000017941 */ /* 0x000fea0003800000 */
.L_x_6326:
[----:B------:R-:W-:Y:S02]  /*b4d0*/  LOP3.LUT P0, RZ, R15, 0xff, RZ, 0xc0, !PT ;  /* 0x000000ff0fff7812 */ /* 0x000fe4000780c0ff */
[----:B------:R-:W-:Y:S02]  /*b4e0*/  LOP3.LUT P1, RZ, R18, 0xff, RZ, 0xc0, !PT ;  /* 0x000000ff12ff7812 */ /* 0x000fe4000782c0ff */
[----:B------:R-:W-:Y:S02]  /*b4f0*/  LOP3.LUT P2, RZ, R14, 0xff, RZ, 0xc0, !PT ;  /* 0x000000ff0eff7812 */ /* 0x000fe4000784c0ff */
[----:B------:R-:W-:Y:S02]  /*b500*/  LOP3.LUT P3, RZ, R13, 0xff, RZ, 0xc0, !PT ;  /* 0x000000ff0dff7812 */ /* 0x000fe4000786c0ff */
[----:B------:R-:W-:-:S04]  /*b510*/  PLOP3.LUT P0, PT, P2, P1, P0, 0x80, 0x0 ;  /* 0x000000000000781c */ /* 0x000fc80001703000 */
[----:B------:R-:W-:-:S04]  /*b520*/  PLOP3.LUT P0, PT, P0, P3, PT, 0x80, 0x0 ;  /* 0x000000000000781c */ /* 0x000fc80000707070 */
[----:B------:R-:W-:-:S09]  /*b530*/  SEL R19, RZ, 0x1, !P0 ;  /* 0x00000001ff137807 */ /* 0x000fd20004000000 */
.L_x_6282:
[----:B------:R-:W-:Y:S05]  /*b540*/  BSYNC B0 ;  /* 0x0000000000007941 */ /* 0x000fea0003800000 */
.L_x_6281:
        /* <DEDUP_REMOVED lines=15> */
.L_x_6329:
        /* <DEDUP_REMOVED lines=14> */
.L_x_6328:
        /* <DEDUP_REMOVED lines=19> */
.L_x_6332:
        /* <DEDUP_REMOVED lines=15> */
.L_x_6331:
[----:B------:R-:W-:Y:S01]  /*b940*/  BAR.SYNC.DEFER_BLOCKING 0x0 ;  /* 0x0000000000007b1d */ /* 0x000fe20000010000 */
[----:B------:R-:W-:-:S13]  /*b950*/  ISETP.GE.AND P0, PT, R0, 0x2, PT ;  /* 0x000000020000780c */ /* 0x000fda0003f06270 */
[----:B------:R-:W-:Y:S05]  /*b960*/  @!P0 BRA `(.L_x_6330) ;  /* 0x0000000000288947 */ /* 0x000fea0003800000 */
[----:B------:R-:W-:-:S11]  /*b970*/  HFMA2.MMA R5, -RZ, RZ, 0, 5.9604644775390625e-08 ;  /* 0x00000001ff057435 */ /* 0x000fd600000001ff */
.L_x_6333:
        /* <DEDUP_REMOVED lines=9> */
.L_x_6330:
        /* <DEDUP_REMOVED lines=277> */
.L_x_6334:
        /* <DEDUP_REMOVED lines=292> */
.L_x_6336:
        /* <DEDUP_REMOVED lines=15> */
.L_x_6338:
[----:B0-----:R-:W-:Y:S05]  /*de90*/  BSYNC B0 ;  /* 0x0000000000007941 */ /* 0x001fea0003800000 */
.L_x_6337:
        /* <DEDUP_REMOVED lines=15> */
.L_x_6340:
[----:B------:R-:W-:Y:S05]  /*df90*/  BSYNC B0 ;  /* 0x0000000000007941 */ /* 0x000fea0003800000 */
.L_x_6339:
        /* <DEDUP_REMOVED lines=35> */
.L_x_6342:
[----:B------:R-:W-:Y:S05]  /*e1d0*/  BSYNC B0 ;  /* 0x0000000000007941 */ /* 0x000fea0003800000 */
.L_x_6341:
        /* <DEDUP_REMOVED lines=31> */
.L_x_6347:
        /* <DEDUP_REMOVED lines=11> */
.L_x_6346:
[----:B------:R-:W-:Y:S05]  /*e480*/  BRA `(.L_x_6345) ;  /* 0x0000000000507947 */ /* 0x000fea0003800000 */
.L_x_6344:
        /* <DEDUP_REMOVED lines=9> */
.L_x_6348:
        /* <DEDUP_REMOVED lines=11> */
.L_x_6345:
[----:B------:R-:W-:Y:S05]  /*e5d0*/  BSYNC B0 ;  /* 0x0000000000007941 */ /* 0x000fea0003800000 */
.L_x_6343:
        /* <DEDUP_REMOVED lines=12> */
.L_x_6350:
        /* <DEDUP_REMOVED lines=14> */
.L_x_6349:
        /* <DEDUP_REMOVED lines=11> */
.L_x_6353:
        /* <DEDUP_REMOVED lines=15> */
.L_x_6352:
[----:B------:R-:W-:Y:S01]  /*e920*/  BAR.SYNC.DEFER_BLOCKING 0x0 ;  /* 0x0000000000007b1d */ /* 0x000fe20000010000 */
[----:B------:R-:W-:-:S13]  /*e930*/  ISETP.GE.AND P0, PT, R6, 0x2, PT ;  /* 0x000000020600780c */ /* 0x000fda0003f06270 */
[----:B------:R-:W-:Y:S05]  /*e940*/  @!P0 BRA `(.L_x_6351) ;  /* 0x0000000000288947 */ /* 0x000fea0003800000 */
[----:B------:R-:W-:-:S07]  /*e950*/  IMAD.MOV.U32 R3, RZ, RZ, 0x1 ;  /* 0x00000001ff037424 */ /* 0x000fce00078e00ff */
.L_x_6354:
        /* <DEDUP_REMOVED lines=9> */
.L_x_6351:
        /* <DEDUP_REMOVED lines=13> */
.L_x_6356:
        /* <DEDUP_REMOVED lines=20> */
.L_x_6358:
[----:B------:R-:W-:Y:S01]  /*ec00*/  ULDC.64 UR4, c[0x0][0x5e8] ;  /* 0x00017a0000047ab9 */ /* 0x000fe20000000a00 */
[----:B------:R-:W-:Y:S02]  /*ec10*/  LOP3.LUT P0, RZ, R17, 0xff, RZ, 0xc0, !PT ;  /* 0x000000ff11ff7812 */ /* 0x000fe4000780c0ff */
[----:B------:R-:W-:Y:S02]  /*ec20*/  IADD3 R16, P1, R16, UR4, RZ ;  /* 0x0000000410107c10 */ /* 0x000fe4000ff3e0ff */
[----:B------:R-:W-:Y:S02]  /*ec30*/  SEL R3, RZ, 0x1, !P0 ;  /* 0x00000001ff037807 */ /* 0x000fe40004000000 */
[----:B------:R-:W-:-:S05]  /*ec40*/  IADD3.X R17, RZ, UR5, RZ, P1, !PT ;  /* 0x00000005ff117c10 */ /* 0x000fca0008ffe4ff */
[----:B------:R-:W-:Y:S01]  /*ec50*/  STG.E.U8 desc[UR36][R16.64], R3 ;  /* 0x0000000310007986 */ /* 0x000fe2000c101124 */
[----:B------:R-:W-:Y:S05]  /*ec60*/  EXIT ;  /* 0x000000000000794d */ /* 0x000fea0003800000 */
.L_x_6357:
[----:B------:R-:W-:Y:S01]  /*ec70*/  STG.E.U8 desc[UR36][R4.64], R17 ;  /* 0x0000001104007986 */ /* 0x000fe2000c101124 */
[----:B------:R-:W-:Y:S05]  /*ec80*/  EXIT ;  /* 0x000000000000794d */ /* 0x000fea0003800000 */
.L_x_6355:
        /* <DEDUP_REMOVED lines=11> */
.L_x_6359:
        /* <DEDUP_REMOVED lines=20> */
.L_x_6361:
[----:B------:R-:W-:Y:S01]  /*ee80*/  ULDC.64 UR4, c[0x0][0x5e8] ;  /* 0x00017a0000047ab9 */ /* 0x000fe20000000a00 */
[----:B------:R-:W-:Y:S02]  /*ee90*/  LOP3.LUT P0, RZ, R17, 0xff, RZ, 0xc0, !PT ;  /* 0x000000ff11ff7812 */ /* 0x000fe4000780c0ff */
[----:B------:R-:W-:Y:S02]  /*eea0*/  IADD3 R16, P1, R16, UR4, RZ ;  /* 0x0000000410107c10 */ /* 0x000fe4000ff3e0ff */
[----:B------:R-:W-:-:S03]  /*eeb0*/  SEL R3, RZ, 0x1, !P0 ;  /* 0x00000001ff037807 */ /* 0x000fc60004000000 */
[----:B------:R-:W-:-:S05]  /*eec0*/  IMAD.X R17, RZ, RZ, UR5, P1 ;  /* 0x00000005ff117e24 */ /* 0x000fca00088e06ff */
[----:B------:R-:W-:Y:S01]  /*eed0*/  STG.E.U8 desc[UR36][R16.64], R3 ;  /* 0x0000000310007986 */ /* 0x000fe2000c101124 */
[----:B------:R-:W-:Y:S05]  /*eee0*/  EXIT ;  /* 0x000000000000794d */ /* 0x000fea0003800000 */
.L_x_6360:
[----:B------:R-:W-:-:S04]  /*eef0*/  LOP3.LUT P0, RZ, R17, 0xff, RZ, 0xc0, !PT ;  /* 0x000000ff11ff7812 */ /* 0x000fc8000780c0ff */
[----:B------:R-:W-:-:S05]  /*ef00*/  SEL R5, RZ, 0x1, !P0 ;  /* 0x00000001ff057807 */ /* 0x000fca0004000000 */
[----:B------:R-:W-:Y:S01]  /*ef10*/  STG.E.U8 desc[UR36][R2.64], R5 ;  /* 0x0000000502007986 */ /* 0x000fe2000c101124 */
[----:B------:R-:W-:Y:S05]  /*ef20*/  EXIT ;  /* 0x000000000000794d */ /* 0x000fea0003800000 */
.L_x_6335:
        /* <DEDUP_REMOVED lines=23> */
.L_x_6363:
        /* <DEDUP_REMOVED lines=20> */
.L_x_6365:
[----:B------:R-:W-:Y:S01]  /*f1e0*/  ULDC.64 UR4, c[0x0][0x5e8] ;  /* 0x00017a0000047ab9 */ /* 0x000fe20000000a00 */
[----:B------:R-:W-:Y:S02]  /*f1f0*/  LOP3.LUT P0, RZ, R19, 0xff, RZ, 0xc0, !PT ;  /* 0x000000ff13ff7812 */ /* 0x000fe4000780c0ff */
[----:B------:R-:W-:Y:S02]  /*f200*/  IADD3 R18, P1, R18, UR4, RZ ;  /* 0x0000000412127c10 */ /* 0x000fe4000ff3e0ff */
[----:B------:R-:W-:-:S03]  /*f210*/  SEL R3, RZ, 0x1, !P0 ;  /* 0x00000001ff037807 */ /* 0x000fc60004000000 */
[----:B------:R-:W-:-:S05]  /*f220*/  IMAD.X R19, RZ, RZ, UR5, P1 ;  /* 0x00000005ff137e24 */ /* 0x000fca00088e06ff */
[----:B------:R-:W-:Y:S01]  /*f230*/  STG.E.U8 desc[UR36][R18.64], R3 ;  /* 0x0000000312007986 */ /* 0x000fe2000c101124 */
[----:B------:R-:W-:Y:S05]  /*f240*/  EXIT ;  /* 0x000000000000794d */ /* 0x000fea0003800000 */
.L_x_6364:
[----:B------:R-:W-:Y:S01]  /*f250*/  STG.E.U8 desc[UR36][R4.64], R19 ;  /* 0x0000001304007986 */ /* 0x000fe2000c101124 */
[----:B------:R-:W-:Y:S05]  /*f260*/  EXIT ;  /* 0x000000000000794d */ /* 0x000fea0003800000 */
.L_x_6362:
        /* <DEDUP_REMOVED lines=11> */
.L_x_6366:
        /* <DEDUP_REMOVED lines=22> */
.L_x_6368:
[----:B------:R-:W-:Y:S02]  /*f480*/  ULDC.64 UR4, c[0x0][0x5e8] ;  /* 0x00017a0000047ab9 */ /* 0x000fe40000000a00 */
[----:B------:R-:W-:-:S04]  /*f490*/  IADD3 R18, P0, R18, UR4, RZ ;  /* 0x0000000412127c10 */ /* 0x000fc8000ff1e0ff */
[----:B------:R-:W-:-:S05]  /*f4a0*/  IADD3.X R19, RZ, UR5, RZ, P0, !PT ;  /* 0x00000005ff137c10 */ /* 0x000fca00087fe4ff */
[----:B------:R-:W-:Y:S01]  /*f4b0*/  STG.E.U8 desc[UR36][R18.64], R17 ;  /* 0x0000001112007986 */ /* 0x000fe2000c101124 */
[----:B------:R-:W-:Y:S05]  /*f4c0*/  EXIT ;  /* 0x000000000000794d */ /* 0x000fea0003800000 */
.L_x_6367:
[----:B------:R-:W-:Y:S01]  /*f4d0*/  STG.E.U8 desc[UR36][R2.64], R17 ;  /* 0x0000001102007986 */ /* 0x000fe2000c101124 */
[----:B------:R-:W-:Y:S05]  /*f4e0*/  EXIT ;  /* 0x000000000000794d */ /* 0x000fea0003800000 */
.L_x_6369:
        /* <DEDUP_REMOVED lines=9> */
.L_x_7596:


//--------------------- .text._ZN2at6native13reduce_kernelILi256ELi2ENS0_8ReduceOpIlNS0_14func_wrapper_tIbZZZNS0_15and_kernel_cudaERNS_14TensorIteratorEENKUlvE_clEvENKUlvE2_clEvEUlblE_EEjbLi4ELi4EEEEEvT1_ --------------------------
	.section	.text._ZN2at6native13reduce_kernelILi256ELi2ENS0_8ReduceOpIlNS0_14func_wrapper_tIbZZZNS0_15and_kernel_cudaERNS_14TensorIteratorEENKUlvE_clEvENKUlvE2_clEvEUlblE_EEjbLi4ELi4EEEEEvT1_,"ax",@progbits
	.align	128
        .global         _ZN2at6native13reduce_kernelILi256ELi2ENS0_8ReduceOpIlNS0_14func_wrapper_tIbZZZNS0_15and_kernel_cudaERNS_14TensorIteratorEENKUlvE_clEvENKUlvE2_clEvEUlblE_EEjbLi4ELi4EEEEEvT1_
        .type           _ZN2at6native13reduce_kernelILi256ELi2ENS0_8ReduceOpIlNS0_14func_wrapper_tIbZZZNS0_15and_kernel_cudaERNS_14TensorIteratorEENKUlvE_clEvENKUlvE2_clEvEUlblE_EEjbLi4ELi4EEEEEvT1_,@function
        .size           _ZN2at6native13reduce_kernelILi256ELi2ENS0_8ReduceOpIlNS0_14func_wrapper_tIbZZZNS0_15and_kernel_cudaERNS_14TensorIteratorEENKUlvE_clEvENKUlvE2_clEvEUlblE_EEjbLi4ELi4EEEEEvT1_,(.L_x_7597 - _ZN2at6native13reduce_kernelILi256ELi2ENS0_8ReduceOpIlNS0_14func_wrapper_tIbZZZNS0_15and_kernel_cudaERNS_14TensorIteratorEENKUlvE_clEvENKUlvE2_clEvEUlblE_EEjbLi4ELi4EEEEEvT1_)
        .other          _ZN2at6native13reduce_kernelILi256ELi2ENS0_8ReduceOpIlNS0_14func_wrapper_tIbZZZNS0_15and_kernel_cudaERNS_14TensorIteratorEENKUlvE_clEvENKUlvE2_clEvEUlblE_EEjbLi4ELi4EEEEEvT1_,@"STO_CUDA_ENTRY STV_DEFAULT"
_ZN2at6native13reduce_kernelILi256ELi2ENS0_8ReduceOpIlNS0_14func_wrapper_tIbZZZNS0_15and_kernel_cudaERNS_14TensorIteratorEENKUlvE_clEvENKUlvE2_clEvEUlblE_EEjbLi4ELi4EEEEEvT1_:
.text._ZN2at6native13reduce_kernelILi256ELi2ENS0_8ReduceOpIlNS0_14func_wrapper_tIbZZZNS0_15and_kernel_cudaERNS_14TensorIteratorEENKUlvE_clEvENKUlvE2_clEvEUlblE_EEjbLi4ELi4EEEEEvT1_:
        /* <DEDUP_REMOVED lines=287> */
.L_x_6370:
        /* <DEDUP_REMOVED lines=43> */
.L_x_6374:
        /* <DEDUP_REMOVED lines=25> */
.L_x_6380:
[----:B------:R-:W-:Y:S05]  /*1630*/  BSYNC B2 ;  /* 0x0000000000027941 */ /* 0x000fea0003800000 */
.L_x_6379:
        /* <DEDUP_REMOVED lines=13> */
.L_x_6378:
[----:B------:R-:W-:Y:S05]  /*1710*/  BSYNC B1 ;  /* 0x0000000000017941 */ /* 0x000fea0003800000 */
.L_x_6377:
[----:B------:R-:W0:Y:S01]  /*1720*/  LDC R6, c[0x0][0x218] ;  /* 0x00008600ff067b82 */ /* 0x000e220000000800 */
[----:B------:R-:W-:-:S04]  /*1730*/  IADD3 R5, P0, -R7, 0x4, RZ ;  /* 0x0000000407057810 */ /* 0x000fc80007f1e1ff */
[----:B------:R-:W-:Y:S02]  /*1740*/  LEA R22, P1, R5, R22, 0x3 ;  /* 0x0000001605167211 */ /* 0x000fe400078218ff */
[----:B------:R-:W-:-:S04]  /*1750*/  IADD3.X R4, RZ, -0x1, RZ, P0, !PT ;  /* 0xffffffffff047810 */ /* 0x000fc800007fe4ff */
[----:B------:R-:W-:Y:S02]  /*1760*/  LEA.HI.X R23, R5, R23, R4, 0x3, P1 ;  /* 0x0000001705177211 */ /* 0x000fe400008f1c04 */
[----:B0-----:R-:W-:-:S07]  /*1770*/  IADD3 R3, R7, -0x4, R6 ;  /* 0xfffffffc07037810 */ /* 0x001fce0007ffe006 */
.L_x_6376:
[----:B------:R-:W-:Y:S05]  /*1780*/  BSYNC B0 ;  /* 0x0000000000007941 */ /* 0x000fea0003800000 */
.L_x_6375:
        /* <DEDUP_REMOVED lines=15> */
.L_x_6383:
        /* <DEDUP_REMOVED lines=14> */
[----:B------:R-:W-:Y:S02]  /*1960*/  ISETP.NE.U32.AND P6, PT, R4, RZ, PT ;  /* 0x000000ff0400720c */ /* 0x000fe40003fc5070 */
[----:B------:R-:W-:-:S02]  /*1970*/  LEA R4, R21, 0x3, 0x2 ;  /* 0x0000000315047811 */ /* 0x000fc400078e10ff */
[----:B------:R-:W-:Y:S02]  /*1980*/  ISETP.NE.AND.EX P2, PT, R15, RZ, P2, P3 ;  /* 0x000000ff0f00720c */ /* 0x000fe40001745330 */
[----:B------:R-:W-:Y:S02]  /*1990*/  ISETP.GE.U32.AND P0, PT, R4, R3, PT ;  /* 0x000000030400720c */ /* 0x000fe40003f06070 */
[----:B------:R-:W-:Y:S02]  /*19a0*/  LOP3.LUT P3, RZ, R20, 0xff, RZ, 0xc0, !PT ;  /* 0x000000ff14ff7812 */ /* 0x000fe4000786c0ff */
[----:B------:R-:W-:Y:S02]  /*19b0*/  SEL R24, RZ, 0x1, !P2 ;  /* 0x00000001ff187807 */ /* 0x000fe40005000000 */
[----:B------:R-:W-:Y:S02]  /*19c0*/  ISETP.NE.AND.EX P3, PT, R5, RZ, P3, P6 ;  /* 0x000000ff0500720c */ /* 0x000fe40001f65360 */
[----:B------:R-:W-:-:S02]  /*19d0*/  SEL R8, RZ, 0x1, !P1 ;  /* 0x00000001ff087807 */ /* 0x000fc40004800000 */
[----:B------:R-:W-:-:S03]  /*19e0*/  SEL R20, RZ, 0x1, !P3 ;  /* 0x00000001ff147807 */ /* 0x000fc60005800000 */
[----:B------:R-:W-:Y:S06]  /*19f0*/  @!P0 BRA `(.L_x_6383) ;  /* 0xfffffffc00a08947 */ /* 0x000fec000383ffff */
.L_x_6382:
[----:B------:R-:W-:Y:S05]  /*1a00*/  BSYNC B0 ;  /* 0x0000000000007941 */ /* 0x000fea0003800000 */
.L_x_6381:
        /* <DEDUP_REMOVED lines=8> */
.L_x_6385:
[----:B------:R-:W-:Y:S05]  /*1a90*/  BSYNC B0 ;  /* 0x0000000000007941 */ /* 0x000fea0003800000 */
.L_x_6384:
        /* <DEDUP_REMOVED lines=14> */
.L_x_6387:
[----:B------:R-:W-:Y:S05]  /*1b80*/  BSYNC B0 ;  /* 0x0000000000007941 */ /* 0x000fea0003800000 */
.L_x_6386:
        /* <DEDUP_REMOVED lines=9> */
.L_x_6373:
        /* <DEDUP_REMOVED lines=34> */
.L_x_6396:
        /* <DEDUP_REMOVED lines=295> */
.L_x_6392:
        /* <DEDUP_REMOVED lines=241> */
.L_x_6393:
[----:B------:R-:W-:-:S04]  /*3fc0*/  LOP3.LUT R3, R3, 0xfffffff0, RZ, 0xc0, !PT ;  /* 0xfffffff003037812 */ /* 0x000fc800078ec0ff */
[----:B------:R-:W-:-:S04]  /*3fd0*/  IADD3 R8, P0, R22, R3, RZ ;  /* 0x0000000316087210 */ /* 0x000fc80007f1e0ff */
[----:B------:R-:W-:-:S06]  /*3fe0*/  IADD3.X R9, RZ, R23, RZ, P0, !PT ;  /* 0x00000017ff097210 */ /* 0x000fcc00007fe4ff */
[----:B------:R-:W5:Y:S01]  /*3ff0*/  LDG.E.128 R8, desc[UR58][R8.64] ;  /* 0x0000003a08087981 */ /* 0x000f62000c1e1d00 */
[----:B------:R-:W-:Y:S02]  /*4000*/  IMAD.IADD R21, R21, 0x1, R0 ;  /* 0x0000000115157824 */ /* 0x000fe400078e0200 */
[----:B------:R-:W-:Y:S02]  /*4010*/  IMAD.MOV.U32 R3, RZ, RZ, RZ ;  /* 0x000000ffff037224 */ /* 0x000fe400078e00ff */
[----:B------:R-:W-:Y:S01]  /*4020*/  IMAD.MOV.U32 R24, RZ, RZ, RZ ;  /* 0x000000ffff187224 */ /* 0x000fe200078e00ff */
        /* <DEDUP_REMOVED lines=234> */
[C---:B------:R-:W-:Y:S01]  /*4ed0*/  IADD3 R25, -R7.reuse, RZ, RZ ;  /* 0x000000ff07197210 */ /* 0x040fe20007ffe1ff */
        /* <DEDUP_REMOVED lines=9> */
.L_x_6394:
        /* <DEDUP_REMOVED lines=239> */
.L_x_6395:
        /* <DEDUP_REMOVED lines=12> */
[----:B------:R-:W-:Y:S02]  /*5f20*/  ISETP.NE.AND.EX P4, PT, R15, RZ, P4, P1 ;  /* 0x000000ff0f00720c */ /* 0x000fe40002785310 */
[----:B------:R-:W-:Y:S02]  /*5f30*/  ISETP.NE.AND.EX P0, PT, R13, RZ, P0, P2 ;  /* 0x000000ff0d00720c */ /* 0x000fe40000705320 */
[----:B------:R-:W-:Y:S02]  /*5f40*/  ISETP.NE.AND.EX P3, PT, R9, RZ, P3, P6 ;  /* 0x000000ff0900720c */ /* 0x000fe40001f65360 */
[----:B------:R-:W-:Y:S02]  /*5f50*/  LOP3.LUT P2, RZ, R30, 0xff, RZ, 0xc0, !PT ;  /* 0x000000ff1eff7812 */ /* 0x000fe4000784c0ff */
[----:B------:R-:W-:-:S02]  /*5f60*/  ISETP.NE.U32.AND P6, PT, R10, RZ, PT ;  /* 0x000000ff0a00720c */ /* 0x000fc40003fc5070 */
[----:B------:R-:W-:Y:S02]  /*5f70*/  SEL R34, RZ, 0x1, !P4 ;  /* 0x00000001ff227807 */ /* 0x000fe40006000000 */
[----:B------:R-:W-:Y:S02]  /*5f80*/  SEL R35, RZ, 0x1, !P0 ;  /* 0x00000001ff237807 */ /* 0x000fe40004000000 */
[----:B------:R-:W-:Y:S01]  /*5f90*/  LOP3.LUT P4, RZ, R20, 0xff, RZ, 0xc0, !PT ;  /* 0x000000ff14ff7812 */ /* 0x000fe2000788c0ff */
[----:B------:R-:W-:Y:S01]  /*5fa0*/  IMAD R20, R0, 0x3, R21 ;  /* 0x0000000300147824 */ /* 0x000fe200078e0215 */
[----:B------:R-:W-:Y:S02]  /*5fb0*/  ISETP.NE.AND.EX P6, PT, R11, RZ, P2, P6 ;  /* 0x000000ff0b00720c */ /* 0x000fe400017c5360 */
[----:B------:R-:W-:Y:S02]  /*5fc0*/  LOP3.LUT P0, RZ, R28, 0xff, RZ, 0xc0, !PT ;  /* 0x000000ff1cff7812 */ /* 0x000fe4000780c0ff */
[----:B------:R-:W-:-:S02]  /*5fd0*/  ISETP.NE.U32.AND P2, PT, R6, RZ, PT ;  /* 0x000000ff0600720c */ /* 0x000fc40003f45070 */
[----:B------:R-:W-:Y:S02]  /*5fe0*/  MOV R3, UR4 ;  /* 0x0000000400037c02 */ /* 0x000fe40008000f00 */
[----:B------:R-:W-:Y:S02]  /*5ff0*/  SEL R31, RZ, 0x1, !P3 ;  /* 0x00000001ff1f7807 */ /* 0x000fe40005800000 */
[----:B------:R-:W-:Y:S02]  /*6000*/  LOP3.LUT P1, RZ, R29, 0xff, RZ, 0xc0, !PT ;  /* 0x000000ff1dff7812 */ /* 0x000fe4000782c0ff */
[----:B------:R-:W-:Y:S02]  /*6010*/  ISETP.NE.U32.AND P3, PT, R4, RZ, PT ;  /* 0x000000ff0400720c */ /* 0x000fe40003f65070 */
[----:B------:R-:W-:Y:S02]  /*6020*/  ISETP.NE.AND.EX P0, PT, R7, RZ, P0, P2 ;  /* 0x000000ff0700720c */ /* 0x000fe40000705320 */
[----:B------:R-:W-:-:S02]  /*6030*/  ISETP.GE.U32.AND P2, PT, R20, R3, PT ;  /* 0x000000031400720c */ /* 0x000fc40003f46070 */
[----:B------:R-:W-:Y:S02]  /*6040*/  ISETP.NE.AND.EX P1, PT, R5, RZ, P1, P3 ;  /* 0x000000ff0500720c */ /* 0x000fe40000f25330 */
[----:B------:R-:W-:Y:S02]  /*6050*/  SEL R28, RZ, 0x1, !P0 ;  /* 0x00000001ff1c7807 */ /* 0x000fe40004000000 */
[----:B------:R-:W-:Y:S02]  /*6060*/  SEL R29, RZ, 0x1, !P1 ;  /* 0x00000001ff1d7807 */ /* 0x000fe40004800000 */
[----:B------:R-:W-:Y:S02]  /*6070*/  LOP3.LUT P3, RZ, R16, 0xff, RZ, 0xc0, !PT ;  /* 0x000000ff10ff7812 */ /* 0x000fe4000786c0ff */
[----:B------:R-:W-:Y:S02]  /*6080*/  SEL R30, RZ, 0x1, !P6 ;  /* 0x00000001ff1e7807 */ /* 0x000fe40007000000 */
[----:B--2---:R-:W-:-:S02]  /*6090*/  ISETP.NE.U32.AND P0, PT, R24, RZ, PT ;  /* 0x000000ff1800720c */ /* 0x004fc40003f05070 */
[----:B------:R-:W-:Y:S02]  /*60a0*/  ISETP.NE.U32.AND P1, PT, R26, RZ, PT ;  /* 0x000000ff1a00720c */ /* 0x000fe40003f25070 */
[----:B------:R-:W-:Y:S02]  /*60b0*/  ISETP.NE.AND.EX P4, PT, R25, RZ, P4, P0 ;  /* 0x000000ff1900720c */ /* 0x000fe40002785300 */
[----:B------:R-:W-:Y:S02]  /*60c0*/  ISETP.NE.AND.EX P3, PT, R27, RZ, P3, P1 ;  /* 0x000000ff1b00720c */ /* 0x000fe40001f65310 */
[----:B------:R-:W-:Y:S02]  /*60d0*/  SEL R20, RZ, 0x1, !P4 ;  /* 0x00000001ff147807 */ /* 0x000fe40006000000 */
[----:B------:R-:W-:Y:S01]  /*60e0*/  SEL R16, RZ, 0x1, !P3 ;  /* 0x00000001ff107807 */ /* 0x000fe20005800000 */
[----:B------:R-:W-:Y:S08]  /*60f0*/  @!P2 BRA `(.L_x_6396) ;  /* 0xffffffbc0050a947 */ /* 0x000ff0000383ffff */
[----:B------:R-:W-:Y:S05]  /*6100*/  BSYNC B1 ;  /* 0x0000000000017941 */ /* 0x000fea0003800000 */
.L_x_6391:
[----:B------:R-:W-:Y:S05]  /*6110*/  BSYNC B0 ;  /* 0x0000000000007941 */ /* 0x000fea0003800000 */
.L_x_6390:
        /* <DEDUP_REMOVED lines=280> */
.L_x_6399:
        /* <DEDUP_REMOVED lines=281> */
.L_x_6400:
        /* <DEDUP_REMOVED lines=281> */
.L_x_6401:
        /* <DEDUP_REMOVED lines=281> */
.L_x_6402:
[----:B------:R-:W-:-:S04]  /*a750*/  LOP3.LUT R25, R37, 0xfffffff0, RZ, 0xc0, !PT ;  /* 0xfffffff025197812 */ /* 0x000fc800078ec0ff */
[----:B------:R-:W-:-:S05]  /*a760*/  IADD3 R24, P1, R22, R25, RZ ;  /* 0x0000001916187210 */ /* 0x000fca0007f3e0ff */
[----:B------:R-:W-:-:S06]  /*a770*/  IMAD.X R25, RZ, RZ, R23, P1 ;  /* 0x000000ffff197224 */ /* 0x000fcc00008e0617 */
[----:B------:R-:W5:Y:S02]  /*a780*/  LDG.E.128 R24, desc[UR58][R24.64] ;  /* 0x0000003a18187981 */ /* 0x000f64000c1e1d00 */
.L_x_6398:
[----:B------:R-:W-:Y:S05]  /*a790*/  BSYNC B0 ;  /* 0x0000000000007941 */ /* 0x000fea0003800000 */
.L_x_6397:
[----:B------:R-:W-:Y:S04]  /*a7a0*/  BSSY B0, `(.L_x_6403) ;  /* 0x000002c000007945 */ /* 0x000fe80003800000 */
[----:B------:R-:W-:Y:S05]  /*a7b0*/  @P0 BRA `(.L_x_6404) ;  /* 0x0000000000a80947 */ /* 0x000fea0003800000 */
[----:B------:R-:W-:Y:S02]  /*a7c0*/  LOP3.LUT P0, RZ, R35, 0xff, RZ, 0xc0, !PT ;  /* 0x000000ff23ff7812 */ /* 0x000fe4000780c0ff */
[----:B-----5:R-:W-:Y:S02]  /*a7d0*/  ISETP.NE.U32.AND P2, PT, R12, RZ, PT ;  /* 0x000000ff0c00720c */ /* 0x020fe40003f45070 */
[----:B------:R-:W-:Y:S02]  /*a7e0*/  IADD3 R21, R21, R0, RZ ;  /* 0x0000000015157210 */ /* 0x000fe40007ffe0ff */
[----:B------:R-:W-:Y:S02]  /*a7f0*/  ISETP.NE.AND.EX P0, PT, R13, RZ, P0, P2 ;  /* 0x000000ff0d00720c */ /* 0x000fe40000705320 */
[----:B------:R-:W-:Y:S02]  /*a800*/  ISETP.GE.U32.AND P2, PT, R21, R3, PT ;  /* 0x000000031500720c */ /* 0x000fe40003f46070 */
[----:B------:R-:W-:-:S02]  /*a810*/  LOP3.LUT P1, RZ, R34, 0xff, RZ, 0xc0, !PT ;  /* 0x000000ff22ff7812 */ /* 0x000fc4000782c0ff */
[----:B------:R-:W-:Y:S02]  /*a820*/  ISETP.NE.U32.AND P3, PT, R14, RZ, PT ;  /* 0x000000ff0e00720c */ /* 0x000fe40003f65070 */
[----:B------:R-:W-:Y:S02]  /*a830*/  SEL R35, RZ, 0x1, !P0 ;  /* 0x00000001ff237807 */ /* 0x000fe40004000000 */
[----:B------:R-:W-:-:S04]  /*a840*/  ISETP.NE.AND.EX P1, PT, R15, RZ, P1, P3 ;  /* 0x000000ff0f00720c */ /* 0x000fc80000f25330 */
[----:B------:R-:W-:Y:S01]  /*a850*/  SEL R34, RZ, 0x1, !P1 ;  /* 0x00000001ff227807 */ /* 0x000fe20004800000 */
[----:B------:R-:W-:Y:S08]  /*a860*/  @P2 BRA `(.L_x_6404) ;  /* 0x00000000007c2947 */ /* 0x000ff00003800000 */
[----:B------:R-:W-:Y:S01]  /*a870*/  ISETP.NE.U32.AND P2, PT, R8, RZ, PT ;  /* 0x000000ff0800720c */ /* 0x000fe20003f45070 */
[----:B------:R-:W-:Y:S01]  /*a880*/  IMAD.IADD R8, R21, 0x1, R0 ;  /* 0x0000000115087824 */ /* 0x000fe200078e0200 */
[----:B------:R-:W-:Y:S02]  /*a890*/  LOP3.LUT P0, RZ, R31, 0xff, RZ, 0xc0, !PT ;  /* 0x000000ff1fff7812 */ /* 0x000fe4000780c0ff */
[----:B------:R-:W-:Y:S02]  /*a8a0*/  LOP3.LUT P1, RZ, R30, 0xff, RZ, 0xc0, !PT ;  /* 0x000000ff1eff7812 */ /* 0x000fe4000782c0ff */
[----:B------:R-:W-:Y:S02]  /*a8b0*/  ISETP.NE.AND.EX P0, PT, R9, RZ, P0, P2 ;  /* 0x000000ff0900720c */ /* 0x000fe40000705320 */
[----:B------:R-:W-:Y:S02]  /*a8c0*/  ISETP.GE.U32.AND P2, PT, R8, R3, PT ;  /* 0x000000030800720c */ /* 0x000fe40003f46070 */
[----:B------:R-:W-:-:S02]  /*a8d0*/  ISETP.NE.U32.AND P3, PT, R10, RZ, PT ;  /* 0x000000ff0a00720c */ /* 0x000fc40003f65070 */
[----:B------:R-:W-:Y:S02]  /*a8e0*/  SEL R31, RZ, 0x1, !P0 ;  /* 0x00000001ff1f7807 */ /* 0x000fe40004000000 */
[----:B------:R-:W-:-:S04]  /*a8f0*/  ISETP.NE.AND.EX P1, PT, R11, RZ, P1, P3 ;  /* 0x000000ff0b00720c */ /* 0x000fc80000f25330 */
[----:B------:R-:W-:-:S03]  /*a900*/  SEL R30, RZ, 0x1, !P1 ;  /* 0x00000001ff1e7807 */ /* 0x000fc60004800000 */
[----:B------:R-:W-:Y:S06]  /*a910*/  @P2 BRA `(.L_x_6404) ;  /* 0x0000000000502947 */ /* 0x000fec0003800000 */
[----:B------:R-:W-:Y:S01]  /*a920*/  IMAD.IADD R0, R8, 0x1, R0 ;  /* 0x0000000108007824 */ /* 0x000fe200078e0200 */
[----:B------:R-:W-:Y:S02]  /*a930*/  LOP3.LUT P0, RZ, R29, 0xff, RZ, 0xc0, !PT ;  /* 0x000000ff1dff7812 */ /* 0x000fe4000780c0ff */
[----:B------:R-:W-:Y:S02]  /*a940*/  ISETP.NE.U32.AND P1, PT, R4, RZ, PT ;  /* 0x000000ff0400720c */ /* 0x000fe40003f25070 */
[----:B------:R-:W-:Y:S02]  /*a950*/  ISETP.GE.U32.AND P6, PT, R0, R3, PT ;  /* 0x000000030000720c */ /* 0x000fe40003fc6070 */
[----:B------:R-:W-:Y:S02]  /*a960*/  ISETP.NE.AND.EX P0, PT, R5, RZ, P0, P1 ;  /* 0x000000ff0500720c */ /* 0x000fe40000705310 */
[----:B------:R-:W-:Y:S02]  /*a970*/  LOP3.LUT P2, RZ, R28, 0xff, RZ, 0xc0, !PT ;  /* 0x000000ff1cff7812 */ /* 0x000fe4000784c0ff */
[----:B------:R-:W-:-:S07]  /*a980*/  SEL R29, RZ, 0x1, !P0 ;  /* 0x00000001ff1d7807 */ /* 0x000fce0004000000 */
[----:B------:R-:W-:Y:S02]  /*a990*/  @!P6 ISETP.NE.U32.AND P4, PT, R24, RZ, PT ;  /* 0x000000ff1800e20c */ /* 0x000fe40003f85070 */
[----:B------:R-:W-:Y:S02]  /*a9a0*/  @!P6 LOP3.LUT P5, RZ, R20, 0xff, RZ, 0xc0, !PT ;  /* 0x000000ff14ffe812 */ /* 0x000fe400078ac0ff */
[----:B------:R-:W-:Y:S02]  /*a9b0*/  @!P6 ISETP.NE.U32.AND P1, PT, R26, RZ, PT ;  /* 0x000000ff1a00e20c */ /* 0x000fe40003f25070 */
[----:B------:R-:W-:Y:S02]  /*a9c0*/  @!P6 LOP3.LUT P3, RZ, R16, 0xff, RZ, 0xc0, !PT ;  /* 0x000000ff10ffe812 */ /* 0x000fe4000786c0ff */
[----:B------:R-:W-:Y:S02]  /*a9d0*/  @!P6 ISETP.NE.AND.EX P4, PT, R25, RZ, P5, P4 ;  /* 0x000000ff1900e20c */ /* 0x000fe40002f85340 */
[----:B------:R-:W-:-:S02]  /*a9e0*/  ISETP.NE.U32.AND P5, PT, R6, RZ, PT ;  /* 0x000000ff0600720c */ /* 0x000fc40003fa5070 */
[----:B------:R-:W-:Y:S02]  /*a9f0*/  @!P6 ISETP.NE.AND.EX P1, PT, R27, RZ, P3, P1 ;  /* 0x000000ff1b00e20c */ /* 0x000fe40001f25310 */
[----:B------:R-:W-:Y:S02]  /*aa00*/  ISETP.NE.AND.EX P2, PT, R7, RZ, P2, P5 ;  /* 0x000000ff0700720c */ /* 0x000fe40001745350 */
[----:B------:R-:W-:Y:S02]  /*aa10*/  @!P6 SEL R0, RZ, 0x1, !P4 ;  /* 0x00000001ff00e807 */ /* 0x000fe40006000000 */
[----:B------:R-:W-:Y:S02]  /*aa20*/  @!P6 SEL R3, RZ, 0x1, !P1 ;  /* 0x00000001ff03e807 */ /* 0x000fe40004800000 */
[----:B------:R-:W-:Y:S02]  /*aa30*/  SEL R28, RZ, 0x1, !P2 ;  /* 0x00000001ff1c7807 */ /* 0x000fe40005000000 */
[----:B------:R-:W-:-:S02]  /*aa40*/  @!P6 PRMT R20, R0, 0x7610, R20 ;  /* 0x000076100014e816 */ /* 0x000fc40000000014 */
[----:B------:R-:W-:-:S07]  /*aa50*/  @!P6 PRMT R16, R3, 0x7610, R16 ;  /* 0x000076100310e816 */ /* 0x000fce0000000010 */
.L_x_6404:
[----:B------:R-:W-:Y:S05]  /*aa60*/  BSYNC B0 ;  /* 0x0000000000007941 */ /* 0x000fea0003800000 */
.L_x_6403:
        /* <DEDUP_REMOVED lines=15> */
.L_x_6389:
        /* <DEDUP_REMOVED lines=18> */
.L_x_6408:
        /* <DEDUP_REMOVED lines=28> */
[----:B------:R-:W-:Y:S02]  /*ae40*/  ISETP.NE.AND.EX P3, PT, R5, RZ, P3, P0 ;  /* 0x000000ff0500720c */ /* 0x000fe40001f65300 */
[----:B---3--:R-:W-:Y:S02]  /*ae50*/  ISETP.NE.U32.AND P0, PT, R8, RZ, PT ;  /* 0x000000ff0800720c */ /* 0x008fe40003f05070 */
[----:B------:R-:W-:-:S02]  /*ae60*/  ISETP.NE.AND.EX P1, PT, R7, RZ, P1, P5 ;  /* 0x000000ff0700720c */ /* 0x000fc40000f25350 */
[----:B------:R-:W-:Y:S02]  /*ae70*/  ISETP.NE.AND.EX P2, PT, R9, RZ, P2, P0 ;  /* 0x000000ff0900720c */ /* 0x000fe40001745300 */
[----:B------:R-:W-:Y:S02]  /*ae80*/  SEL R29, RZ, 0x1, !P3 ;  /* 0x00000001ff1d7807 */ /* 0x000fe40005800000 */
[----:B------:R-:W-:Y:S02]  /*ae90*/  SEL R28, RZ, 0x1, !P1 ;  /* 0x00000001ff1c7807 */ /* 0x000fe40004800000 */
[----:B------:R-:W-:Y:S02]  /*aea0*/  SEL R20, RZ, 0x1, !P2 ;  /* 0x00000001ff147807 */ /* 0x000fe40005000000 */
[----:B------:R-:W-:Y:S02]  /*aeb0*/  LOP3.LUT P3, RZ, R31, 0xff, RZ, 0xc0, !PT ;  /* 0x000000ff1fff7812 */ /* 0x000fe4000786c0ff */
[----:B------:R-:W-:-:S02]  /*aec0*/  ISETP.NE.U32.AND P1, PT, R10, RZ, PT ;  /* 0x000000ff0a00720c */ /* 0x000fc40003f25070 */
[----:B----4-:R-:W-:Y:S02]  /*aed0*/  ISETP.NE.U32.AND P2, PT, R12, RZ, PT ;  /* 0x000000ff0c00720c */ /* 0x010fe40003f45070 */
[----:B------:R-:W-:Y:S02]  /*aee0*/  ISETP.NE.AND.EX P4, PT, R11, RZ, P4, P1 ;  /* 0x000000ff0b00720c */ /* 0x000fe40002785310 */
[----:B------:R-:W-:Y:S02]  /*aef0*/  ISETP.NE.AND.EX P3, PT, R13, RZ, P3, P2 ;  /* 0x000000ff0d00720c */ /* 0x000fe40001f65320 */
[----:B------:R-:W-:Y:S02]  /*af00*/  SEL R30, RZ, 0x1, !P4 ;  /* 0x00000001ff1e7807 */ /* 0x000fe40006000000 */
[----:B------:R-:W-:Y:S02]  /*af10*/  SEL R31, RZ, 0x1, !P3 ;  /* 0x00000001ff1f7807 */ /* 0x000fe40005800000 */
[----:B------:R-:W-:-:S02]  /*af20*/  LOP3.LUT P4, RZ, R32, 0xff, RZ, 0xc0, !PT ;  /* 0x000000ff20ff7812 */ /* 0x000fc4000788c0ff */
[----:B------:R-:W-:Y:S02]  /*af30*/  ISETP.NE.U32.AND P3, PT, R14, RZ, PT ;  /* 0x000000ff0e00720c */ /* 0x000fe40003f65070 */
[----:B------:R-:W-:Y:S02]  /*af40*/  LOP3.LUT P5, RZ, R33, 0xff, RZ, 0xc0, !PT ;  /* 0x000000ff21ff7812 */ /* 0x000fe400078ac0ff */
[----:B------:R-:W-:Y:S02]  /*af50*/  ISETP.NE.AND.EX P4, PT, R15, RZ, P4, P3 ;  /* 0x000000ff0f00720c */ /* 0x000fe40002785330 */
[----:B------:R-:W-:Y:S02]  /*af60*/  P2R R8, PR, RZ, 0x1 ;  /* 0x00000001ff087803 */ /* 0x000fe40000000000 */
[----:B------:R-:W-:Y:S02]  /*af70*/  SEL R32, RZ, 0x1, !P4 ;  /* 0x00000001ff207807 */ /* 0x000fe40006000000 */
[----:B-----5:R-:W-:-:S02]  /*af80*/  ISETP.NE.U32.AND P4, PT, R24, RZ, PT ;  /* 0x000000ff1800720c */ /* 0x020fc40003f85070 */
[----:B------:R-:W-:Y:S01]  /*af90*/  ISETP.NE.U32.AND P0, PT, R4, RZ, PT ;  /* 0x000000ff0400720c */ /* 0x000fe20003f05070 */
[----:B------:R-:W-:Y:S01]  /*afa0*/  IMAD R4, R0, 0x3, R21 ;  /* 0x0000000300047824 */ /* 0x000fe200078e0215 */
[----:B------:R-:W-:Y:S02]  /*afb0*/  ISETP.NE.AND.EX P5, PT, R25, RZ, P5, P4 ;  /* 0x000000ff1900720c */ /* 0x000fe40002fa5340 */
[----:B------:R-:W-:Y:S02]  /*afc0*/  ISETP.NE.AND.EX P0, PT, R5, RZ, PT, P0 ;  /* 0x000000ff0500720c */ /* 0x000fe40003f05300 */
[----:B------:R-:W-:Y:S02]  /*afd0*/  SEL R33, RZ, 0x1, !P5 ;  /* 0x00000001ff217807 */ /* 0x000fe40006800000 */
[----:B------:R-:W-:Y:S02]  /*afe0*/  ISETP.NE.U32.AND P5, PT, R26, RZ, PT ;  /* 0x000000ff1a00720c */ /* 0x000fe40003fa5070 */
[----:B------:R-:W-:-:S02]  /*aff0*/  ISETP.NE.AND.EX P1, PT, R11, RZ, PT, P1 ;  /* 0x000000ff0b00720c */ /* 0x000fc40003f25310 */
[----:B------:R-:W-:Y:S02]  /*b000*/  ISETP.NE.AND.EX P6, PT, R27, RZ, P6, P5 ;  /* 0x000000ff1b00720c */ /* 0x000fe400037c5350 */
        /* <DEDUP_REMOVED lines=15> */
.L_x_6407:
        /* <DEDUP_REMOVED lines=8> */
.L_x_6406:
[----:B------:R-:W-:Y:S05]  /*b180*/  BSYNC B0 ;  /* 0x0000000000007941 */ /* 0x000fea0003800000 */
.L_x_6405:
        /* <DEDUP_REMOVED lines=49> */
.L_x_6410:
[----:B------:R-:W-:Y:S05]  /*b4a0*/  BSYNC B0 ;  /* 0x0000000000007941 */ /* 0x000fea0003800000 */
.L_x_6409:
        /* <DEDUP_REMOVED lines=39> */
.L_x_6412:
[----:B------:R-:W-:Y:S05]  /*b720*/  BSYNC B0 ;  /* 0x0000000000007941 */ /* 0x000fea0003800000 */
.L_x_6411:
        /* <DEDUP_REMOVED lines=15> */
.L_x_6388:
        /* <DEDUP_REMOVED lines=22> */
.L_x_6416:
        /* <DEDUP_REMOVED lines=23> */
[----:B------:R-:W-:Y:S02]  /*baf0*/  ISETP.NE.AND.EX P3, PT, R5, RZ, P3, P0 ;  /* 0x000000ff0500720c */ /* 0x000fe40001f65300 */
[----:B---3--:R-:W-:Y:S02]  /*bb00*/  ISETP.NE.U32.AND P0, PT, R8, RZ, PT ;  /* 0x000000ff0800720c */ /* 0x008fe40003f05070 */
[----:B------:R-:W-:Y:S02]  /*bb10*/  ISETP.NE.AND.EX P1, PT, R7, RZ, P1, P5 ;  /* 0x000000ff0700720c */ /* 0x000fe40000f25350 */
[----:B------:R-:W-:-:S02]  /*bb20*/  ISETP.NE.AND.EX P2, PT, R9, RZ, P2, P0 ;  /* 0x000000ff0900720c */ /* 0x000fc40001745300 */
[----:B------:R-:W-:Y:S02]  /*bb30*/  SEL R28, RZ, 0x1, !P3 ;  /* 0x00000001ff1c7807 */ /* 0x000fe40005800000 */
[----:B------:R-:W-:Y:S02]  /*bb40*/  SEL R21, RZ, 0x1, !P1 ;  /* 0x00000001ff157807 */ /* 0x000fe40004800000 */
[----:B------:R-:W-:Y:S02]  /*bb50*/  SEL R20, RZ, 0x1, !P2 ;  /* 0x00000001ff147807 */ /* 0x000fe40005000000 */
[----:B------:R-:W-:Y:S02]  /*bb60*/  LOP3.LUT P3, RZ, R29, 0xff, RZ, 0xc0, !PT ;  /* 0x000000ff1dff7812 */ /* 0x000fe4000786c0ff */
[----:B------:R-:W-:Y:S02]  /*bb70*/  ISETP.NE.U32.AND P1, PT, R10, RZ, PT ;  /* 0x000000ff0a00720c */ /* 0x000fe40003f25070 */
[----:B----4-:R-:W-:-:S02]  /*bb80*/  ISETP.NE.U32.AND P2, PT, R12, RZ, PT ;  /* 0x000000ff0c00720c */ /* 0x010fc40003f45070 */
[----:B------:R-:W-:Y:S02]  /*bb90*/  ISETP.NE.AND.EX P4, PT, R11, RZ, P4, P1 ;  /* 0x000000ff0b00720c */ /* 0x000fe40002785310 */
[----:B------:R-:W-:Y:S02]  /*bba0*/  ISETP.NE.AND.EX P3, PT, R13, RZ, P3, P2 ;  /* 0x000000ff0d00720c */ /* 0x000fe40001f65320 */
[----:B------:R-:W-:Y:S02]  /*bbb0*/  SEL R16, RZ, 0x1, !P4 ;  /* 0x00000001ff107807 */ /* 0x000fe40006000000 */
[----:B------:R-:W-:Y:S02]  /*bbc0*/  SEL R29, RZ, 0x1, !P3 ;  /* 0x00000001ff1d7807 */ /* 0x000fe40005800000 */
[----:B------:R-:W-:Y:S02]  /*bbd0*/  LOP3.LUT P4, RZ, R30, 0xff, RZ, 0xc0, !PT ;  /* 0x000000ff1eff7812 */ /* 0x000fe4000788c0ff */
[----:B------:R-:W-:-:S02]  /*bbe0*/  ISETP.NE.U32.AND P3, PT, R14, RZ, PT ;  /* 0x000000ff0e00720c */ /* 0x000fc40003f65070 */
[----:B------:R-:W-:Y:S02]  /*bbf0*/  LOP3.LUT P5, RZ, R31, 0xff, RZ, 0xc0, !PT ;  /* 0x000000ff1fff7812 */ /* 0x000fe400078ac0ff */
[----:B------:R-:W-:Y:S02]  /*bc00*/  ISETP.NE.AND.EX P4, PT, R15, RZ, P4, P3 ;  /* 0x000000ff0f00720c */ /* 0x000fe40002785330 */
[----:B------:R-:W-:Y:S02]  /*bc10*/  P2R R8, PR, RZ, 0x1 ;  /* 0x00000001ff087803 */ /* 0x000fe40000000000 */
[----:B------:R-:W-:Y:S02]  /*bc20*/  SEL R30, RZ, 0x1, !P4 ;  /* 0x00000001ff1e7807 */ /* 0x000fe40006000000 */
[----:B-----5:R-:W-:Y:S02]  /*bc30*/  ISETP.NE.U32.AND P4, PT, R24, RZ, PT ;  /* 0x000000ff1800720c */ /* 0x020fe40003f85070 */
[----:B------:R-:W-:-:S02]  /*bc40*/  ISETP.NE.U32.AND P0, PT, R4, RZ, PT ;  /* 0x000000ff0400720c */ /* 0x000fc40003f05070 */
[----:B------:R-:W-:Y:S02]  /*bc50*/  ISETP.NE.AND.EX P5, PT, R25, RZ, P5, P4 ;  /* 0x000000ff1900720c */ /* 0x000fe40002fa5340 */
[----:B------:R-:W-:Y:S02]  /*bc60*/  ISETP.NE.AND.EX P0, PT, R5, RZ, PT, P0 ;  /* 0x000000ff0500720c */ /* 0x000fe40003f05300 */
[----:B------:R-:W-:Y:S02]  /*bc70*/  SEL R31, RZ, 0x1, !P5 ;  /* 0x00000001ff1f7807 */ /* 0x000fe40006800000 */
[----:B------:R-:W-:Y:S02]  /*bc80*/  ISETP.NE.U32.AND P5, PT, R26, RZ, PT ;  /* 0x000000ff1a00720c */ /* 0x000fe40003fa5070 */
[----:B------:R-:W-:Y:S02]  /*bc90*/  ISETP.NE.AND.EX P1, PT, R11, RZ, PT, P1 ;  /* 0x000000ff0b00720c */ /* 0x000fe40003f25310 */
[----:B------:R-:W-:-:S02]  /*bca0*/  ISETP.NE.AND.EX P6, PT, R27, RZ, P6, P5 ;  /* 0x000000ff1b00720c */ /* 0x000fc400037c5350 */
        /* <DEDUP_REMOVED lines=17> */
.L_x_6415:
        /* <DEDUP_REMOVED lines=8> */
.L_x_6414:
[----:B------:R-:W-:Y:S05]  /*be40*/  BSYNC B0 ;  /* 0x0000000000007941 */ /* 0x000fea0003800000 */
.L_x_6413:
        /* <DEDUP_REMOVED lines=45> */
.L_x_6418:
[----:B------:R-:W-:Y:S05]  /*c120*/  BSYNC B0 ;  /* 0x0000000000007941 */ /* 0x000fea0003800000 */
.L_x_6417:
        /* <DEDUP_REMOVED lines=39> */
.L_x_6420:
[----:B------:R-:W-:Y:S05]  /*c3a0*/  BSYNC B0 ;  /* 0x0000000000007941 */ /* 0x000fea0003800000 */
.L_x_6419:
        /* <DEDUP_REMOVED lines=14> */
.L_x_6372:
[----:B------:R-:W-:Y:S05]  /*c490*/  BSYNC B6 ;  /* 0x0000000000067941 */ /* 0x000fea0003800000 */
.L_x_6371:
        /* <DEDUP_REMOVED lines=16> */
.L_x_6424:
        /* <DEDUP_REMOVED lines=22> */
.L_x_6423:
[----:B------:R-:W-:Y:S05]  /*c700*/  BSYNC B0 ;  /* 0x0000000000007941 */ /* 0x000fea0003800000 */
.L_x_6422:
[----:B------:R-:W-:Y:S01]  /*c710*/  IMAD.MOV.U32 R4, RZ, RZ, R7 ;  /* 0x000000ffff047224 */ /* 0x000fe200078e0007 */
[----:B------:R-:W-:Y:S06]  /*c720*/  @P2 BRA `(.L_x_6424) ;  /* 0xfffffffc009c2947 */ /* 0x000fec000383ffff */
.L_x_6421:
        /* <DEDUP_REMOVED lines=20> */
.L_x_6429:
        /* <DEDUP_REMOVED lines=19> */
.L_x_6428:
[----:B------:R-:W-:Y:S05]  /*c9a0*/  BSYNC B0 ;  /* 0x0000000000007941 */ /* 0x000fea0003800000 */
.L_x_6427:
[----:B------:R-:W-:-:S04]  /*c9b0*/  SHF.R.S32.HI R4, RZ, 0x1, R4 ;  /* 0x00000001ff047819 */ /* 0x000fc80000011404 */
[----:B------:R-:W-:-:S13]  /*c9c0*/  ISETP.GE.AND P0, PT, R4, 0x20, PT ;  /* 0x000000200400780c */ /* 0x000fda0003f06270 */
[----:B------:R-:W-:Y:S05]  /*c9d0*/  @P0 BRA `(.L_x_6429) ;  /* 0xfffffffc00a40947 */ /* 0x000fea000383ffff */
[----:B------:R-:W-:-:S07]  /*c9e0*/  IMAD.MOV.U32 R0, RZ, RZ, 0x20 ;  /* 0x00000020ff007424 */ /* 0x000fce00078e00ff */
.L_x_6426:
[----:B------:R-:W-:Y:S01]  /*c9f0*/  ISETP.GE.AND P0, PT, R0, 0x2, PT ;  /* 0x000000020000780c */ /* 0x000fe20003f06270 */
[----:B------:R-:W-:Y:S05]  /*ca00*/  WARPSYNC.ALL ;  /* 0x0000000000007948 */ /* 0x000fea0003800000 */
[----:B------:R-:W-:Y:S07]  /*ca10*/  BAR.SYNC.DEFER_BLOCKING 0x0 ;  /* 0x0000000000007b1d */ /* 0x000fee0000010000 */
[----:B------:R-:W-:Y:S05]  /*ca20*/  @!P0 BRA `(.L_x_6425) ;  /* 0x0000000000408947 */ /* 0x000fea0003800000 */
[----:B-1----:R-:W-:-:S07]  /*ca30*/  IMAD.MOV.U32 R3, RZ, RZ, 0x1 ;  /* 0x00000001ff037424 */ /* 0x002fce00078e00ff */
.L_x_6430:
        /* <DEDUP_REMOVED lines=15> */
.L_x_6425:
        /* <DEDUP_REMOVED lines=278> */
.L_x_6431:
        /* <DEDUP_REMOVED lines=275> */
.L_x_6432:
        /* <DEDUP_REMOVED lines=293> */
.L_x_6434:
        /* <DEDUP_REMOVED lines=275> */
.L_x_6435:
        /* <DEDUP_REMOVED lines=14> */
.L_x_6437:
[----:B------:R-:W-:Y:S05]  /*11220*/  BSYNC B0 ;  /* 0x0000000000007941 */ /* 0x000fea0003800000 */
.L_x_6436:
        /* <DEDUP_REMOVED lines=15> */
.L_x_6439:
[----:B------:R-:W-:Y:S05]  /*11320*/  BSYNC B0 ;  /* 0x0000000000007941 */ /* 0x000fea0003800000 */
.L_x_6438:
        /* <DEDUP_REMOVED lines=35> */
.L_x_6441:
[----:B------:R-:W-:Y:S05]  /*11560*/  BSYNC B0 ;  /* 0x0000000000007941 */ /* 0x000fea0003800000 */
.L_x_6440:
        /* <DEDUP_REMOVED lines=34> */
.L_x_6446:
        /* <DEDUP_REMOVED lines=14> */
.L_x_6445:
[----:B------:R-:W-:Y:S05]  /*11870*/  BRA `(.L_x_6444) ;  /* 0x0000000000647947 */ /* 0x000fea0003800000 */
.L_x_6443:
        /* <DEDUP_REMOVED lines=11> */
.L_x_6447:
        /* <DEDUP_REMOVED lines=14> */
.L_x_6444:
[----:B------:R-:W-:Y:S05]  /*11a10*/  BSYNC B0 ;  /* 0x0000000000007941 */ /* 0x000fea0003800000 */
.L_x_6442:
        /* <DEDUP_REMOVED lines=12> */
.L_x_6451:
        /* <DEDUP_REMOVED lines=21> */
.L_x_6450:
[----:B------:R-:W-:Y:S05]  /*11c30*/  BSYNC B0 ;  /* 0x0000000000007941 */ /* 0x000fea0003800000 */
.L_x_6449:
[----:B------:R-:W-:Y:S01]  /*11c40*/  MOV R6, R8 ;  /* 0x0000000800067202 */ /* 0x000fe20000000f00 */
[----:B------:R-:W-:Y:S06]  /*11c50*/  @P3 BRA `(.L_x_6451) ;  /* 0xfffffffc00a03947 */ /* 0x000fec000383ffff */
.L_x_6448:
        /* <DEDUP_REMOVED lines=13> */
.L_x_6456:
        /* <DEDUP_REMOVED lines=18> */
.L_x_6455:
[----:B------:R-:W-:Y:S05]  /*11e50*/  BSYNC B0 ;  /* 0x0000000000007941 */ /* 0x000fea0003800000 */
.L_x_6454:
[----:B------:R-:W-:-:S04]  /*11e60*/  SHF.R.S32.HI R6, RZ, 0x1, R6 ;  /* 0x00000001ff067819 */ /* 0x000fc80000011406 */
[----:B------:R-:W-:-:S13]  /*11e70*/  ISETP.GE.AND P0, PT, R6, 0x20, PT ;  /* 0x000000200600780c */ /* 0x000fda0003f06270 */
[----:B------:R-:W-:Y:S05]  /*11e80*/  @P0 BRA `(.L_x_6456) ;  /* 0xfffffffc00a80947 */ /* 0x000fea000383ffff */
[----:B------:R-:W-:-:S07]  /*11e90*/  IMAD.MOV.U32 R3, RZ, RZ, 0x20 ;  /* 0x00000020ff037424 */ /* 0x000fce00078e00ff */
.L_x_6453:
[----:B------:R-:W-:Y:S01]  /*11ea0*/  BAR.SYNC.DEFER_BLOCKING 0x0 ;  /* 0x0000000000007b1d */ /* 0x000fe20000010000 */
[----:B------:R-:W-:-:S13]  /*11eb0*/  ISETP.GE.AND P0, PT, R3, 0x2, PT ;  /* 0x000000020300780c */ /* 0x000fda0003f06270 */
[----:B------:R-:W-:Y:S05]  /*11ec0*/  @!P0 BRA `(.L_x_6452) ;  /* 0x0000000000408947 */ /* 0x000fea0003800000 */
[----:B-1----:R-:W-:-:S11]  /*11ed0*/  HFMA2.MMA R0, -RZ, RZ, 0, 5.9604644775390625e-08 ;  /* 0x00000001ff007435 */ /* 0x002fd600000001ff */
.L_x_6457:
        /* <DEDUP_REMOVED lines=15> */
.L_x_6452:
        /* <DEDUP_REMOVED lines=17> */
.L_x_6459:
        /* <DEDUP_REMOVED lines=21> */
.L_x_6461:
        /* <DEDUP_REMOVED lines=24> */
.L_x_6462:
[----:B------:R-:W-:Y:S01]  /*123b0*/  ULDC.64 UR4, c[0x0][0x5e8] ;  /* 0x00017a0000047ab9 */ /* 0x000fe20000000a00 */
[----:B------:R-:W-:Y:S02]  /*123c0*/  LOP3.LUT P0, RZ, R16, 0xff, RZ, 0xc0, !PT ;  /* 0x000000ff10ff7812 */ /* 0x000fe4000780c0ff */
[----:B------:R-:W-:Y:S02]  /*123d0*/  IADD3 R18, P1, R18, UR4, RZ ;  /* 0x0000000412127c10 */ /* 0x000fe4000ff3e0ff */
[----:B-1----:R-:W-:Y:S02]  /*123e0*/  SEL R3, RZ, 0x1, !P0 ;  /* 0x00000001ff037807 */ /* 0x002fe40004000000 */
[----:B------:R-:W-:-:S05]  /*123f0*/  IADD3.X R19, RZ, UR5, RZ, P1, !PT ;  /* 0x00000005ff137c10 */ /* 0x000fca0008ffe4ff */
[----:B------:R-:W-:Y:S01]  /*12400*/  STG.E.U8 desc[UR58][R18.64], R3 ;  /* 0x0000000312007986 */ /* 0x000fe2000c10113a */
[----:B------:R-:W-:Y:S05]  /*12410*/  EXIT ;  /* 0x000000000000794d */ /* 0x000fea0003800000 */
.L_x_6460:
[----:B------:R-:W-:Y:S04]  /*12420*/  STG.E.U8 desc[UR58][R4.64], R23 ;  /* 0x0000001704007986 */ /* 0x000fe8000c10113a */
[----:B------:R-:W-:Y:S01]  /*12430*/  STG.E.U8 desc[UR58][R4.64+0x1], R16 ;  /* 0x0000011004007986 */ /* 0x000fe2000c10113a */
[----:B------:R-:W-:Y:S05]  /*12440*/  EXIT ;  /* 0x000000000000794d */ /* 0x000fea0003800000 */
.L_x_6458:
        /* <DEDUP_REMOVED lines=39> */
.L_x_6464:
        /* <DEDUP_REMOVED lines=24> */
.L_x_6465:
[----:B------:R-:W-:Y:S01]  /*12840*/  ULDC.64 UR4, c[0x0][0x5e8] ;  /* 0x00017a0000047ab9 */ /* 0x000fe20000000a00 */
[----:B------:R-:W-:Y:S02]  /*12850*/  LOP3.LUT P0, RZ, R16, 0xff, RZ, 0xc0, !PT ;  /* 0x000000ff10ff7812 */ /* 0x000fe4000780c0ff */
[----:B------:R-:W-:Y:S02]  /*12860*/  IADD3 R18, P1, R18, UR4, RZ ;  /* 0x0000000412127c10 */ /* 0x000fe4000ff3e0ff */
[----:B-1----:R-:W-:-:S03]  /*12870*/  SEL R3, RZ, 0x1, !P0 ;  /* 0x00000001ff037807 */ /* 0x002fc60004000000 */
[----:B------:R-:W-:-:S05]  /*12880*/  IMAD.X R19, RZ, RZ, UR5, P1 ;  /* 0x00000005ff137e24 */ /* 0x000fca00088e06ff */
[----:B------:R-:W-:Y:S01]  /*12890*/  STG.E.U8 desc[UR58][R18.64], R3 ;  /* 0x0000000312007986 */ /* 0x000fe2000c10113a */
[----:B------:R-:W-:Y:S05]  /*128a0*/  EXIT ;  /* 0x000000000000794d */ /* 0x000fea0003800000 */
.L_x_6463:
[----:B------:R-:W-:Y:S02]  /*128b0*/  LOP3.LUT P0, RZ, R23, 0xff, RZ, 0xc0, !PT ;  /* 0x000000ff17ff7812 */ /* 0x000fe4000780c0ff */
[----:B------:R-:W-:Y:S02]  /*128c0*/  LOP3.LUT P1, RZ, R16, 0xff, RZ, 0xc0, !PT ;  /* 0x000000ff10ff7812 */ /* 0x000fe4000782c0ff */
[----:B------:R-:W-:Y:S02]  /*128d0*/  SEL R7, RZ, 0x1, !P0 ;  /* 0x00000001ff077807 */ /* 0x000fe40004000000 */
[----:B------:R-:W-:-:S03]  /*128e0*/  SEL R9, RZ, 0x1, !P1 ;  /* 0x00000001ff097807 */ /* 0x000fc60004800000 */
[----:B------:R-:W-:Y:S04]  /*128f0*/  STG.E.U8 desc[UR58][R2.64], R7 ;  /* 0x0000000702007986 */ /* 0x000fe8000c10113a */
[----:B------:R-:W-:Y:S01]  /*12900*/  STG.E.U8 desc[UR58][R4.64], R9 ;  /* 0x0000000904007986 */ /* 0x000fe2000c10113a */
[----:B------:R-:W-:Y:S05]  /*12910*/  EXIT ;  /* 0x000000000000794d */ /* 0x000fea0003800000 */
.L_x_6433:
        /* <DEDUP_REMOVED lines=27> */
.L_x_6467:
        /* <DEDUP_REMOVED lines=21> */
.L_x_6469:
        /* <DEDUP_REMOVED lines=24> */
.L_x_6470:
[----:B------:R-:W-:Y:S01]  /*12da0*/  ULDC.64 UR4, c[0x0][0x5e8] ;  /* 0x00017a0000047ab9 */ /* 0x000fe20000000a00 */
[----:B------:R-:W-:Y:S02]  /*12db0*/  LOP3.LUT P0, RZ, R16, 0xff, RZ, 0xc0, !PT ;  /* 0x000000ff10ff7812 */ /* 0x000fe4000780c0ff */
[----:B------:R-:W-:Y:S02]  /*12dc0*/  IADD3 R22, P1, R22, UR4, RZ ;  /* 0x0000000416167c10 */ /* 0x000fe4000ff3e0ff */
[----:B-1----:R-:W-:Y:S02]  /*12dd0*/  SEL R3, RZ, 0x1, !P0 ;  /* 0x00000001ff037807 */ /* 0x002fe40004000000 */
[----:B------:R-:W-:-:S05]  /*12de0*/  IADD3.X R23, RZ, UR5, RZ, P1, !PT ;  /* 0x00000005ff177c10 */ /* 0x000fca0008ffe4ff */
[----:B------:R-:W-:Y:S01]  /*12df0*/  STG.E.U8 desc[UR58][R22.64], R3 ;  /* 0x0000000316007986 */ /* 0x000fe2000c10113a */
[----:B------:R-:W-:Y:S05]  /*12e00*/  EXIT ;  /* 0x000000000000794d */ /* 0x000fea0003800000 */
.L_x_6468:
[----:B------:R-:W-:Y:S04]  /*12e10*/  STG.E.U8 desc[UR58][R4.64], R23 ;  /* 0x0000001704007986 */ /* 0x000fe8000c10113a */
[----:B------:R-:W-:Y:S01]  /*12e20*/  STG.E.U8 desc[UR58][R4.64+0x1], R16 ;  /* 0x0000011004007986 */ /* 0x000fe2000c10113a */
[----:B------:R-:W-:Y:S05]  /*12e30*/  EXIT ;  /* 0x000000000000794d */ /* 0x000fea0003800000 */
.L_x_6466:
        /* <DEDUP_REMOVED lines=39> */
.L_x_6472:
        /* <DEDUP_REMOVED lines=24> */
.L_x_6473:
[----:B------:R-:W-:Y:S01]  /*13230*/  ULDC.64 UR4, c[0x0][0x5e8] ;  /* 0x00017a0000047ab9 */ /* 0x000fe20000000a00 */
[----:B------:R-:W-:Y:S02]  /*13240*/  LOP3.LUT P0, RZ, R16, 0xff, RZ, 0xc0, !PT ;  /* 0x000000ff10ff7812 */ /* 0x000fe4000780c0ff */
[----:B------:R-:W-:Y:S02]  /*13250*/  IADD3 R22, P1, R22, UR4, RZ ;  /* 0x0000000416167c10 */ /* 0x000fe4000ff3e0ff */
[----:B-1----:R-:W-:-:S03]  /*13260*/  SEL R3, RZ, 0x1, !P0 ;  /* 0x00000001ff037807 */ /* 0x002fc60004000000 */
[----:B------:R-:W-:-:S05]  /*13270*/  IMAD.X R23, RZ, RZ, UR5, P1 ;  /* 0x00000005ff177e24 */ /* 0x000fca00088e06ff */
[----:B------:R-:W-:Y:S01]  /*13280*/  STG.E.U8 desc[UR58][R22.64], R3 ;  /* 0x0000000316007986 */ /* 0x000fe2000c10113a */
[----:B------:R-:W-:Y:S05]  /*13290*/  EXIT ;  /* 0x000000000000794d */ /* 0x000fea0003800000 */
.L_x_6471:
[----:B------:R-:W-:Y:S02]  /*132a0*/  LOP3.LUT P0, RZ, R23, 0xff, RZ, 0xc0, !PT ;  /* 0x000000ff17ff7812 */ /* 0x000fe4000780c0ff */
[----:B------:R-:W-:Y:S02]  /*132b0*/  LOP3.LUT P1, RZ, R16, 0xff, RZ, 0xc0, !PT ;  /* 0x000000ff10ff7812 */ /* 0x000fe4000782c0ff */
[----:B------:R-:W-:Y:S02]  /*132c0*/  SEL R7, RZ, 0x1, !P0 ;  /* 0x00000001ff077807 */ /* 0x000fe40004000000 */
[----:B------:R-:W-:-:S03]  /*132d0*/  SEL R9, RZ, 0x1, !P1 ;  /* 0x00000001ff097807 */ /* 0x000fc60004800000 */
[----:B------:R-:W-:Y:S04]  /*132e0*/  STG.E.U8 desc[UR58][R2.64], R7 ;  /* 0x0000000702007986 */ /* 0x000fe8000c10113a */
[----:B------:R-:W-:Y:S01]  /*132f0*/  STG.E.U8 desc[UR58][R4.64], R9 ;  /* 0x0000000904007986 */ /* 0x000fe2000c10113a */
[----:B------:R-:W-:Y:S05]  /*13300*/  EXIT ;  /* 0x000000000000794d */ /* 0x000fea0003800000 */
.L_x_6474:
        /* <DEDUP_REMOVED lines=15> */
.L_x_7597:


//--------------------- .text._ZN2at6native13reduce_kernelILi128ELi4ENS0_8ReduceOpIlNS0_14func_wrapper_tIbZZZNS0_15and_kernel_cudaERNS_14TensorIteratorEENKUlvE_clEvENKUlvE2_clEvEUlblE_EEjbLi4ELi4EEEEEvT1_ --------------------------
	.section	.text._ZN2at6native13reduce_kernelILi128ELi4ENS0_8ReduceOpIlNS0_14func_wrapper_tIbZZZNS0_15and_kernel_cudaERNS_14TensorIteratorEENKUlvE_clEvENKUlvE2_clEvEUlblE_EEjbLi4ELi4EEEEEvT1_,"ax",@progbits
	.align	128
        .global         _ZN2at6native13reduce_kernelILi128ELi4ENS0_8ReduceOpIlNS0_14func_wrapper_tIbZZZNS0_15and_kernel_cudaERNS_14TensorIteratorEENKUlvE_clEvENKUlvE2_clEvEUlblE_EEjbLi4ELi4EEEEEvT1_
        .type           _ZN2at6native13reduce_kernelILi128ELi4ENS0_8ReduceOpIlNS0_14func_wrapper_tIbZZZNS0_15and_kernel_cudaERNS_14TensorIteratorEENKUlvE_clEvENKUlvE2_clEvEUlblE_EEjbLi4ELi4EEEEEvT1_,@function
        .size           _ZN2at6native13reduce_kernelILi128ELi4ENS0_8ReduceOpIlNS0_14func_wrapper_tIbZZZNS0_15and_kernel_cudaERNS_14TensorIteratorEENKUlvE_clEvENKUlvE2_clEvEUlblE_EEjbLi4ELi4EEEEEvT1_,(.L_x_7598 - _ZN2at6native13reduce_kernelILi128ELi4ENS0_8ReduceOpIlNS0_14func_wrapper_tIbZZZNS0_15and_kernel_cudaERNS_14TensorIteratorEENKUlvE_clEvENKUlvE2_clEvEUlblE_EEjbLi4ELi4EEEEEvT1_)
        .other          _ZN2at6native13reduce_kernelILi128ELi4ENS0_8ReduceOpIlNS0_14func_wrapper_tIbZZZNS0_15and_kernel_cudaERNS_14TensorIteratorEENKUlvE_clEvENKUlvE2_clEvEUlblE_EEjbLi4ELi4EEEEEvT1_,@"STO_CUDA_ENTRY STV_DEFAULT"
_ZN2at6native13reduce_kernelILi128ELi4ENS0_8ReduceOpIlNS0_14func_wrapper_tIbZZZNS0_15and_kernel_cudaERNS_14TensorIteratorEENKUlvE_clEvENKUlvE2_clEvEUlblE_EEjbLi4ELi4EEEEEvT1_:
.text._ZN2at6native13reduce_kernelILi128ELi4ENS0_8ReduceOpIlNS0_14func_wrapper_tIbZZZNS0_15and_kernel_cudaERNS_14TensorIteratorEENKUlvE_clEvENKUlvE2_clEvEUlblE_EEjbLi4ELi4EEEEEvT1_:
        /* <DEDUP_REMOVED lines=293> */
.L_x_6475:
        /* <DEDUP_REMOVED lines=29> */
.L_x_6479:
        /* <DEDUP_REMOVED lines=25> */
.L_x_6485:
[----:B------:R-:W-:Y:S05]  /*15b0*/  BSYNC B2 ;  /* 0x0000000000027941 */ /* 0x000fea0003800000 */
.L_x_6484:
        /* <DEDUP_REMOVED lines=13> */
.L_x_6483:
[----:B------:R-:W-:Y:S05]  /*1690*/  BSYNC B1 ;  /* 0x0000000000017941 */ /* 0x000fea0003800000 */
.L_x_6482:
[----:B------:R-:W0:Y:S01]  /*16a0*/  LDC R0, c[0x0][0x218] ;  /* 0x00008600ff007b82 */ /* 0x000e220000000800 */
[----:B------:R-:W-:-:S04]  /*16b0*/  IADD3 R5, P0, -R7, 0x4, RZ ;  /* 0x0000000407057810 */ /* 0x000fc80007f1e1ff */
[----:B------:R-:W-:Y:S01]  /*16c0*/  LEA R44, P1, R5, R44, 0x3 ;  /* 0x0000002c052c7211 */ /* 0x000fe200078218ff */
[----:B------:R-:W-:-:S05]  /*16d0*/  IMAD.X R4, RZ, RZ, -0x1, P0 ;  /* 0xffffffffff047424 */ /* 0x000fca00000e06ff */
[----:B------:R-:W-:Y:S02]  /*16e0*/  LEA.HI.X R45, R5, R45, R4, 0x3, P1 ;  /* 0x0000002d052d7211 */ /* 0x000fe400008f1c04 */
[----:B0-----:R-:W-:-:S07]  /*16f0*/  IADD3 R0, R7, -0x4, R0 ;  /* 0xfffffffc07007810 */ /* 0x001fce0007ffe000 */
.L_x_6481:
[----:B------:R-:W-:Y:S05]  /*1700*/  BSYNC B0 ;  /* 0x0000000000007941 */ /* 0x000fea0003800000 */
.L_x_6480:
        /* <DEDUP_REMOVED lines=15> */
.L_x_6488:
        /* <DEDUP_REMOVED lines=24> */
.L_x_6487:
[----:B------:R-:W-:Y:S05]  /*1980*/  BSYNC B0 ;  /* 0x0000000000007941 */ /* 0x000fea0003800000 */
.L_x_6486:
        /* <DEDUP_REMOVED lines=8> */
.L_x_6490:
[----:B------:R-:W-:Y:S05]  /*1a10*/  BSYNC B0 ;  /* 0x0000000000007941 */ /* 0x000fea0003800000 */
.L_x_6489:
        /* <DEDUP_REMOVED lines=14> */
.L_x_6492:
[----:B------:R-:W-:Y:S05]  /*1b00*/  BSYNC B0 ;  /* 0x0000000000007941 */ /* 0x000fea0003800000 */
.L_x_6491:
        /* <DEDUP_REMOVED lines=11> */
.L_x_6478:
        /* <DEDUP_REMOVED lines=50> */
.L_x_6501:
        /* <DEDUP_REMOVED lines=285> */
.L_x_6497:
        /* <DEDUP_REMOVED lines=252> */
.L_x_6498:
[----:B-1----:R-:W-:-:S04]  /*4070*/  LOP3.LUT R9, R0, 0xffffffe0, RZ, 0xc0, !PT ;  /* 0xffffffe000097812 */ /* 0x002fc800078ec0ff */
[----:B------:R-:W-:-:S04]  /*4080*/  IADD3 R8, P0, R44, R9, RZ ;  /* 0x000000092c087210 */ /* 0x000fc80007f1e0ff */
[----:B------:R-:W-:-:S05]  /*4090*/  IADD3.X R9, RZ, R45, RZ, P0, !PT ;  /* 0x0000002dff097210 */ /* 0x000fca00007fe4ff */
[----:B------:R1:W5:Y:S04]  /*40a0*/  LDG.E.128 R24, desc[UR58][R8.64] ;  /* 0x0000003a08187981 */ /* 0x000368000c1e1d00 */
[----:B------:R1:W5:Y:S01]  /*40b0*/  LDG.E.128 R20, desc[UR58][R8.64+0x10] ;  /* 0x0000103a08147981 */ /* 0x000362000c1e1d00 */
[----:B------:R-:W-:Y:S02]  /*40c0*/  IMAD.IADD R5, R5, 0x1, R3 ;  /* 0x0000000105057824 */ /* 0x000fe400078e0203 */
[----:B------:R-:W-:Y:S02]  /*40d0*/  IMAD.MOV.U32 R0, RZ, RZ, RZ ;  /* 0x000000ffff007224 */ /* 0x000fe400078e00ff */
        /* <DEDUP_REMOVED lines=245> */
.L_x_6499:
[----:B-1----:R-:W-:-:S04]  /*5030*/  LOP3.LUT R9, R12, 0xffffffe0, RZ, 0xc0, !PT ;  /* 0xffffffe00c097812 */ /* 0x002fc800078ec0ff */
[----:B------:R-:W-:-:S05]  /*5040*/  IADD3 R8, P0, R44, R9, RZ ;  /* 0x000000092c087210 */ /* 0x000fca0007f1e0ff */
[----:B------:R-:W-:-:S05]  /*5050*/  IMAD.X R9, RZ, RZ, R45, P0 ;  /* 0x000000ffff097224 */ /* 0x000fca00000e062d */
[----:B------:R1:W5:Y:S04]  /*5060*/  LDG.E.128 R12, desc[UR58][R8.64] ;  /* 0x0000003a080c7981 */ /* 0x000368000c1e1d00 */
[----:B------:R-:W5:Y:S01]  /*5070*/  LDG.E.128 R8, desc[UR58][R8.64+0x10] ;  /* 0x0000103a08087981 */ /* 0x000f62000c1e1d00 */
[----:B------:R-:W-:Y:S01]  /*5080*/  IMAD.IADD R5, R5, 0x1, R3 ;  /* 0x0000000105057824 */ /* 0x000fe200078e0203 */
[----:B-1----:R-:W-:Y:S06]  /*5090*/  @!P5 BRA `(.L_x_6500) ;  /* 0x0000000c00ccd947 */ /* 0x002fec0003800000 */
        /* <DEDUP_REMOVED lines=243> */
.L_x_6500:
        /* <DEDUP_REMOVED lines=8> */
[----:B------:R-:W-:-:S03]  /*6050*/  ULDC UR4, c[0x0][0x218] ;  /* 0x0000860000047ab9 */ /* 0x000fc60000000800 */
[----:B------:R-:W-:-:S05]  /*6060*/  IADD3.X R37, RZ, R45, RZ, P0, !PT ;  /* 0x0000002dff257210 */ /* 0x000fca00007fe4ff */
[----:B------:R-:W2:Y:S04]  /*6070*/  LDG.E.128 R40, desc[UR58][R36.64] ;  /* 0x0000003a24287981 */ /* 0x000ea8000c1e1d00 */
[----:B------:R-:W3:Y:S01]  /*6080*/  LDG.E.128 R36, desc[UR58][R36.64+0x10] ;  /* 0x0000103a24247981 */ /* 0x000ee2000c1e1d00 */
[----:B------:R-:W-:Y:S01]  /*6090*/  ISETP.NE.U32.AND P0, PT, R32, RZ, PT ;  /* 0x000000ff2000720c */ /* 0x000fe20003f05070 */
[----:B------:R-:W-:Y:S01]  /*60a0*/  IMAD.U32 R0, RZ, RZ, UR4 ;  /* 0x00000004ff007e24 */ /* 0x000fe2000f8e00ff */
[----:B------:R-:W-:Y:S02]  /*60b0*/  ISETP.NE.AND.EX P1, PT, R35, RZ, P1, P4 ;  /* 0x000000ff2300720c */ /* 0x000fe40000f25340 */
[----:B------:R-:W-:Y:S02]  /*60c0*/  ISETP.NE.AND.EX P2, PT, R33, RZ, P2, P0 ;  /* 0x000000ff2100720c */ /* 0x000fe40001745300 */
[----:B------:R-:W-:-:S02]  /*60d0*/  ISETP.NE.AND.EX P3, PT, R29, RZ, P3, P6 ;  /* 0x000000ff1d00720c */ /* 0x000fc40001f65360 */
[----:B------:R-:W-:Y:S02]  /*60e0*/  SEL R51, RZ, 0x1, !P2 ;  /* 0x00000001ff337807 */ /* 0x000fe40005000000 */
[----:B------:R-:W-:Y:S02]  /*60f0*/  LOP3.LUT P0, RZ, R48, 0xff, RZ, 0xc0, !PT ;  /* 0x000000ff30ff7812 */ /* 0x000fe4000780c0ff */
[----:B------:R-:W-:Y:S02]  /*6100*/  LOP3.LUT P2, RZ, R47, 0xff, RZ, 0xc0, !PT ;  /* 0x000000ff2fff7812 */ /* 0x000fe4000784c0ff */
[----:B------:R-:W-:Y:S02]  /*6110*/  ISETP.NE.U32.AND P4, PT, R30, RZ, PT ;  /* 0x000000ff1e00720c */ /* 0x000fe40003f85070 */
[----:B------:R-:W-:Y:S02]  /*6120*/  ISETP.NE.U32.AND P6, PT, R24, RZ, PT ;  /* 0x000000ff1800720c */ /* 0x000fe40003fc5070 */
[----:B------:R-:W-:-:S02]  /*6130*/  SEL R50, RZ, 0x1, !P1 ;  /* 0x00000001ff327807 */ /* 0x000fc40004800000 */
[----:B------:R-:W-:Y:S02]  /*6140*/  ISETP.NE.AND.EX P0, PT, R31, RZ, P0, P4 ;  /* 0x000000ff1f00720c */ /* 0x000fe40000705340 */
[----:B------:R-:W-:Y:S02]  /*6150*/  SEL R49, RZ, 0x1, !P3 ;  /* 0x00000001ff317807 */ /* 0x000fe40005800000 */
[----:B------:R-:W-:Y:S02]  /*6160*/  ISETP.NE.AND.EX P2, PT, R25, RZ, P2, P6 ;  /* 0x000000ff1900720c */ /* 0x000fe40001745360 */
[----:B------:R-:W-:Y:S02]  /*6170*/  LOP3.LUT P1, RZ, R46, 0xff, RZ, 0xc0, !PT ;  /* 0x000000ff2eff7812 */ /* 0x000fe4000782c0ff */
[----:B------:R-:W-:Y:S02]  /*6180*/  LOP3.LUT P4, RZ, R17, 0xff, RZ, 0xc0, !PT ;  /* 0x000000ff11ff7812 */ /* 0x000fe4000788c0ff */
[----:B------:R-:W-:-:S02]  /*6190*/  ISETP.NE.U32.AND P3, PT, R26, RZ, PT ;  /* 0x000000ff1a00720c */ /* 0x000fc40003f65070 */
[----:B------:R-:W-:Y:S02]  /*61a0*/  ISETP.NE.U32.AND P6, PT, R20, RZ, PT ;  /* 0x000000ff1400720c */ /* 0x000fe40003fc5070 */
[----:B------:R-:W-:Y:S02]  /*61b0*/  ISETP.NE.AND.EX P1, PT, R27, RZ, P1, P3 ;  /* 0x000000ff1b00720c */ /* 0x000fe40000f25330 */
[----:B------:R-:W-:Y:S02]  /*61c0*/  ISETP.NE.AND.EX P4, PT, R21, RZ, P4, P6 ;  /* 0x000000ff1500720c */ /* 0x000fe40002785360 */
[----:B------:R-:W-:Y:S02]  /*61d0*/  SEL R48, RZ, 0x1, !P0 ;  /* 0x00000001ff307807 */ /* 0x000fe40004000000 */
[----:B------:R-:W-:Y:S02]  /*61e0*/  SEL R46, RZ, 0x1, !P1 ;  /* 0x00000001ff2e7807 */ /* 0x000fe40004800000 */
[----:B------:R-:W-:-:S02]  /*61f0*/  SEL R17, RZ, 0x1, !P4 ;  /* 0x00000001ff117807 */ /* 0x000fc40006000000 */
[----:B------:R-:W-:Y:S02]  /*6200*/  LOP3.LUT P0, RZ, R7, 0xff, RZ, 0xc0, !PT ;  /* 0x000000ff07ff7812 */ /* 0x000fe4000780c0ff */
[----:B------:R-:W-:Y:S02]  /*6210*/  ISETP.NE.U32.AND P3, PT, R22, RZ, PT ;  /* 0x000000ff1600720c */ /* 0x000fe40003f65070 */
[----:B------:R-:W-:Y:S02]  /*6220*/  LOP3.LUT P1, RZ, R52, 0xff, RZ, 0xc0, !PT ;  /* 0x000000ff34ff7812 */ /* 0x000fe4000782c0ff */
[----:B------:R-:W-:Y:S02]  /*6230*/  ISETP.NE.U32.AND P4, PT, R14, RZ, PT ;  /* 0x000000ff0e00720c */ /* 0x000fe40003f85070 */
[----:B------:R-:W-:Y:S02]  /*6240*/  ISETP.NE.AND.EX P0, PT, R23, RZ, P0, P3 ;  /* 0x000000ff1700720c */ /* 0x000fe40000705330 */
[----:B------:R-:W-:-:S02]  /*6250*/  ISETP.NE.AND.EX P1, PT, R15, RZ, P1, P4 ;  /* 0x000000ff0f00720c */ /* 0x000fc40000f25340 */
[----:B------:R-:W-:Y:S02]  /*6260*/  LOP3.LUT P3, RZ, R53, 0xff, RZ, 0xc0, !PT ;  /* 0x000000ff35ff7812 */ /* 0x000fe4000786c0ff */
[----:B------:R-:W-:Y:S02]  /*6270*/  ISETP.NE.U32.AND P4, PT, R8, RZ, PT ;  /* 0x000000ff0800720c */ /* 0x000fe40003f85070 */
[----:B------:R-:W-:Y:S02]  /*6280*/  SEL R7, RZ, 0x1, !P0 ;  /* 0x00000001ff077807 */ /* 0x000fe40004000000 */
[----:B------:R-:W-:Y:S02]  /*6290*/  ISETP.NE.AND.EX P4, PT, R9, RZ, P3, P4 ;  /* 0x000000ff0900720c */ /* 0x000fe40001f85340 */
[----:B------:R-:W-:Y:S02]  /*62a0*/  LOP3.LUT P0, RZ, R54, 0xff, RZ, 0xc0, !PT ;  /* 0x000000ff36ff7812 */ /* 0x000fe4000780c0ff */
[----:B------:R-:W-:-:S02]  /*62b0*/  ISETP.NE.U32.AND P3, PT, R10, RZ, PT ;  /* 0x000000ff0a00720c */ /* 0x000fc40003f65070 */
[----:B------:R-:W-:Y:S02]  /*62c0*/  SEL R47, RZ, 0x1, !P2 ;  /* 0x00000001ff2f7807 */ /* 0x000fe40005000000 */
[----:B------:R-:W-:Y:S02]  /*62d0*/  LOP3.LUT P2, RZ, R6, 0xff, RZ, 0xc0, !PT ;  /* 0x000000ff06ff7812 */ /* 0x000fe4000784c0ff */
[----:B------:R-:W-:Y:S02]  /*62e0*/  ISETP.NE.U32.AND P6, PT, R12, RZ, PT ;  /* 0x000000ff0c00720c */ /* 0x000fe40003fc5070 */
[----:B------:R-:W-:Y:S02]  /*62f0*/  ISETP.NE.AND.EX P3, PT, R11, RZ, P0, P3 ;  /* 0x000000ff0b00720c */ /* 0x000fe40000765330 */
[----:B------:R-:W-:Y:S02]  /*6300*/  ISETP.NE.AND.EX P2, PT, R13, RZ, P2, P6 ;  /* 0x000000ff0d00720c */ /* 0x000fe40001745360 */
        /* <DEDUP_REMOVED lines=11> */
[----:B------:R-:W-:Y:S02]  /*63c0*/  ISETP.NE.AND.EX P6, PT, R41, RZ, P6, P3 ;  /* 0x000000ff2900720c */ /* 0x000fe400037c5330 */
[----:B------:R-:W-:Y:S02]  /*63d0*/  ISETP.NE.U32.AND P3, PT, R42, RZ, PT ;  /* 0x000000ff2a00720c */ /* 0x000fe40003f65070 */
[----:B------:R-:W-:Y:S02]  /*63e0*/  SEL R55, RZ, 0x1, !P6 ;  /* 0x00000001ff377807 */ /* 0x000fe40007000000 */
[----:B------:R-:W-:Y:S02]  /*63f0*/  ISETP.NE.AND.EX P2, PT, R43, RZ, P2, P3 ;  /* 0x000000ff2b00720c */ /* 0x000fe40001745330 */
[----:B---3--:R-:W-:Y:S02]  /*6400*/  ISETP.NE.U32.AND P3, PT, R36, RZ, PT ;  /* 0x000000ff2400720c */ /* 0x008fe40003f65070 */
[----:B------:R-:W-:-:S02]  /*6410*/  SEL R56, RZ, 0x1, !P2 ;  /* 0x00000001ff387807 */ /* 0x000fc40005000000 */
[----:B------:R-:W-:Y:S02]  /*6420*/  ISETP.NE.AND.EX P1, PT, R37, RZ, P1, P3 ;  /* 0x000000ff2500720c */ /* 0x000fe40000f25330 */
[----:B------:R-:W-:Y:S02]  /*6430*/  ISETP.NE.U32.AND P3, PT, R38, RZ, PT ;  /* 0x000000ff2600720c */ /* 0x000fe40003f65070 */
[----:B------:R-:W-:Y:S02]  /*6440*/  SEL R57, RZ, 0x1, !P1 ;  /* 0x00000001ff397807 */ /* 0x000fe40004800000 */
[----:B------:R-:W-:-:S04]  /*6450*/  ISETP.NE.AND.EX P0, PT, R39, RZ, P0, P3 ;  /* 0x000000ff2700720c */ /* 0x000fc80000705330 */
[----:B------:R-:W-:Y:S01]  /*6460*/  SEL R4, RZ, 0x1, !P0 ;  /* 0x00000001ff047807 */ /* 0x000fe20004000000 */
[----:B------:R-:W-:Y:S08]  /*6470*/  @!P4 BRA `(.L_x_6501) ;  /* 0xffffffb80098c947 */ /* 0x000ff0000383ffff */
[----:B------:R-:W-:Y:S05]  /*6480*/  BSYNC B1 ;  /* 0x0000000000017941 */ /* 0x000fea0003800000 */
.L_x_6496:
[----:B------:R-:W-:Y:S05]  /*6490*/  BSYNC B0 ;  /* 0x0000000000007941 */ /* 0x000fea0003800000 */
.L_x_6495:
        /* <DEDUP_REMOVED lines=280> */
.L_x_6504:
        /* <DEDUP_REMOVED lines=282> */
.L_x_6505:
        /* <DEDUP_REMOVED lines=282> */
.L_x_6506:
        /* <DEDUP_REMOVED lines=282> */
.L_x_6507:
[----:B------:R-:W-:-:S04]  /*ab00*/  LOP3.LUT R37, R40, 0xffffffe0, RZ, 0xc0, !PT ;  /* 0xffffffe028257812 */ /* 0x000fc800078ec0ff */
[----:B------:R-:W-:-:S05]  /*ab10*/  IADD3 R36, P1, R44, R37, RZ ;  /* 0x000000252c247210 */ /* 0x000fca0007f3e0ff */
[----:B------:R-:W-:-:S05]  /*ab20*/  IMAD.X R37, RZ, RZ, R45, P1 ;  /* 0x000000ffff257224 */ /* 0x000fca00008e062d */
[----:B------:R1:W5:Y:S04]  /*ab30*/  LDG.E.128 R40, desc[UR58][R36.64] ;  /* 0x0000003a24287981 */ /* 0x000368000c1e1d00 */
[----:B-1----:R-:W5:Y:S02]  /*ab40*/  LDG.E.128 R36, desc[UR58][R36.64+0x10] ;  /* 0x0000103a24247981 */ /* 0x002f64000c1e1d00 */
.L_x_6503:
[----:B------:R-:W-:Y:S05]  /*ab50*/  BSYNC B0 ;  /* 0x0000000000007941 */ /* 0x000fea0003800000 */
.L_x_6502:
[----:B------:R-:W-:Y:S04]  /*ab60*/  BSSY B0, `(.L_x_6508) ;  /* 0x000004b000007945 */ /* 0x000fe80003800000 */
[----:B------:R-:W-:Y:S05]  /*ab70*/  @P0 BRA `(.L_x_6509) ;  /* 0x0000000400240947 */ /* 0x000fea0003800000 */
[----:B------:R-:W-:Y:S01]  /*ab80*/  LOP3.LUT P0, RZ, R51, 0xff, RZ, 0xc0, !PT ;  /* 0x000000ff33ff7812 */ /* 0x000fe2000780c0ff */
[----:B------:R-:W-:Y:S01]  /*ab90*/  IMAD.IADD R5, R5, 0x1, R3 ;  /* 0x0000000105057824 */ /* 0x000fe200078e0203 */
[----:B-----5:R-:W-:Y:S02]  /*aba0*/  ISETP.NE.U32.AND P1, PT, R32, RZ, PT ;  /* 0x000000ff2000720c */ /* 0x020fe40003f25070 */
[----:B------:R-:W-:Y:S02]  /*abb0*/  LOP3.LUT P2, RZ, R48, 0xff, RZ, 0xc0, !PT ;  /* 0x000000ff30ff7812 */ /* 0x000fe4000784c0ff */
[----:B------:R-:W-:Y:S02]  /*abc0*/  ISETP.NE.AND.EX P0, PT, R33, RZ, P0, P1 ;  /* 0x000000ff2100720c */ /* 0x000fe40000705310 */
[----:B------:R-:W-:Y:S02]  /*abd0*/  ISETP.NE.U32.AND P1, PT, R30, RZ, PT ;  /* 0x000000ff1e00720c */ /* 0x000fe40003f25070 */
[----:B------:R-:W-:-:S02]  /*abe0*/  LOP3.LUT P5, RZ, R50, 0xff, RZ, 0xc0, !PT ;  /* 0x000000ff32ff7812 */ /* 0x000fc400078ac0ff */
[----:B------:R-:W-:Y:S02]  /*abf0*/  ISETP.NE.AND.EX P1, PT, R31, RZ, P2, P1 ;  /* 0x000000ff1f00720c */ /* 0x000fe40001725310 */
[----:B------:R-:W-:Y:S02]  /*ac00*/  ISETP.GE.U32.AND P2, PT, R5, R0, PT ;  /* 0x000000000500720c */ /* 0x000fe40003f46070 */
[----:B------:R-:W-:Y:S02]  /*ac10*/  ISETP.NE.U32.AND P6, PT, R34, RZ, PT ;  /* 0x000000ff2200720c */ /* 0x000fe40003fc5070 */
[----:B------:R-:W-:Y:S02]  /*ac20*/  LOP3.LUT P3, RZ, R49, 0xff, RZ, 0xc0, !PT ;  /* 0x000000ff31ff7812 */ /* 0x000fe4000786c0ff */
[----:B------:R-:W-:Y:S02]  /*ac30*/  ISETP.NE.U32.AND P4, PT, R28, RZ, PT ;  /* 0x000000ff1c00720c */ /* 0x000fe40003f85070 */
[----:B------:R-:W-:-:S02]  /*ac40*/  ISETP.NE.AND.EX P5, PT, R35, RZ, P5, P6 ;  /* 0x000000ff2300720c */ /* 0x000fc40002fa5360 */
[----:B------:R-:W-:Y:S02]  /*ac50*/  ISETP.NE.AND.EX P3, PT, R29, RZ, P3, P4 ;  /* 0x000000ff1d00720c */ /* 0x000fe40001f65340 */
        /* <DEDUP_REMOVED lines=8> */
[----:B------:R-:W-:Y:S02]  /*ace0*/  ISETP.NE.AND.EX P0, PT, R25, RZ, P0, P1 ;  /* 0x000000ff1900720c */ /* 0x000fe40000705310 */
[----:B------:R-:W-:Y:S02]  /*acf0*/  ISETP.NE.U32.AND P1, PT, R22, RZ, PT ;  /* 0x000000ff1600720c */ /* 0x000fe40003f25070 */
[----:B------:R-:W-:-:S02]  /*ad00*/  IADD3 R5, R5, R3, RZ ;  /* 0x0000000305057210 */ /* 0x000fc40007ffe0ff */
[----:B------:R-:W-:Y:S02]  /*ad10*/  ISETP.NE.AND.EX P1, PT, R23, RZ, P2, P1 ;  /* 0x000000ff1700720c */ /* 0x000fe40001725310 */
[----:B------:R-:W-:Y:S02]  /*ad20*/  ISETP.GE.U32.AND P2, PT, R5, R0, PT ;  /* 0x000000000500720c */ /* 0x000fe40003f46070 */
[----:B------:R-:W-:Y:S02]  /*ad30*/  LOP3.LUT P5, RZ, R46, 0xff, RZ, 0xc0, !PT ;  /* 0x000000ff2eff7812 */ /* 0x000fe400078ac0ff */
[----:B------:R-:W-:Y:S02]  /*ad40*/  ISETP.NE.U32.AND P6, PT, R26, RZ, PT ;  /* 0x000000ff1a00720c */ /* 0x000fe40003fc5070 */
[----:B------:R-:W-:Y:S02]  /*ad50*/  LOP3.LUT P3, RZ, R17, 0xff, RZ, 0xc0, !PT ;  /* 0x000000ff11ff7812 */ /* 0x000fe4000786c0ff */
[----:B------:R-:W-:-:S02]  /*ad60*/  ISETP.NE.U32.AND P4, PT, R20, RZ, PT ;  /* 0x000000ff1400720c */ /* 0x000fc40003f85070 */
[----:B------:R-:W-:Y:S02]  /*ad70*/  ISETP.NE.AND.EX P5, PT, R27, RZ, P5, P6 ;  /* 0x000000ff1b00720c */ /* 0x000fe40002fa5360 */
[----:B------:R-:W-:Y:S02]  /*ad80*/  ISETP.NE.AND.EX P3, PT, R21, RZ, P3, P4 ;  /* 0x000000ff1500720c */ /* 0x000fe40001f65340 */
        /* <DEDUP_REMOVED lines=9> */
[----:B------:R-:W-:Y:S02]  /*ae20*/  ISETP.NE.AND.EX P5, PT, R15, RZ, P5, P6 ;  /* 0x000000ff0f00720c */ /* 0x000fe40002fa5360 */
[----:B------:R-:W-:Y:S02]  /*ae30*/  ISETP.GE.U32.AND P6, PT, R3, R0, PT ;  /* 0x000000000300720c */ /* 0x000fe40003fc6070 */
[----:B------:R-:W-:-:S02]  /*ae40*/  ISETP.NE.U32.AND P2, PT, R12, RZ, PT ;  /* 0x000000ff0c00720c */ /* 0x000fc40003f45070 */
[----:B------:R-:W-:Y:S02]  /*ae50*/  LOP3.LUT P4, RZ, R53, 0xff, RZ, 0xc0, !PT ;  /* 0x000000ff35ff7812 */ /* 0x000fe4000788c0ff */
[----:B------:R-:W-:Y:S02]  /*ae60*/  ISETP.NE.AND.EX P1, PT, R13, RZ, P1, P2 ;  /* 0x000000ff0d00720c */ /* 0x000fe40000f25320 */
        /* <DEDUP_REMOVED lines=15> */
[----:B------:R-:W-:-:S02]  /*af60*/  LOP3.LUT P3, RZ, R57, 0xff, RZ, 0xc0, !PT ;  /* 0x000000ff39ff7812 */ /* 0x000fc4000786c0ff */
[----:B------:R-:W-:Y:S02]  /*af70*/  ISETP.NE.U32.AND P4, PT, R36, RZ, PT ;  /* 0x000000ff2400720c */ /* 0x000fe40003f85070 */
[----:B------:R-:W-:Y:S02]  /*af80*/  LOP3.LUT P2, RZ, R4, 0xff, RZ, 0xc0, !PT ;  /* 0x000000ff04ff7812 */ /* 0x000fe4000784c0ff */
[----:B------:R-:W-:Y:S02]  /*af90*/  ISETP.NE.U32.AND P1, PT, R38, RZ, PT ;  /* 0x000000ff2600720c */ /* 0x000fe40003f25070 */
[----:B------:R-:W-:Y:S02]  /*afa0*/  ISETP.NE.AND.EX P5, PT, R43, RZ, P5, P6 ;  /* 0x000000ff2b00720c */ /* 0x000fe40002fa5360 */
[----:B------:R-:W-:Y:S02]  /*afb0*/  ISETP.NE.AND.EX P3, PT, R37, RZ, P3, P4 ;  /* 0x000000ff2500720c */ /* 0x000fe40001f65340 */
[----:B------:R-:W-:-:S02]  /*afc0*/  ISETP.NE.AND.EX P1, PT, R39, RZ, P2, P1 ;  /* 0x000000ff2700720c */ /* 0x000fc40001725310 */
[----:B------:R-:W-:Y:S02]  /*afd0*/  SEL R55, RZ, 0x1, !P0 ;  /* 0x00000001ff377807 */ /* 0x000fe40004000000 */
[----:B------:R-:W-:Y:S02]  /*afe0*/  SEL R56, RZ, 0x1, !P5 ;  /* 0x00000001ff387807 */ /* 0x000fe40006800000 */
[----:B------:R-:W-:Y:S02]  /*aff0*/  SEL R57, RZ, 0x1, !P3 ;  /* 0x00000001ff397807 */ /* 0x000fe40005800000 */
[----:B------:R-:W-:-:S07]  /*b000*/  SEL R4, RZ, 0x1, !P1 ;  /* 0x00000001ff047807 */ /* 0x000fce0004800000 */
.L_x_6509:
[----:B------:R-:W-:Y:S05]  /*b010*/  BSYNC B0 ;  /* 0x0000000000007941 */ /* 0x000fea0003800000 */
.L_x_6508:
        /* <DEDUP_REMOVED lines=29> */
.L_x_6494:
        /* <DEDUP_REMOVED lines=34> */
.L_x_6513:
        /* <DEDUP_REMOVED lines=16> */
[----:B------:R-:W-:-:S02]  /*b510*/  ISETP.NE.AND.EX P1, PT, R9, RZ, P1, P0 ;  /* 0x000000ff0900720c */ /* 0x000fc40000f25300 */
[----:B------:R-:W-:Y:S02]  /*b520*/  ISETP.NE.AND.EX P3, PT, R11, RZ, P3, P5 ;  /* 0x000000ff0b00720c */ /* 0x000fe40001f65350 */
[----:B---3--:R-:W-:Y:S02]  /*b530*/  ISETP.NE.U32.AND P4, PT, R12, RZ, PT ;  /* 0x000000ff0c00720c */ /* 0x008fe40003f85070 */
[----:B------:R-:W-:Y:S02]  /*b540*/  LOP3.LUT P0, RZ, R31, 0xff, RZ, 0xc0, !PT ;  /* 0x000000ff1fff7812 */ /* 0x000fe4000780c0ff */
[----:B------:R-:W-:Y:S02]  /*b550*/  ISETP.NE.U32.AND P5, PT, R14, RZ, PT ;  /* 0x000000ff0e00720c */ /* 0x000fe40003fa5070 */
[----:B------:R-:W-:Y:S02]  /*b560*/  ISETP.NE.AND.EX P2, PT, R13, RZ, P2, P4 ;  /* 0x000000ff0d00720c */ /* 0x000fe40001745340 */
[----:B------:R-:W-:-:S02]  /*b570*/  ISETP.NE.AND.EX P0, PT, R15, RZ, P0, P5 ;  /* 0x000000ff0f00720c */ /* 0x000fc40000705350 */
[----:B------:R-:W-:Y:S02]  /*b580*/  SEL R57, RZ, 0x1, !P2 ;  /* 0x00000001ff397807 */ /* 0x000fe40005000000 */
[----:B------:R-:W-:Y:S02]  /*b590*/  SEL R56, RZ, 0x1, !P0 ;  /* 0x00000001ff387807 */ /* 0x000fe40004000000 */
[----:B------:R-:W-:Y:S02]  /*b5a0*/  LOP3.LUT P0, RZ, R35, 0xff, RZ, 0xc0, !PT ;  /* 0x000000ff23ff7812 */ /* 0x000fe4000780c0ff */
[----:B----4-:R-:W-:Y:S02]  /*b5b0*/  ISETP.NE.U32.AND P2, PT, R22, RZ, PT ;  /* 0x000000ff1600720c */ /* 0x010fe40003f45070 */
[----:B------:R-:W-:Y:S02]  /*b5c0*/  SEL R59, RZ, 0x1, !P1 ;  /* 0x00000001ff3b7807 */ /* 0x000fe40004800000 */
[----:B------:R-:W-:-:S02]  /*b5d0*/  ISETP.NE.AND.EX P0, PT, R23, RZ, P0, P2 ;  /* 0x000000ff1700720c */ /* 0x000fc40000705320 */
[----:B------:R-:W-:Y:S02]  /*b5e0*/  LOP3.LUT P1, RZ, R34, 0xff, RZ, 0xc0, !PT ;  /* 0x000000ff22ff7812 */ /* 0x000fe4000782c0ff */
[----:B------:R-:W-:Y:S02]  /*b5f0*/  SEL R54, RZ, 0x1, !P0 ;  /* 0x00000001ff367807 */ /* 0x000fe40004000000 */
[----:B------:R-:W-:Y:S01]  /*b600*/  LOP3.LUT P0, RZ, R38, 0xff, RZ, 0xc0, !PT ;  /* 0x000000ff26ff7812 */ /* 0x000fe2000780c0ff */
[----:B------:R-:W-:Y:S01]  /*b610*/  IMAD.IADD R38, R5, 0x1, R3 ;  /* 0x0000000105267824 */ /* 0x000fe200078e0203 */
[----:B------:R-:W-:Y:S02]  /*b620*/  ISETP.NE.U32.AND P4, PT, R20, RZ, PT ;  /* 0x000000ff1400720c */ /* 0x000fe40003f85070 */
[----:B------:R-:W-:Y:S01]  /*b630*/  SEL R58, RZ, 0x1, !P3 ;  /* 0x00000001ff3a7807 */ /* 0x000fe20005800000 */
[----:B------:R-:W-:Y:S01]  /*b640*/  IMAD R5, R46, R38, RZ ;  /* 0x000000262e057224 */ /* 0x000fe200078e02ff */
[----:B------:R-:W-:-:S04]  /*b650*/  ISETP.NE.AND.EX P1, PT, R21, RZ, P1, P4 ;  /* 0x000000ff1500720c */ /* 0x000fc80000f25340 */
[----:B------:R-:W-:Y:S02]  /*b660*/  SHF.R.U32.HI R5, RZ, 0x2, R5 ;  /* 0x00000002ff057819 */ /* 0x000fe40000011605 */
[----:B------:R-:W-:Y:S02]  /*b670*/  SEL R55, RZ, 0x1, !P1 ;  /* 0x00000001ff377807 */ /* 0x000fe40004800000 */
[----:B-----5:R-:W-:Y:S01]  /*b680*/  ISETP.NE.U32.AND P1, PT, R24, RZ, PT ;  /* 0x000000ff1800720c */ /* 0x020fe20003f25070 */
[----:B------:R-:W-:-:S03]  /*b690*/  IMAD.WIDE.U32 R34, R5, 0x20, R44 ;  /* 0x0000002005227825 */ /* 0x000fc600078e002c */
[----:B------:R-:W-:Y:S02]  /*b6a0*/  ISETP.NE.AND.EX P0, PT, R25, RZ, P0, P1 ;  /* 0x000000ff1900720c */ /* 0x000fe40000705310 */
[----:B------:R-:W2:Y:S01]  /*b6b0*/  LDG.E.128 R28, desc[UR58][R34.64] ;  /* 0x0000003a221c7981 */ /* 0x000ea2000c1e1d00 */
[----:B------:R-:W-:Y:S02]  /*b6c0*/  ISETP.NE.U32.AND P1, PT, R26, RZ, PT ;  /* 0x000000ff1a00720c */ /* 0x000fe40003f25070 */
[----:B------:R-:W-:Y:S02]  /*b6d0*/  SEL R53, RZ, 0x1, !P0 ;  /* 0x00000001ff357807 */ /* 0x000fe40004000000 */
[----:B------:R-:W-:-:S04]  /*b6e0*/  LOP3.LUT P0, RZ, R39, 0xff, RZ, 0xc0, !PT ;  /* 0x000000ff27ff7812 */ /* 0x000fc8000780c0ff */
[----:B------:R-:W-:-:S04]  /*b6f0*/  ISETP.NE.AND.EX P0, PT, R27, RZ, P0, P1 ;  /* 0x000000ff1b00720c */ /* 0x000fc80000705310 */
[----:B------:R-:W-:Y:S02]  /*b700*/  SEL R52, RZ, 0x1, !P0 ;  /* 0x00000001ff347807 */ /* 0x000fe40004000000 */
[----:B------:R-:W-:Y:S02]  /*b710*/  LOP3.LUT P0, RZ, R32, 0xff, RZ, 0xc0, !PT ;  /* 0x000000ff20ff7812 */ /* 0x000fe4000780c0ff */
[----:B--2---:R-:W-:-:S04]  /*b720*/  ISETP.NE.U32.AND P1, PT, R28, RZ, PT ;  /* 0x000000ff1c00720c */ /* 0x004fc80003f25070 */
[----:B------:R-:W-:-:S04]  /*b730*/  ISETP.NE.AND.EX P0, PT, R29, RZ, P0, P1 ;  /* 0x000000ff1d00720c */ /* 0x000fc80000705310 */
[----:B------:R-:W-:Y:S02]  /*b740*/  SEL R51, RZ, 0x1, !P0 ;  /* 0x00000001ff337807 */ /* 0x000fe40004000000 */
[----:B------:R-:W-:Y:S02]  /*b750*/  LOP3.LUT P0, RZ, R33, 0xff, RZ, 0xc0, !PT ;  /* 0x000000ff21ff7812 */ /* 0x000fe4000780c0ff */
[----:B------:R-:W2:Y:S01]  /*b760*/  LDG.E.128 R32, desc[UR58][R34.64+0x10] ;  /* 0x0000103a22207981 */ /* 0x000ea2000c1e1d00 */
[----:B------:R-:W-:-:S04]  /*b770*/  ISETP.NE.U32.AND P1, PT, R30, RZ, PT ;  /* 0x000000ff1e00720c */ /* 0x000fc80003f25070 */
[----:B------:R-:W-:-:S04]  /*b780*/  ISETP.NE.AND.EX P0, PT, R31, RZ, P0, P1 ;  /* 0x000000ff1f00720c */ /* 0x000fc80000705310 */
        /* <DEDUP_REMOVED lines=11> */
[----:B------:R-:W-:-:S04]  /*b840*/  ISETP.NE.AND.EX P1, PT, R33, RZ, P1, P0 ;  /* 0x000000ff2100720c */ /* 0x000fc80000f25300 */
[----:B------:R-:W-:Y:S02]  /*b850*/  SEL R49, RZ, 0x1, !P1 ;  /* 0x00000001ff317807 */ /* 0x000fe40004800000 */
[----:B------:R-:W-:-:S04]  /*b860*/  ISETP.NE.U32.AND P1, PT, R34, RZ, PT ;  /* 0x000000ff2200720c */ /* 0x000fc80003f25070 */
[----:B------:R-:W-:-:S04]  /*b870*/  ISETP.NE.AND.EX P2, PT, R35, RZ, P2, P1 ;  /* 0x000000ff2300720c */ /* 0x000fc80001745310 */
        /* <DEDUP_REMOVED lines=20> */
[----:B------:R-:W-:-:S04]  /*b9c0*/  ISETP.NE.AND.EX P3, PT, R37, RZ, P3, P2 ;  /* 0x000000ff2500720c */ /* 0x000fc80001f65320 */
[----:B------:R-:W-:Y:S02]  /*b9d0*/  SEL R47, RZ, 0x1, !P3 ;  /* 0x00000001ff2f7807 */ /* 0x000fe40005800000 */
[----:B------:R-:W-:-:S04]  /*b9e0*/  ISETP.NE.U32.AND P3, PT, R38, RZ, PT ;  /* 0x000000ff2600720c */ /* 0x000fc80003f65070 */
[----:B------:R-:W-:-:S04]  /*b9f0*/  ISETP.NE.AND.EX P4, PT, R39, RZ, P4, P3 ;  /* 0x000000ff2700720c */ /* 0x000fc80002785330 */
[----:B------:R-:W-:Y:S02]  /*ba00*/  SEL R17, RZ, 0x1, !P4 ;  /* 0x00000001ff117807 */ /* 0x000fe40006000000 */
[----:B---3--:R-:W-:-:S04]  /*ba10*/  ISETP.NE.U32.AND P4, PT, R40, RZ, PT ;  /* 0x000000ff2800720c */ /* 0x008fc80003f85070 */
[----:B------:R-:W-:-:S04]  /*ba20*/  ISETP.NE.AND.EX P5, PT, R41, RZ, P5, P4 ;  /* 0x000000ff2900720c */ /* 0x000fc80002fa5340 */
[----:B------:R-:W-:Y:S02]  /*ba30*/  SEL R7, RZ, 0x1, !P5 ;  /* 0x00000001ff077807 */ /* 0x000fe40006800000 */
[----:B------:R-:W-:-:S04]  /*ba40*/  ISETP.NE.U32.AND P5, PT, R42, RZ, PT ;  /* 0x000000ff2a00720c */ /* 0x000fc80003fa5070 */
[----:B------:R-:W-:-:S04]  /*ba50*/  ISETP.NE.AND.EX P6, PT, R43, RZ, P6, P5 ;  /* 0x000000ff2b00720c */ /* 0x000fc800037c5350 */
        /* <DEDUP_REMOVED lines=27> */
[----:B------:R-:W-:Y:S01]  /*bc10*/  ISETP.NE.AND P0, PT, R5, RZ, PT ;  /* 0x000000ff0500720c */ /* 0x000fe20003f05270 */
[----:B------:R-:W-:Y:S01]  /*bc20*/  IMAD.IADD R5, R32, 0x1, R3 ;  /* 0x0000000120057824 */ /* 0x000fe200078e0203 */
        /* <DEDUP_REMOVED lines=27> */
.L_x_6512:
        /* <DEDUP_REMOVED lines=36> */
.L_x_6511:
[----:B------:R-:W-:Y:S05]  /*c020*/  BSYNC B0 ;  /* 0x0000000000007941 */ /* 0x000fea0003800000 */
.L_x_6510:
        /* <DEDUP_REMOVED lines=47> */
[----:B------:R-:W-:Y:S02]  /*c320*/  IADD3 R9, R23, R3, RZ ;  /* 0x0000000317097210 */ /* 0x000fe40007ffe0ff */
[----:B------:R-:W-:Y:S02]  /*c330*/  P2R R12, PR, RZ, 0x4 ;  /* 0x00000004ff0c7803 */ /* 0x000fe40000000000 */
[----:B------:R-:W-:Y:S02]  /*c340*/  ISETP.GE.U32.AND P1, PT, R9, R0, PT ;  /* 0x000000000900720c */ /* 0x000fe40003f26070 */
[C---:B------:R-:W-:Y:S02]  /*c350*/  LOP3.LUT P2, RZ, R6.reuse, 0x800, RZ, 0xc0, !PT ;  /* 0x0000080006ff7812 */ /* 0x040fe4000784c0ff */
[----:B------:R-:W-:Y:S02]  /*c360*/  P2R R13, PR, RZ, 0x1 ;  /* 0x00000001ff0d7803 */ /* 0x000fe40000000000 */
[----:B------:R-:W-:-:S02]  /*c370*/  LOP3.LUT P0, RZ, R6, 0x400, RZ, 0xc0, !PT ;  /* 0x0000040006ff7812 */ /* 0x000fc4000780c0ff */
[----:B------:R-:W-:-:S05]  /*c380*/  LOP3.LUT P4, RZ, R6, 0x4, RZ, 0xc0, !PT ;  /* 0x0000000406ff7812 */ /* 0x000fca000788c0ff */
        /* <DEDUP_REMOVED lines=40> */
.L_x_6515:
[----:B------:R-:W-:Y:S05]  /*c610*/  BSYNC B0 ;  /* 0x0000000000007941 */ /* 0x000fea0003800000 */
.L_x_6514:
        /* <DEDUP_REMOVED lines=71> */
.L_x_6517:
[----:B------:R-:W-:Y:S05]  /*ca90*/  BSYNC B0 ;  /* 0x0000000000007941 */ /* 0x000fea0003800000 */
.L_x_6516:
        /* <DEDUP_REMOVED lines=29> */
.L_x_6493:
        /* <DEDUP_REMOVED lines=38> */
.L_x_6521:
        /* <DEDUP_REMOVED lines=32> */
[----:B------:R-:W-:Y:S02]  /*d0d0*/  SEL R56, RZ, 0x1, !P3 ;  /* 0x00000001ff387807 */ /* 0x000fe40005800000 */
[----:B------:R-:W-:-:S02]  /*d0e0*/  SHF.R.U32.HI R35, RZ, 0x2, R38 ;  /* 0x00000002ff237819 */ /* 0x000fc40000011626 */
[----:B------:R-:W-:-:S03]  /*d0f0*/  ISETP.NE.AND.EX P1, PT, R21, RZ, P1, P4 ;  /* 0x000000ff1500720c */ /* 0x000fc60000f25340 */
[----:B------:R-:W-:Y:S01]  /*d100*/  IMAD.WIDE.U32 R34, R35, 0x20, R44 ;  /* 0x0000002023227825 */ /* 0x000fe200078e002c */
[----:B------:R-:W-:Y:S02]  /*d110*/  SEL R53, RZ, 0x1, !P1 ;  /* 0x00000001ff357807 */ /* 0x000fe40004800000 */
[----:B-----5:R-:W-:Y:S02]  /*d120*/  ISETP.NE.U32.AND P1, PT, R24, RZ, PT ;  /* 0x000000ff1800720c */ /* 0x020fe40003f25070 */
[----:B------:R-:W2:Y:S02]  /*d130*/  LDG.E.128 R28, desc[UR58][R34.64] ;  /* 0x0000003a221c7981 */ /* 0x000ea4000c1e1d00 */
[----:B------:R-:W-:Y:S02]  /*d140*/  ISETP.NE.AND.EX P0, PT, R25, RZ, P0, P1 ;  /* 0x000000ff1900720c */ /* 0x000fe40000705310 */
[----:B------:R-:W-:Y:S02]  /*d150*/  ISETP.NE.U32.AND P1, PT, R26, RZ, PT ;  /* 0x000000ff1a00720c */ /* 0x000fe40003f25070 */
[----:B------:R-:W-:-:S02]  /*d160*/  SEL R51, RZ, 0x1, !P0 ;  /* 0x00000001ff337807 */ /* 0x000fc40004000000 */
        /* <DEDUP_REMOVED lines=10> */
[----:B------:R-:W-:Y:S02]  /*d210*/  ISETP.NE.AND.EX P0, PT, R31, RZ, P0, P1 ;  /* 0x000000ff1f00720c */ /* 0x000fe40000705310 */
[----:B------:R-:W-:Y:S02]  /*d220*/  LOP3.LUT P1, RZ, R37, 0xff, RZ, 0xc0, !PT ;  /* 0x000000ff25ff7812 */ /* 0x000fe4000782c0ff */
[----:B------:R-:W-:Y:S02]  /*d230*/  SEL R48, RZ, 0x1, !P0 ;  /* 0x00000001ff307807 */ /* 0x000fe40004000000 */
[----:B------:R-:W-:Y:S02]  /*d240*/  LOP3.LUT P2, RZ, R36, 0xff, RZ, 0xc0, !PT ;  /* 0x000000ff24ff7812 */ /* 0x000fe4000784c0ff */
[----:B--2---:R-:W-:-:S04]  /*d250*/  ISETP.NE.U32.AND P0, PT, R32, RZ, PT ;  /* 0x000000ff2000720c */ /* 0x004fc80003f05070 */
[----:B------:R-:W-:-:S04]  /*d260*/  ISETP.NE.AND.EX P1, PT, R33, RZ, P1, P0 ;  /* 0x000000ff2100720c */ /* 0x000fc80000f25300 */
[----:B------:R-:W-:Y:S02]  /*d270*/  SEL R47, RZ, 0x1, !P1 ;  /* 0x00000001ff2f7807 */ /* 0x000fe40004800000 */
[----:B------:R-:W-:Y:S01]  /*d280*/  ISETP.NE.U32.AND P1, PT, R34, RZ, PT ;  /* 0x000000ff2200720c */ /* 0x000fe20003f25070 */
[----:B------:R-:W-:-:S05]  /*d290*/  IMAD.IADD R34, R38, 0x1, R3 ;  /* 0x0000000126227824 */ /* 0x000fca00078e0203 */
[----:B------:R-:W-:-:S05]  /*d2a0*/  SHF.R.U32.HI R41, RZ, 0x2, R34 ;  /* 0x00000002ff297819 */ /* 0x000fca0000011622 */
[----:B------:R-:W-:-:S05]  /*d2b0*/  IMAD.WIDE.U32 R40, R41, 0x20, R44 ;  /* 0x0000002029287825 */ /* 0x000fca00078e002c */
[----:B------:R-:W2:Y:S04]  /*d2c0*/  LDG.E.128 R36, desc[UR58][R40.64] ;  /* 0x0000003a28247981 */ /* 0x000ea8000c1e1d00 */
[----:B------:R-:W3:Y:S01]  /*d2d0*/  LDG.E.128 R40, desc[UR58][R40.64+0x10] ;  /* 0x0000103a28287981 */ /* 0x000ee2000c1e1d00 */
[----:B------:R-:W-:Y:S02]  /*d2e0*/  ISETP.NE.AND.EX P2, PT, R35, RZ, P2, P1 ;  /* 0x000000ff2300720c */ /* 0x000fe40001745310 */
        /* <DEDUP_REMOVED lines=86> */
.L_x_6520:
        /* <DEDUP_REMOVED lines=36> */
.L_x_6519:
[----:B------:R-:W-:Y:S05]  /*da90*/  BSYNC B0 ;  /* 0x0000000000007941 */ /* 0x000fea0003800000 */
.L_x_6518:
        /* <DEDUP_REMOVED lines=8> */
[----:B------:R-:W-:Y:S02]  /*db20*/  IADD3 R21, R20, R3, RZ ;  /* 0x0000000314157210 */ /* 0x000fe40007ffe0ff */
[----:B--2---:R-:W-:Y:S02]  /*db30*/  ISETP.NE.U32.AND P3, PT, R10, RZ, PT ;  /* 0x000000ff0a00720c */ /* 0x004fe40003f65070 */
[----:B------:R-:W-:-:S02]  /*db40*/  ISETP.NE.U32.AND P0, PT, R8, RZ, PT ;  /* 0x000000ff0800720c */ /* 0x000fc40003f05070 */
[----:B------:R-:W-:Y:S02]  /*db50*/  ISETP.NE.AND.EX P3, PT, R11, RZ, PT, P3 ;  /* 0x000000ff0b00720c */ /* 0x000fe40003f65330 */
        /* <DEDUP_REMOVED lines=78> */
.L_x_6523:
[----:B------:R-:W-:Y:S05]  /*e040*/  BSYNC B0 ;  /* 0x0000000000007941 */ /* 0x000fea0003800000 */
.L_x_6522:
        /* <DEDUP_REMOVED lines=71> */
.L_x_6525:
[----:B------:R-:W-:Y:S05]  /*e4c0*/  BSYNC B0 ;  /* 0x0000000000007941 */ /* 0x000fea0003800000 */
.L_x_6524:
        /* <DEDUP_REMOVED lines=28> */
.L_x_6477:
[----:B------:R-:W-:Y:S05]  /*e690*/  BSYNC B6 ;  /* 0x0000000000067941 */ /* 0x000fea0003800000 */
.L_x_6476:
        /* <DEDUP_REMOVED lines=18> */
.L_x_6529:
        /* <DEDUP_REMOVED lines=32> */
.L_x_6528:
[----:B------:R-:W-:Y:S05]  /*e9c0*/  BSYNC B0 ;  /* 0x0000000000007941 */ /* 0x000fea0003800000 */
.L_x_6527:
[----:B------:R-:W-:Y:S01]  /*e9d0*/  IMAD.MOV.U32 R4, RZ, RZ, R8 ;  /* 0x000000ffff047224 */ /* 0x000fe200078e0008 */
[----:B------:R-:W-:Y:S06]  /*e9e0*/  @P3 BRA `(.L_x_6529) ;  /* 0xfffffffc00743947 */ /* 0x000fec000383ffff */
.L_x_6526:
        /* <DEDUP_REMOVED lines=22> */
.L_x_6534:
        /* <DEDUP_REMOVED lines=29> */
.L_x_6533:
[----:B------:R-:W-:Y:S05]  /*ed20*/  BSYNC B0 ;  /* 0x0000000000007941 */ /* 0x000fea0003800000 */
.L_x_6532:
[----:B------:R-:W-:-:S04]  /*ed30*/  SHF.R.S32.HI R4, RZ, 0x1, R4 ;  /* 0x00000001ff047819 */ /* 0x000fc80000011404 */
[----:B------:R-:W-:-:S13]  /*ed40*/  ISETP.GE.AND P0, PT, R4, 0x20, PT ;  /* 0x000000200400780c */ /* 0x000fda0003f06270 */
[----:B------:R-:W-:Y:S05]  /*ed50*/  @P0 BRA `(.L_x_6534) ;  /* 0xfffffffc007c0947 */ /* 0x000fea000383ffff */
[----:B-1----:R-:W-:-:S07]  /*ed60*/  IMAD.MOV.U32 R0, RZ, RZ, 0x20 ;  /* 0x00000020ff007424 */ /* 0x002fce00078e00ff */
.L_x_6531:
[----:B------:R-:W-:Y:S01]  /*ed70*/  ISETP.GE.AND P0, PT, R0, 0x2, PT ;  /* 0x000000020000780c */ /* 0x000fe20003f06270 */
[----:B------:R-:W-:Y:S05]  /*ed80*/  WARPSYNC.ALL ;  /* 0x0000000000007948 */ /* 0x000fea0003800000 */
[----:B------:R-:W-:Y:S07]  /*ed90*/  BAR.SYNC.DEFER_BLOCKING 0x0 ;  /* 0x0000000000007b1d */ /* 0x000fee0000010000 */
[----:B------:R-:W-:Y:S05]  /*eda0*/  @!P0 BRA `(.L_x_6530) ;  /* 0x0000000000748947 */ /* 0x000fea0003800000 */
[----:B------:R-:W-:-:S11]  /*edb0*/  HFMA2.MMA R3, -RZ, RZ, 0, 5.9604644775390625e-08 ;  /* 0x00000001ff037435 */ /* 0x000fd600000001ff */
.L_x_6535:
        /* <DEDUP_REMOVED lines=28> */
.L_x_6530:
[----:B------:R-:W2:Y:S01]  /*ef80*/  LDC R3, c[0x0][0x3e8] ;  /* 0x0000fa00ff037b82 */ /* 0x000ea20000000800 */
[----:B------:R-:W-:Y:S02]  /*ef90*/  IMAD.MOV.U32 R27, RZ, RZ, RZ ;  /* 0x000000ffff1b7224 */ /* 0x000fe400078e00ff */
[----:B------:R-:W-:Y:S01]  /*efa0*/  IMAD.MOV.U32 R28, RZ, RZ, RZ ;  /* 0x000000ffff1c7224 */ /* 0x000fe200078e00ff */
        /* <DEDUP_REMOVED lines=276> */
.L_x_6536:
        /* <DEDUP_REMOVED lines=275> */
.L_x_6537:
        /* <DEDUP_REMOVED lines=277> */
.L_x_6538:
        /* <DEDUP_REMOVED lines=275> */
.L_x_6539:
        /* <DEDUP_REMOVED lines=294> */
.L_x_6541:
        /* <DEDUP_REMOVED lines=275> */
.L_x_6542:
        /* <DEDUP_REMOVED lines=276> */
.L_x_6543:
        /* <DEDUP_REMOVED lines=275> */
.L_x_6544:
        /* <DEDUP_REMOVED lines=14> */
.L_x_6546:
[----:B------:R-:W-:Y:S05]  /*17b80*/  BSYNC B0 ;  /* 0x0000000000007941 */ /* 0x000fea0003800000 */
.L_x_6545:
        /* <DEDUP_REMOVED lines=17> */
.L_x_6548:
[----:B------:R-:W-:Y:S05]  /*17ca0*/  BSYNC B0 ;  /* 0x0000000000007941 */ /* 0x000fea0003800000 */
.L_x_6547:
        /* <DEDUP_REMOVED lines=35> */
.L_x_6550:
[----:B------:R-:W-:Y:S05]  /*17ee0*/  BSYNC B0 ;  /* 0x0000000000007941 */ /* 0x000fea0003800000 */
.L_x_6549:
        /* <DEDUP_REMOVED lines=38> */
.L_x_6555:
        /* <DEDUP_REMOVED lines=22> */
.L_x_6554:
[----:B------:R-:W-:Y:S05]  /*182b0*/  BRA `(.L_x_6553) ;  /* 0x0000000000947947 */ /* 0x000fea0003800000 */
.L_x_6552:
        /* <DEDUP_REMOVED lines=15> */
.L_x_6556:
        /* <DEDUP_REMOVED lines=22> */
.L_x_6553:
[----:B------:R-:W-:Y:S05]  /*18510*/  BSYNC B0 ;  /* 0x0000000000007941 */ /* 0x000fea0003800000 */
.L_x_6551:
        /* <DEDUP_REMOVED lines=14> */
.L_x_6560:
        /* <DEDUP_REMOVED lines=31> */
.L_x_6559:
[----:B------:R-:W-:Y:S05]  /*187f0*/  BSYNC B0 ;  /* 0x0000000000007941 */ /* 0x000fea0003800000 */
.L_x_6558:
[----:B-1----:R-:W-:Y:S01]  /*18800*/  IMAD.MOV.U32 R3, RZ, RZ, R9 ;  /* 0x000000ffff037224 */ /* 0x002fe200078e0009 */
[----:B------:R-:W-:Y:S06]  /*18810*/  @P4 BRA `(.L_x_6560) ;  /* 0xfffffffc00784947 */ /* 0x000fec000383ffff */
.L_x_6557:
        /* <DEDUP_REMOVED lines=15> */
.L_x_6565:
        /* <DEDUP_REMOVED lines=28> */
.L_x_6564:
[----:B------:R-:W-:Y:S05]  /*18ad0*/  BSYNC B0 ;  /* 0x0000000000007941 */ /* 0x000fea0003800000 */
.L_x_6563:
[----:B------:R-:W-:-:S04]  /*18ae0*/  SHF.R.S32.HI R3, RZ, 0x1, R3 ;  /* 0x00000001ff037819 */ /* 0x000fc80000011403 */
[----:B------:R-:W-:-:S13]  /*18af0*/  ISETP.GE.AND P0, PT, R3, 0x20, PT ;  /* 0x000000200300780c */ /* 0x000fda0003f06270 */
[----:B------:R-:W-:Y:S05]  /*18b00*/  @P0 BRA `(.L_x_6565) ;  /* 0xfffffffc00800947 */ /* 0x000fea000383ffff */
[----:B------:R-:W-:-:S07]  /*18b10*/  IMAD.MOV.U32 R2, RZ, RZ, 0x20 ;  /* 0x00000020ff027424 */ /* 0x000fce00078e00ff */
.L_x_6562:
[----:B------:R-:W-:Y:S01]  /*18b20*/  BAR.SYNC.DEFER_BLOCKING 0x0 ;  /* 0x0000000000007b1d */ /* 0x000fe20000010000 */
[----:B------:R-:W-:-:S13]  /*18b30*/  ISETP.GE.AND P0, PT, R2, 0x2, PT ;  /* 0x000000020200780c */ /* 0x000fda0003f06270 */
[----:B------:R-:W-:Y:S05]  /*18b40*/  @!P0 BRA `(.L_x_6561) ;  /* 0x0000000000748947 */ /* 0x000fea0003800000 */
[----:B-1----:R-:W-:-:S07]  /*18b50*/  IMAD.MOV.U32 R3, RZ, RZ, 0x1 ;  /* 0x00000001ff037424 */ /* 0x002fce00078e00ff */
.L_x_6566:
        /* <DEDUP_REMOVED lines=28> */
.L_x_6561:
        /* <DEDUP_REMOVED lines=25> */
.L_x_6568:
        /* <DEDUP_REMOVED lines=18> */
[----:B-1----:R-:W-:-:S07]  /*18fd0*/  IMAD.MOV.U32 R13, RZ, RZ, RZ ;  /* 0x000000ffff0d7224 */ /* 0x002fce00078e00ff */
[----:B------:R-:W-:-:S07]  /*18fe0*/  LEPC R20, `(.L_x_6570) ;  /* 0x000000001014794e */ /* 0x000fce0000000000 */
[----:B0-2---:R-:W-:Y:S05]  /*18ff0*/  CALL.ABS.NOINC R2 ;  /* 0x0000000002007343 */ /* 0x005fea0003c00000 */
.L_x_6570:
        /* <DEDUP_REMOVED lines=24> */
.L_x_6571:
        /* <DEDUP_REMOVED lines=24> */
.L_x_6572:
        /* <DEDUP_REMOVED lines=24> */
.L_x_6573:
[----:B------:R-:W-:Y:S01]  /*19480*/  ULDC.64 UR4, c[0x0][0x5e8] ;  /* 0x00017a0000047ab9 */ /* 0x000fe20000000a00 */
[----:B------:R-:W-:Y:S02]  /*19490*/  LOP3.LUT P0, RZ, R17, 0xff, RZ, 0xc0, !PT ;  /* 0x000000ff11ff7812 */ /* 0x000fe4000780c0ff */
[----:B------:R-:W-:Y:S02]  /*194a0*/  IADD3 R18, P1, R18, UR4, RZ ;  /* 0x0000000412127c10 */ /* 0x000fe4000ff3e0ff */
[----:B-1----:R-:W-:-:S03]  /*194b0*/  SEL R3, RZ, 0x1, !P0 ;  /* 0x00000001ff037807 */ /* 0x002fc60004000000 */
[----:B------:R-:W-:-:S05]  /*194c0*/  IMAD.X R19, RZ, RZ, UR5, P1 ;  /* 0x00000005ff137e24 */ /* 0x000fca00088e06ff */
[----:B------:R-:W-:Y:S01]  /*194d0*/  STG.E.U8 desc[UR58][R18.64], R3 ;  /* 0x0000000312007986 */ /* 0x000fe2000c10113a */
[----:B------:R-:W-:Y:S05]  /*194e0*/  EXIT ;  /* 0x000000000000794d */ /* 0x000fea0003800000 */
.L_x_6569:
[----:B------:R-:W-:Y:S04]  /*194f0*/  STG.E.U8 desc[UR58][R4.64], R26 ;  /* 0x0000001a04007986 */ /* 0x000fe8000c10113a */
[----:B------:R-:W-:Y:S04]  /*19500*/  STG.E.U8 desc[UR58][R4.64+0x1], R25 ;  /* 0x0000011904007986 */ /* 0x000fe8000c10113a */
[----:B------:R-:W-:Y:S04]  /*19510*/  STG.E.U8 desc[UR58][R4.64+0x2], R22 ;  /* 0x0000021604007986 */ /* 0x000fe8000c10113a */
[----:B------:R-:W-:Y:S01]  /*19520*/  STG.E.U8 desc[UR58][R4.64+0x3], R17 ;  /* 0x0000031104007986 */ /* 0x000fe2000c10113a */
[----:B------:R-:W-:Y:S05]  /*19530*/  EXIT ;  /* 0x000000000000794d */ /* 0x000fea0003800000 */
.L_x_6567:
        /* <DEDUP_REMOVED lines=53> */
.L_x_6575:
        /* <DEDUP_REMOVED lines=24> */
.L_x_6576:
        /* <DEDUP_REMOVED lines=24> */
.L_x_6577:
        /* <DEDUP_REMOVED lines=24> */
.L_x_6578:
[----:B------:R-:W-:Y:S01]  /*19d10*/  ULDC.64 UR4, c[0x0][0x5e8] ;  /* 0x00017a0000047ab9 */ /* 0x000fe20000000a00 */
[----:B------:R-:W-:Y:S02]  /*19d20*/  LOP3.LUT P0, RZ, R17, 0xff, RZ, 0xc0, !PT ;  /* 0x000000ff11ff7812 */ /* 0x000fe4000780c0ff */
[----:B------:R-:W-:Y:S02]  /*19d30*/  IADD3 R18, P1, R18, UR4, RZ ;  /* 0x0000000412127c10 */ /* 0x000fe4000ff3e0ff */
[----:B-1----:R-:W-:-:S03]  /*19d40*/  SEL R3, RZ, 0x1, !P0 ;  /* 0x00000001ff037807 */ /* 0x002fc60004000000 */
[----:B------:R-:W-:-:S05]  /*19d50*/  IMAD.X R19, RZ, RZ, UR5, P1 ;  /* 0x00000005ff137e24 */ /* 0x000fca00088e06ff */
[----:B------:R-:W-:Y:S01]  /*19d60*/  STG.E.U8 desc[UR58][R18.64], R3 ;  /* 0x0000000312007986 */ /* 0x000fe2000c10113a */
[----:B------:R-:W-:Y:S05]  /*19d70*/  EXIT ;  /* 0x000000000000794d */ /* 0x000fea0003800000 */
.L_x_6574:
        /* <DEDUP_REMOVED lines=13> */
.L_x_6540:
        /* <DEDUP_REMOVED lines=35> */
.L_x_6580:
        /* <DEDUP_REMOVED lines=21> */
.L_x_6582:
        /* <DEDUP_REMOVED lines=24> */
.L_x_6583:
        /* <DEDUP_REMOVED lines=24> */
.L_x_6584:
        /* <DEDUP_REMOVED lines=24> */
.L_x_6585:
[----:B------:R-:W-:Y:S01]  /*1a650*/  ULDC.64 UR4, c[0x0][0x5e8] ;  /* 0x00017a0000047ab9 */ /* 0x000fe20000000a00 */
[----:B------:R-:W-:Y:S02]  /*1a660*/  LOP3.LUT P0, RZ, R17, 0xff, RZ, 0xc0, !PT ;  /* 0x000000ff11ff7812 */ /* 0x000fe4000780c0ff */
[----:B------:R-:W-:Y:S02]  /*1a670*/  IADD3 R2, P1, R23, UR4, RZ ;  /* 0x0000000417027c10 */ /* 0x000fe4000ff3e0ff */
[----:B------:R-:W-:-:S03]  /*1a680*/  SEL R5, RZ, 0x1, !P0 ;  /* 0x00000001ff057807 */ /* 0x000fc60004000000 */
[----:B-1----:R-:W-:-:S05]  /*1a690*/  IMAD.X R3, RZ, RZ, UR5, P1 ;  /* 0x00000005ff037e24 */ /* 0x002fca00088e06ff */
[----:B------:R-:W-:Y:S01]  /*1a6a0*/  STG.E.U8 desc[UR58][R2.64], R5 ;  /* 0x0000000502007986 */ /* 0x000fe2000c10113a */
[----:B------:R-:W-:Y:S05]  /*1a6b0*/  EXIT ;  /* 0x000000000000794d */ /* 0x000fea0003800000 */
.L_x_6581:
[----:B------:R-:W-:Y:S04]  /*1a6c0*/  STG.E.U8 desc[UR58][R4.64], R26 ;  /* 0x0000001a04007986 */ /* 0x000fe8000c10113a */
[----:B------:R-:W-:Y:S04]  /*1a6d0*/  STG.E.U8 desc[UR58][R4.64+0x1], R25 ;  /* 0x0000011904007986 */ /* 0x000fe8000c10113a */
[----:B------:R-:W-:Y:S04]  /*1a6e0*/  STG.E.U8 desc[UR58][R4.64+0x2], R22 ;  /* 0x0000021604007986 */ /* 0x000fe8000c10113a */
[----:B------:R-:W-:Y:S01]  /*1a6f0*/  STG.E.U8 desc[UR58][R4.64+0x3], R17 ;  /* 0x0000031104007986 */ /* 0x000fe2000c10113a */
[----:B------:R-:W-:Y:S05]  /*1a700*/  EXIT ;  /* 0x000000000000794d */ /* 0x000fea0003800000 */
.L_x_6579:
        /* <DEDUP_REMOVED lines=53> */
.L_x_6587:
        /* <DEDUP_REMOVED lines=24> */
.L_x_6588:
        /* <DEDUP_REMOVED lines=24> */
.L_x_6589:
        /* <DEDUP_REMOVED lines=24> */
.L_x_6590:
[----:B------:R-:W-:Y:S01]  /*1aee0*/  ULDC.64 UR4, c[0x0][0x5e8] ;  /* 0x00017a0000047ab9 */ /* 0x000fe20000000a00 */
[----:B------:R-:W-:Y:S02]  /*1aef0*/  LOP3.LUT P0, RZ, R17, 0xff, RZ, 0xc0, !PT ;  /* 0x000000ff11ff7812 */ /* 0x000fe4000780c0ff */
[----:B------:R-:W-:Y:S02]  /*1af00*/  IADD3 R2, P1, R23, UR4, RZ ;  /* 0x0000000417027c10 */ /* 0x000fe4000ff3e0ff */
[----:B------:R-:W-:-:S03]  /*1af10*/  SEL R5, RZ, 0x1, !P0 ;  /* 0x00000001ff057807 */ /* 0x000fc60004000000 */
[----:B-1----:R-:W-:-:S05]  /*1af20*/  IMAD.X R3, RZ, RZ, UR5, P1 ;  /* 0x00000005ff037e24 */ /* 0x002fca00088e06ff */
[----:B------:R-:W-:Y:S01]  /*1af30*/  STG.E.U8 desc[UR58][R2.64], R5 ;  /* 0x0000000502007986 */ /* 0x000fe2000c10113a */
[----:B------:R-:W-:Y:S05]  /*1af40*/  EXIT ;  /* 0x000000000000794d */ /* 0x000fea0003800000 */
.L_x_6586:
        /* <DEDUP_REMOVED lines=13> */
.L_x_6591:
        /* <DEDUP_REMOVED lines=14> */
.L_x_7598:


//--------------------- .text._ZN2at6native13reduce_kernelILi512ELi1ENS0_8ReduceOpIiNS0_14func_wrapper_tIbZZZNS0_15and_kernel_cudaERNS_14TensorIteratorEENKUlvE_clEvENKUlvE1_clEvEUlbiE_EEjbLi4ELi4EEEEEvT1_ --------------------------
	.section	.text._ZN2at6native13reduce_kernelILi512ELi1ENS0_8ReduceOpIiNS0_14func_wrapper_tIbZZZNS0_15and_kernel_cudaERNS_14TensorIteratorEENKUlvE_clEvENKUlvE1_clEvEUlbiE_EEjbLi4ELi4EEEEEvT1_,"ax",@progbits
	.align	128
        .global         _ZN2at6native13reduce_kernelILi512ELi1ENS0_8ReduceOpIiNS0_14func_wrapper_tIbZZZNS0_15and_kernel_cudaERNS_14TensorIteratorEENKUlvE_clEvENKUlvE1_clEvEUlbiE_EEjbLi4ELi4EEEEEvT1_
        .type           _ZN2at6native13reduce_kernelILi512ELi1ENS0_8ReduceOpIiNS0_14func_wrapper_tIbZZZNS0_15and_kernel_cudaERNS_14TensorIteratorEENKUlvE_clEvENKUlvE1_clEvEUlbiE_EEjbLi4ELi4EEEEEvT1_,@function
        .size           _ZN2at6native13reduce_kernelILi512ELi1ENS0_8ReduceOpIiNS0_14func_wrapper_tIbZZZNS0_15and_kernel_cudaERNS_14TensorIteratorEENKUlvE_clEvENKUlvE1_clEvEUlbiE_EEjbLi4ELi4EEEEEvT1_,(.L_x_7599 - _ZN2at6native13reduce_kernelILi512ELi1ENS0_8ReduceOpIiNS0_14func_wrapper_tIbZZZNS0_15and_kernel_cudaERNS_14TensorIteratorEENKUlvE_clEvENKUlvE1_clEvEUlbiE_EEjbLi4ELi4EEEEEvT1_)
        .other          _ZN2at6native13reduce_kernelILi512ELi1ENS0_8ReduceOpIiNS0_14func_wrapper_tIbZZZNS0_15and_kernel_cudaERNS_14TensorIteratorEENKUlvE_clEvENKUlvE1_clEvEUlbiE_EEjbLi4ELi4EEEEEvT1_,@"STO_CUDA_ENTRY STV_DEFAULT"
_ZN2at6native13reduce_kernelILi512ELi1ENS0_8ReduceOpIiNS0_14func_wrapper_tIbZZZNS0_15and_kernel_cudaERNS_14TensorIteratorEENKUlvE_clEvENKUlvE1_clEvEUlbiE_EEjbLi4ELi4EEEEEvT1_:
.text._ZN2at6native13reduce_kernelILi512ELi1ENS0_8ReduceOpIiNS0_14func_wrapper_tIbZZZNS0_15and_kernel_cudaERNS_14TensorIteratorEENKUlvE_clEvENKUlvE1_clEvEUlbiE_EEjbLi4ELi4EEEEEvT1_:
        /* <DEDUP_REMOVED lines=286> */
.L_x_6592:
        /* <DEDUP_REMOVED lines=49> */
.L_x_6601:
[----:B------:R-:W-:Y:S05]  /*14f0*/  BSYNC B3 ;  /* 0x0000000000037941 */ /* 0x000fea0003800000 */
.L_x_6600:
        /* <DEDUP_REMOVED lines=10> */
[----:B------:R-:W-:-:S04]  /*15a0*/  ISETP.NE.AND P0, PT, R4, RZ, P0 ;  /* 0x000000ff0400720c */ /* 0x000fc80000705270 */
[----:B------:R-:W-:-:S09]  /*15b0*/  SEL R9, RZ, 0x1, !P0 ;  /* 0x00000001ff097807 */ /* 0x000fd20004000000 */
.L_x_6599:
[----:B------:R-:W-:Y:S05]  /*15c0*/  BSYNC B2 ;  /* 0x0000000000027941 */ /* 0x000fea0003800000 */
.L_x_6598:
[C---:B------:R-:W-:Y:S02]  /*15d0*/  IADD3 R7, P0, -R17.reuse, 0x4, RZ ;  /* 0x0000000411077810 */ /* 0x040fe40007f1e1ff */
[----:B------:R-:W-:Y:S02]  /*15e0*/  IADD3 R10, R17, -0x4, R2 ;  /* 0xfffffffc110a7810 */ /* 0x000fe40007ffe002 */
[----:B------:R-:W-:Y:S02]  /*15f0*/  LEA R12, P1, R7, R12, 0x2 ;  /* 0x0000000c070c7211 */ /* 0x000fe400078210ff */
[----:B------:R-:W-:-:S04]  /*1600*/  IADD3.X R4, RZ, -0x1, RZ, P0, !PT ;  /* 0xffffffffff047810 */ /* 0x000fc800007fe4ff */
[----:B------:R-:W-:-:S07]  /*1610*/  LEA.HI.X R13, R7, R13, R4, 0x2, P1 ;  /* 0x0000000d070d7211 */ /* 0x000fce00008f1404 */
.L_x_6597:
[----:B------:R-:W-:Y:S05]  /*1620*/  BSYNC B1 ;  /* 0x0000000000017941 */ /* 0x000fea0003800000 */
.L_x_6596:
        /* <DEDUP_REMOVED lines=11> */
.L_x_6604:
        /* <DEDUP_REMOVED lines=10> */
[----:B--2---:R-:W-:Y:S02]  /*1780*/  ISETP.NE.AND P2, PT, R4, RZ, P2 ;  /* 0x000000ff0400720c */ /* 0x004fe40001745270 */
[----:B------:R-:W-:Y:S02]  /*1790*/  ISETP.NE.AND P3, PT, R5, RZ, P3 ;  /* 0x000000ff0500720c */ /* 0x000fe40001f65270 */
[----:B------:R-:W-:Y:S02]  /*17a0*/  ISETP.NE.AND P0, PT, R6, RZ, P0 ;  /* 0x000000ff0600720c */ /* 0x000fe40000705270 */
[----:B------:R-:W-:Y:S02]  /*17b0*/  ISETP.NE.AND P1, PT, R7, RZ, P1 ;  /* 0x000000ff0700720c */ /* 0x000fe40000f25270 */
[----:B------:R-:W-:-:S02]  /*17c0*/  SEL R9, RZ, 0x1, !P2 ;  /* 0x00000001ff097807 */ /* 0x000fc40005000000 */
[----:B------:R-:W-:Y:S02]  /*17d0*/  SEL R11, RZ, 0x1, !P3 ;  /* 0x00000001ff0b7807 */ /* 0x000fe40005800000 */
[----:B------:R-:W-:Y:S02]  /*17e0*/  SEL R2, RZ, 0x1, !P0 ;  /* 0x00000001ff027807 */ /* 0x000fe40004000000 */
[----:B------:R-:W-:Y:S01]  /*17f0*/  SEL R16, RZ, 0x1, !P1 ;  /* 0x00000001ff107807 */ /* 0x000fe20004800000 */
[----:B------:R-:W-:Y:S06]  /*1800*/  @!P6 BRA `(.L_x_6604) ;  /* 0xfffffffc00b4e947 */ /* 0x000fec000383ffff */
.L_x_6603:
[----:B------:R-:W-:Y:S05]  /*1810*/  BSYNC B1 ;  /* 0x0000000000017941 */ /* 0x000fea0003800000 */
.L_x_6602:
        /* <DEDUP_REMOVED lines=8> */
.L_x_6606:
[----:B------:R-:W-:Y:S05]  /*18a0*/  BSYNC B1 ;  /* 0x0000000000017941 */ /* 0x000fea0003800000 */
.L_x_6605:
        /* <DEDUP_REMOVED lines=11> */
[----:B--2---:R-:W-:-:S04]  /*1960*/  ISETP.NE.AND P0, PT, R12, RZ, P0 ;  /* 0x000000ff0c00720c */ /* 0x004fc80000705270 */
[----:B------:R-:W-:-:S09]  /*1970*/  SEL R9, RZ, 0x1, !P0 ;  /* 0x00000001ff097807 */ /* 0x000fd20004000000 */
.L_x_6608:
[----:B------:R-:W-:Y:S05]  /*1980*/  BSYNC B1 ;  /* 0x0000000000017941 */ /* 0x000fea0003800000 */
.L_x_6607:
        /* <DEDUP_REMOVED lines=8> */
.L_x_6595:
        /* <DEDUP_REMOVED lines=25> */
.L_x_6617:
        /* <DEDUP_REMOVED lines=293> */
.L_x_6613:
        /* <DEDUP_REMOVED lines=251> */
.L_x_6614:
        /* <DEDUP_REMOVED lines=251> */
.L_x_6615:
        /* <DEDUP_REMOVED lines=249> */
.L_x_6616:
        /* <DEDUP_REMOVED lines=13> */
[----:B-----5:R-:W-:Y:S02]  /*5db0*/  ISETP.NE.AND P2, PT, R21, RZ, P2 ;  /* 0x000000ff1500720c */ /* 0x020fe40001745270 */
[----:B------:R-:W-:Y:S02]  /*5dc0*/  ISETP.NE.AND P3, PT, R11, RZ, P3 ;  /* 0x000000ff0b00720c */ /* 0x000fe40001f65270 */
[----:B------:R-:W-:Y:S02]  /*5dd0*/  ISETP.NE.AND P0, PT, R10, RZ, P0 ;  /* 0x000000ff0a00720c */ /* 0x000fe40000705270 */
[----:B------:R-:W-:Y:S02]  /*5de0*/  SEL R9, RZ, 0x1, !P2 ;  /* 0x00000001ff097807 */ /* 0x000fe40005000000 */
[----:B------:R-:W-:Y:S02]  /*5df0*/  SEL R8, RZ, 0x1, !P3 ;  /* 0x00000001ff087807 */ /* 0x000fe40005800000 */
[----:B------:R-:W-:-:S02]  /*5e00*/  SEL R7, RZ, 0x1, !P0 ;  /* 0x00000001ff077807 */ /* 0x000fc40004000000 */
[----:B--2---:R-:W-:-:S04]  /*5e10*/  ISETP.NE.AND P1, PT, R22, RZ, P1 ;  /* 0x000000ff1600720c */ /* 0x004fc80000f25270 */
[----:B------:R-:W-:Y:S01]  /*5e20*/  SEL R6, RZ, 0x1, !P1 ;  /* 0x00000001ff067807 */ /* 0x000fe20004800000 */
[----:B------:R-:W-:Y:S08]  /*5e30*/  @!P5 BRA `(.L_x_6617) ;  /* 0xffffffbc0058d947 */ /* 0x000ff0000383ffff */
[----:B------:R-:W-:Y:S05]  /*5e40*/  BSYNC B2 ;  /* 0x0000000000027941 */ /* 0x000fea0003800000 */
.L_x_6612:
[----:B------:R-:W-:Y:S05]  /*5e50*/  BSYNC B1 ;  /* 0x0000000000017941 */ /* 0x000fea0003800000 */
.L_x_6611:
        /* <DEDUP_REMOVED lines=280> */
.L_x_6620:
        /* <DEDUP_REMOVED lines=281> */
.L_x_6621:
        /* <DEDUP_REMOVED lines=281> */
.L_x_6622:
        /* <DEDUP_REMOVED lines=281> */
.L_x_6623:
[----:B------:R-:W-:-:S04]  /*a490*/  LOP3.LUT R23, R22, 0xfffffffc, RZ, 0xc0, !PT ;  /* 0xfffffffc16177812 */ /* 0x000fc800078ec0ff */
[----:B------:R-:W-:-:S05]  /*a4a0*/  IADD3 R22, P1, R12, R23, RZ ;  /* 0x000000170c167210 */ /* 0x000fca0007f3e0ff */
[----:B------:R-:W-:-:S05]  /*a4b0*/  IMAD.X R23, RZ, RZ, R13, P1 ;  /* 0x000000ffff177224 */ /* 0x000fca00008e060d */
[----:B------:R1:W5:Y:S03]  /*a4c0*/  LDG.E R22, desc[UR36][R22.64] ;  /* 0x0000002416167981 */ /* 0x000366000c1e1900 */
.L_x_6619:
[----:B------:R-:W-:Y:S05]  /*a4d0*/  BSYNC B1 ;  /* 0x0000000000017941 */ /* 0x000fea0003800000 */
.L_x_6618:
[----:B------:R-:W-:Y:S04]  /*a4e0*/  BSSY B1, `(.L_x_6624) ;  /* 0x0000017000017945 */ /* 0x000fe80003800000 */
[----:B------:R-:W-:Y:S05]  /*a4f0*/  @P0 BRA `(.L_x_6625) ;  /* 0x0000000000540947 */ /* 0x000fea0003800000 */
[----:B------:R-:W-:Y:S02]  /*a500*/  IADD3 R5, R5, R4, RZ ;  /* 0x0000000405057210 */ /* 0x000fe40007ffe0ff */
[----:B------:R-:W-:Y:S02]  /*a510*/  LOP3.LUT P0, RZ, R9, 0xff, RZ, 0xc0, !PT ;  /* 0x000000ff09ff7812 */ /* 0x000fe4000780c0ff */
[----:B------:R-:W-:Y:S02]  /*a520*/  ISETP.GE.U32.AND P1, PT, R5, R2, PT ;  /* 0x000000020500720c */ /* 0x000fe40003f26070 */
[----:B-----5:R-:W-:-:S04]  /*a530*/  ISETP.NE.AND P0, PT, R21, RZ, P0 ;  /* 0x000000ff1500720c */ /* 0x020fc80000705270 */
[----:B------:R-:W-:-:S07]  /*a540*/  SEL R9, RZ, 0x1, !P0 ;  /* 0x00000001ff097807 */ /* 0x000fce0004000000 */
[----:B------:R-:W-:Y:S05]  /*a550*/  @P1 BRA `(.L_x_6625) ;  /* 0x00000000003c1947 */ /* 0x000fea0003800000 */
        /* <DEDUP_REMOVED lines=9> */
[----:B------:R-:W-:-:S04]  /*a5f0*/  ISETP.NE.AND P0, PT, R10, RZ, P0 ;  /* 0x000000ff0a00720c */ /* 0x000fc80000705270 */
[----:B------:R-:W-:-:S07]  /*a600*/  SEL R7, RZ, 0x1, !P0 ;  /* 0x00000001ff077807 */ /* 0x000fce0004000000 */
[----:B------:R-:W-:-:S04]  /*a610*/  @!P2 LOP3.LUT P1, RZ, R6, 0xff, RZ, 0xc0, !PT ;  /* 0x000000ff06ffa812 */ /* 0x000fc8000782c0ff */
[----:B------:R-:W-:-:S04]  /*a620*/  @!P2 ISETP.NE.AND P1, PT, R22, RZ, P1 ;  /* 0x000000ff1600a20c */ /* 0x000fc80000f25270 */
[----:B------:R-:W-:-:S04]  /*a630*/  @!P2 SEL R2, RZ, 0x1, !P1 ;  /* 0x00000001ff02a807 */ /* 0x000fc80004800000 */
[----:B------:R-:W-:-:S07]  /*a640*/  @!P2 PRMT R6, R2, 0x7610, R6 ;  /* 0x000076100206a816 */ /* 0x000fce0000000006 */
.L_x_6625:
[----:B------:R-:W-:Y:S05]  /*a650*/  BSYNC B1 ;  /* 0x0000000000017941 */ /* 0x000fea0003800000 */
.L_x_6624:
        /* <DEDUP_REMOVED lines=8> */
.L_x_6610:
        /* <DEDUP_REMOVED lines=10> */
.L_x_6628:
        /* <DEDUP_REMOVED lines=23> */
[----:B------:R-:W-:Y:S02]  /*a8f0*/  ISETP.NE.AND P2, PT, R20, RZ, PT ;  /* 0x000000ff1400720c */ /* 0x000fe40003f45270 */
[----:B------:R-:W-:Y:S02]  /*a900*/  SEL R17, RZ, 0x1, !P0 ;  /* 0x00000001ff117807 */ /* 0x000fe40004000000 */
[----:B---3--:R-:W-:Y:S02]  /*a910*/  ISETP.NE.AND P3, PT, R8, RZ, P3 ;  /* 0x000000ff0800720c */ /* 0x008fe40001f65270 */
[----:B----4-:R-:W-:Y:S02]  /*a920*/  ISETP.NE.AND P4, PT, R10, RZ, P4 ;  /* 0x000000ff0a00720c */ /* 0x010fe40002785270 */
[----:B-----5:R-:W-:Y:S02]  /*a930*/  ISETP.NE.AND P5, PT, R22, RZ, P5 ;  /* 0x000000ff1600720c */ /* 0x020fe40002fa5270 */
        /* <DEDUP_REMOVED lines=8> */
.L_x_6627:
[----:B------:R-:W-:Y:S05]  /*a9c0*/  BSYNC B1 ;  /* 0x0000000000017941 */ /* 0x000fea0003800000 */
.L_x_6626:
        /* <DEDUP_REMOVED lines=27> */
.L_x_6630:
[----:B------:R-:W-:Y:S05]  /*ab80*/  BSYNC B1 ;  /* 0x0000000000017941 */ /* 0x000fea0003800000 */
.L_x_6629:
        /* <DEDUP_REMOVED lines=23> */
.L_x_6632:
[----:B------:R-:W-:Y:S05]  /*ad00*/  BSYNC B1 ;  /* 0x0000000000017941 */ /* 0x000fea0003800000 */
.L_x_6631:
        /* <DEDUP_REMOVED lines=8> */
.L_x_6609:
        /* <DEDUP_REMOVED lines=15> */
.L_x_6635:
        /* <DEDUP_REMOVED lines=32> */
.L_x_6634:
[----:B------:R-:W-:Y:S05]  /*b080*/  BSYNC B1 ;  /* 0x0000000000017941 */ /* 0x000fea0003800000 */
.L_x_6633:
        /* <DEDUP_REMOVED lines=23> */
.L_x_6637:
[----:B------:R-:W-:Y:S05]  /*b200*/  BSYNC B1 ;  /* 0x0000000000017941 */ /* 0x000fea0003800000 */
.L_x_6636:
        /* <DEDUP_REMOVED lines=23> */
.L_x_6639:
[----:B------:R-:W-:Y:S05]  /*b380*/  BSYNC B1 ;  /* 0x0000000000017941 */ /* 0x000fea0003800000 */
.L_x_6638:
[----:B------:R-:W-:Y:S02]  /*b390*/  LOP3.LUT P0, RZ, R5, 0xff, RZ, 0xc0, !PT ;  /* 0x000000ff05ff7812 */ /* 0x000fe4000780c0ff */
[----:B------:R-:W-:Y:S02]  /*b3a0*/  LOP3.LUT P1, RZ, R8, 0xff, RZ, 0xc0, !PT ;  /* 0x000000ff08ff7812 */ /* 0x000fe4000782c0ff */
[----:B------:R-:W-:Y:S02]  /*b3b0*/  LOP3.LUT P2, RZ, R7, 0xff, RZ, 0xc0, !PT ;  /* 0x000000ff07ff7812 */ /* 0x000fe4000784c0ff */
[----:B------:R-:W-:Y:S02]  /*b3c0*/  LOP3.LUT P3, RZ, R6, 0xff, RZ, 0xc0, !PT ;  /* 0x000000ff06ff7812 */ /* 0x000fe4000786c0ff */
[----:B------:R-:W-:-:S04]  /*b3d0*/  PLOP3.LUT P0, PT, P2, P1, P0, 0x80, 0x0 ;  /* 0x000000000000781c */ /* 0x000fc80001703000 */
[----:B------:R-:W-:-:S04]  /*b3e0*/  PLOP3.LUT P0, PT, P0, P3, PT, 0x80, 0x0 ;  /* 0x000000000000781c */ /* 0x000fc80000707070 */
[----:B------:R-:W-:-:S09]  /*b3f0*/  SEL R17, RZ, 0x1, !P0 ;  /* 0x00000001ff117807 */ /* 0x000fd20004000000 */
.L_x_6594:
[----:B------:R-:W-:Y:S05]  /*b400*/  BSYNC B0 ;  /* 0x0000000000007941 */ /* 0x000fea0003800000 */
.L_x_6593:
        /* <DEDUP_REMOVED lines=15> */
.L_x_6641:
        /* <DEDUP_REMOVED lines=14> */
.L_x_6640:
        /* <DEDUP_REMOVED lines=19> */
.L_x_6644:
[----:B------:R-:W-:Y:S01]  /*b710*/  IMAD.IADD R2, R0, 0x1, R6 ;  /* 0x0000000100027824 */ /* 0x000fe200078e0206 */
[----:B------:R-:W-:Y:S04]  /*b720*/  BAR.SYNC.DEFER_BLOCKING 0x0 ;  /* 0x0000000000007b1d */ /* 0x000fe80000010000 */
[----:B------:R-:W-:-:S04]  /*b730*/  ISETP.GE.U32.AND P0, PT, R2, R9, PT ;  /* 0x000000090200720c */ /* 0x000fc80003f06070 */
[----:B------:R-:W-:-:S13]  /*b740*/  ISETP.GE.U32.OR P0, PT, R0, R6, P0 ;  /* 0x000000060000720c */ /* 0x000fda0000706470 */
[----:B------:R-:W-:Y:S02]  /*b750*/  @!P0 IADD3 R2, R5, R6, RZ ;  /* 0x0000000605028210 */ /* 0x000fe40007ffe0ff */
[----:B------:R-:W-:Y:S02]  /*b760*/  @!P0 LOP3.LUT P1, RZ, R17, 0xff, RZ, 0xc0, !PT ;  /* 0x000000ff11ff8812 */ /* 0x000fe4000782c0ff */
[----:B------:R-:W-:Y:S02]  /*b770*/  SHF.R.S32.HI R6, RZ, 0x1, R6 ;  /* 0x00000001ff067819 */ /* 0x000fe40000011406 */
[----:B------:R-:W3:Y:S02]  /*b780*/  @!P0 LDS.U8 R2, [R2] ;  /* 0x0000000002028984 */ /* 0x000ee40000000000 */
[----:B---3--:R-:W-:-:S04]  /*b790*/  @!P0 ISETP.NE.AND P1, PT, R2, RZ, P1 ;  /* 0x000000ff0200820c */ /* 0x008fc80000f25270 */
[----:B------:R-:W-:Y:S02]  /*b7a0*/  @!P0 SEL R7, RZ, 0x1, !P1 ;  /* 0x00000001ff078807 */ /* 0x000fe40004800000 */
[----:B------:R-:W-:Y:S02]  /*b7b0*/  ISETP.GE.AND P1, PT, R6, 0x20, PT ;  /* 0x000000200600780c */ /* 0x000fe40003f26270 */
[----:B--2---:R-:W-:Y:S01]  /*b7c0*/  @!P0 PRMT R17, R7, 0x7610, R17 ;  /* 0x0000761007118816 */ /* 0x004fe20000000011 */
[----:B------:R3:W-:Y:S10]  /*b7d0*/  @!P0 STS.U8 [R4+UR4], R7 ;  /* 0x0000000704008988 */ /* 0x0007f40008000004 */
[----:B---3--:R-:W-:Y:S05]  /*b7e0*/  @P1 BRA `(.L_x_6644) ;  /* 0xfffffffc00c81947 */ /* 0x008fea000383ffff */
[----:B------:R-:W-:-:S07]  /*b7f0*/  IMAD.MOV.U32 R2, RZ, RZ, 0x20 ;  /* 0x00000020ff027424 */ /* 0x000fce00078e00ff */
.L_x_6643:
[----:B------:R-:W-:Y:S01]  /*b800*/  BAR.SYNC.DEFER_BLOCKING 0x0 ;  /* 0x0000000000007b1d */ /* 0x000fe20000010000 */
[----:B------:R-:W-:-:S13]  /*b810*/  ISETP.GE.AND P0, PT, R2, 0x2, PT ;  /* 0x000000020200780c */ /* 0x000fda0003f06270 */
[----:B------:R-:W-:Y:S05]  /*b820*/  @!P0 BRA `(.L_x_6642) ;  /* 0x0000000000288947 */ /* 0x000fea0003800000 */
[----:B------:R-:W-:-:S11]  /*b830*/  HFMA2.MMA R5, -RZ, RZ, 0, 5.9604644775390625e-08 ;  /* 0x00000001ff057435 */ /* 0x000fd600000001ff */
.L_x_6645:
[C---:B--2---:R-:W-:Y:S02]  /*b840*/  LOP3.LUT R4, R17.reuse, 0xffff, RZ, 0xc0, !PT ;  /* 0x0000ffff11047812 */ /* 0x044fe400078ec0ff */
[----:B------:R-:W-:Y:S02]  /*b850*/  LOP3.LUT P0, RZ, R17, 0xff, RZ, 0xc0, !PT ;  /* 0x000000ff11ff7812 */ /* 0x000fe4000780c0ff */
[----:B------:R-:W-:-:S06]  /*b860*/  PRMT R4, R4, 0x8880, RZ ;  /* 0x0000888004047816 */ /* 0x000fcc00000000ff */
[----:B------:R2:W3:Y:S02]  /*b870*/  SHFL.DOWN PT, R4, R4, R5, 0x1f ;  /* 0x08001f0504047589 */ /* 0x0004e400000e0000 */
[----:B--2---:R-:W-:-:S05]  /*b880*/  IMAD.SHL.U32 R5, R5, 0x2, RZ ;  /* 0x0000000205057824 */ /* 0x004fca00078e00ff */
[----:B------:R-:W-:Y:S02]  /*b890*/  ISETP.GE.AND P1, PT, R5, R2, PT ;  /* 0x000000020500720c */ /* 0x000fe40003f26270 */
[----:B---3--:R-:W-:-:S04]  /*b8a0*/  ISETP.NE.AND P0, PT, R4, RZ, P0 ;  /* 0x000000ff0400720c */ /* 0x008fc80000705270 */
[----:B------:R-:W-:-:S07]  /*b8b0*/  SEL R17, RZ, 0x1, !P0 ;  /* 0x00000001ff117807 */ /* 0x000fce0004000000 */
[----:B------:R-:W-:Y:S05]  /*b8c0*/  @!P1 BRA `(.L_x_6645) ;  /* 0xfffffffc00dc9947 */ /* 0x000fea000383ffff */
.L_x_6642:
        /* <DEDUP_REMOVED lines=277> */
.L_x_6646:
        /* <DEDUP_REMOVED lines=292> */
.L_x_6648:
        /* <DEDUP_REMOVED lines=15> */
.L_x_6650:
[----:B--2---:R-:W-:Y:S05]  /*dd50*/  BSYNC B0 ;  /* 0x0000000000007941 */ /* 0x004fea0003800000 */
.L_x_6649:
        /* <DEDUP_REMOVED lines=15> */
.L_x_6652:
[----:B------:R-:W-:Y:S05]  /*de50*/  BSYNC B0 ;  /* 0x0000000000007941 */ /* 0x000fea0003800000 */
.L_x_6651:
        /* <DEDUP_REMOVED lines=35> */
.L_x_6654:
[----:B------:R-:W-:Y:S05]  /*e090*/  BSYNC B0 ;  /* 0x0000000000007941 */ /* 0x000fea0003800000 */
.L_x_6653:
        /* <DEDUP_REMOVED lines=31> */
.L_x_6659:
        /* <DEDUP_REMOVED lines=11> */
.L_x_6658:
[----:B------:R-:W-:Y:S05]  /*e340*/  BRA `(.L_x_6657) ;  /* 0x0000000000507947 */ /* 0x000fea0003800000 */
.L_x_6656:
        /* <DEDUP_REMOVED lines=9> */
.L_x_6660:
[----:B------:R-:W-:-:S05]  /*e3e0*/  IADD3 R7, R2, R9, RZ ;  /* 0x0000000902077210 */ /* 0x000fca0007ffe0ff */
[----:B--2---:R-:W-:-:S05]  /*e3f0*/  IMAD R7, R7, R8, R0 ;  /* 0x0000000807077224 */ /* 0x004fca00078e0200 */
[----:B------:R-:W-:-:S05]  /*e400*/  IADD3 R6, P0, R7, UR10, RZ ;  /* 0x0000000a07067c10 */ /* 0x000fca000ff1e0ff */
[----:B------:R-:W-:-:S05]  /*e410*/  IMAD.X R7, RZ, RZ, UR11, P0 ;  /* 0x0000000bff077e24 */ /* 0x000fca00080e06ff */
[----:B------:R-:W2:Y:S01]  /*e420*/  LDG.E.U8 R6, desc[UR36][R6.64] ;  /* 0x0000002406067981 */ /* 0x000ea2000c1e1100 */
[----:B------:R-:W-:Y:S02]  /*e430*/  LOP3.LUT P0, RZ, R17, 0xff, RZ, 0xc0, !PT ;  /* 0x000000ff11ff7812 */ /* 0x000fe4000780c0ff */
[----:B---3--:R-:W-:Y:S02]  /*e440*/  IADD3 R9, R10, R9, RZ ;  /* 0x000000090a097210 */ /* 0x008fe40007ffe0ff */
[----:B--2---:R-:W-:-:S04]  /*e450*/  ISETP.NE.AND P0, PT, R6, RZ, P0 ;  /* 0x000000ff0600720c */ /* 0x004fc80000705270 */
[----:B------:R-:W-:Y:S02]  /*e460*/  SEL R17, RZ, 0x1, !P0 ;  /* 0x00000001ff117807 */ /* 0x000fe40004000000 */
[----:B------:R-:W-:-:S13]  /*e470*/  ISETP.GE.U32.AND P0, PT, R9, UR5, PT ;  /* 0x0000000509007c0c */ /* 0x000fda000bf06070 */
[----:B------:R-:W-:Y:S05]  /*e480*/  @!P0 BRA `(.L_x_6660) ;  /* 0xfffffffc00d48947 */ /* 0x000fea000383ffff */
.L_x_6657:
[----:B------:R-:W-:Y:S05]  /*e490*/  BSYNC B0 ;  /* 0x0000000000007941 */ /* 0x000fea0003800000 */
.L_x_6655:
        /* <DEDUP_REMOVED lines=12> */
.L_x_6662:
[----:B------:R-:W-:Y:S01]  /*e560*/  IADD3 R7, R3, R6, RZ ;  /* 0x0000000603077210 */ /* 0x000fe20007ffe0ff */
[----:B------:R-:W-:Y:S03]  /*e570*/  BAR.SYNC.DEFER_BLOCKING 0x0 ;  /* 0x0000000000007b1d */ /* 0x000fe60000010000 */
[----:B------:R-:W-:-:S04]  /*e580*/  ISETP.GE.U32.AND P0, PT, R7, UR5, PT ;  /* 0x0000000507007c0c */ /* 0x000fc8000bf06070 */
[----:B------:R-:W-:-:S13]  /*e590*/  ISETP.GE.U32.OR P0, PT, R3, R6, P0 ;  /* 0x000000060300720c */ /* 0x000fda0000706470 */
[----:B------:R-:W-:Y:S01]  /*e5a0*/  @!P0 IMAD R7, R7, R11, R0 ;  /* 0x0000000b07078224 */ /* 0x000fe200078e0200 */
[----:B------:R-:W-:-:S05]  /*e5b0*/  @!P0 LOP3.LUT P1, RZ, R17, 0xff, RZ, 0xc0, !PT ;  /* 0x000000ff11ff8812 */ /* 0x000fca000782c0ff */
[----:B------:R-:W3:Y:S02]  /*e5c0*/  @!P0 LDS.U8 R7, [R7+UR7] ;  /* 0x0000000707078984 */ /* 0x000ee40008000000 */
[----:B---3--:R-:W-:-:S04]  /*e5d0*/  @!P0 ISETP.NE.AND P1, PT, R7, RZ, P1 ;  /* 0x000000ff0700820c */ /* 0x008fc80000f25270 */
[----:B------:R-:W-:Y:S02]  /*e5e0*/  @!P0 SEL R9, RZ, 0x1, !P1 ;  /* 0x00000001ff098807 */ /* 0x000fe40004800000 */
[----:B------:R-:W-:Y:S02]  /*e5f0*/  ISETP.GT.AND P1, PT, R6, 0x1, PT ;  /* 0x000000010600780c */ /* 0x000fe40003f24270 */
[----:B------:R-:W-:Y:S01]  /*e600*/  SHF.R.S32.HI R6, RZ, 0x1, R6 ;  /* 0x00000001ff067819 */ /* 0x000fe20000011406 */
[----:B------:R3:W-:Y:S01]  /*e610*/  @!P0 STS.U8 [R2+UR7], R9 ;  /* 0x0000000902008988 */ /* 0x0007e20008000007 */
[----:B--2---:R-:W-:-:S09]  /*e620*/  @!P0 PRMT R17, R9, 0x7610, R17 ;  /* 0x0000761009118816 */ /* 0x004fd20000000011 */
[----:B---3--:R-:W-:Y:S05]  /*e630*/  @P1 BRA `(.L_x_6662) ;  /* 0xfffffffc00c81947 */ /* 0x008fea000383ffff */
.L_x_6661:
        /* <DEDUP_REMOVED lines=11> */
.L_x_6665:
[----:B------:R-:W-:Y:S01]  /*e6f0*/  IADD3 R6, R0, R7, RZ ;  /* 0x0000000700067210 */ /* 0x000fe20007ffe0ff */
[----:B------:R-:W-:Y:S03]  /*e700*/  BAR.SYNC.DEFER_BLOCKING 0x0 ;  /* 0x0000000000007b1d */ /* 0x000fe60000010000 */
[----:B------:R-:W-:-:S04]  /*e710*/  ISETP.GE.U32.AND P0, PT, R6, R11, PT ;  /* 0x0000000b0600720c */ /* 0x000fc80003f06070 */
[----:B------:R-:W-:-:S13]  /*e720*/  ISETP.GE.U32.OR P0, PT, R0, R7, P0 ;  /* 0x000000070000720c */ /* 0x000fda0000706470 */
[--C-:B------:R-:W-:Y:S01]  /*e730*/  @!P0 IMAD.IADD R6, R3, 0x1, R7.reuse ;  /* 0x0000000103068824 */ /* 0x100fe200078e0207 */
[----:B------:R-:W-:Y:S02]  /*e740*/  @!P0 LOP3.LUT P1, RZ, R17, 0xff, RZ, 0xc0, !PT ;  /* 0x000000ff11ff8812 */ /* 0x000fe4000782c0ff */
[----:B------:R-:W-:-:S03]  /*e750*/  SHF.R.S32.HI R7, RZ, 0x1, R7 ;  /* 0x00000001ff077819 */ /* 0x000fc60000011407 */
[----:B------:R-:W3:Y:S02]  /*e760*/  @!P0 LDS.U8 R6, [R6] ;  /* 0x0000000006068984 */ /* 0x000ee40000000000 */
[----:B---3--:R-:W-:-:S04]  /*e770*/  @!P0 ISETP.NE.AND P1, PT, R6, RZ, P1 ;  /* 0x000000ff0600820c */ /* 0x008fc80000f25270 */
[----:B------:R-:W-:Y:S02]  /*e780*/  @!P0 SEL R9, RZ, 0x1, !P1 ;  /* 0x00000001ff098807 */ /* 0x000fe40004800000 */
[----:B------:R-:W-:Y:S02]  /*e790*/  ISETP.GE.AND P1, PT, R7, 0x20, PT ;  /* 0x000000200700780c */ /* 0x000fe40003f26270 */
[----:B--2---:R-:W-:Y:S01]  /*e7a0*/  @!P0 PRMT R17, R9, 0x7610, R17 ;  /* 0x0000761009118816 */ /* 0x004fe20000000011 */
[----:B------:R3:W-:Y:S10]  /*e7b0*/  @!P0 STS.U8 [R2+UR7], R9 ;  /* 0x0000000902008988 */ /* 0x0007f40008000007 */
[----:B---3--:R-:W-:Y:S05]  /*e7c0*/  @P1 BRA `(.L_x_6665) ;  /* 0xfffffffc00c81947 */ /* 0x008fea000383ffff */
[----:B------:R-:W-:-:S11]  /*e7d0*/  HFMA2.MMA R6, -RZ, RZ, 0, 1.9073486328125e-06 ;  /* 0x00000020ff067435 */ /* 0x000fd600000001ff */
.L_x_6664:
[----:B------:R-:W-:Y:S01]  /*e7e0*/  BAR.SYNC.DEFER_BLOCKING 0x0 ;  /* 0x0000000000007b1d */ /* 0x000fe20000010000 */
[----:B------:R-:W-:-:S13]  /*e7f0*/  ISETP.GE.AND P0, PT, R6, 0x2, PT ;  /* 0x000000020600780c */ /* 0x000fda0003f06270 */
[----:B------:R-:W-:Y:S05]  /*e800*/  @!P0 BRA `(.L_x_6663) ;  /* 0x0000000000288947 */ /* 0x000fea0003800000 */
[----:B------:R-:W-:-:S07]  /*e810*/  IMAD.MOV.U32 R3, RZ, RZ, 0x1 ;  /* 0x00000001ff037424 */ /* 0x000fce00078e00ff */
.L_x_6666:
[C---:B------:R-:W-:Y:S02]  /*e820*/  LOP3.LUT R0, R17.reuse, 0xffff, RZ, 0xc0, !PT ;  /* 0x0000ffff11007812 */ /* 0x040fe400078ec0ff */
[----:B------:R-:W-:Y:S02]  /*e830*/  LOP3.LUT P0, RZ, R17, 0xff, RZ, 0xc0, !PT ;  /* 0x000000ff11ff7812 */ /* 0x000fe4000780c0ff */
[----:B------:R-:W-:-:S06]  /*e840*/  PRMT R0, R0, 0x8880, RZ ;  /* 0x0000888000007816 */ /* 0x000fcc00000000ff */
[----:B------:R3:W4:Y:S02]  /*e850*/  SHFL.DOWN PT, R0, R0, R3, 0x1f ;  /* 0x08001f0300007589 */ /* 0x00072400000e0000 */
[----:B---3--:R-:W-:-:S04]  /*e860*/  SHF.L.U32 R3, R3, 0x1, RZ ;  /* 0x0000000103037819 */ /* 0x008fc800000006ff */
[----:B------:R-:W-:Y:S02]  /*e870*/  ISETP.GE.AND P1, PT, R3, R6, PT ;  /* 0x000000060300720c */ /* 0x000fe40003f26270 */
[----:B----4-:R-:W-:-:S04]  /*e880*/  ISETP.NE.AND P0, PT, R0, RZ, P0 ;  /* 0x000000ff0000720c */ /* 0x010fc80000705270 */
[----:B--2---:R-:W-:-:S07]  /*e890*/  SEL R17, RZ, 0x1, !P0 ;  /* 0x00000001ff117807 */ /* 0x004fce0004000000 */
[----:B------:R-:W-:Y:S05]  /*e8a0*/  @!P1 BRA `(.L_x_6666) ;  /* 0xfffffffc00dc9947 */ /* 0x000fea000383ffff */
.L_x_6663:
        /* <DEDUP_REMOVED lines=9> */
[----:B------:R-:W3:Y:S01]  /*e940*/  LDG.E.U8 R0, desc[UR36][R4.64] ;  /* 0x0000002404007981 */ /* 0x000ee2000c1e1100 */
[----:B------:R-:W-:-:S04]  /*e950*/  LOP3.LUT P0, RZ, R17, 0xff, RZ, 0xc0, !PT ;  /* 0x000000ff11ff7812 */ /* 0x000fc8000780c0ff */
[----:B---3--:R-:W-:-:S04]  /*e960*/  ISETP.NE.AND P0, PT, R0, RZ, P0 ;  /* 0x000000ff0000720c */ /* 0x008fc80000705270 */
[----:B--2---:R-:W-:-:S09]  /*e970*/  SEL R17, RZ, 0x1, !P0 ;  /* 0x00000001ff117807 */ /* 0x004fd20004000000 */
.L_x_6668:
        /* <DEDUP_REMOVED lines=20> */
.L_x_6670:
[----:B------:R-:W-:Y:S01]  /*eac0*/  ULDC.64 UR4, c[0x0][0x5e8] ;  /* 0x00017a0000047ab9 */ /* 0x000fe20000000a00 */
[----:B------:R-:W-:Y:S02]  /*ead0*/  LOP3.LUT P0, RZ, R17, 0xff, RZ, 0xc0, !PT ;  /* 0x000000ff11ff7812 */ /* 0x000fe4000780c0ff */
[----:B------:R-:W-:Y:S02]  /*eae0*/  IADD3 R16, P1, R16, UR4, RZ ;  /* 0x0000000410107c10 */ /* 0x000fe4000ff3e0ff */
[----:B------:R-:W-:Y:S02]  /*eaf0*/  SEL R3, RZ, 0x1, !P0 ;  /* 0x00000001ff037807 */ /* 0x000fe40004000000 */
[----:B--2---:R-:W-:-:S05]  /*eb00*/  IADD3.X R17, RZ, UR5, RZ, P1, !PT ;  /* 0x00000005ff117c10 */ /* 0x004fca0008ffe4ff */
[----:B------:R-:W-:Y:S01]  /*eb10*/  STG.E.U8 desc[UR36][R16.64], R3 ;  /* 0x0000000310007986 */ /* 0x000fe2000c101124 */
[----:B------:R-:W-:Y:S05]  /*eb20*/  EXIT ;  /* 0x000000000000794d */ /* 0x000fea0003800000 */
.L_x_6669:
[----:B------:R-:W-:Y:S01]  /*eb30*/  STG.E.U8 desc[UR36][R4.64], R17 ;  /* 0x0000001104007986 */ /* 0x000fe2000c101124 */
[----:B------:R-:W-:Y:S05]  /*eb40*/  EXIT ;  /* 0x000000000000794d */ /* 0x000fea0003800000 */
.L_x_6667:
[----:B------:R-:W-:Y:S01]  /*eb50*/  ISETP.NE.AND P1, PT, RZ, UR38, PT ;  /* 0x00000026ff007c0c */ /* 0x000fe2000bf25270 */
[----:B------:R-:W-:Y:S01]  /*eb60*/  ULDC.64 UR4, c[0x0][0x5e8] ;  /* 0x00017a0000047ab9 */ /* 0x000fe20000000a00 */
[----:B------:R-:W-:Y:S01]  /*eb70*/  ULDC.U8 UR6, c[0x0][0x619] ;  /* 0x0001864000067ab9 */ /* 0x000fe20000000000 */
[----:B--2---:R-:W-:Y:S02]  /*eb80*/  IADD3 R2, P0, R16, UR4, RZ ;  /* 0x0000000410027c10 */ /* 0x004fe4000ff1e0ff */
[----:B------:R-:W-:-:S03]  /*eb90*/  ISETP.NE.AND P2, PT, RZ, UR6, PT ;  /* 0x00000006ff007c0c */ /* 0x000fc6000bf45270 */
[----:B------:R-:W-:-:S05]  /*eba0*/  IMAD.X R3, RZ, RZ, UR5, P0 ;  /* 0x00000005ff037e24 */ /* 0x000fca00080e06ff */
[----:B------:R-:W-:Y:S05]  /*ebb0*/  @!P1 BRA `(.L_x_6671) ;  /* 0x0000000000109947 */ /* 0x000fea0003800000 */
[----:B------:R-:W2:Y:S01]  /*ebc0*/  LDG.E.U8 R0, desc[UR36][R2.64] ;  /* 0x0000002402007981 */ /* 0x000ea2000c1e1100 */
[----:B------:R-:W-:-:S04]  /*ebd0*/  LOP3.LUT P0, RZ, R17, 0xff, RZ, 0xc0, !PT ;  /* 0x000000ff11ff7812 */ /* 0x000fc8000780c0ff */
[----:B--2---:R-:W-:-:S04]  /*ebe0*/  ISETP.NE.AND P0, PT, R0, RZ, P0 ;  /* 0x000000ff0000720c */ /* 0x004fc80000705270 */
[----:B------:R-:W-:-:S09]  /*ebf0*/  SEL R17, RZ, 0x1, !P0 ;  /* 0x00000001ff117807 */ /* 0x000fd20004000000 */
.L_x_6671:
        /* <DEDUP_REMOVED lines=20> */
.L_x_6673:
[----:B------:R-:W-:Y:S01]  /*ed40*/  ULDC.64 UR4, c[0x0][0x5e8] ;  /* 0x00017a0000047ab9 */ /* 0x000fe20000000a00 */
[----:B------:R-:W-:Y:S02]  /*ed50*/  LOP3.LUT P0, RZ, R17, 0xff, RZ, 0xc0, !PT ;  /* 0x000000ff11ff7812 */ /* 0x000fe4000780c0ff */
[----:B------:R-:W-:Y:S02]  /*ed60*/  IADD3 R16, P1, R16, UR4, RZ ;  /* 0x0000000410107c10 */ /* 0x000fe4000ff3e0ff */
[----:B------:R-:W-:-:S03]  /*ed70*/  SEL R3, RZ, 0x1, !P0 ;  /* 0x00000001ff037807 */ /* 0x000fc60004000000 */
[----:B------:R-:W-:-:S05]  /*ed80*/  IMAD.X R17, RZ, RZ, UR5, P1 ;  /* 0x00000005ff117e24 */ /* 0x000fca00088e06ff */
[----:B------:R-:W-:Y:S01]  /*ed90*/  STG.E.U8 desc[UR36][R16.64], R3 ;  /* 0x0000000310007986 */ /* 0x000fe2000c101124 */
[----:B------:R-:W-:Y:S05]  /*eda0*/  EXIT ;  /* 0x000000000000794d */ /* 0x000fea0003800000 */
.L_x_6672:
[----:B------:R-:W-:-:S04]  /*edb0*/  LOP3.LUT P0, RZ, R17, 0xff, RZ, 0xc0, !PT ;  /* 0x000000ff11ff7812 */ /* 0x000fc8000780c0ff */
[----:B------:R-:W-:-:S05]  /*edc0*/  SEL R5, RZ, 0x1, !P0 ;  /* 0x00000001ff057807 */ /* 0x000fca0004000000 */
[----:B------:R-:W-:Y:S01]  /*edd0*/  STG.E.U8 desc[UR36][R2.64], R5 ;  /* 0x0000000502007986 */ /* 0x000fe2000c101124 */
[----:B------:R-:W-:Y:S05]  /*ede0*/  EXIT ;  /* 0x000000000000794d */ /* 0x000fea0003800000 */
.L_x_6647:
        /* <DEDUP_REMOVED lines=23> */
.L_x_6675:
        /* <DEDUP_REMOVED lines=20> */
.L_x_6677:
[----:B------:R-:W-:Y:S01]  /*f0a0*/  ULDC.64 UR4, c[0x0][0x5e8] ;  /* 0x00017a0000047ab9 */ /* 0x000fe20000000a00 */
[----:B------:R-:W-:Y:S02]  /*f0b0*/  LOP3.LUT P0, RZ, R17, 0xff, RZ, 0xc0, !PT ;  /* 0x000000ff11ff7812 */ /* 0x000fe4000780c0ff */
[----:B------:R-:W-:Y:S02]  /*f0c0*/  IADD3 R16, P1, R16, UR4, RZ ;  /* 0x0000000410107c10 */ /* 0x000fe4000ff3e0ff */
[----:B------:R-:W-:-:S03]  /*f0d0*/  SEL R3, RZ, 0x1, !P0 ;  /* 0x00000001ff037807 */ /* 0x000fc60004000000 */
[----:B------:R-:W-:-:S05]  /*f0e0*/  IMAD.X R17, RZ, RZ, UR5, P1 ;  /* 0x00000005ff117e24 */ /* 0x000fca00088e06ff */
[----:B------:R-:W-:Y:S01]  /*f0f0*/  STG.E.U8 desc[UR36][R16.64], R3 ;  /* 0x0000000310007986 */ /* 0x000fe2000c101124 */
[----:B------:R-:W-:Y:S05]  /*f100*/  EXIT ;  /* 0x000000000000794d */ /* 0x000fea0003800000 */
.L_x_6676:
[----:B------:R-:W-:Y:S01]  /*f110*/  STG.E.U8 desc[UR36][R4.64], R17 ;  /* 0x0000001104007986 */ /* 0x000fe2000c101124 */
[----:B------:R-:W-:Y:S05]  /*f120*/  EXIT ;  /* 0x000000000000794d */ /* 0x000fea0003800000 */
.L_x_6674:
        /* <DEDUP_REMOVED lines=11> */
.L_x_6678:
        /* <DEDUP_REMOVED lines=22> */
.L_x_6680:
[----:B------:R-:W-:Y:S02]  /*f340*/  ULDC.64 UR4, c[0x0][0x5e8] ;  /* 0x00017a0000047ab9 */ /* 0x000fe40000000a00 */
[----:B------:R-:W-:-:S04]  /*f350*/  IADD3 R16, P0, R16, UR4, RZ ;  /* 0x0000000410107c10 */ /* 0x000fc8000ff1e0ff */
[----:B------:R-:W-:-:S05]  /*f360*/  IADD3.X R17, RZ, UR5, RZ, P0, !PT ;  /* 0x00000005ff117c10 */ /* 0x000fca00087fe4ff */
[----:B------:R-:W-:Y:S01]  /*f370*/  STG.E.U8 desc[UR36][R16.64], R19 ;  /* 0x0000001310007986 */ /* 0x000fe2000c101124 */
[----:B------:R-:W-:Y:S05]  /*f380*/  EXIT ;  /* 0x000000000000794d */ /* 0x000fea0003800000 */
.L_x_6679:
[----:B------:R-:W-:Y:S01]  /*f390*/  STG.E.U8 desc[UR36][R2.64], R19 ;  /* 0x0000001302007986 */ /* 0x000fe2000c101124 */
[----:B------:R-:W-:Y:S05]  /*f3a0*/  EXIT ;  /* 0x000000000000794d */ /* 0x000fea0003800000 */
.L_x_6681:
        /* <DEDUP_REMOVED lines=13> */
.L_x_7599:


//--------------------- .text._ZN2at6native13reduce_kernelILi256ELi2ENS0_8ReduceOpIiNS0_14func_wrapper_tIbZZZNS0_15and_kernel_cudaERNS_14TensorIteratorEENKUlvE_clEvENKUlvE1_clEvEUlbiE_EEjbLi4ELi4EEEEEvT1_ --------------------------
	.section	.text._ZN2at6native13reduce_kernelILi256ELi2ENS0_8ReduceOpIiNS0_14func_wrapper_tIbZZZNS0_15and_kernel_cudaERNS_14TensorIteratorEENKUlvE_clEvENKUlvE1_clEvEUlbiE_EEjbLi4ELi4EEEEEvT1_,"ax",@progbits
	.align	128
        .global         _ZN2at6native13reduce_kernelILi256ELi2ENS0_8ReduceOpIiNS0_14func_wrapper_tIbZZZNS0_15and_kernel_cudaERNS_14TensorIteratorEENKUlvE_clEvENKUlvE1_clEvEUlbiE_EEjbLi4ELi4EEEEEvT1_
        .type           _ZN2at6native13reduce_kernelILi256ELi2ENS0_8ReduceOpIiNS0_14func_wrapper_tIbZZZNS0_15and_kernel_cudaERNS_14TensorIteratorEENKUlvE_clEvENKUlvE1_clEvEUlbiE_EEjbLi4ELi4EEEEEvT1_,@function
        .size           _ZN2at6native13reduce_kernelILi256ELi2ENS0_8ReduceOpIiNS0_14func_wrapper_tIbZZZNS0_15and_kernel_cudaERNS_14TensorIteratorEENKUlvE_clEvENKUlvE1_clEvEUlbiE_EEjbLi4ELi4EEEEEvT1_,(.L_x_7600 - _ZN2at6native13reduce_kernelILi256ELi2ENS0_8ReduceOpIiNS0_14func_wrapper_tIbZZZNS0_15and_kernel_cudaERNS_14TensorIteratorEENKUlvE_clEvENKUlvE1_clEvEUlbiE_EEjbLi4ELi4EEEEEvT1_)
        .other          _ZN2at6native13reduce_kernelILi256ELi2ENS0_8ReduceOpIiNS0_14func_wrapper_tIbZZZNS0_15and_kernel_cudaERNS_14TensorIteratorEENKUlvE_clEvENKUlvE1_clEvEUlbiE_EEjbLi4ELi4EEEEEvT1_,@"STO_CUDA_ENTRY STV_DEFAULT"
_ZN2at6native13reduce_kernelILi256ELi2ENS0_8ReduceOpIiNS0_14func_wrapper_tIbZZZNS0_15and_kernel_cudaERNS_14TensorIteratorEENKUlvE_clEvENKUlvE1_clEvEUlbiE_EEjbLi4ELi4EEEEEvT1_:
.text._ZN2at6native13reduce_kernelILi256ELi2ENS0_8ReduceOpIiNS0_14func_wrapper_tIbZZZNS0_15and_kernel_cudaERNS_14TensorIteratorEENKUlvE_clEvENKUlvE1_clEvEUlbiE_EEjbLi4ELi4EEEEEvT1_:
        /* <DEDUP_REMOVED lines=287> */
.L_x_6682:
        /* <DEDUP_REMOVED lines=43> */
.L_x_6686:
        /* <DEDUP_REMOVED lines=25> */
.L_x_6692:
[----:B------:R-:W-:Y:S05]  /*1630*/  BSYNC B2 ;  /* 0x0000000000027941 */ /* 0x000fea0003800000 */
.L_x_6691:
        /* <DEDUP_REMOVED lines=12> */
.L_x_6690:
[----:B------:R-:W-:Y:S05]  /*1700*/  BSYNC B1 ;  /* 0x0000000000017941 */ /* 0x000fea0003800000 */
.L_x_6689:
[----:B------:R-:W0:Y:S01]  /*1710*/  LDC R8, c[0x0][0x218] ;  /* 0x00008600ff087b82 */ /* 0x000e220000000800 */
[----:B------:R-:W-:-:S04]  /*1720*/  IADD3 R5, P0, -R9, 0x4, RZ ;  /* 0x0000000409057810 */ /* 0x000fc80007f1e1ff */
[----:B------:R-:W-:Y:S01]  /*1730*/  LEA R18, P1, R5, R18, 0x2 ;  /* 0x0000001205127211 */ /* 0x000fe200078210ff */
[----:B------:R-:W-:-:S05]  /*1740*/  IMAD.X R6, RZ, RZ, -0x1, P0 ;  /* 0xffffffffff067424 */ /* 0x000fca00000e06ff */
[----:B------:R-:W-:Y:S02]  /*1750*/  LEA.HI.X R19, R5, R19, R6, 0x2, P1 ;  /* 0x0000001305137211 */ /* 0x000fe400008f1406 */
[----:B0-----:R-:W-:-:S07]  /*1760*/  IADD3 R3, R9, -0x4, R8 ;  /* 0xfffffffc09037810 */ /* 0x001fce0007ffe008 */
.L_x_6688:
[----:B------:R-:W-:Y:S05]  /*1770*/  BSYNC B0 ;  /* 0x0000000000007941 */ /* 0x000fea0003800000 */
.L_x_6687:
        /* <DEDUP_REMOVED lines=16> */
.L_x_6695:
        /* <DEDUP_REMOVED lines=19> */
.L_x_6694:
[----:B------:R-:W-:Y:S05]  /*19b0*/  BSYNC B0 ;  /* 0x0000000000007941 */ /* 0x000fea0003800000 */
.L_x_6693:
        /* <DEDUP_REMOVED lines=8> */
.L_x_6697:
[----:B------:R-:W-:Y:S05]  /*1a40*/  BSYNC B0 ;  /* 0x0000000000007941 */ /* 0x000fea0003800000 */
.L_x_6696:
        /* <DEDUP_REMOVED lines=13> */
.L_x_6699:
[----:B------:R-:W-:Y:S05]  /*1b20*/  BSYNC B0 ;  /* 0x0000000000007941 */ /* 0x000fea0003800000 */
.L_x_6698:
        /* <DEDUP_REMOVED lines=9> */
.L_x_6685:
        /* <DEDUP_REMOVED lines=34> */
.L_x_6708:
        /* <DEDUP_REMOVED lines=294> */
.L_x_6704:
        /* <DEDUP_REMOVED lines=251> */
.L_x_6705:
        /* <DEDUP_REMOVED lines=251> */
.L_x_6706:
        /* <DEDUP_REMOVED lines=249> */
.L_x_6707:
        /* <DEDUP_REMOVED lines=10> */
[----:B-----5:R-:W-:Y:S02]  /*5fd0*/  ISETP.NE.AND P5, PT, R14, RZ, P5 ;  /* 0x000000ff0e00720c */ /* 0x020fe40002fa5270 */
[----:B------:R-:W-:Y:S02]  /*5fe0*/  LOP3.LUT P2, RZ, R0, 0xff, RZ, 0xc0, !PT ;  /* 0x000000ff00ff7812 */ /* 0x000fe4000784c0ff */
[----:B------:R-:W-:-:S02]  /*5ff0*/  LOP3.LUT P1, RZ, R3, 0xff, RZ, 0xc0, !PT ;  /* 0x000000ff03ff7812 */ /* 0x000fc4000782c0ff */
[----:B------:R-:W-:Y:S02]  /*6000*/  SEL R4, RZ, 0x1, !P5 ;  /* 0x00000001ff047807 */ /* 0x000fe40006800000 */
[----:B------:R-:W-:Y:S02]  /*6010*/  ISETP.GE.U32.AND P5, PT, R5, R22, PT ;  /* 0x000000160500720c */ /* 0x000fe40003fa6070 */
[----:B------:R-:W-:Y:S02]  /*6020*/  ISETP.NE.AND P2, PT, R12, RZ, P2 ;  /* 0x000000ff0c00720c */ /* 0x000fe40001745270 */
[----:B------:R-:W-:Y:S02]  /*6030*/  ISETP.NE.AND P1, PT, R13, RZ, P1 ;  /* 0x000000ff0d00720c */ /* 0x000fe40000f25270 */
[----:B------:R-:W-:Y:S02]  /*6040*/  SEL R0, RZ, 0x1, !P2 ;  /* 0x00000001ff007807 */ /* 0x000fe40005000000 */
[----:B------:R-:W-:-:S02]  /*6050*/  SEL R3, RZ, 0x1, !P1 ;  /* 0x00000001ff037807 */ /* 0x000fc40004800000 */
[----:B------:R-:W-:Y:S02]  /*6060*/  LOP3.LUT P0, RZ, R6, 0xff, RZ, 0xc0, !PT ;  /* 0x000000ff06ff7812 */ /* 0x000fe4000780c0ff */
[----:B------:R-:W-:Y:S02]  /*6070*/  LOP3.LUT P3, RZ, R7, 0xff, RZ, 0xc0, !PT ;  /* 0x000000ff07ff7812 */ /* 0x000fe4000786c0ff */
[----:B------:R-:W-:Y:S02]  /*6080*/  LOP3.LUT P2, RZ, R8, 0xff, RZ, 0xc0, !PT ;  /* 0x000000ff08ff7812 */ /* 0x000fe4000784c0ff */
[----:B------:R-:W-:Y:S02]  /*6090*/  LOP3.LUT P1, RZ, R9, 0xff, RZ, 0xc0, !PT ;  /* 0x000000ff09ff7812 */ /* 0x000fe4000782c0ff */
[----:B------:R-:W-:Y:S02]  /*60a0*/  ISETP.NE.AND P4, PT, R15, RZ, P4 ;  /* 0x000000ff0f00720c */ /* 0x000fe40002785270 */
[----:B------:R-:W-:-:S02]  /*60b0*/  ISETP.NE.AND P0, PT, R20, RZ, P0 ;  /* 0x000000ff1400720c */ /* 0x000fc40000705270 */
[----:B------:R-:W-:Y:S02]  /*60c0*/  ISETP.NE.AND P3, PT, R21, RZ, P3 ;  /* 0x000000ff1500720c */ /* 0x000fe40001f65270 */
[----:B------:R-:W-:Y:S02]  /*60d0*/  SEL R5, RZ, 0x1, !P4 ;  /* 0x00000001ff057807 */ /* 0x000fe40006000000 */
[----:B------:R-:W-:Y:S02]  /*60e0*/  SEL R6, RZ, 0x1, !P0 ;  /* 0x00000001ff067807 */ /* 0x000fe40004000000 */
[----:B------:R-:W-:Y:S02]  /*60f0*/  SEL R7, RZ, 0x1, !P3 ;  /* 0x00000001ff077807 */ /* 0x000fe40005800000 */
[----:B--2---:R-:W-:Y:S02]  /*6100*/  ISETP.NE.AND P2, PT, R24, RZ, P2 ;  /* 0x000000ff1800720c */ /* 0x004fe40001745270 */
[----:B------:R-:W-:-:S02]  /*6110*/  ISETP.NE.AND P1, PT, R25, RZ, P1 ;  /* 0x000000ff1900720c */ /* 0x000fc40000f25270 */
[----:B------:R-:W-:Y:S02]  /*6120*/  SEL R8, RZ, 0x1, !P2 ;  /* 0x00000001ff087807 */ /* 0x000fe40005000000 */
[----:B------:R-:W-:Y:S01]  /*6130*/  SEL R9, RZ, 0x1, !P1 ;  /* 0x00000001ff097807 */ /* 0x000fe20004800000 */
[----:B------:R-:W-:Y:S08]  /*6140*/  @!P5 BRA `(.L_x_6708) ;  /* 0xffffffbc0024d947 */ /* 0x000ff0000383ffff */
[----:B------:R-:W-:Y:S05]  /*6150*/  BSYNC B1 ;  /* 0x0000000000017941 */ /* 0x000fea0003800000 */
.L_x_6703:
[----:B------:R-:W-:Y:S05]  /*6160*/  BSYNC B0 ;  /* 0x0000000000007941 */ /* 0x000fea0003800000 */
.L_x_6702:
        /* <DEDUP_REMOVED lines=280> */
.L_x_6711:
        /* <DEDUP_REMOVED lines=281> */
.L_x_6712:
        /* <DEDUP_REMOVED lines=281> */
.L_x_6713:
        /* <DEDUP_REMOVED lines=281> */
.L_x_6714:
[----:B------:R-:W-:-:S04]  /*a7a0*/  LOP3.LUT R25, R29, 0xfffffff8, RZ, 0xc0, !PT ;  /* 0xfffffff81d197812 */ /* 0x000fc800078ec0ff */
[----:B------:R-:W-:-:S04]  /*a7b0*/  IADD3 R24, P1, R18, R25, RZ ;  /* 0x0000001912187210 */ /* 0x000fc80007f3e0ff */
[----:B------:R-:W-:-:S06]  /*a7c0*/  IADD3.X R25, RZ, R19, RZ, P1, !PT ;  /* 0x00000013ff197210 */ /* 0x000fcc0000ffe4ff */
[----:B------:R-:W5:Y:S03]  /*a7d0*/  LDG.E.64 R24, desc[UR58][R24.64] ;  /* 0x0000003a18187981 */ /* 0x000f66000c1e1b00 */
.L_x_6710:
[----:B------:R-:W-:Y:S05]  /*a7e0*/  BSYNC B0 ;  /* 0x0000000000007941 */ /* 0x000fea0003800000 */
.L_x_6709:
[----:B------:R-:W-:Y:S04]  /*a7f0*/  BSSY B0, `(.L_x_6715) ;  /* 0x0000024000007945 */ /* 0x000fe80003800000 */
[----:B------:R-:W-:Y:S05]  /*a800*/  @P0 BRA `(.L_x_6716) ;  /* 0x0000000000880947 */ /* 0x000fea0003800000 */
[----:B------:R-:W-:Y:S01]  /*a810*/  IMAD.IADD R11, R11, 0x1, R10 ;  /* 0x000000010b0b7824 */ /* 0x000fe200078e020a */
[----:B------:R-:W-:Y:S02]  /*a820*/  LOP3.LUT P0, RZ, R0, 0xff, RZ, 0xc0, !PT ;  /* 0x000000ff00ff7812 */ /* 0x000fe4000780c0ff */
[----:B------:R-:W-:Y:S02]  /*a830*/  LOP3.LUT P1, RZ, R3, 0xff, RZ, 0xc0, !PT ;  /* 0x000000ff03ff7812 */ /* 0x000fe4000782c0ff */
[----:B------:R-:W-:Y:S02]  /*a840*/  ISETP.GE.U32.AND P2, PT, R11, R22, PT ;  /* 0x000000160b00720c */ /* 0x000fe40003f46070 */
[----:B-----5:R-:W-:Y:S02]  /*a850*/  ISETP.NE.AND P0, PT, R12, RZ, P0 ;  /* 0x000000ff0c00720c */ /* 0x020fe40000705270 */
[----:B------:R-:W-:Y:S02]  /*a860*/  ISETP.NE.AND P1, PT, R13, RZ, P1 ;  /* 0x000000ff0d00720c */ /* 0x000fe40000f25270 */
[----:B------:R-:W-:-:S02]  /*a870*/  SEL R0, RZ, 0x1, !P0 ;  /* 0x00000001ff007807 */ /* 0x000fc40004000000 */
[----:B------:R-:W-:-:S05]  /*a880*/  SEL R3, RZ, 0x1, !P1 ;  /* 0x00000001ff037807 */ /* 0x000fca0004800000 */
[----:B------:R-:W-:Y:S05]  /*a890*/  @P2 BRA `(.L_x_6716) ;  /* 0x0000000000642947 */ /* 0x000fea0003800000 */
[----:B------:R-:W-:Y:S01]  /*a8a0*/  IMAD.IADD R11, R11, 0x1, R10 ;  /* 0x000000010b0b7824 */ /* 0x000fe200078e020a */
[----:B------:R-:W-:Y:S02]  /*a8b0*/  LOP3.LUT P0, RZ, R4, 0xff, RZ, 0xc0, !PT ;  /* 0x000000ff04ff7812 */ /* 0x000fe4000780c0ff */
[----:B------:R-:W-:Y:S02]  /*a8c0*/  LOP3.LUT P1, RZ, R5, 0xff, RZ, 0xc0, !PT ;  /* 0x000000ff05ff7812 */ /* 0x000fe4000782c0ff */
[----:B------:R-:W-:Y:S02]  /*a8d0*/  ISETP.GE.U32.AND P2, PT, R11, R22, PT ;  /* 0x000000160b00720c */ /* 0x000fe40003f46070 */
[----:B------:R-:W-:Y:S02]  /*a8e0*/  ISETP.NE.AND P0, PT, R14, RZ, P0 ;  /* 0x000000ff0e00720c */ /* 0x000fe40000705270 */
[----:B------:R-:W-:Y:S02]  /*a8f0*/  ISETP.NE.AND P1, PT, R15, RZ, P1 ;  /* 0x000000ff0f00720c */ /* 0x000fe40000f25270 */
[----:B------:R-:W-:-:S02]  /*a900*/  SEL R4, RZ, 0x1, !P0 ;  /* 0x00000001ff047807 */ /* 0x000fc40004000000 */
[----:B------:R-:W-:-:S05]  /*a910*/  SEL R5, RZ, 0x1, !P1 ;  /* 0x00000001ff057807 */ /* 0x000fca0004800000 */
[----:B------:R-:W-:Y:S05]  /*a920*/  @P2 BRA `(.L_x_6716) ;  /* 0x0000000000402947 */ /* 0x000fea0003800000 */
[----:B------:R-:W-:Y:S02]  /*a930*/  IADD3 R11, R11, R10, RZ ;  /* 0x0000000a0b0b7210 */ /* 0x000fe40007ffe0ff */
[----:B------:R-:W-:Y:S02]  /*a940*/  LOP3.LUT P2, RZ, R6, 0xff, RZ, 0xc0, !PT ;  /* 0x000000ff06ff7812 */ /* 0x000fe4000784c0ff */
[----:B------:R-:W-:Y:S02]  /*a950*/  ISETP.GE.U32.AND P3, PT, R11, R22, PT ;  /* 0x000000160b00720c */ /* 0x000fe40003f66070 */
[----:B------:R-:W-:Y:S02]  /*a960*/  LOP3.LUT P1, RZ, R7, 0xff, RZ, 0xc0, !PT ;  /* 0x000000ff07ff7812 */ /* 0x000fe4000782c0ff */
[----:B------:R-:W-:Y:S02]  /*a970*/  ISETP.NE.AND P2, PT, R20, RZ, P2 ;  /* 0x000000ff1400720c */ /* 0x000fe40001745270 */
[----:B------:R-:W-:-:S02]  /*a980*/  ISETP.NE.AND P1, PT, R21, RZ, P1 ;  /* 0x000000ff1500720c */ /* 0x000fc40000f25270 */
[----:B------:R-:W-:Y:S02]  /*a990*/  SEL R6, RZ, 0x1, !P2 ;  /* 0x00000001ff067807 */ /* 0x000fe40005000000 */
[----:B------:R-:W-:-:S03]  /*a9a0*/  SEL R7, RZ, 0x1, !P1 ;  /* 0x00000001ff077807 */ /* 0x000fc60004800000 */
[----:B------:R-:W-:Y:S02]  /*a9b0*/  @!P3 LOP3.LUT P0, RZ, R8, 0xff, RZ, 0xc0, !PT ;  /* 0x000000ff08ffb812 */ /* 0x000fe4000780c0ff */
[----:B------:R-:W-:Y:S02]  /*a9c0*/  @!P3 LOP3.LUT P4, RZ, R9, 0xff, RZ, 0xc0, !PT ;  /* 0x000000ff09ffb812 */ /* 0x000fe4000788c0ff */
[----:B------:R-:W-:Y:S02]  /*a9d0*/  @!P3 ISETP.NE.AND P0, PT, R24, RZ, P0 ;  /* 0x000000ff1800b20c */ /* 0x000fe40000705270 */
[----:B------:R-:W-:Y:S02]  /*a9e0*/  @!P3 ISETP.NE.AND P4, PT, R25, RZ, P4 ;  /* 0x000000ff1900b20c */ /* 0x000fe40002785270 */
[----:B------:R-:W-:Y:S02]  /*a9f0*/  @!P3 SEL R10, RZ, 0x1, !P0 ;  /* 0x00000001ff0ab807 */ /* 0x000fe40004000000 */
[----:B------:R-:W-:-:S02]  /*aa00*/  @!P3 SEL R11, RZ, 0x1, !P4 ;  /* 0x00000001ff0bb807 */ /* 0x000fc40006000000 */
[----:B------:R-:W-:Y:S02]  /*aa10*/  @!P3 PRMT R8, R10, 0x7610, R8 ;  /* 0x000076100a08b816 */ /* 0x000fe40000000008 */
[----:B------:R-:W-:-:S07]  /*aa20*/  @!P3 PRMT R9, R11, 0x7610, R9 ;  /* 0x000076100b09b816 */ /* 0x000fce0000000009 */
.L_x_6716:
[----:B------:R-:W-:Y:S05]  /*aa30*/  BSYNC B0 ;  /* 0x0000000000007941 */ /* 0x000fea0003800000 */
.L_x_6715:
        /* <DEDUP_REMOVED lines=15> */
.L_x_6701:
        /* <DEDUP_REMOVED lines=18> */
.L_x_6720:
        /* <DEDUP_REMOVED lines=29> */
[----:B--2---:R-:W-:-:S02]  /*ae20*/  ISETP.NE.AND P6, PT, R5, RZ, P6 ;  /* 0x000000ff0500720c */ /* 0x004fc400037c5270 */
[----:B------:R-:W-:Y:S02]  /*ae30*/  ISETP.NE.AND P3, PT, R4, RZ, P3 ;  /* 0x000000ff0400720c */ /* 0x000fe40001f65270 */
[----:B------:R-:W-:Y:S02]  /*ae40*/  SEL R26, RZ, 0x1, !P6 ;  /* 0x00000001ff1a7807 */ /* 0x000fe40007000000 */
[----:B---3--:R-:W-:Y:S02]  /*ae50*/  ISETP.NE.AND P5, PT, R6, RZ, P5 ;  /* 0x000000ff0600720c */ /* 0x008fe40002fa5270 */
[----:B------:R-:W-:Y:S02]  /*ae60*/  ISETP.NE.AND P4, PT, R7, RZ, P4 ;  /* 0x000000ff0700720c */ /* 0x000fe40002785270 */
[----:B------:R-:W-:Y:S02]  /*ae70*/  SEL R25, RZ, 0x1, !P5 ;  /* 0x00000001ff197807 */ /* 0x000fe40006800000 */
[----:B------:R-:W-:-:S02]  /*ae80*/  ISETP.NE.AND P5, PT, R4, RZ, PT ;  /* 0x000000ff0400720c */ /* 0x000fc40003fa5270 */
[----:B------:R-:W-:Y:S02]  /*ae90*/  ISETP.GE.U32.AND P6, PT, R3, R22, PT ;  /* 0x000000160300720c */ /* 0x000fe40003fc6070 */
[----:B------:R-:W-:Y:S02]  /*aea0*/  SEL R24, RZ, 0x1, !P4 ;  /* 0x00000001ff187807 */ /* 0x000fe40006000000 */
[----:B------:R-:W-:Y:S02]  /*aeb0*/  ISETP.NE.AND P4, PT, R5, RZ, PT ;  /* 0x000000ff0500720c */ /* 0x000fe40003f85270 */
[----:B------:R-:W-:Y:S02]  /*aec0*/  SEL R27, RZ, 0x1, !P3 ;  /* 0x00000001ff1b7807 */ /* 0x000fe40005800000 */
[----:B------:R-:W-:Y:S02]  /*aed0*/  LOP3.LUT P3, RZ, R9, 0xff, RZ, 0xc0, !PT ;  /* 0x000000ff09ff7812 */ /* 0x000fe4000786c0ff */
[----:B----4-:R-:W-:-:S02]  /*aee0*/  ISETP.NE.AND P0, PT, R12, RZ, P0 ;  /* 0x000000ff0c00720c */ /* 0x010fc40000705270 */
[----:B------:R-:W-:Y:S02]  /*aef0*/  @P5 LOP3.LUT R20, R20, 0x2, RZ, 0xfc, !PT ;  /* 0x0000000214145812 */ /* 0x000fe400078efcff */
[----:B------:R-:W-:Y:S02]  /*af00*/  ISETP.NE.AND P1, PT, R13, RZ, P1 ;  /* 0x000000ff0d00720c */ /* 0x000fe40000f25270 */
[----:B------:R-:W-:Y:S02]  /*af10*/  LOP3.LUT R20, R20, 0xfffffffe, RZ, 0xc0, !PT ;  /* 0xfffffffe14147812 */ /* 0x000fe400078ec0ff */
[----:B-----5:R-:W-:Y:S02]  /*af20*/  ISETP.NE.AND P2, PT, R14, RZ, P2 ;  /* 0x000000ff0e00720c */ /* 0x020fe40001745270 */
[----:B------:R-:W-:Y:S02]  /*af30*/  ISETP.NE.AND P3, PT, R15, RZ, P3 ;  /* 0x000000ff0f00720c */ /* 0x000fe40001f65270 */
        /* <DEDUP_REMOVED lines=13> */
.L_x_6719:
        /* <DEDUP_REMOVED lines=8> */
.L_x_6718:
[----:B------:R-:W-:Y:S05]  /*b090*/  BSYNC B0 ;  /* 0x0000000000007941 */ /* 0x000fea0003800000 */
.L_x_6717:
        /* <DEDUP_REMOVED lines=45> */
.L_x_6722:
[----:B------:R-:W-:Y:S05]  /*b370*/  BSYNC B0 ;  /* 0x0000000000007941 */ /* 0x000fea0003800000 */
.L_x_6721:
        /* <DEDUP_REMOVED lines=39> */
.L_x_6724:
[----:B------:R-:W-:Y:S05]  /*b5f0*/  BSYNC B0 ;  /* 0x0000000000007941 */ /* 0x000fea0003800000 */
.L_x_6723:
        /* <DEDUP_REMOVED lines=15> */
.L_x_6700:
        /* <DEDUP_REMOVED lines=23> */
.L_x_6728:
        /* <DEDUP_REMOVED lines=56> */
.L_x_6727:
        /* <DEDUP_REMOVED lines=8> */
.L_x_6726:
[----:B------:R-:W-:Y:S05]  /*bc60*/  BSYNC B0 ;  /* 0x0000000000007941 */ /* 0x000fea0003800000 */
.L_x_6725:
        /* <DEDUP_REMOVED lines=41> */
.L_x_6730:
[----:B------:R-:W-:Y:S05]  /*bf00*/  BSYNC B0 ;  /* 0x0000000000007941 */ /* 0x000fea0003800000 */
.L_x_6729:
        /* <DEDUP_REMOVED lines=39> */
.L_x_6732:
[----:B------:R-:W-:Y:S05]  /*c180*/  BSYNC B0 ;  /* 0x0000000000007941 */ /* 0x000fea0003800000 */
.L_x_6731:
        /* <DEDUP_REMOVED lines=14> */
.L_x_6684:
[----:B------:R-:W-:Y:S05]  /*c270*/  BSYNC B6 ;  /* 0x0000000000067941 */ /* 0x000fea0003800000 */
.L_x_6683:
        /* <DEDUP_REMOVED lines=16> */
.L_x_6736:
        /* <DEDUP_REMOVED lines=22> */
.L_x_6735:
[----:B------:R-:W-:Y:S05]  /*c4e0*/  BSYNC B0 ;  /* 0x0000000000007941 */ /* 0x000fea0003800000 */
.L_x_6734:
[----:B------:R-:W-:Y:S01]  /*c4f0*/  MOV R4, R7 ;  /* 0x0000000700047202 */ /* 0x000fe20000000f00 */
[----:B------:R-:W-:Y:S06]  /*c500*/  @P2 BRA `(.L_x_6736) ;  /* 0xfffffffc009c2947 */ /* 0x000fec000383ffff */
.L_x_6733:
        /* <DEDUP_REMOVED lines=20> */
.L_x_6741:
        /* <DEDUP_REMOVED lines=19> */
.L_x_6740:
[----:B------:R-:W-:Y:S05]  /*c780*/  BSYNC B0 ;  /* 0x0000000000007941 */ /* 0x000fea0003800000 */
.L_x_6739:
[----:B------:R-:W-:-:S04]  /*c790*/  SHF.R.S32.HI R4, RZ, 0x1, R4 ;  /* 0x00000001ff047819 */ /* 0x000fc80000011404 */
[----:B------:R-:W-:-:S13]  /*c7a0*/  ISETP.GE.AND P0, PT, R4, 0x20, PT ;  /* 0x000000200400780c */ /* 0x000fda0003f06270 */
[----:B------:R-:W-:Y:S05]  /*c7b0*/  @P0 BRA `(.L_x_6741) ;  /* 0xfffffffc00a40947 */ /* 0x000fea000383ffff */
[----:B------:R-:W-:-:S07]  /*c7c0*/  IMAD.MOV.U32 R0, RZ, RZ, 0x20 ;  /* 0x00000020ff007424 */ /* 0x000fce00078e00ff */
.L_x_6738:
[----:B------:R-:W-:Y:S01]  /*c7d0*/  ISETP.GE.AND P0, PT, R0, 0x2, PT ;  /* 0x000000020000780c */ /* 0x000fe20003f06270 */
[----:B------:R-:W-:Y:S05]  /*c7e0*/  WARPSYNC.ALL ;  /* 0x0000000000007948 */ /* 0x000fea0003800000 */
[----:B------:R-:W-:Y:S07]  /*c7f0*/  BAR.SYNC.DEFER_BLOCKING 0x0 ;  /* 0x0000000000007b1d */ /* 0x000fee0000010000 */
[----:B------:R-:W-:Y:S05]  /*c800*/  @!P0 BRA `(.L_x_6737) ;  /* 0x0000000000408947 */ /* 0x000fea0003800000 */
[----:B-1----:R-:W-:-:S11]  /*c810*/  HFMA2.MMA R3, -RZ, RZ, 0, 5.9604644775390625e-08 ;  /* 0x00000001ff037435 */ /* 0x002fd600000001ff */
.L_x_6742:
        /* <DEDUP_REMOVED lines=15> */
.L_x_6737:
        /* <DEDUP_REMOVED lines=278> */
.L_x_6743:
        /* <DEDUP_REMOVED lines=275> */
.L_x_6744:
        /* <DEDUP_REMOVED lines=294> */
.L_x_6746:
        /* <DEDUP_REMOVED lines=275> */
.L_x_6747:
        /* <DEDUP_REMOVED lines=14> */
.L_x_6749:
[----:B------:R-:W-:Y:S05]  /*11010*/  BSYNC B0 ;  /* 0x0000000000007941 */ /* 0x000fea0003800000 */
.L_x_6748:
        /* <DEDUP_REMOVED lines=15> */
.L_x_6751:
[----:B------:R-:W-:Y:S05]  /*11110*/  BSYNC B0 ;  /* 0x0000000000007941 */ /* 0x000fea0003800000 */
.L_x_6750:
        /* <DEDUP_REMOVED lines=35> */
.L_x_6753:
[----:B------:R-:W-:Y:S05]  /*11350*/  BSYNC B0 ;  /* 0x0000000000007941 */ /* 0x000fea0003800000 */
.L_x_6752:
        /* <DEDUP_REMOVED lines=35> */
.L_x_6758:
        /* <DEDUP_REMOVED lines=14> */
.L_x_6757:
[----:B------:R-:W-:Y:S05]  /*11670*/  BRA `(.L_x_6756) ;  /* 0x0000000000647947 */ /* 0x000fea0003800000 */
.L_x_6755:
        /* <DEDUP_REMOVED lines=11> */
.L_x_6759:
[----:B------:R-:W-:-:S05]  /*11730*/  IADD3 R9, R0, R11, RZ ;  /* 0x0000000b00097210 */ /* 0x000fca0007ffe0ff */
[----:B-1----:R-:W-:-:S04]  /*11740*/  IMAD R9, R9, R12, R2 ;  /* 0x0000000c09097224 */ /* 0x002fc800078e0202 */
[----:B--2---:R-:W-:-:S05]  /*11750*/  IMAD.WIDE.U32 R8, R9, 0x2, R6 ;  /* 0x0000000209087825 */ /* 0x004fca00078e0006 */
[----:B------:R-:W2:Y:S04]  /*11760*/  LDG.E.U8 R13, desc[UR58][R8.64] ;  /* 0x0000003a080d7981 */ /* 0x000ea8000c1e1100 */
[----:B------:R-:W4:Y:S01]  /*11770*/  LDG.E.U8 R10, desc[UR58][R8.64+0x1] ;  /* 0x0000013a080a7981 */ /* 0x000f22000c1e1100 */
[----:B---3--:R-:W-:Y:S01]  /*11780*/  IMAD.IADD R11, R14, 0x1, R11 ;  /* 0x000000010e0b7824 */ /* 0x008fe200078e020b */
[----:B------:R-:W-:Y:S02]  /*11790*/  LOP3.LUT P0, RZ, R18, 0xff, RZ, 0xc0, !PT ;  /* 0x000000ff12ff7812 */ /* 0x000fe4000780c0ff */
[----:B------:R-:W-:Y:S02]  /*117a0*/  LOP3.LUT P1, RZ, R17, 0xff, RZ, 0xc0, !PT ;  /* 0x000000ff11ff7812 */ /* 0x000fe4000782c0ff */
[----:B------:R-:W-:-:S02]  /*117b0*/  ISETP.GE.U32.AND P3, PT, R11, UR7, PT ;  /* 0x000000070b007c0c */ /* 0x000fc4000bf66070 */
[----:B--2---:R-:W-:Y:S02]  /*117c0*/  ISETP.NE.AND P0, PT, R13, RZ, P0 ;  /* 0x000000ff0d00720c */ /* 0x004fe40000705270 */
[----:B----4-:R-:W-:Y:S02]  /*117d0*/  ISETP.NE.AND P1, PT, R10, RZ, P1 ;  /* 0x000000ff0a00720c */ /* 0x010fe40000f25270 */
[----:B------:R-:W-:Y:S02]  /*117e0*/  SEL R18, RZ, 0x1, !P0 ;  /* 0x00000001ff127807 */ /* 0x000fe40004000000 */
[----:B------:R-:W-:-:S05]  /*117f0*/  SEL R17, RZ, 0x1, !P1 ;  /* 0x00000001ff117807 */ /* 0x000fca0004800000 */
[----:B------:R-:W-:Y:S05]  /*11800*/  @!P3 BRA `(.L_x_6759) ;  /* 0xfffffffc00c8b947 */ /* 0x000fea000383ffff */
.L_x_6756:
[----:B------:R-:W-:Y:S05]  /*11810*/  BSYNC B0 ;  /* 0x0000000000007941 */ /* 0x000fea0003800000 */
.L_x_6754:
        /* <DEDUP_REMOVED lines=12> */
.L_x_6763:
        /* <DEDUP_REMOVED lines=21> */
.L_x_6762:
[----:B------:R-:W-:Y:S05]  /*11a30*/  BSYNC B0 ;  /* 0x0000000000007941 */ /* 0x000fea0003800000 */
.L_x_6761:
[----:B------:R-:W-:Y:S01]  /*11a40*/  IMAD.MOV.U32 R6, RZ, RZ, R10 ;  /* 0x000000ffff067224 */ /* 0x000fe200078e000a */
[----:B------:R-:W-:Y:S06]  /*11a50*/  @P3 BRA `(.L_x_6763) ;  /* 0xfffffffc00a03947 */ /* 0x000fec000383ffff */
.L_x_6760:
        /* <DEDUP_REMOVED lines=10> */
[----:B------:R-:W-:-:S03]  /*11b00*/  HFMA2.MMA R6, -RZ, RZ, 0, 1.9073486328125e-06 ;  /* 0x00000020ff067435 */ /* 0x000fc600000001ff */
[----:B------:R-:W-:-:S13]  /*11b10*/  ISETP.GE.AND P0, PT, R8, 0x20, PT ;  /* 0x000000200800780c */ /* 0x000fda0003f06270 */
[----:B---3--:R-:W-:Y:S05]  /*11b20*/  @!P0 BRA `(.L_x_6765) ;  /* 0x00000000005c8947 */ /* 0x008fea0003800000 */
.L_x_6768:
        /* <DEDUP_REMOVED lines=18> */
.L_x_6767:
[----:B------:R-:W-:Y:S05]  /*11c50*/  BSYNC B0 ;  /* 0x0000000000007941 */ /* 0x000fea0003800000 */
.L_x_6766:
[----:B------:R-:W-:-:S04]  /*11c60*/  SHF.R.S32.HI R8, RZ, 0x1, R8 ;  /* 0x00000001ff087819 */ /* 0x000fc80000011408 */
[----:B------:R-:W-:-:S13]  /*11c70*/  ISETP.GE.AND P0, PT, R8, 0x20, PT ;  /* 0x000000200800780c */ /* 0x000fda0003f06270 */
[----:B------:R-:W-:Y:S05]  /*11c80*/  @P0 BRA `(.L_x_6768) ;  /* 0xfffffffc00a80947 */ /* 0x000fea000383ffff */
[----:B------:R-:W-:-:S07]  /*11c90*/  MOV R6, 0x20 ;  /* 0x0000002000067802 */ /* 0x000fce0000000f00 */
.L_x_6765:
[----:B------:R-:W-:Y:S01]  /*11ca0*/  BAR.SYNC.DEFER_BLOCKING 0x0 ;  /* 0x0000000000007b1d */ /* 0x000fe20000010000 */
[----:B------:R-:W-:-:S13]  /*11cb0*/  ISETP.GE.AND P0, PT, R6, 0x2, PT ;  /* 0x000000020600780c */ /* 0x000fda0003f06270 */
[----:B------:R-:W-:Y:S05]  /*11cc0*/  @!P0 BRA `(.L_x_6764) ;  /* 0x0000000000408947 */ /* 0x000fea0003800000 */
[----:B------:R-:W-:-:S07]  /*11cd0*/  IMAD.MOV.U32 R7, RZ, RZ, 0x1 ;  /* 0x00000001ff077424 */ /* 0x000fce00078e00ff */
.L_x_6769:
        /* <DEDUP_REMOVED lines=15> */
.L_x_6764:
        /* <DEDUP_REMOVED lines=17> */
.L_x_6771:
        /* <DEDUP_REMOVED lines=21> */
.L_x_6773:
        /* <DEDUP_REMOVED lines=24> */
.L_x_6774:
[----:B------:R-:W-:Y:S01]  /*121b0*/  ULDC.64 UR4, c[0x0][0x5e8] ;  /* 0x00017a0000047ab9 */ /* 0x000fe20000000a00 */
[----:B------:R-:W-:Y:S02]  /*121c0*/  LOP3.LUT P0, RZ, R17, 0xff, RZ, 0xc0, !PT ;  /* 0x000000ff11ff7812 */ /* 0x000fe4000780c0ff */
[----:B------:R-:W-:Y:S02]  /*121d0*/  IADD3 R16, P1, R16, UR4, RZ ;  /* 0x0000000410107c10 */ /* 0x000fe4000ff3e0ff */
[----:B-1----:R-:W-:-:S03]  /*121e0*/  SEL R3, RZ, 0x1, !P0 ;  /* 0x00000001ff037807 */ /* 0x002fc60004000000 */
[----:B------:R-:W-:-:S05]  /*121f0*/  IMAD.X R17, RZ, RZ, UR5, P1 ;  /* 0x00000005ff117e24 */ /* 0x000fca00088e06ff */
[----:B------:R-:W-:Y:S01]  /*12200*/  STG.E.U8 desc[UR58][R16.64], R3 ;  /* 0x0000000310007986 */ /* 0x000fe2000c10113a */
[----:B------:R-:W-:Y:S05]  /*12210*/  EXIT ;  /* 0x000000000000794d */ /* 0x000fea0003800000 */
.L_x_6772:
[----:B------:R-:W-:Y:S04]  /*12220*/  STG.E.U8 desc[UR58][R4.64], R18 ;  /* 0x0000001204007986 */ /* 0x000fe8000c10113a */
[----:B------:R-:W-:Y:S01]  /*12230*/  STG.E.U8 desc[UR58][R4.64+0x1], R17 ;  /* 0x0000011104007986 */ /* 0x000fe2000c10113a */
[----:B------:R-:W-:Y:S05]  /*12240*/  EXIT ;  /* 0x000000000000794d */ /* 0x000fea0003800000 */
.L_x_6770:
        /* <DEDUP_REMOVED lines=30> */
[----:B------:R-:W-:Y:S01]  /*12430*/  HFMA2.MMA R12, -RZ, RZ, 0, 5.9604644775390625e-08 ;  /* 0x00000001ff0c7435 */ /* 0x000fe200000001ff */
[----:B------:R-:W-:Y:S01]  /*12440*/  MOV R6, UR4 ;  /* 0x0000000400067c02 */ /* 0x000fe20008000f00 */
[----:B------:R-:W-:Y:S01]  /*12450*/  IMAD.U32 R7, RZ, RZ, UR5 ;  /* 0x00000005ff077e24 */ /* 0x000fe2000f8e00ff */
[----:B------:R-:W-:Y:S01]  /*12460*/  MOV R11, UR7 ;  /* 0x00000007000b7c02 */ /* 0x000fe20008000f00 */
[----:B------:R-:W-:-:S02]  /*12470*/  IMAD.U32 R10, RZ, RZ, UR6 ;  /* 0x00000006ff0a7e24 */ /* 0x000fc4000f8e00ff */
[----:B------:R-:W-:Y:S02]  /*12480*/  IMAD.MOV.U32 R8, RZ, RZ, 0x2ef ;  /* 0x000002efff087424 */ /* 0x000fe400078e00ff */
[----:B-1----:R-:W-:-:S07]  /*12490*/  IMAD.MOV.U32 R13, RZ, RZ, RZ ;  /* 0x000000ffff0d7224 */ /* 0x002fce00078e00ff */
[----:B------:R-:W-:-:S07]  /*124a0*/  LEPC R20, `(.L_x_6776) ;  /* 0x000000001014794e */ /* 0x000fce0000000000 */
[----:B0-2---:R-:W-:Y:S05]  /*124b0*/  CALL.ABS.NOINC R2 ;  /* 0x0000000002007343 */ /* 0x005fea0003c00000 */
.L_x_6776:
        /* <DEDUP_REMOVED lines=24> */
.L_x_6777:
[----:B------:R-:W-:Y:S01]  /*12640*/  ULDC.64 UR4, c[0x0][0x5e8] ;  /* 0x00017a0000047ab9 */ /* 0x000fe20000000a00 */
[----:B------:R-:W-:Y:S02]  /*12650*/  LOP3.LUT P0, RZ, R17, 0xff, RZ, 0xc0, !PT ;  /* 0x000000ff11ff7812 */ /* 0x000fe4000780c0ff */
[----:B------:R-:W-:Y:S02]  /*12660*/  IADD3 R16, P1, R16, UR4, RZ ;  /* 0x0000000410107c10 */ /* 0x000fe4000ff3e0ff */
[----:B-1----:R-:W-:Y:S02]  /*12670*/  SEL R3, RZ, 0x1, !P0 ;  /* 0x00000001ff037807 */ /* 0x002fe40004000000 */
[----:B------:R-:W-:-:S05]  /*12680*/  IADD3.X R17, RZ, UR5, RZ, P1, !PT ;  /* 0x00000005ff117c10 */ /* 0x000fca0008ffe4ff */
[----:B------:R-:W-:Y:S01]  /*12690*/  STG.E.U8 desc[UR58][R16.64], R3 ;  /* 0x0000000310007986 */ /* 0x000fe2000c10113a */
[----:B------:R-:W-:Y:S05]  /*126a0*/  EXIT ;  /* 0x000000000000794d */ /* 0x000fea0003800000 */
.L_x_6775:
[----:B------:R-:W-:Y:S02]  /*126b0*/  LOP3.LUT P0, RZ, R18, 0xff, RZ, 0xc0, !PT ;  /* 0x000000ff12ff7812 */ /* 0x000fe4000780c0ff */
[----:B------:R-:W-:Y:S02]  /*126c0*/  LOP3.LUT P1, RZ, R17, 0xff, RZ, 0xc0, !PT ;  /* 0x000000ff11ff7812 */ /* 0x000fe4000782c0ff */
[----:B------:R-:W-:Y:S02]  /*126d0*/  SEL R7, RZ, 0x1, !P0 ;  /* 0x00000001ff077807 */ /* 0x000fe40004000000 */
[----:B------:R-:W-:-:S03]  /*126e0*/  SEL R9, RZ, 0x1, !P1 ;  /* 0x00000001ff097807 */ /* 0x000fc60004800000 */
[----:B------:R-:W-:Y:S04]  /*126f0*/  STG.E.U8 desc[UR58][R2.64], R7 ;  /* 0x0000000702007986 */ /* 0x000fe8000c10113a */
[----:B------:R-:W-:Y:S01]  /*12700*/  STG.E.U8 desc[UR58][R4.64], R9 ;  /* 0x0000000904007986 */ /* 0x000fe2000c10113a */
[----:B------:R-:W-:Y:S05]  /*12710*/  EXIT ;  /* 0x000000000000794d */ /* 0x000fea0003800000 */
.L_x_6745:
        /* <DEDUP_REMOVED lines=27> */
.L_x_6779:
        /* <DEDUP_REMOVED lines=21> */
.L_x_6781:
        /* <DEDUP_REMOVED lines=24> */
.L_x_6782:
[----:B------:R-:W-:Y:S01]  /*12ba0*/  ULDC.64 UR4, c[0x0][0x5e8] ;  /* 0x00017a0000047ab9 */ /* 0x000fe20000000a00 */
[----:B------:R-:W-:Y:S02]  /*12bb0*/  LOP3.LUT P0, RZ, R18, 0xff, RZ, 0xc0, !PT ;  /* 0x000000ff12ff7812 */ /* 0x000fe4000780c0ff */
[----:B------:R-:W-:Y:S02]  /*12bc0*/  IADD3 R2, P1, R19, UR4, RZ ;  /* 0x0000000413027c10 */ /* 0x000fe4000ff3e0ff */
[----:B------:R-:W-:Y:S02]  /*12bd0*/  SEL R5, RZ, 0x1, !P0 ;  /* 0x00000001ff057807 */ /* 0x000fe40004000000 */
[----:B-1----:R-:W-:-:S05]  /*12be0*/  IADD3.X R3, RZ, UR5, RZ, P1, !PT ;  /* 0x00000005ff037c10 */ /* 0x002fca0008ffe4ff */
[----:B------:R-:W-:Y:S01]  /*12bf0*/  STG.E.U8 desc[UR58][R2.64], R5 ;  /* 0x0000000502007986 */ /* 0x000fe2000c10113a */
[----:B------:R-:W-:Y:S05]  /*12c00*/  EXIT ;  /* 0x000000000000794d */ /* 0x000fea0003800000 */
.L_x_6780:
[----:B------:R-:W-:Y:S04]  /*12c10*/  STG.E.U8 desc[UR58][R4.64], R25 ;  /* 0x0000001904007986 */ /* 0x000fe8000c10113a */
[----:B------:R-:W-:Y:S01]  /*12c20*/  STG.E.U8 desc[UR58][R4.64+0x1], R18 ;  /* 0x0000011204007986 */ /* 0x000fe2000c10113a */
[----:B------:R-:W-:Y:S05]  /*12c30*/  EXIT ;  /* 0x000000000000794d */ /* 0x000fea0003800000 */
.L_x_6778:
        /* <DEDUP_REMOVED lines=39> */
.L_x_6784:
        /* <DEDUP_REMOVED lines=24> */
.L_x_6785:
[----:B------:R-:W-:Y:S01]  /*13030*/  ULDC.64 UR4, c[0x0][0x5e8] ;  /* 0x00017a0000047ab9 */ /* 0x000fe20000000a00 */
[----:B------:R-:W-:Y:S02]  /*13040*/  LOP3.LUT P0, RZ, R18, 0xff, RZ, 0xc0, !PT ;  /* 0x000000ff12ff7812 */ /* 0x000fe4000780c0ff */
[----:B------:R-:W-:Y:S02]  /*13050*/  IADD3 R2, P1, R19, UR4, RZ ;  /* 0x0000000413027c10 */ /* 0x000fe4000ff3e0ff */
[----:B------:R-:W-:Y:S02]  /*13060*/  SEL R5, RZ, 0x1, !P0 ;  /* 0x00000001ff057807 */ /* 0x000fe40004000000 */
[----:B-1----:R-:W-:-:S05]  /*13070*/  IADD3.X R3, RZ, UR5, RZ, P1, !PT ;  /* 0x00000005ff037c10 */ /* 0x002fca0008ffe4ff */
[----:B------:R-:W-:Y:S01]  /*13080*/  STG.E.U8 desc[UR58][R2.64], R5 ;  /* 0x0000000502007986 */ /* 0x000fe2000c10113a */
[----:B------:R-:W-:Y:S05]  /*13090*/  EXIT ;  /* 0x000000000000794d */ /* 0x000fea0003800000 */
.L_x_6783:
[----:B------:R-:W-:Y:S02]  /*130a0*/  LOP3.LUT P0, RZ, R25, 0xff, RZ, 0xc0, !PT ;  /* 0x000000ff19ff7812 */ /* 0x000fe4000780c0ff */
[----:B------:R-:W-:Y:S02]  /*130b0*/  LOP3.LUT P1, RZ, R18, 0xff, RZ, 0xc0, !PT ;  /* 0x000000ff12ff7812 */ /* 0x000fe4000782c0ff */
[----:B------:R-:W-:Y:S02]  /*130c0*/  SEL R7, RZ, 0x1, !P0 ;  /* 0x00000001ff077807 */ /* 0x000fe40004000000 */
[----:B------:R-:W-:-:S03]  /*130d0*/  SEL R9, RZ, 0x1, !P1 ;  /* 0x00000001ff097807 */ /* 0x000fc60004800000 */
[----:B------:R-:W-:Y:S04]  /*130e0*/  STG.E.U8 desc[UR58][R2.64], R7 ;  /* 0x0000000702007986 */ /* 0x000fe8000c10113a */
[----:B------:R-:W-:Y:S01]  /*130f0*/  STG.E.U8 desc[UR58][R4.64], R9 ;  /* 0x0000000904007986 */ /* 0x000fe2000c10113a */
[----:B------:R-:W-:Y:S05]  /*13100*/  EXIT ;  /* 0x000000000000794d */ /* 0x000fea0003800000 */
.L_x_6786:
        /* <DEDUP_REMOVED lines=15> */
.L_x_7600:


//--------------------- .text._ZN2at6native13reduce_kernelILi128ELi4ENS0_8ReduceOpIiNS0_14func_wrapper_tIbZZZNS0_15and_kernel_cudaERNS_14TensorIteratorEENKUlvE_clEvENKUlvE1_clEvEUlbiE_EEjbLi4ELi4EEEEEvT1_ --------------------------
	.section	.text._ZN2at6native13reduce_kernelILi128ELi4ENS0_8ReduceOpIiNS0_14func_wrapper_tIbZZZNS0_15and_kernel_cudaERNS_14TensorIteratorEENKUlvE_clEvENKUlvE1_clEvEUlbiE_EEjbLi4ELi4EEEEEvT1_,"ax",@progbits
	.align	128
        .global         _ZN2at6native13reduce_kernelILi128ELi4ENS0_8ReduceOpIiNS0_14func_wrapper_tIbZZZNS0_15and_kernel_cudaERNS_14TensorIteratorEENKUlvE_clEvENKUlvE1_clEvEUlbiE_EEjbLi4ELi4EEEEEvT1_
        .type           _ZN2at6native13reduce_kernelILi128ELi4ENS0_8ReduceOpIiNS0_14func_wrapper_tIbZZZNS0_15and_kernel_cudaERNS_14TensorIteratorEENKUlvE_clEvENKUlvE1_clEvEUlbiE_EEjbLi4ELi4EEEEEvT1_,@function
        .size           _ZN2at6native13reduce_kernelILi128ELi4ENS0_8ReduceOpIiNS0_14func_wrapper_tIbZZZNS0_15and_kernel_cudaERNS_14TensorIteratorEENKUlvE_clEvENKUlvE1_clEvEUlbiE_EEjbLi4ELi4EEEEEvT1_,(.L_x_7601 - _ZN2at6native13reduce_kernelILi128ELi4ENS0_8ReduceOpIiNS0_14func_wrapper_tIbZZZNS0_15and_kernel_cudaERNS_14TensorIteratorEENKUlvE_clEvENKUlvE1_clEvEUlbiE_EEjbLi4ELi4EEEEEvT1_)
        .other          _ZN2at6native13reduce_kernelILi128ELi4ENS0_8ReduceOpIiNS0_14func_wrapper_tIbZZZNS0_15and_kernel_cudaERNS_14TensorIteratorEENKUlvE_clEvENKUlvE1_clEvEUlbiE_EEjbLi4ELi4EEEEEvT1_,@"STO_CUDA_ENTRY STV_DEFAULT"
_ZN2at6native13reduce_kernelILi128ELi4ENS0_8ReduceOpIiNS0_14func_wrapper_tIbZZZNS0_15and_kernel_cudaERNS_14TensorIteratorEENKUlvE_clEvENKUlvE1_clEvEUlbiE_EEjbLi4ELi4EEEEEvT1_:
.text._ZN2at6native13reduce_kernelILi128ELi4ENS0_8ReduceOpIiNS0_14func_wrapper_tIbZZZNS0_15and_kernel_cudaERNS_14TensorIteratorEENKUlvE_clEvENKUlvE1_clEvEUlbiE_EEjbLi4ELi4EEEEEvT1_:
        /* <DEDUP_REMOVED lines=293> */
.L_x_6787:
        /* <DEDUP_REMOVED lines=29> */
.L_x_6791:
        /* <DEDUP_REMOVED lines=25> */
.L_x_6797:
[----:B------:R-:W-:Y:S05]  /*15b0*/  BSYNC B2 ;  /* 0x0000000000027941 */ /* 0x000fea0003800000 */
.L_x_6796:
[----:B------:R-:W-:-:S04]  /*15c0*/  PRMT R3, R3, 0x9910, RZ ;  /* 0x0000991003037816 */ /* 0x000fc800000000ff */
[----:B------:R-:W-:-:S13]  /*15d0*/  ISETP.NE.AND P0, PT, R3, RZ, PT ;  /* 0x000000ff0300720c */ /* 0x000fda0003f05270 */
[----:B------:R-:W-:Y:S05]  /*15e0*/  @!P0 BRA `(.L_x_6795) ;  /* 0x0000000000248947 */ /* 0x000fea0003800000 */
[----:B------:R-:W-:-:S04]  /*15f0*/  IADD3 R3, P0, R2, -R7, RZ ;  /* 0x8000000702037210 */ /* 0x000fc80007f1e0ff */
[----:B------:R-:W-:Y:S02]  /*1600*/  IADD3.X R5, RZ, -0x1, RZ, P0, !PT ;  /* 0xffffffffff057810 */ /* 0x000fe400007fe4ff */
[----:B------:R-:W-:-:S04]  /*1610*/  LEA R4, P0, R3, R42, 0x2 ;  /* 0x0000002a03047211 */ /* 0x000fc800078010ff */
[----:B------:R-:W-:-:S05]  /*1620*/  LEA.HI.X R5, R3, R43, R5, 0x2, P0 ;  /* 0x0000002b03057211 */ /* 0x000fca00000f1405 */
[----:B------:R-:W2:Y:S01]  /*1630*/  LDG.E R4, desc[UR58][R4.64] ;  /* 0x0000003a04047981 */ /* 0x000ea2000c1e1900 */
[----:B------:R-:W-:Y:S02]  /*1640*/  PRMT R0, R0, 0x9910, RZ ;  /* 0x0000991000007816 */ /* 0x000fe400000000ff */
[----:B--2---:R-:W-:-:S04]  /*1650*/  ISETP.NE.AND P0, PT, R4, RZ, PT ;  /* 0x000000ff0400720c */ /* 0x004fc80003f05270 */
[----:B------:R-:W-:-:S04]  /*1660*/  ISETP.NE.AND P0, PT, R0, RZ, P0 ;  /* 0x000000ff0000720c */ /* 0x000fc80000705270 */
[----:B------:R-:W-:-:S09]  /*1670*/  SEL R0, RZ, 0x1, !P0 ;  /* 0x00000001ff007807 */ /* 0x000fd20004000000 */
.L_x_6795:
[----:B------:R-:W-:Y:S05]  /*1680*/  BSYNC B1 ;  /* 0x0000000000017941 */ /* 0x000fea0003800000 */
.L_x_6794:
[----:B------:R-:W0:Y:S01]  /*1690*/  LDC R6, c[0x0][0x218] ;  /* 0x00008600ff067b82 */ /* 0x000e220000000800 */
[----:B------:R-:W-:-:S04]  /*16a0*/  IADD3 R5, P0, -R7, 0x4, RZ ;  /* 0x0000000407057810 */ /* 0x000fc80007f1e1ff */
[----:B------:R-:W-:Y:S01]  /*16b0*/  LEA R42, P1, R5, R42, 0x2 ;  /* 0x0000002a052a7211 */ /* 0x000fe200078210ff */
[----:B------:R-:W-:-:S05]  /*16c0*/  IMAD.X R4, RZ, RZ, -0x1, P0 ;  /* 0xffffffffff047424 */ /* 0x000fca00000e06ff */
[----:B------:R-:W-:Y:S02]  /*16d0*/  LEA.HI.X R43, R5, R43, R4, 0x2, P1 ;  /* 0x0000002b052b7211 */ /* 0x000fe400008f1404 */
[----:B0-----:R-:W-:-:S07]  /*16e0*/  IADD3 R3, R7, -0x4, R6 ;  /* 0xfffffffc07037810 */ /* 0x001fce0007ffe006 */
.L_x_6793:
[----:B------:R-:W-:Y:S05]  /*16f0*/  BSYNC B0 ;  /* 0x0000000000007941 */ /* 0x000fea0003800000 */
.L_x_6792:
        /* <DEDUP_REMOVED lines=15> */
.L_x_6800:
        /* <DEDUP_REMOVED lines=19> */
.L_x_6799:
[----:B------:R-:W-:Y:S05]  /*1920*/  BSYNC B0 ;  /* 0x0000000000007941 */ /* 0x000fea0003800000 */
.L_x_6798:
        /* <DEDUP_REMOVED lines=8> */
.L_x_6802:
[----:B------:R-:W-:Y:S05]  /*19b0*/  BSYNC B0 ;  /* 0x0000000000007941 */ /* 0x000fea0003800000 */
.L_x_6801:
        /* <DEDUP_REMOVED lines=13> */
.L_x_6804:
[----:B------:R-:W-:Y:S05]  /*1a90*/  BSYNC B0 ;  /* 0x0000000000007941 */ /* 0x000fea0003800000 */
.L_x_6803:
        /* <DEDUP_REMOVED lines=11> */
.L_x_6790:
        /* <DEDUP_REMOVED lines=49> */
.L_x_6813:
        /* <DEDUP_REMOVED lines=295> */
.L_x_6809:
        /* <DEDUP_REMOVED lines=241> */
.L_x_6810:
        /* <DEDUP_REMOVED lines=251> */
.L_x_6811:
[----:B------:R-:W-:-:S04]  /*4f90*/  LOP3.LUT R5, R20, 0xfffffff0, RZ, 0xc0, !PT ;  /* 0xfffffff014057812 */ /* 0x000fc800078ec0ff */
[----:B------:R-:W-:-:S05]  /*4fa0*/  IADD3 R4, P0, R42, R5, RZ ;  /* 0x000000052a047210 */ /* 0x000fca0007f1e0ff */
[----:B------:R-:W-:-:S06]  /*4fb0*/  IMAD.X R5, RZ, RZ, R43, P0 ;  /* 0x000000ffff057224 */ /* 0x000fcc00000e062b */
        /* <DEDUP_REMOVED lines=236> */
.L_x_6812:
        /* <DEDUP_REMOVED lines=10> */
[----:B-----5:R-:W-:Y:S01]  /*5f20*/  ISETP.NE.AND P5, PT, R12, RZ, P5 ;  /* 0x000000ff0c00720c */ /* 0x020fe20002fa5270 */
[----:B------:R-:W-:Y:S01]  /*5f30*/  IMAD.U32 R3, RZ, RZ, UR4 ;  /* 0x00000004ff037e24 */ /* 0x000fe2000f8e00ff */
[----:B------:R-:W-:Y:S02]  /*5f40*/  ISETP.NE.AND P4, PT, R8, RZ, P4 ;  /* 0x000000ff0800720c */ /* 0x000fe40002785270 */
[----:B------:R-:W-:Y:S02]  /*5f50*/  SEL R35, RZ, 0x1, !P5 ;  /* 0x00000001ff237807 */ /* 0x000fe40006800000 */
[----:B------:R-:W-:Y:S02]  /*5f60*/  LOP3.LUT P5, RZ, R29, 0xff, RZ, 0xc0, !PT ;  /* 0x000000ff1dff7812 */ /* 0x000fe400078ac0ff */
[----:B------:R-:W-:Y:S02]  /*5f70*/  LOP3.LUT P0, RZ, R34, 0xff, RZ, 0xc0, !PT ;  /* 0x000000ff22ff7812 */ /* 0x000fe4000780c0ff */
[----:B------:R-:W-:-:S02]  /*5f80*/  ISETP.NE.AND P5, PT, R10, RZ, P5 ;  /* 0x000000ff0a00720c */ /* 0x000fc40002fa5270 */
[----:B------:R-:W-:Y:S02]  /*5f90*/  SEL R31, RZ, 0x1, !P4 ;  /* 0x00000001ff1f7807 */ /* 0x000fe40006000000 */
[----:B------:R-:W-:Y:S02]  /*5fa0*/  LOP3.LUT P4, RZ, R25, 0xff, RZ, 0xc0, !PT ;  /* 0x000000ff19ff7812 */ /* 0x000fe4000788c0ff */
[----:B------:R-:W-:Y:S02]  /*5fb0*/  ISETP.NE.AND P0, PT, R13, RZ, P0 ;  /* 0x000000ff0d00720c */ /* 0x000fe40000705270 */
[----:B------:R-:W-:Y:S02]  /*5fc0*/  ISETP.NE.AND P1, PT, R14, RZ, P1 ;  /* 0x000000ff0e00720c */ /* 0x000fe40000f25270 */
[----:B------:R-:W-:Y:S02]  /*5fd0*/  ISETP.NE.AND P2, PT, R15, RZ, P2 ;  /* 0x000000ff0f00720c */ /* 0x000fe40001745270 */
[----:B------:R-:W-:-:S02]  /*5fe0*/  SEL R29, RZ, 0x1, !P5 ;  /* 0x00000001ff1d7807 */ /* 0x000fc40006800000 */
[----:B------:R-:W-:Y:S01]  /*5ff0*/  LOP3.LUT P5, RZ, R16, 0xff, RZ, 0xc0, !PT ;  /* 0x000000ff10ff7812 */ /* 0x000fe200078ac0ff */
[----:B------:R-:W-:Y:S01]  /*6000*/  IMAD R16, R0, 0x3, R39 ;  /* 0x0000000300107824 */ /* 0x000fe200078e0227 */
[----:B------:R-:W-:Y:S02]  /*6010*/  ISETP.NE.AND P4, PT, R6, RZ, P4 ;  /* 0x000000ff0600720c */ /* 0x000fe40002785270 */
        /* <DEDUP_REMOVED lines=9> */
[----:B------:R-:W-:-:S02]  /*60b0*/  ISETP.NE.AND P3, PT, R9, RZ, P3 ;  /* 0x000000ff0900720c */ /* 0x000fc40001f65270 */
[----:B------:R-:W-:Y:S02]  /*60c0*/  ISETP.NE.AND P0, PT, R11, RZ, P0 ;  /* 0x000000ff0b00720c */ /* 0x000fe40000705270 */
[----:B------:R-:W-:Y:S02]  /*60d0*/  ISETP.NE.AND P1, PT, R4, RZ, P1 ;  /* 0x000000ff0400720c */ /* 0x000fe40000f25270 */
[----:B------:R-:W-:Y:S02]  /*60e0*/  ISETP.NE.AND P2, PT, R5, RZ, P2 ;  /* 0x000000ff0500720c */ /* 0x000fe40001745270 */
        /* <DEDUP_REMOVED lines=8> */
[----:B------:R-:W-:-:S04]  /*6170*/  ISETP.NE.AND P3, PT, R7, RZ, P3 ;  /* 0x000000ff0700720c */ /* 0x000fc80001f65270 */
[----:B------:R-:W-:Y:S02]  /*6180*/  SEL R24, RZ, 0x1, !P3 ;  /* 0x00000001ff187807 */ /* 0x000fe40005800000 */
        /* <DEDUP_REMOVED lines=9> */
[----:B------:R-:W-:Y:S05]  /*6220*/  BSYNC B1 ;  /* 0x0000000000017941 */ /* 0x000fea0003800000 */
.L_x_6808:
[----:B------:R-:W-:Y:S05]  /*6230*/  BSYNC B0 ;  /* 0x0000000000007941 */ /* 0x000fea0003800000 */
.L_x_6807:
        /* <DEDUP_REMOVED lines=280> */
.L_x_6816:
        /* <DEDUP_REMOVED lines=281> */
.L_x_6817:
        /* <DEDUP_REMOVED lines=281> */
.L_x_6818:
        /* <DEDUP_REMOVED lines=281> */
.L_x_6819:
[----:B------:R-:W-:-:S04]  /*a870*/  LOP3.LUT R21, R45, 0xfffffff0, RZ, 0xc0, !PT ;  /* 0xfffffff02d157812 */ /* 0x000fc800078ec0ff */
[----:B------:R-:W-:-:S05]  /*a880*/  IADD3 R20, P1, R42, R21, RZ ;  /* 0x000000152a147210 */ /* 0x000fca0007f3e0ff */
[----:B------:R-:W-:-:S06]  /*a890*/  IMAD.X R21, RZ, RZ, R43, P1 ;  /* 0x000000ffff157224 */ /* 0x000fcc00008e062b */
[----:B------:R-:W5:Y:S02]  /*a8a0*/  LDG.E.128 R20, desc[UR58][R20.64] ;  /* 0x0000003a14147981 */ /* 0x000f64000c1e1d00 */
.L_x_6815:
[----:B------:R-:W-:Y:S05]  /*a8b0*/  BSYNC B0 ;  /* 0x0000000000007941 */ /* 0x000fea0003800000 */
.L_x_6814:
[----:B------:R-:W-:Y:S04]  /*a8c0*/  BSSY B0, `(.L_x_6820) ;  /* 0x000003b000007945 */ /* 0x000fe80003800000 */
[----:B------:R-:W-:Y:S05]  /*a8d0*/  @P0 BRA `(.L_x_6821) ;  /* 0x0000000000e40947 */ /* 0x000fea0003800000 */
[----:B------:R-:W-:Y:S02]  /*a8e0*/  IADD3 R39, R39, R0, RZ ;  /* 0x0000000027277210 */ /* 0x000fe40007ffe0ff */
[----:B------:R-:W-:Y:S02]  /*a8f0*/  LOP3.LUT P0, RZ, R35, 0xff, RZ, 0xc0, !PT ;  /* 0x000000ff23ff7812 */ /* 0x000fe4000780c0ff */
[----:B------:R-:W-:Y:S02]  /*a900*/  ISETP.GE.U32.AND P4, PT, R39, R3, PT ;  /* 0x000000032700720c */ /* 0x000fe40003f86070 */
[----:B------:R-:W-:Y:S02]  /*a910*/  LOP3.LUT P1, RZ, R34, 0xff, RZ, 0xc0, !PT ;  /* 0x000000ff22ff7812 */ /* 0x000fe4000782c0ff */
[----:B------:R-:W-:Y:S02]  /*a920*/  LOP3.LUT P2, RZ, R33, 0xff, RZ, 0xc0, !PT ;  /* 0x000000ff21ff7812 */ /* 0x000fe4000784c0ff */
[----:B------:R-:W-:-:S02]  /*a930*/  LOP3.LUT P3, RZ, R32, 0xff, RZ, 0xc0, !PT ;  /* 0x000000ff20ff7812 */ /* 0x000fc4000786c0ff */
[----:B-----5:R-:W-:Y:S02]  /*a940*/  ISETP.NE.AND P0, PT, R12, RZ, P0 ;  /* 0x000000ff0c00720c */ /* 0x020fe40000705270 */
[----:B------:R-:W-:Y:S02]  /*a950*/  ISETP.NE.AND P1, PT, R13, RZ, P1 ;  /* 0x000000ff0d00720c */ /* 0x000fe40000f25270 */
[----:B------:R-:W-:Y:S02]  /*a960*/  ISETP.NE.AND P2, PT, R14, RZ, P2 ;  /* 0x000000ff0e00720c */ /* 0x000fe40001745270 */
[----:B------:R-:W-:Y:S02]  /*a970*/  ISETP.NE.AND P3, PT, R15, RZ, P3 ;  /* 0x000000ff0f00720c */ /* 0x000fe40001f65270 */
[----:B------:R-:W-:Y:S02]  /*a980*/  SEL R35, RZ, 0x1, !P0 ;  /* 0x00000001ff237807 */ /* 0x000fe40004000000 */
[----:B------:R-:W-:-:S02]  /*a990*/  SEL R34, RZ, 0x1, !P1 ;  /* 0x00000001ff227807 */ /* 0x000fc40004800000 */
[----:B------:R-:W-:Y:S02]  /*a9a0*/  SEL R33, RZ, 0x1, !P2 ;  /* 0x00000001ff217807 */ /* 0x000fe40005000000 */
[----:B------:R-:W-:Y:S01]  /*a9b0*/  SEL R32, RZ, 0x1, !P3 ;  /* 0x00000001ff207807 */ /* 0x000fe20005800000 */
[----:B------:R-:W-:Y:S06]  /*a9c0*/  @P4 BRA `(.L_x_6821) ;  /* 0x0000000000a84947 */ /* 0x000fec0003800000 */
[----:B------:R-:W-:Y:S02]  /*a9d0*/  LOP3.LUT P0, RZ, R31, 0xff, RZ, 0xc0, !PT ;  /* 0x000000ff1fff7812 */ /* 0x000fe4000780c0ff */
[----:B------:R-:W-:Y:S02]  /*a9e0*/  LOP3.LUT P1, RZ, R30, 0xff, RZ, 0xc0, !PT ;  /* 0x000000ff1eff7812 */ /* 0x000fe4000782c0ff */
[----:B------:R-:W-:Y:S01]  /*a9f0*/  ISETP.NE.AND P0, PT, R8, RZ, P0 ;  /* 0x000000ff0800720c */ /* 0x000fe20000705270 */
[----:B------:R-:W-:Y:S01]  /*aa00*/  IMAD.IADD R8, R39, 0x1, R0 ;  /* 0x0000000127087824 */ /* 0x000fe200078e0200 */
[----:B------:R-:W-:Y:S02]  /*aa10*/  LOP3.LUT P2, RZ, R29, 0xff, RZ, 0xc0, !PT ;  /* 0x000000ff1dff7812 */ /* 0x000fe4000784c0ff */
[----:B------:R-:W-:Y:S02]  /*aa20*/  LOP3.LUT P3, RZ, R28, 0xff, RZ, 0xc0, !PT ;  /* 0x000000ff1cff7812 */ /* 0x000fe4000786c0ff */
[----:B------:R-:W-:-:S02]  /*aa30*/  ISETP.GE.U32.AND P4, PT, R8, R3, PT ;  /* 0x000000030800720c */ /* 0x000fc40003f86070 */
[----:B------:R-:W-:Y:S02]  /*aa40*/  ISETP.NE.AND P1, PT, R9, RZ, P1 ;  /* 0x000000ff0900720c */ /* 0x000fe40000f25270 */
[----:B------:R-:W-:Y:S02]  /*aa50*/  ISETP.NE.AND P2, PT, R10, RZ, P2 ;  /* 0x000000ff0a00720c */ /* 0x000fe40001745270 */
[----:B------:R-:W-:Y:S02]  /*aa60*/  ISETP.NE.AND P3, PT, R11, RZ, P3 ;  /* 0x000000ff0b00720c */ /* 0x000fe40001f65270 */
        /* <DEDUP_REMOVED lines=24> */
[----:B------:R-:W-:Y:S02]  /*abf0*/  ISETP.NE.AND P0, PT, R20, RZ, P0 ;  /* 0x000000ff1400720c */ /* 0x000fe40000705270 */
[----:B------:R-:W-:-:S02]  /*ac00*/  ISETP.NE.AND P1, PT, R21, RZ, P1 ;  /* 0x000000ff1500720c */ /* 0x000fc40000f25270 */
[----:B------:R-:W-:Y:S02]  /*ac10*/  ISETP.NE.AND P2, PT, R22, RZ, P2 ;  /* 0x000000ff1600720c */ /* 0x000fe40001745270 */
[----:B------:R-:W-:Y:S02]  /*ac20*/  ISETP.NE.AND P3, PT, R23, RZ, P3 ;  /* 0x000000ff1700720c */ /* 0x000fe40001f65270 */
[----:B------:R-:W-:Y:S02]  /*ac30*/  SEL R16, RZ, 0x1, !P0 ;  /* 0x00000001ff107807 */ /* 0x000fe40004000000 */
[----:B------:R-:W-:Y:S02]  /*ac40*/  SEL R36, RZ, 0x1, !P1 ;  /* 0x00000001ff247807 */ /* 0x000fe40004800000 */
[----:B------:R-:W-:Y:S02]  /*ac50*/  SEL R37, RZ, 0x1, !P2 ;  /* 0x00000001ff257807 */ /* 0x000fe40005000000 */
[----:B------:R-:W-:-:S07]  /*ac60*/  SEL R38, RZ, 0x1, !P3 ;  /* 0x00000001ff267807 */ /* 0x000fce0005800000 */
.L_x_6821:
[----:B------:R-:W-:Y:S05]  /*ac70*/  BSYNC B0 ;  /* 0x0000000000007941 */ /* 0x000fea0003800000 */
.L_x_6820:
        /* <DEDUP_REMOVED lines=29> */
.L_x_6806:
        /* <DEDUP_REMOVED lines=34> */
.L_x_6825:
[----:B------:R-:W-:Y:S02]  /*b070*/  IMAD R8, R44, R39, RZ ;  /* 0x000000272c087224 */ /* 0x000fe400078e02ff */
[----:B------:R-:W-:-:S03]  /*b080*/  IMAD.IADD R39, R0, 0x1, R39 ;  /* 0x0000000100277824 */ /* 0x000fc600078e0227 */
[----:B------:R-:W-:Y:S01]  /*b090*/  SHF.R.U32.HI R9, RZ, 0x2, R8 ;  /* 0x00000002ff097819 */ /* 0x000fe20000011608 */
[----:B------:R-:W-:Y:S02]  /*b0a0*/  IMAD R12, R44, R39, RZ ;  /* 0x000000272c0c7224 */ /* 0x000fe400078e02ff */
[----:B------:R-:W-:Y:S02]  /*b0b0*/  IMAD.IADD R39, R39, 0x1, R0 ;  /* 0x0000000127277824 */ /* 0x000fe400078e0200 */
[----:B------:R-:W-:-:S04]  /*b0c0*/  IMAD.WIDE.U32 R8, R9, 0x10, R42 ;  /* 0x0000001009087825 */ /* 0x000fc800078e002a */
[----:B------:R-:W-:Y:S01]  /*b0d0*/  IMAD R20, R44, R39, RZ ;  /* 0x000000272c147224 */ /* 0x000fe200078e02ff */
[----:B------:R-:W-:Y:S01]  /*b0e0*/  SHF.R.U32.HI R13, RZ, 0x2, R12 ;  /* 0x00000002ff0d7819 */ /* 0x000fe2000001160c */
[----:B------:R-:W2:Y:S03]  /*b0f0*/  LDG.E.128 R8, desc[UR58][R8.64] ;  /* 0x0000003a08087981 */ /* 0x000ea6000c1e1d00 */
[----:B------:R-:W-:Y:S01]  /*b100*/  SHF.R.U32.HI R21, RZ, 0x2, R20 ;  /* 0x00000002ff157819 */ /* 0x000fe20000011614 */
[----:B------:R-:W-:Y:S01]  /*b110*/  IMAD.WIDE.U32 R12, R13, 0x10, R42 ;  /* 0x000000100d0c7825 */ /* 0x000fe200078e002a */
[----:B------:R-:W-:-:S03]  /*b120*/  IADD3 R39, R39, R0, RZ ;  /* 0x0000000027277210 */ /* 0x000fc60007ffe0ff */
[----:B------:R-:W-:Y:S02]  /*b130*/  IMAD.WIDE.U32 R20, R21, 0x10, R42 ;  /* 0x0000001015147825 */ /* 0x000fe400078e002a */
[----:B------:R-:W3:Y:S02]  /*b140*/  LDG.E.128 R12, desc[UR58][R12.64] ;  /* 0x0000003a0c0c7981 */ /* 0x000ee4000c1e1d00 */
        /* <DEDUP_REMOVED lines=11> */
[----:B------:R-:W-:-:S02]  /*b200*/  LOP3.LUT R40, R40, 0xfffffdff, RZ, 0xc0, !PT ;  /* 0xfffffdff28287812 */ /* 0x000fc400078ec0ff */
[----:B------:R-:W-:Y:S02]  /*b210*/  LOP3.LUT P6, RZ, R35, 0xff, RZ, 0xc0, !PT ;  /* 0x000000ff23ff7812 */ /* 0x000fe400078cc0ff */
[----:B------:R-:W-:Y:S02]  /*b220*/  LOP3.LUT P0, RZ, R36, 0xff, RZ, 0xc0, !PT ;  /* 0x000000ff24ff7812 */ /* 0x000fe4000780c0ff */
[----:B--2---:R-:W-:Y:S02]  /*b230*/  ISETP.NE.AND P5, PT, R11, RZ, P5 ;  /* 0x000000ff0b00720c */ /* 0x004fe40002fa5270 */
[----:B------:R-:W-:Y:S02]  /*b240*/  ISETP.NE.AND P1, PT, R8, RZ, P1 ;  /* 0x000000ff0800720c */ /* 0x000fe40000f25270 */
[----:B------:R-:W-:Y:S02]  /*b250*/  SEL R34, RZ, 0x1, !P5 ;  /* 0x00000001ff227807 */ /* 0x000fe40006800000 */
[----:B------:R-:W-:-:S02]  /*b260*/  LOP3.LUT P5, RZ, R16, 0xff, RZ, 0xc0, !PT ;  /* 0x000000ff10ff7812 */ /* 0x000fc400078ac0ff */
[----:B------:R-:W-:Y:S02]  /*b270*/  SEL R37, RZ, 0x1, !P1 ;  /* 0x00000001ff257807 */ /* 0x000fe40004800000 */
[----:B---3--:R-:W-:Y:S02]  /*b280*/  ISETP.NE.AND P4, PT, R12, RZ, P4 ;  /* 0x000000ff0c00720c */ /* 0x008fe40002785270 */
[----:B------:R-:W-:Y:S02]  /*b290*/  ISETP.NE.AND P3, PT, R13, RZ, P3 ;  /* 0x000000ff0d00720c */ /* 0x000fe40001f65270 */
[----:B----4-:R-:W-:Y:S02]  /*b2a0*/  ISETP.NE.AND P5, PT, R22, RZ, P5 ;  /* 0x000000ff1600720c */ /* 0x010fe40002fa5270 */
[----:B------:R-:W-:Y:S02]  /*b2b0*/  SEL R33, RZ, 0x1, !P4 ;  /* 0x00000001ff217807 */ /* 0x000fe40006000000 */
[----:B------:R-:W-:-:S02]  /*b2c0*/  LOP3.LUT P4, RZ, R7, 0xff, RZ, 0xc0, !PT ;  /* 0x000000ff07ff7812 */ /* 0x000fc4000788c0ff */
[----:B------:R-:W-:Y:S02]  /*b2d0*/  SEL R16, RZ, 0x1, !P5 ;  /* 0x00000001ff107807 */ /* 0x000fe40006800000 */
[----:B------:R-:W-:Y:S02]  /*b2e0*/  ISETP.NE.AND P5, PT, R8, RZ, PT ;  /* 0x000000ff0800720c */ /* 0x000fe40003fa5270 */
[----:B------:R-:W-:Y:S02]  /*b2f0*/  ISETP.NE.AND P4, PT, R23, RZ, P4 ;  /* 0x000000ff1700720c */ /* 0x000fe40002785270 */
[----:B------:R-:W-:Y:S02]  /*b300*/  SEL R32, RZ, 0x1, !P3 ;  /* 0x00000001ff207807 */ /* 0x000fe40005800000 */
[----:B------:R-:W-:Y:S02]  /*b310*/  LOP3.LUT P3, RZ, R6, 0xff, RZ, 0xc0, !PT ;  /* 0x000000ff06ff7812 */ /* 0x000fe4000786c0ff */
[----:B------:R-:W-:-:S02]  /*b320*/  SEL R7, RZ, 0x1, !P4 ;  /* 0x00000001ff077807 */ /* 0x000fc40006000000 */
[----:B------:R-:W-:Y:S02]  /*b330*/  ISETP.NE.AND P4, PT, R9, RZ, PT ;  /* 0x000000ff0900720c */ /* 0x000fe40003f85270 */
[----:B------:R-:W-:Y:S02]  /*b340*/  ISETP.NE.AND P2, PT, R14, RZ, P2 ;  /* 0x000000ff0e00720c */ /* 0x000fe40001745270 */
[----:B-----5:R-:W-:Y:S02]  /*b350*/  ISETP.NE.AND P3, PT, R24, RZ, P3 ;  /* 0x000000ff1800720c */ /* 0x020fe40001f65270 */
[----:B------:R-:W-:Y:S02]  /*b360*/  @P5 LOP3.LUT R40, R40, 0x200, RZ, 0xfc, !PT ;  /* 0x0000020028285812 */ /* 0x000fe400078efcff */
[----:B------:R-:W-:Y:S02]  /*b370*/  LOP3.LUT P1, RZ, R30, 0xff, RZ, 0xc0, !PT ;  /* 0x000000ff1eff7812 */ /* 0x000fe4000782c0ff */
[----:B------:R-:W-:-:S02]  /*b380*/  SEL R31, RZ, 0x1, !P2 ;  /* 0x00000001ff1f7807 */ /* 0x000fc40005000000 */
[----:B------:R-:W-:Y:S02]  /*b390*/  LOP3.LUT P2, RZ, R5, 0xff, RZ, 0xc0, !PT ;  /* 0x000000ff05ff7812 */ /* 0x000fe4000784c0ff */
[----:B------:R-:W-:Y:S02]  /*b3a0*/  SEL R6, RZ, 0x1, !P3 ;  /* 0x00000001ff067807 */ /* 0x000fe40005800000 */
[C---:B------:R-:W-:Y:S02]  /*b3b0*/  ISETP.NE.AND P6, PT, R10.reuse, RZ, P6 ;  /* 0x000000ff0a00720c */ /* 0x040fe400037c5270 */
[----:B------:R-:W-:Y:S02]  /*b3c0*/  ISETP.NE.AND P3, PT, R10, RZ, PT ;  /* 0x000000ff0a00720c */ /* 0x000fe40003f65270 */
[----:B------:R-:W-:Y:S02]  /*b3d0*/  ISETP.NE.AND P0, PT, R9, RZ, P0 ;  /* 0x000000ff0900720c */ /* 0x000fe40000705270 */
[----:B------:R-:W-:-:S02]  /*b3e0*/  LOP3.LUT R40, R40, 0xfffffeff, RZ, 0xc0, !PT ;  /* 0xfffffeff28287812 */ /* 0x000fc400078ec0ff */
[----:B------:R-:W-:Y:S02]  /*b3f0*/  ISETP.NE.AND P1, PT, R15, RZ, P1 ;  /* 0x000000ff0f00720c */ /* 0x000fe40000f25270 */
[----:B------:R-:W-:Y:S02]  /*b400*/  ISETP.NE.AND P2, PT, R25, RZ, P2 ;  /* 0x000000ff1900720c */ /* 0x000fe40001745270 */
[----:B------:R-:W-:Y:S02]  /*b410*/  SEL R35, RZ, 0x1, !P6 ;  /* 0x00000001ff237807 */ /* 0x000fe40007000000 */
[----:B------:R-:W-:Y:S02]  /*b420*/  SEL R36, RZ, 0x1, !P0 ;  /* 0x00000001ff247807 */ /* 0x000fe40004000000 */
[----:B------:R-:W-:Y:S02]  /*b430*/  LOP3.LUT P6, RZ, R28, 0xff, RZ, 0xc0, !PT ;  /* 0x000000ff1cff7812 */ /* 0x000fe400078cc0ff */
[----:B------:R-:W-:-:S02]  /*b440*/  @P4 LOP3.LUT R40, R40, 0x100, RZ, 0xfc, !PT ;  /* 0x0000010028284812 */ /* 0x000fc400078efcff */
[----:B------:R-:W-:Y:S02]  /*b450*/  LOP3.LUT P0, RZ, R29, 0xff, RZ, 0xc0, !PT ;  /* 0x000000ff1dff7812 */ /* 0x000fe4000780c0ff */
[----:B------:R-:W-:Y:S02]  /*b460*/  SEL R30, RZ, 0x1, !P1 ;  /* 0x00000001ff1e7807 */ /* 0x000fe40004800000 */
[----:B------:R-:W-:Y:S01]  /*b470*/  LOP3.LUT P1, RZ, R4, 0xff, RZ, 0xc0, !PT ;  /* 0x000000ff04ff7812 */ /* 0x000fe2000782c0ff */
[----:B------:R-:W-:Y:S01]  /*b480*/  IMAD R4, R0, 0x3, R39 ;  /* 0x0000000300047824 */ /* 0x000fe200078e0227 */
        /* <DEDUP_REMOVED lines=8> */
[----:B------:R-:W-:-:S02]  /*b510*/  SEL R29, RZ, 0x1, !P0 ;  /* 0x00000001ff1d7807 */ /* 0x000fc40004000000 */
[----:B------:R-:W-:Y:S02]  /*b520*/  ISETP.GE.U32.AND P6, PT, R4, R3, PT ;  /* 0x000000030400720c */ /* 0x000fe40003fc6070 */
[----:B------:R-:W-:Y:S02]  /*b530*/  LOP3.LUT P0, RZ, R38, 0xff, RZ, 0xc0, !PT ;  /* 0x000000ff26ff7812 */ /* 0x000fe4000780c0ff */
[----:B------:R-:W-:Y:S02]  /*b540*/  SEL R4, RZ, 0x1, !P1 ;  /* 0x00000001ff047807 */ /* 0x000fe40004800000 */
[----:B------:R-:W-:Y:S02]  /*b550*/  ISETP.NE.AND P1, PT, R12, RZ, PT ;  /* 0x000000ff0c00720c */ /* 0x000fe40003f25270 */
[----:B------:R-:W-:Y:S02]  /*b560*/  LOP3.LUT R40, R40, 0xffffffbf, RZ, 0xc0, !PT ;  /* 0xffffffbf28287812 */ /* 0x000fe400078ec0ff */
[----:B------:R-:W-:-:S02]  /*b570*/  ISETP.NE.AND P0, PT, R27, RZ, P0 ;  /* 0x000000ff1b00720c */ /* 0x000fc40000705270 */
[----:B------:R-:W-:Y:S02]  /*b580*/  @P2 LOP3.LUT R40, R40, 0x40, RZ, 0xfc, !PT ;  /* 0x0000004028282812 */ /* 0x000fe400078efcff */
[----:B------:R-:W-:Y:S02]  /*b590*/  SEL R38, RZ, 0x1, !P0 ;  /* 0x00000001ff267807 */ /* 0x000fe40004000000 */
        /* <DEDUP_REMOVED lines=25> */
.L_x_6824:
        /* <DEDUP_REMOVED lines=36> */
.L_x_6823:
[----:B------:R-:W-:Y:S05]  /*b970*/  BSYNC B0 ;  /* 0x0000000000007941 */ /* 0x000fea0003800000 */
.L_x_6822:
        /* <DEDUP_REMOVED lines=71> */
.L_x_6827:
[----:B------:R-:W-:Y:S05]  /*bdf0*/  BSYNC B0 ;  /* 0x0000000000007941 */ /* 0x000fea0003800000 */
.L_x_6826:
        /* <DEDUP_REMOVED lines=71> */
.L_x_6829:
[----:B------:R-:W-:Y:S05]  /*c270*/  BSYNC B0 ;  /* 0x0000000000007941 */ /* 0x000fea0003800000 */
.L_x_6828:
        /* <DEDUP_REMOVED lines=29> */
.L_x_6805:
        /* <DEDUP_REMOVED lines=38> */
.L_x_6833:
[----:B------:R-:W-:Y:S01]  /*c6b0*/  SHF.R.U32.HI R9, RZ, 0x2, R39 ;  /* 0x00000002ff097819 */ /* 0x000fe20000011627 */
[----:B------:R-:W-:-:S04]  /*c6c0*/  IMAD.IADD R39, R39, 0x1, R0 ;  /* 0x0000000127277824 */ /* 0x000fc800078e0200 */
[----:B------:R-:W-:Y:S01]  /*c6d0*/  IMAD.WIDE.U32 R8, R9, 0x10, R42 ;  /* 0x0000001009087825 */ /* 0x000fe200078e002a */
[----:B------:R-:W-:Y:S02]  /*c6e0*/  SHF.R.U32.HI R13, RZ, 0x2, R39 ;  /* 0x00000002ff0d7819 */ /* 0x000fe40000011627 */
[----:B------:R-:W-:-:S03]  /*c6f0*/  IADD3 R39, R39, R0, RZ ;  /* 0x0000000027277210 */ /* 0x000fc60007ffe0ff */
[----:B------:R-:W2:Y:S01]  /*c700*/  LDG.E.128 R8, desc[UR58][R8.64] ;  /* 0x0000003a08087981 */ /* 0x000ea2000c1e1d00 */
[----:B------:R-:W-:Y:S01]  /*c710*/  SHF.R.U32.HI R21, RZ, 0x2, R39 ;  /* 0x00000002ff157819 */ /* 0x000fe20000011627 */
[----:B------:R-:W-:-:S04]  /*c720*/  IMAD.WIDE.U32 R12, R13, 0x10, R42 ;  /* 0x000000100d0c7825 */ /* 0x000fc800078e002a */
[----:B------:R-:W-:Y:S02]  /*c730*/  IMAD.WIDE.U32 R20, R21, 0x10, R42 ;  /* 0x0000001015147825 */ /* 0x000fe400078e002a */
[----:B------:R-:W3:Y:S02]  /*c740*/  LDG.E.128 R12, desc[UR58][R12.64] ;  /* 0x0000003a0c0c7981 */ /* 0x000ee4000c1e1d00 */
        /* <DEDUP_REMOVED lines=14> */
[----:B--2---:R-:W-:Y:S02]  /*c830*/  ISETP.NE.AND P5, PT, R11, RZ, P5 ;  /* 0x000000ff0b00720c */ /* 0x004fe40002fa5270 */
[----:B------:R-:W-:Y:S02]  /*c840*/  ISETP.NE.AND P6, PT, R10, RZ, P6 ;  /* 0x000000ff0a00720c */ /* 0x000fe400037c5270 */
[----:B------:R-:W-:Y:S02]  /*c850*/  SEL R31, RZ, 0x1, !P5 ;  /* 0x00000001ff1f7807 */ /* 0x000fe40006800000 */
[----:B------:R-:W-:-:S02]  /*c860*/  LOP3.LUT P5, RZ, R5, 0xff, RZ, 0xc0, !PT ;  /* 0x000000ff05ff7812 */ /* 0x000fc400078ac0ff */
[----:B---3--:R-:W-:Y:S02]  /*c870*/  ISETP.NE.AND P4, PT, R12, RZ, P4 ;  /* 0x000000ff0c00720c */ /* 0x008fe40002785270 */
[----:B------:R-:W-:Y:S02]  /*c880*/  SEL R32, RZ, 0x1, !P6 ;  /* 0x00000001ff207807 */ /* 0x000fe40007000000 */
[----:B----4-:R-:W-:Y:S02]  /*c890*/  ISETP.NE.AND P5, PT, R22, RZ, P5 ;  /* 0x000000ff1600720c */ /* 0x010fe40002fa5270 */
[----:B------:R-:W-:Y:S02]  /*c8a0*/  LOP3.LUT P6, RZ, R6, 0xff, RZ, 0xc0, !PT ;  /* 0x000000ff06ff7812 */ /* 0x000fe400078cc0ff */
[----:B------:R-:W-:Y:S02]  /*c8b0*/  SEL R30, RZ, 0x1, !P4 ;  /* 0x00000001ff1e7807 */ /* 0x000fe40006000000 */
[----:B------:R-:W-:Y:S01]  /*c8c0*/  LOP3.LUT P4, RZ, R4, 0xff, RZ, 0xc0, !PT ;  /* 0x000000ff04ff7812 */ /* 0x000fe2000788c0ff */
[----:B------:R-:W-:Y:S01]  /*c8d0*/  IMAD R4, R0, 0x3, R39 ;  /* 0x0000000300047824 */ /* 0x000fe200078e0227 */
[----:B------:R-:W-:-:S02]  /*c8e0*/  SEL R5, RZ, 0x1, !P5 ;  /* 0x00000001ff057807 */ /* 0x000fc40006800000 */
[----:B------:R-:W-:Y:S02]  /*c8f0*/  ISETP.NE.AND P5, PT, R8, RZ, PT ;  /* 0x000000ff0800720c */ /* 0x000fe40003fa5270 */
[----:B------:R-:W-:Y:S02]  /*c900*/  ISETP.NE.AND P6, PT, R21, RZ, P6 ;  /* 0x000000ff1500720c */ /* 0x000fe400037c5270 */
[----:B------:R-:W-:Y:S02]  /*c910*/  ISETP.NE.AND P3, PT, R13, RZ, P3 ;  /* 0x000000ff0d00720c */ /* 0x000fe40001f65270 */
[----:B------:R-:W-:Y:S02]  /*c920*/  ISETP.NE.AND P4, PT, R23, RZ, P4 ;  /* 0x000000ff1700720c */ /* 0x000fe40002785270 */
[----:B------:R-:W-:Y:S02]  /*c930*/  SEL R6, RZ, 0x1, !P6 ;  /* 0x00000001ff067807 */ /* 0x000fe40007000000 */
[----:B------:R-:W-:-:S02]  /*c940*/  SEL R29, RZ, 0x1, !P3 ;  /* 0x00000001ff1d7807 */ /* 0x000fc40005800000 */
[----:B------:R-:W-:Y:S02]  /*c950*/  ISETP.GE.U32.AND P6, PT, R4, R3, PT ;  /* 0x000000030400720c */ /* 0x000fe40003fc6070 */
[----:B------:R-:W-:Y:S02]  /*c960*/  LOP3.LUT P3, RZ, R35, 0xff, RZ, 0xc0, !PT ;  /* 0x000000ff23ff7812 */ /* 0x000fe4000786c0ff */
[----:B------:R-:W-:Y:S02]  /*c970*/  SEL R4, RZ, 0x1, !P4 ;  /* 0x00000001ff047807 */ /* 0x000fe40006000000 */
[----:B------:R-:W-:Y:S02]  /*c980*/  ISETP.NE.AND P4, PT, R9, RZ, PT ;  /* 0x000000ff0900720c */ /* 0x000fe40003f85270 */
[----:B------:R-:W-:Y:S02]  /*c990*/  ISETP.NE.AND P1, PT, R8, RZ, P1 ;  /* 0x000000ff0800720c */ /* 0x000fe40000f25270 */
[----:B------:R-:W-:-:S02]  /*c9a0*/  ISETP.NE.AND P2, PT, R14, RZ, P2 ;  /* 0x000000ff0e00720c */ /* 0x000fc40001745270 */
[----:B-----5:R-:W-:Y:S02]  /*c9b0*/  ISETP.NE.AND P3, PT, R24, RZ, P3 ;  /* 0x000000ff1800720c */ /* 0x020fe40001f65270 */
[----:B------:R-:W-:Y:S02]  /*c9c0*/  SEL R34, RZ, 0x1, !P1 ;  /* 0x00000001ff227807 */ /* 0x000fe40004800000 */
[----:B------:R-:W-:Y:S02]  /*c9d0*/  @P5 LOP3.LUT R40, R40, 0x200, RZ, 0xfc, !PT ;  /* 0x0000020028285812 */ /* 0x000fe400078efcff */
[----:B------:R-:W-:Y:S02]  /*c9e0*/  LOP3.LUT P1, RZ, R16, 0xff, RZ, 0xc0, !PT ;  /* 0x000000ff10ff7812 */ /* 0x000fe4000782c0ff */
[----:B------:R-:W-:Y:S02]  /*c9f0*/  SEL R28, RZ, 0x1, !P2 ;  /* 0x00000001ff1c7807 */ /* 0x000fe40005000000 */
[----:B------:R-:W-:-:S02]  /*ca00*/  LOP3.LUT P2, RZ, R36, 0xff, RZ, 0xc0, !PT ;  /* 0x000000ff24ff7812 */ /* 0x000fc4000784c0ff */
[----:B------:R-:W-:Y:S02]  /*ca10*/  SEL R35, RZ, 0x1, !P3 ;  /* 0x00000001ff237807 */ /* 0x000fe40005800000 */
[----:B------:R-:W-:Y:S02]  /*ca20*/  ISETP.NE.AND P3, PT, R10, RZ, PT ;  /* 0x000000ff0a00720c */ /* 0x000fe40003f65270 */
[----:B------:R-:W-:Y:S02]  /*ca30*/  ISETP.NE.AND P0, PT, R9, RZ, P0 ;  /* 0x000000ff0900720c */ /* 0x000fe40000705270 */
[----:B------:R-:W-:Y:S02]  /*ca40*/  LOP3.LUT R40, R40, 0xfffffeff, RZ, 0xc0, !PT ;  /* 0xfffffeff28287812 */ /* 0x000fe400078ec0ff */
[----:B------:R-:W-:Y:S02]  /*ca50*/  ISETP.NE.AND P1, PT, R15, RZ, P1 ;  /* 0x000000ff0f00720c */ /* 0x000fe40000f25270 */
[----:B------:R-:W-:-:S02]  /*ca60*/  ISETP.NE.AND P2, PT, R25, RZ, P2 ;  /* 0x000000ff1900720c */ /* 0x000fc40001745270 */
        /* <DEDUP_REMOVED lines=8> */
[----:B------:R-:W-:Y:S02]  /*caf0*/  ISETP.NE.AND P0, PT, R20, RZ, P0 ;  /* 0x000000ff1400720c */ /* 0x000fe40000705270 */
[----:B------:R-:W-:Y:S02]  /*cb00*/  ISETP.NE.AND P1, PT, R26, RZ, P1 ;  /* 0x000000ff1a00720c */ /* 0x000fe40000f25270 */
[----:B------:R-:W-:Y:S02]  /*cb10*/  @P3 LOP3.LUT R40, R40, 0x80, RZ, 0xfc, !PT ;  /* 0x0000008028283812 */ /* 0x000fe400078efcff */
[----:B------:R-:W-:-:S02]  /*cb20*/  SEL R7, RZ, 0x1, !P0 ;  /* 0x00000001ff077807 */ /* 0x000fc40004000000 */
[----:B------:R-:W-:Y:S02]  /*cb30*/  LOP3.LUT P0, RZ, R38, 0xff, RZ, 0xc0, !PT ;  /* 0x000000ff26ff7812 */ /* 0x000fe4000780c0ff */
[----:B------:R-:W-:Y:S02]  /*cb40*/  SEL R37, RZ, 0x1, !P1 ;  /* 0x00000001ff257807 */ /* 0x000fe40004800000 */
[----:B------:R-:W-:Y:S02]  /*cb50*/  ISETP.NE.AND P1, PT, R12, RZ, PT ;  /* 0x000000ff0c00720c */ /* 0x000fe40003f25270 */
[----:B------:R-:W-:Y:S02]  /*cb60*/  LOP3.LUT R40, R40, 0xffffffbf, RZ, 0xc0, !PT ;  /* 0xffffffbf28287812 */ /* 0x000fe400078ec0ff */
[----:B------:R-:W-:Y:S02]  /*cb70*/  ISETP.NE.AND P0, PT, R27, RZ, P0 ;  /* 0x000000ff1b00720c */ /* 0x000fe40000705270 */
        /* <DEDUP_REMOVED lines=27> */
.L_x_6832:
        /* <DEDUP_REMOVED lines=36> */
.L_x_6831:
[----:B------:R-:W-:Y:S05]  /*cf70*/  BSYNC B0 ;  /* 0x0000000000007941 */ /* 0x000fea0003800000 */
.L_x_6830:
        /* <DEDUP_REMOVED lines=67> */
.L_x_6835:
[----:B------:R-:W-:Y:S05]  /*d3b0*/  BSYNC B0 ;  /* 0x0000000000007941 */ /* 0x000fea0003800000 */
.L_x_6834:
        /* <DEDUP_REMOVED lines=71> */
.L_x_6837:
[----:B------:R-:W-:Y:S05]  /*d830*/  BSYNC B0 ;  /* 0x0000000000007941 */ /* 0x000fea0003800000 */
.L_x_6836:
        /* <DEDUP_REMOVED lines=28> */
.L_x_6789:
[----:B------:R-:W-:Y:S05]  /*da00*/  BSYNC B6 ;  /* 0x0000000000067941 */ /* 0x000fea0003800000 */
.L_x_6788:
        /* <DEDUP_REMOVED lines=13> */
[----:B---3--:R-:W-:Y:S02]  /*dae0*/  SHF.R.U32.HI R4, RZ, 0x1, R10 ;  /* 0x00000001ff047819 */ /* 0x008fe4000001160a */
[----:B------:R-:W-:-:S02]  /*daf0*/  LEA R0, R0, R3, 0x2 ;  /* 0x0000000300007211 */ /* 0x000fc400078e10ff */
[----:B------:R-:W-:-:S03]  /*db00*/  ISETP.NE.AND P0, PT, R4, RZ, PT ;  /* 0x000000ff0400720c */ /* 0x000fc60003f05270 */
[----:B------:R1:W-:Y:S10]  /*db10*/  STS [R0], R5 ;  /* 0x0000000500007388 */ /* 0x0003f40000000800 */
[----:B-1----:R-:W-:Y:S05]  /*db20*/  @!P0 BRA `(.L_x_6838) ;  /* 0x00000000008c8947 */ /* 0x002fea0003800000 */
.L_x_6841:
        /* <DEDUP_REMOVED lines=32> */
.L_x_6840:
[----:B------:R-:W-:Y:S05]  /*dd30*/  BSYNC B0 ;  /* 0x0000000000007941 */ /* 0x000fea0003800000 */
.L_x_6839:
[----:B------:R-:W-:Y:S01]  /*dd40*/  IMAD.MOV.U32 R4, RZ, RZ, R8 ;  /* 0x000000ffff047224 */ /* 0x000fe200078e0008 */
[----:B------:R-:W-:Y:S06]  /*dd50*/  @P3 BRA `(.L_x_6841) ;  /* 0xfffffffc00743947 */ /* 0x000fec000383ffff */
.L_x_6838:
        /* <DEDUP_REMOVED lines=22> */
.L_x_6846:
        /* <DEDUP_REMOVED lines=29> */
.L_x_6845:
[----:B------:R-:W-:Y:S05]  /*e090*/  BSYNC B0 ;  /* 0x0000000000007941 */ /* 0x000fea0003800000 */
.L_x_6844:
[----:B------:R-:W-:-:S04]  /*e0a0*/  SHF.R.S32.HI R4, RZ, 0x1, R4 ;  /* 0x00000001ff047819 */ /* 0x000fc80000011404 */
[----:B------:R-:W-:-:S13]  /*e0b0*/  ISETP.GE.AND P0, PT, R4, 0x20, PT ;  /* 0x000000200400780c */ /* 0x000fda0003f06270 */
[----:B------:R-:W-:Y:S05]  /*e0c0*/  @P0 BRA `(.L_x_6846) ;  /* 0xfffffffc007c0947 */ /* 0x000fea000383ffff */
[----:B-1----:R-:W-:-:S07]  /*e0d0*/  IMAD.MOV.U32 R0, RZ, RZ, 0x20 ;  /* 0x00000020ff007424 */ /* 0x002fce00078e00ff */
.L_x_6843:
[----:B------:R-:W-:Y:S01]  /*e0e0*/  ISETP.GE.AND P0, PT, R0, 0x2, PT ;  /* 0x000000020000780c */ /* 0x000fe20003f06270 */
[----:B------:R-:W-:Y:S05]  /*e0f0*/  WARPSYNC.ALL ;  /* 0x0000000000007948 */ /* 0x000fea0003800000 */
[----:B------:R-:W-:Y:S07]  /*e100*/  BAR.SYNC.DEFER_BLOCKING 0x0 ;  /* 0x0000000000007b1d */ /* 0x000fee0000010000 */
[----:B------:R-:W-:Y:S05]  /*e110*/  @!P0 BRA `(.L_x_6842) ;  /* 0x0000000000748947 */ /* 0x000fea0003800000 */
[----:B------:R-:W-:-:S07]  /*e120*/  IMAD.MOV.U32 R3, RZ, RZ, 0x1 ;  /* 0x00000001ff037424 */ /* 0x000fce00078e00ff */
.L_x_6847:
        /* <DEDUP_REMOVED lines=28> */
.L_x_6842:
        /* <DEDUP_REMOVED lines=278> */
.L_x_6848:
        /* <DEDUP_REMOVED lines=275> */
.L_x_6849:
[----:B------:R-:W-:Y:S01]  /*10580*/  IMAD.MOV.U32 R22, RZ, RZ, RZ ;  /* 0x000000ffff167224 */ /* 0x000fe200078e00ff */
[----:B------:R-:W-:Y:S01]  /*10590*/  MOV R24, RZ ;  /* 0x000000ff00187202 */ /* 0x000fe20000000f00 */
        /* <DEDUP_REMOVED lines=275> */
.L_x_6850:
        /* <DEDUP_REMOVED lines=275> */
.L_x_6851:
        /* <DEDUP_REMOVED lines=294> */
.L_x_6853:
        /* <DEDUP_REMOVED lines=275> */
.L_x_6854:
[----:B------:R-:W-:Y:S01]  /*14b90*/  CS2R R18, SRZ ;  /* 0x0000000000127805 */ /* 0x000fe2000001ff00 */
[----:B------:R-:W-:Y:S06]  /*14ba0*/  @!P1 BRA `(.L_x_6855) ;  /* 0x0000001000489947 */ /* 0x000fec0003800000 */
        /* <DEDUP_REMOVED lines=274> */
.L_x_6855:
        /* <DEDUP_REMOVED lines=275> */
.L_x_6856:
        /* <DEDUP_REMOVED lines=14> */
.L_x_6858:
[----:B------:R-:W-:Y:S05]  /*16ee0*/  BSYNC B0 ;  /* 0x0000000000007941 */ /* 0x000fea0003800000 */
.L_x_6857:
        /* <DEDUP_REMOVED lines=17> */
.L_x_6860:
[----:B------:R-:W-:Y:S05]  /*17000*/  BSYNC B0 ;  /* 0x0000000000007941 */ /* 0x000fea0003800000 */
.L_x_6859:
        /* <DEDUP_REMOVED lines=35> */
.L_x_6862:
[----:B------:R-:W-:Y:S05]  /*17240*/  BSYNC B0 ;  /* 0x0000000000007941 */ /* 0x000fea0003800000 */
.L_x_6861:
        /* <DEDUP_REMOVED lines=38> */
.L_x_6867:
        /* <DEDUP_REMOVED lines=22> */
.L_x_6866:
[----:B------:R-:W-:Y:S05]  /*17610*/  BRA `(.L_x_6865) ;  /* 0x0000000000947947 */ /* 0x000fea0003800000 */
.L_x_6864:
        /* <DEDUP_REMOVED lines=15> */
.L_x_6868:
        /* <DEDUP_REMOVED lines=22> */
.L_x_6865:
[----:B------:R-:W-:Y:S05]  /*17870*/  BSYNC B0 ;  /* 0x0000000000007941 */ /* 0x000fea0003800000 */
.L_x_6863:
        /* <DEDUP_REMOVED lines=14> */
.L_x_6872:
        /* <DEDUP_REMOVED lines=31> */
.L_x_6871:
[----:B------:R-:W-:Y:S05]  /*17b50*/  BSYNC B0 ;  /* 0x0000000000007941 */ /* 0x000fea0003800000 */
.L_x_6870:
[----:B------:R-:W-:Y:S01]  /*17b60*/  IMAD.MOV.U32 R6, RZ, RZ, R10 ;  /* 0x000000ffff067224 */ /* 0x000fe200078e000a */
[----:B------:R-:W-:Y:S06]  /*17b70*/  @P4 BRA `(.L_x_6872) ;  /* 0xfffffffc00784947 */ /* 0x000fec000383ffff */
.L_x_6869:
        /* <DEDUP_REMOVED lines=15> */
.L_x_6877:
        /* <DEDUP_REMOVED lines=28> */
.L_x_6876:
[----:B------:R-:W-:Y:S05]  /*17e30*/  BSYNC B0 ;  /* 0x0000000000007941 */ /* 0x000fea0003800000 */
.L_x_6875:
[----:B------:R-:W-:-:S04]  /*17e40*/  SHF.R.S32.HI R7, RZ, 0x1, R7 ;  /* 0x00000001ff077819 */ /* 0x000fc80000011407 */
[----:B------:R-:W-:-:S13]  /*17e50*/  ISETP.GE.AND P0, PT, R7, 0x20, PT ;  /* 0x000000200700780c */ /* 0x000fda0003f06270 */
[----:B------:R-:W-:Y:S05]  /*17e60*/  @P0 BRA `(.L_x_6877) ;  /* 0xfffffffc00800947 */ /* 0x000fea000383ffff */
[----:B------:R-:W-:-:S07]  /*17e70*/  IMAD.MOV.U32 R6, RZ, RZ, 0x20 ;  /* 0x00000020ff067424 */ /* 0x000fce00078e00ff */
.L_x_6874:
[----:B------:R-:W-:Y:S01]  /*17e80*/  BAR.SYNC.DEFER_BLOCKING 0x0 ;  /* 0x0000000000007b1d */ /* 0x000fe20000010000 */
[----:B------:R-:W-:-:S13]  /*17e90*/  ISETP.GE.AND P0, PT, R6, 0x2, PT ;  /* 0x000000020600780c */ /* 0x000fda0003f06270 */
[----:B------:R-:W-:Y:S05]  /*17ea0*/  @!P0 BRA `(.L_x_6873) ;  /* 0x0000000000748947 */ /* 0x000fea0003800000 */
[----:B------:R-:W-:-:S07]  /*17eb0*/  IMAD.MOV.U32 R3, RZ, RZ, 0x1 ;  /* 0x00000001ff037424 */ /* 0x000fce00078e00ff */
.L_x_6878:
        /* <DEDUP_REMOVED lines=18> */
[----:B-1----:R-:W-:Y:S02]  /*17fe0*/  ISETP.NE.AND P0, PT, R10, RZ, P0 ;  /* 0x000000ff0a00720c */ /* 0x002fe40000705270 */
[----:B------:R-:W-:Y:S02]  /*17ff0*/  ISETP.GE.AND P5, PT, R3, R6, PT ;  /* 0x000000060300720c */ /* 0x000fe40003fa6270 */
[----:B--2---:R-:W-:Y:S02]  /*18000*/  ISETP.NE.AND P1, PT, R0, RZ, P1 ;  /* 0x000000ff0000720c */ /* 0x004fe40000f25270 */
[----:B------:R-:W-:Y:S02]  /*18010*/  SEL R16, RZ, 0x1, !P0 ;  /* 0x00000001ff107807 */ /* 0x000fe40004000000 */
[----:B---3--:R-:W-:Y:S02]  /*18020*/  ISETP.NE.AND P2, PT, R2, RZ, P2 ;  /* 0x000000ff0200720c */ /* 0x008fe40001745270 */
[----:B------:R-:W-:-:S02]  /*18030*/  SEL R28, RZ, 0x1, !P1 ;  /* 0x00000001ff1c7807 */ /* 0x000fc40004800000 */
[----:B-----5:R-:W-:Y:S02]  /*18040*/  ISETP.NE.AND P4, PT, R8, RZ, P4 ;  /* 0x000000ff0800720c */ /* 0x020fe40002785270 */
[----:B------:R-:W-:Y:S02]  /*18050*/  SEL R23, RZ, 0x1, !P2 ;  /* 0x00000001ff177807 */ /* 0x000fe40005000000 */
[----:B------:R-:W-:Y:S01]  /*18060*/  SEL R22, RZ, 0x1, !P4 ;  /* 0x00000001ff167807 */ /* 0x000fe20006000000 */
[----:B------:R-:W-:Y:S08]  /*18070*/  @!P5 BRA `(.L_x_6878) ;  /* 0xfffffffc0090d947 */ /* 0x000ff0000383ffff */
.L_x_6873:
        /* <DEDUP_REMOVED lines=25> */
.L_x_6880:
        /* <DEDUP_REMOVED lines=21> */
.L_x_6882:
        /* <DEDUP_REMOVED lines=24> */
.L_x_6883:
        /* <DEDUP_REMOVED lines=24> */
.L_x_6884:
        /* <DEDUP_REMOVED lines=24> */
.L_x_6885:
[----:B------:R-:W-:Y:S01]  /*187e0*/  ULDC.64 UR4, c[0x0][0x5e8] ;  /* 0x00017a0000047ab9 */ /* 0x000fe20000000a00 */
[----:B------:R-:W-:Y:S02]  /*187f0*/  LOP3.LUT P0, RZ, R16, 0xff, RZ, 0xc0, !PT ;  /* 0x000000ff10ff7812 */ /* 0x000fe4000780c0ff */
[----:B------:R-:W-:Y:S02]  /*18800*/  IADD3 R18, P1, R18, UR4, RZ ;  /* 0x0000000412127c10 */ /* 0x000fe4000ff3e0ff */
[----:B-1----:R-:W-:Y:S02]  /*18810*/  SEL R3, RZ, 0x1, !P0 ;  /* 0x00000001ff037807 */ /* 0x002fe40004000000 */
[----:B------:R-:W-:-:S05]  /*18820*/  IADD3.X R19, RZ, UR5, RZ, P1, !PT ;  /* 0x00000005ff137c10 */ /* 0x000fca0008ffe4ff */
[----:B------:R-:W-:Y:S01]  /*18830*/  STG.E.U8 desc[UR58][R18.64], R3 ;  /* 0x0000000312007986 */ /* 0x000fe2000c10113a */
[----:B------:R-:W-:Y:S05]  /*18840*/  EXIT ;  /* 0x000000000000794d */ /* 0x000fea0003800000 */
.L_x_6881:
[----:B------:R-:W-:Y:S04]  /*18850*/  STG.E.U8 desc[UR58][R4.64], R28 ;  /* 0x0000001c04007986 */ /* 0x000fe8000c10113a */
[----:B------:R-:W-:Y:S04]  /*18860*/  STG.E.U8 desc[UR58][R4.64+0x1], R23 ;  /* 0x0000011704007986 */ /* 0x000fe8000c10113a */
[----:B------:R-:W-:Y:S04]  /*18870*/  STG.E.U8 desc[UR58][R4.64+0x2], R22 ;  /* 0x0000021604007986 */ /* 0x000fe8000c10113a */
[----:B------:R-:W-:Y:S01]  /*18880*/  STG.E.U8 desc[UR58][R4.64+0x3], R16 ;  /* 0x0000031004007986 */ /* 0x000fe2000c10113a */
[----:B------:R-:W-:Y:S05]  /*18890*/  EXIT ;  /* 0x000000000000794d */ /* 0x000fea0003800000 */
.L_x_6879:
        /* <DEDUP_REMOVED lines=8> */
[----:B-1----:R-:W-:Y:S01]  /*18920*/  IMAD.X R7, RZ, RZ, UR5, P2 ;  /* 0x00000005ff077e24 */ /* 0x002fe200090e06ff */
        /* <DEDUP_REMOVED lines=44> */
.L_x_6887:
        /* <DEDUP_REMOVED lines=24> */
.L_x_6888:
        /* <DEDUP_REMOVED lines=24> */
.L_x_6889:
        /* <DEDUP_REMOVED lines=24> */
.L_x_6890:
[----:B------:R-:W-:Y:S01]  /*19070*/  ULDC.64 UR4, c[0x0][0x5e8] ;  /* 0x00017a0000047ab9 */ /* 0x000fe20000000a00 */
[----:B------:R-:W-:Y:S02]  /*19080*/  LOP3.LUT P0, RZ, R16, 0xff, RZ, 0xc0, !PT ;  /* 0x000000ff10ff7812 */ /* 0x000fe4000780c0ff */
[----:B------:R-:W-:Y:S02]  /*19090*/  IADD3 R18, P1, R18, UR4, RZ ;  /* 0x0000000412127c10 */ /* 0x000fe4000ff3e0ff */
[----:B-1----:R-:W-:-:S03]  /*190a0*/  SEL R3, RZ, 0x1, !P0 ;  /* 0x00000001ff037807 */ /* 0x002fc60004000000 */
[----:B------:R-:W-:-:S05]  /*190b0*/  IMAD.X R19, RZ, RZ, UR5, P1 ;  /* 0x00000005ff137e24 */ /* 0x000fca00088e06ff */
[----:B------:R-:W-:Y:S01]  /*190c0*/  STG.E.U8 desc[UR58][R18.64], R3 ;  /* 0x0000000312007986 */ /* 0x000fe2000c10113a */
[----:B------:R-:W-:Y:S05]  /*190d0*/  EXIT ;  /* 0x000000000000794d */ /* 0x000fea0003800000 */
.L_x_6886:
        /* <DEDUP_REMOVED lines=13> */
.L_x_6852:
        /* <DEDUP_REMOVED lines=35> */
.L_x_6892:
        /* <DEDUP_REMOVED lines=21> */
.L_x_6894:
        /* <DEDUP_REMOVED lines=24> */
.L_x_6895:
        /* <DEDUP_REMOVED lines=24> */
.L_x_6896:
        /* <DEDUP_REMOVED lines=24> */
.L_x_6897:
[----:B------:R-:W-:Y:S01]  /*199b0*/  ULDC.64 UR4, c[0x0][0x5e8] ;  /* 0x00017a0000047ab9 */ /* 0x000fe20000000a00 */
[----:B------:R-:W-:Y:S02]  /*199c0*/  LOP3.LUT P0, RZ, R16, 0xff, RZ, 0xc0, !PT ;  /* 0x000000ff10ff7812 */ /* 0x000fe4000780c0ff */
[----:B------:R-:W-:Y:S02]  /*199d0*/  IADD3 R22, P1, R22, UR4, RZ ;  /* 0x0000000416167c10 */ /* 0x000fe4000ff3e0ff */
[----:B-1----:R-:W-:-:S03]  /*199e0*/  SEL R3, RZ, 0x1, !P0 ;  /* 0x00000001ff037807 */ /* 0x002fc60004000000 */
[----:B------:R-:W-:-:S05]  /*199f0*/  IMAD.X R23, RZ, RZ, UR5, P1 ;  /* 0x00000005ff177e24 */ /* 0x000fca00088e06ff */
[----:B------:R-:W-:Y:S01]  /*19a00*/  STG.E.U8 desc[UR58][R22.64], R3 ;  /* 0x0000000316007986 */ /* 0x000fe2000c10113a */
[----:B------:R-:W-:Y:S05]  /*19a10*/  EXIT ;  /* 0x000000000000794d */ /* 0x000fea0003800000 */
.L_x_6893:
[----:B------:R-:W-:Y:S04]  /*19a20*/  STG.E.U8 desc[UR58][R4.64], R28 ;  /* 0x0000001c04007986 */ /* 0x000fe8000c10113a */
[----:B------:R-:W-:Y:S04]  /*19a30*/  STG.E.U8 desc[UR58][R4.64+0x1], R25 ;  /* 0x0000011904007986 */ /* 0x000fe8000c10113a */
[----:B------:R-:W-:Y:S04]  /*19a40*/  STG.E.U8 desc[UR58][R4.64+0x2], R23 ;  /* 0x0000021704007986 */ /* 0x000fe8000c10113a */
[----:B------:R-:W-:Y:S01]  /*19a50*/  STG.E.U8 desc[UR58][R4.64+0x3], R16 ;  /* 0x0000031004007986 */ /* 0x000fe2000c10113a */
[----:B------:R-:W-:Y:S05]  /*19a60*/  EXIT ;  /* 0x000000000000794d */ /* 0x000fea0003800000 */
.L_x_6891:
        /* <DEDUP_REMOVED lines=53> */
.L_x_6899:
        /* <DEDUP_REMOVED lines=24> */
.L_x_6900:
        /* <DEDUP_REMOVED lines=24> */
.L_x_6901:
        /* <DEDUP_REMOVED lines=24> */
.L_x_6902:
[----:B------:R-:W-:Y:S01]  /*1a240*/  ULDC.64 UR4, c[0x0][0x5e8] ;  /* 0x00017a0000047ab9 */ /* 0x000fe20000000a00 */
[----:B------:R-:W-:Y:S02]  /*1a250*/  LOP3.LUT P0, RZ, R16, 0xff, RZ, 0xc0, !PT ;  /* 0x000000ff10ff7812 */ /* 0x000fe4000780c0ff */
[----:B------:R-:W-:Y:S02]  /*1a260*/  IADD3 R22, P1, R22, UR4, RZ ;  /* 0x0000000416167c10 */ /* 0x000fe4000ff3e0ff */
[----:B-1----:R-:W-:-:S03]  /*1a270*/  SEL R3, RZ, 0x1, !P0 ;  /* 0x00000001ff037807 */ /* 0x002fc60004000000 */
[----:B------:R-:W-:-:S05]  /*1a280*/  IMAD.X R23, RZ, RZ, UR5, P1 ;  /* 0x00000005ff177e24 */ /* 0x000fca00088e06ff */
[----:B------:R-:W-:Y:S01]  /*1a290*/  STG.E.U8 desc[UR58][R22.64], R3 ;  /* 0x0000000316007986 */ /* 0x000fe2000c10113a */
[----:B------:R-:W-:Y:S05]  /*1a2a0*/  EXIT ;  /* 0x000000000000794d */ /* 0x000fea0003800000 */
.L_x_6898:
        /* <DEDUP_REMOVED lines=13> */
.L_x_6903:
        /* <DEDUP_REMOVED lines=16> */
.L_x_7601:


//--------------------- .text._ZN2at6native13reduce_kernelILi512ELi1ENS0_8ReduceOpIaNS0_14func_wrapper_tIbZZZNS0_15and_kernel_cudaERNS_14TensorIteratorEENKUlvE_clEvENKUlvE0_clEvEUlbaE_EEjbLi4ELi4EEEEEvT1_ --------------------------
	.section	.text._ZN2at6native13reduce_kernelILi512ELi1ENS0_8ReduceOpIaNS0_14func_wrapper_tIbZZZNS0_15and_kernel_cudaERNS_14TensorIteratorEENKUlvE_clEvENKUlvE0_clEvEUlbaE_EEjbLi4ELi4EEEEEvT1_,"ax",@progbits
	.align	128
        .global         _ZN2at6native13reduce_kernelILi512ELi1ENS0_8ReduceOpIaNS0_14func_wrapper_tIbZZZNS0_15and_kernel_cudaERNS_14TensorIteratorEENKUlvE_clEvENKUlvE0_clEvEUlbaE_EEjbLi4ELi4EEEEEvT1_
        .type           _ZN2at6native13reduce_kernelILi512ELi1ENS0_8ReduceOpIaNS0_14func_wrapper_tIbZZZNS0_15and_kernel_cudaERNS_14TensorIteratorEENKUlvE_clEvENKUlvE0_clEvEUlbaE_EEjbLi4ELi4EEEEEvT1_,@function
        .size           _ZN2at6native13reduce_kernelILi512ELi1ENS0_8ReduceOpIaNS0_14func_wrapper_tIbZZZNS0_15and_kernel_cudaERNS_14TensorIteratorEENKUlvE_clEvENKUlvE0_clEvEUlbaE_EEjbLi4ELi4EEEEEvT1_,(.L_x_7602 - _ZN2at6native13reduce_kernelILi512ELi1ENS0_8ReduceOpIaNS0_14func_wrapper_tIbZZZNS0_15and_kernel_cudaERNS_14TensorIteratorEENKUlvE_clEvENKUlvE0_clEvEUlbaE_EEjbLi4ELi4EEEEEvT1_)
        .other          _ZN2at6native13reduce_kernelILi512ELi1ENS0_8ReduceOpIaNS0_14func_wrapper_tIbZZZNS0_15and_kernel_cudaERNS_14TensorIteratorEENKUlvE_clEvENKUlvE0_clEvEUlbaE_EEjbLi4ELi4EEEEEvT1_,@"STO_CUDA_ENTRY STV_DEFAULT"
_ZN2at6native13reduce_kernelILi512ELi1ENS0_8ReduceOpIaNS0_14func_wrapper_tIbZZZNS0_15and_kernel_cudaERNS_14TensorIteratorEENKUlvE_clEvENKUlvE0_clEvEUlbaE_EEjbLi4ELi4EEEEEvT1_:
.text._ZN2at6native13reduce_kernelILi512ELi1ENS0_8ReduceOpIaNS0_14func_wrapper_tIbZZZNS0_15and_kernel_cudaERNS_14TensorIteratorEENKUlvE_clEvENKUlvE0_clEvEUlbaE_EEjbLi4ELi4EEEEEvT1_:
        /* <DEDUP_REMOVED lines=286> */
.L_x_6904:
        /* <DEDUP_REMOVED lines=49> */
.L_x_6913:
[----:B------:R-:W-:Y:S05]  /*14f0*/  BSYNC B3 ;  /* 0x0000000000037941 */ /* 0x000fea0003800000 */
.L_x_6912:
        /* <DEDUP_REMOVED lines=13> */
.L_x_6911:
[----:B------:R-:W-:Y:S05]  /*15d0*/  BSYNC B2 ;  /* 0x0000000000027941 */ /* 0x000fea0003800000 */
.L_x_6910:
[----:B------:R-:W-:Y:S02]  /*15e0*/  IADD3 R7, P0, P1, R7, 0x4, R6 ;  /* 0x0000000407077810 */ /* 0x000fe4000791e006 */
[----:B------:R-:W-:Y:S02]  /*15f0*/  IADD3 R5, R11, -0x4, R10 ;  /* 0xfffffffc0b057810 */ /* 0x000fe40007ffe00a */
[----:B------:R-:W-:-:S09]  /*1600*/  IADD3.X R8, R8, RZ, R17, P0, P1 ;  /* 0x000000ff08087210 */ /* 0x000fd200007e2411 */
.L_x_6909:
[----:B------:R-:W-:Y:S05]  /*1610*/  BSYNC B1 ;  /* 0x0000000000017941 */ /* 0x000fea0003800000 */
.L_x_6908:
        /* <DEDUP_REMOVED lines=14> */
.L_x_6916:
        /* <DEDUP_REMOVED lines=23> */
.L_x_6915:
[----:B------:R-:W-:Y:S05]  /*1870*/  BSYNC B1 ;  /* 0x0000000000017941 */ /* 0x000fea0003800000 */
.L_x_6914:
        /* <DEDUP_REMOVED lines=8> */
.L_x_6918:
[----:B------:R-:W-:Y:S05]  /*1900*/  BSYNC B1 ;  /* 0x0000000000017941 */ /* 0x000fea0003800000 */
.L_x_6917:
        /* <DEDUP_REMOVED lines=14> */
.L_x_6920:
[----:B------:R-:W-:Y:S05]  /*19f0*/  BSYNC B1 ;  /* 0x0000000000017941 */ /* 0x000fea0003800000 */
.L_x_6919:
        /* <DEDUP_REMOVED lines=8> */
.L_x_6907:
        /* <DEDUP_REMOVED lines=24> */
.L_x_6929:
        /* <DEDUP_REMOVED lines=295> */
.L_x_6925:
        /* <DEDUP_REMOVED lines=251> */
.L_x_6926:
[----:B------:R-:W-:-:S04]  /*3e20*/  IADD3 R10, P0, P1, R18, UR38, R7 ;  /* 0x00000026120a7c10 */ /* 0x000fc8000f91e007 */
[----:B------:R-:W-:-:S05]  /*3e30*/  IADD3.X R11, RZ, UR39, R8, P0, P1 ;  /* 0x00000027ff0b7c10 */ /* 0x000fca00087e2408 */
[----:B-1----:R1:W5:Y:S01]  /*3e40*/  LDG.E.U8 R22, desc[UR36][R10.64] ;  /* 0x000000240a167981 */ /* 0x002362000c1e1100 */
        /* <DEDUP_REMOVED lines=248> */
.L_x_6927:
        /* <DEDUP_REMOVED lines=249> */
.L_x_6928:
[----:B------:R-:W-:Y:S01]  /*5d60*/  IADD3 R18, P0, P1, R18, UR38, R7 ;  /* 0x0000002612127c10 */ /* 0x000fe2000f91e007 */
[----:B------:R-:W-:Y:S01]  /*5d70*/  IMAD.IADD R5, R5, 0x1, R6 ;  /* 0x0000000105057824 */ /* 0x000fe200078e0206 */
[----:B------:R-:W-:Y:S01]  /*5d80*/  LOP3.LUT P3, RZ, R3, 0xff, RZ, 0xc0, !PT ;  /* 0x000000ff03ff7812 */ /* 0x000fe2000786c0ff */
[----:B------:R-:W-:Y:S01]  /*5d90*/  ULDC UR4, c[0x0][0x218] ;  /* 0x0000860000047ab9 */ /* 0x000fe20000000800 */
[----:B------:R-:W-:-:S05]  /*5da0*/  IADD3.X R19, RZ, UR39, R8, P0, P1 ;  /* 0x00000027ff137c10 */ /* 0x000fca00087e2408 */
[----:B------:R-:W3:Y:S01]  /*5db0*/  LDG.E.U8 R18, desc[UR36][R18.64] ;  /* 0x0000002412127981 */ /* 0x000ee2000c1e1100 */
[----:B------:R-:W-:Y:S01]  /*5dc0*/  IMAD R3, R6, 0x3, R5 ;  /* 0x0000000306037824 */ /* 0x000fe200078e0205 */
[----:B-1----:R-:W-:Y:S02]  /*5dd0*/  MOV R10, UR4 ;  /* 0x00000004000a7c02 */ /* 0x002fe40008000f00 */
        /* <DEDUP_REMOVED lines=13> */
[----:B---3--:R-:W-:-:S04]  /*5eb0*/  ISETP.NE.AND P0, PT, R18, RZ, P0 ;  /* 0x000000ff1200720c */ /* 0x008fc80000705270 */
[----:B------:R-:W-:Y:S01]  /*5ec0*/  SEL R4, RZ, 0x1, !P0 ;  /* 0x00000001ff047807 */ /* 0x000fe20004000000 */
[----:B------:R-:W-:Y:S08]  /*5ed0*/  @!P5 BRA `(.L_x_6929) ;  /* 0xffffffbc0048d947 */ /* 0x000ff0000383ffff */
[----:B------:R-:W-:Y:S05]  /*5ee0*/  BSYNC B2 ;  /* 0x0000000000027941 */ /* 0x000fea0003800000 */
.L_x_6924:
[----:B------:R-:W-:Y:S05]  /*5ef0*/  BSYNC B1 ;  /* 0x0000000000017941 */ /* 0x000fea0003800000 */
.L_x_6923:
        /* <DEDUP_REMOVED lines=254> */
[----:B--2---:R-:W-:-:S05]  /*6ee0*/  IMAD.HI.U32 R24, R13, UR7, R12 ;  /* 0x000000070d187c27 */ /* 0x004fca000f8e000c */
        /* <DEDUP_REMOVED lines=25> */
.L_x_6932:
[----:B0-----:R-:W0:Y:S02]  /*7080*/  LDC.64 R16, c[0x0][0x5e0] ;  /* 0x00017800ff107b82 */ /* 0x001e240000000a00 */
[----:B0-----:R-:W-:-:S04]  /*7090*/  IADD3 R12, P2, P3, R19, R16, R7 ;  /* 0x00000010130c7210 */ /* 0x001fc80007b5e007 */
[----:B------:R-:W-:-:S05]  /*70a0*/  IADD3.X R13, RZ, R17, R8, P2, P3 ;  /* 0x00000011ff0d7210 */ /* 0x000fca00017e6408 */
[----:B------:R1:W5:Y:S01]  /*70b0*/  LDG.E.U8 R23, desc[UR36][R12.64] ;  /* 0x000000240c177981 */ /* 0x000362000c1e1100 */
[----:B--2---:R-:W-:-:S05]  /*70c0*/  IMAD.IADD R25, R5, 0x1, R6 ;  /* 0x0000000105197824 */ /* 0x004fca00078e0206 */
        /* <DEDUP_REMOVED lines=276> */
.L_x_6933:
        /* <DEDUP_REMOVED lines=280> */
.L_x_6934:
        /* <DEDUP_REMOVED lines=280> */
.L_x_6935:
[----:B------:R-:W-:-:S04]  /*a510*/  IADD3 R16, P1, P2, R24, R16, R7 ;  /* 0x0000001018107210 */ /* 0x000fc80007a3e007 */
[----:B------:R-:W-:-:S05]  /*a520*/  IADD3.X R17, RZ, R17, R8, P1, P2 ;  /* 0x00000011ff117210 */ /* 0x000fca0000fe4408 */
[----:B------:R1:W5:Y:S04]  /*a530*/  LDG.E.U8 R18, desc[UR36][R16.64] ;  /* 0x0000002410127981 */ /* 0x000368000c1e1100 */
.L_x_6931:
[----:B------:R-:W-:Y:S05]  /*a540*/  BSYNC B1 ;  /* 0x0000000000017941 */ /* 0x000fea0003800000 */
.L_x_6930:
[----:B------:R-:W-:Y:S04]  /*a550*/  BSSY B1, `(.L_x_6936) ;  /* 0x000001b000017945 */ /* 0x000fe80003800000 */
[----:B------:R-:W-:Y:S05]  /*a560*/  @P0 BRA `(.L_x_6937) ;  /* 0x0000000000640947 */ /* 0x000fea0003800000 */
[----:B------:R-:W-:Y:S01]  /*a570*/  LOP3.LUT P0, RZ, R0, 0xff, RZ, 0xc0, !PT ;  /* 0x000000ff00ff7812 */ /* 0x000fe2000780c0ff */
[----:B------:R-:W-:Y:S01]  /*a580*/  IMAD.IADD R5, R5, 0x1, R6 ;  /* 0x0000000105057824 */ /* 0x000fe200078e0206 */
[----:B-----5:R-:W-:-:S04]  /*a590*/  LOP3.LUT P1, RZ, R23, 0xff, RZ, 0xc0, !PT ;  /* 0x000000ff17ff7812 */ /* 0x020fc8000782c0ff */
        /* <DEDUP_REMOVED lines=22> */
.L_x_6937:
[----:B------:R-:W-:Y:S05]  /*a700*/  BSYNC B1 ;  /* 0x0000000000017941 */ /* 0x000fea0003800000 */
.L_x_6936:
[----:B------:R-:W-:Y:S02]  /*a710*/  LOP3.LUT P0, RZ, R2, 0xff, RZ, 0xc0, !PT ;  /* 0x000000ff02ff7812 */ /* 0x000fe4000780c0ff */
[----:B------:R-:W-:Y:S02]  /*a720*/  LOP3.LUT P1, RZ, R0, 0xff, RZ, 0xc0, !PT ;  /* 0x000000ff00ff7812 */ /* 0x000fe4000782c0ff */
[----:B------:R-:W-:Y:S02]  /*a730*/  LOP3.LUT P2, RZ, R3, 0xff, RZ, 0xc0, !PT ;  /* 0x000000ff03ff7812 */ /* 0x000fe4000784c0ff */
[----:B------:R-:W-:Y:S02]  /*a740*/  LOP3.LUT P3, RZ, R4, 0xff, RZ, 0xc0, !PT ;  /* 0x000000ff04ff7812 */ /* 0x000fe4000786c0ff */
[----:B------:R-:W-:-:S04]  /*a750*/  PLOP3.LUT P0, PT, P2, P1, P0, 0x80, 0x0 ;  /* 0x000000000000781c */ /* 0x000fc80001703000 */
[----:B------:R-:W-:-:S04]  /*a760*/  PLOP3.LUT P0, PT, P0, P3, PT, 0x80, 0x0 ;  /* 0x000000000000781c */ /* 0x000fc80000707070 */
[----:B-1----:R-:W-:Y:S01]  /*a770*/  SEL R17, RZ, 0x1, !P0 ;  /* 0x00000001ff117807 */ /* 0x002fe20004000000 */
[----:B------:R-:W-:Y:S08]  /*a780*/  BRA `(.L_x_6906) ;  /* 0x0000000c00907947 */ /* 0x000ff00003800000 */
.L_x_6922:
        /* <DEDUP_REMOVED lines=10> */
.L_x_6941:
        /* <DEDUP_REMOVED lines=8> */
[--C-:B------:R-:W-:Y:S02]  /*a8b0*/  IADD3 R12, P2, P3, R12, UR4, R7.reuse ;  /* 0x000000040c0c7c10 */ /* 0x100fe4000fb5e007 */
[----:B------:R-:W-:Y:S01]  /*a8c0*/  IADD3.X R3, RZ, UR5, R8, P0, P1 ;  /* 0x00000005ff037c10 */ /* 0x000fe200087e2408 */
[----:B------:R-:W-:Y:S01]  /*a8d0*/  IMAD R18, R5, R22, RZ ;  /* 0x0000001605127224 */ /* 0x000fe200078e02ff */
[----:B------:R-:W-:-:S02]  /*a8e0*/  IADD3 R16, P0, P1, R16, UR4, R7 ;  /* 0x0000000410107c10 */ /* 0x000fc4000f91e007 */
[--C-:B------:R-:W-:Y:S01]  /*a8f0*/  IADD3.X R13, RZ, UR5, R8.reuse, P2, P3 ;  /* 0x00000005ff0d7c10 */ /* 0x100fe200097e6408 */
[----:B------:R-:W2:Y:S01]  /*a900*/  LDG.E.U8 R2, desc[UR36][R2.64] ;  /* 0x0000002402027981 */ /* 0x000ea2000c1e1100 */
[----:B------:R-:W-:Y:S02]  /*a910*/  IADD3 R18, P2, P3, R18, UR4, R7 ;  /* 0x0000000412127c10 */ /* 0x000fe4000fb5e007 */
[--C-:B------:R-:W-:Y:S01]  /*a920*/  IADD3.X R17, RZ, UR5, R8.reuse, P0, P1 ;  /* 0x00000005ff117c10 */ /* 0x100fe200087e2408 */
[----:B------:R-:W3:Y:S01]  /*a930*/  LDG.E.U8 R12, desc[UR36][R12.64] ;  /* 0x000000240c0c7981 */ /* 0x000ee2000c1e1100 */
[----:B------:R-:W-:-:S04]  /*a940*/  IADD3.X R19, RZ, UR5, R8, P2, P3 ;  /* 0x00000005ff137c10 */ /* 0x000fc800097e6408 */
        /* <DEDUP_REMOVED lines=19> */
.L_x_6940:
[----:B------:R-:W-:Y:S02]  /*aa80*/  PRMT R19, R17, 0x7610, R19 ;  /* 0x0000761011137816 */ /* 0x000fe40000000013 */
[----:B------:R-:W-:Y:S02]  /*aa90*/  PRMT R16, R2, 0x7610, R16 ;  /* 0x0000761002107816 */ /* 0x000fe40000000010 */
[----:B------:R-:W-:Y:S02]  /*aaa0*/  PRMT R18, R12, 0x7610, R18 ;  /* 0x000076100c127816 */ /* 0x000fe40000000012 */
[----:B------:R-:W-:-:S07]  /*aab0*/  PRMT R17, R23, 0x7610, R17 ;  /* 0x0000761017117816 */ /* 0x000fce0000000011 */
.L_x_6939:
[----:B------:R-:W-:Y:S05]  /*aac0*/  BSYNC B1 ;  /* 0x0000000000017941 */ /* 0x000fea0003800000 */
.L_x_6938:
        /* <DEDUP_REMOVED lines=28> */
.L_x_6943:
[----:B------:R-:W-:Y:S05]  /*ac90*/  BSYNC B1 ;  /* 0x0000000000017941 */ /* 0x000fea0003800000 */
.L_x_6942:
[----:B------:R-:W-:Y:S04]  /*aca0*/  BSSY B1, `(.L_x_6944) ;  /* 0x000001b000017945 */ /* 0x000fe80003800000 */
[----:B------:R-:W-:Y:S05]  /*acb0*/  @P0 BRA `(.L_x_6945) ;  /* 0x0000000000640947 */ /* 0x000fea0003800000 */
[----:B------:R-:W-:Y:S01]  /*acc0*/  LOP3.LUT P0, RZ, R21, 0xff, RZ, 0xc0, !PT ;  /* 0x000000ff15ff7812 */ /* 0x000fe2000780c0ff */
[----:B0-----:R-:W-:Y:S01]  /*acd0*/  IMAD.IADD R3, R5, 0x1, R6 ;  /* 0x0000000105037824 */ /* 0x001fe200078e0206 */
        /* <DEDUP_REMOVED lines=23> */
.L_x_6945:
[----:B------:R-:W-:Y:S05]  /*ae50*/  BSYNC B1 ;  /* 0x0000000000017941 */ /* 0x000fea0003800000 */
.L_x_6944:
        /* <DEDUP_REMOVED lines=8> */
.L_x_6921:
        /* <DEDUP_REMOVED lines=14> */
.L_x_6949:
[CC--:B------:R-:W-:Y:S01]  /*afc0*/  IADD3 R4, R21.reuse, R0.reuse, RZ ;  /* 0x0000000015047210 */ /* 0x0c0fe20007ffe0ff */
[----:B------:R-:W-:Y:S02]  /*afd0*/  ULDC.64 UR4, c[0x0][0x5e0] ;  /* 0x0001780000047ab9 */ /* 0x000fe40000000a00 */
[--C-:B------:R-:W-:Y:S02]  /*afe0*/  IADD3 R2, P0, P1, R21, UR4, R7.reuse ;  /* 0x0000000415027c10 */ /* 0x100fe4000f91e007 */
[C---:B------:R-:W-:Y:S01]  /*aff0*/  IMAD.IADD R12, R4.reuse, 0x1, R0 ;  /* 0x00000001040c7824 */ /* 0x040fe200078e0200 */
[----:B------:R-:W-:Y:S02]  /*b000*/  IADD3 R4, P2, P3, R4, UR4, R7 ;  /* 0x0000000404047c10 */ /* 0x000fe4000fb5e007 */
[----:B------:R-:W-:Y:S02]  /*b010*/  IADD3.X R3, RZ, UR5, R8, P0, P1 ;  /* 0x00000005ff037c10 */ /* 0x000fe400087e2408 */
[----:B------:R-:W-:-:S02]  /*b020*/  IADD3 R21, R12, R0, RZ ;  /* 0x000000000c157210 */ /* 0x000fc40007ffe0ff */
[--C-:B------:R-:W-:Y:S01]  /*b030*/  IADD3 R12, P0, P1, R12, UR4, R7.reuse ;  /* 0x000000040c0c7c10 */ /* 0x100fe2000f91e007 */
[----:B------:R-:W2:Y:S01]  /*b040*/  LDG.E.U8 R2, desc[UR36][R2.64] ;  /* 0x0000002402027981 */ /* 0x000ea2000c1e1100 */
[--C-:B------:R-:W-:Y:S02]  /*b050*/  IADD3.X R5, RZ, UR5, R8.reuse, P2, P3 ;  /* 0x00000005ff057c10 */ /* 0x100fe400097e6408 */
        /* <DEDUP_REMOVED lines=23> */
.L_x_6948:
[----:B------:R-:W-:Y:S02]  /*b1d0*/  PRMT R17, R2, 0x7610, R17 ;  /* 0x0000761002117816 */ /* 0x000fe40000000011 */
[----:B------:R-:W-:Y:S02]  /*b1e0*/  PRMT R16, R4, 0x7610, R16 ;  /* 0x0000761004107816 */ /* 0x000fe40000000010 */
[----:B------:R-:W-:-:S07]  /*b1f0*/  PRMT R12, R22, 0x7610, R12 ;  /* 0x00007610160c7816 */ /* 0x000fce000000000c */
.L_x_6947:
[----:B------:R-:W-:Y:S05]  /*b200*/  BSYNC B1 ;  /* 0x0000000000017941 */ /* 0x000fea0003800000 */
.L_x_6946:
        /* <DEDUP_REMOVED lines=24> */
.L_x_6951:
[----:B------:R-:W-:Y:S05]  /*b390*/  BSYNC B1 ;  /* 0x0000000000017941 */ /* 0x000fea0003800000 */
.L_x_6950:
        /* <DEDUP_REMOVED lines=27> */
.L_x_6953:
[----:B------:R-:W-:Y:S05]  /*b550*/  BSYNC B1 ;  /* 0x0000000000017941 */ /* 0x000fea0003800000 */
.L_x_6952:
[----:B------:R-:W-:Y:S02]  /*b560*/  LOP3.LUT P0, RZ, R18, 0xff, RZ, 0xc0, !PT ;  /* 0x000000ff12ff7812 */ /* 0x000fe4000780c0ff */
[----:B------:R-:W-:Y:S02]  /*b570*/  LOP3.LUT P1, RZ, R19, 0xff, RZ, 0xc0, !PT ;  /* 0x000000ff13ff7812 */ /* 0x000fe4000782c0ff */
[----:B------:R-:W-:Y:S02]  /*b580*/  LOP3.LUT P2, RZ, R11, 0xff, RZ, 0xc0, !PT ;  /* 0x000000ff0bff7812 */ /* 0x000fe4000784c0ff */
[----:B------:R-:W-:Y:S02]  /*b590*/  LOP3.LUT P3, RZ, R6, 0xff, RZ, 0xc0, !PT ;  /* 0x000000ff06ff7812 */ /* 0x000fe4000786c0ff */
[----:B------:R-:W-:-:S04]  /*b5a0*/  PLOP3.LUT P0, PT, P2, P1, P0, 0x80, 0x0 ;  /* 0x000000000000781c */ /* 0x000fc80001703000 */
[----:B------:R-:W-:-:S04]  /*b5b0*/  PLOP3.LUT P0, PT, P0, P3, PT, 0x80, 0x0 ;  /* 0x000000000000781c */ /* 0x000fc80000707070 */
[----:B-----5:R-:W-:-:S09]  /*b5c0*/  SEL R17, RZ, 0x1, !P0 ;  /* 0x00000001ff117807 */ /* 0x020fd20004000000 */
.L_x_6906:
[----:B------:R-:W-:Y:S05]  /*b5d0*/  BSYNC B0 ;  /* 0x0000000000007941 */ /* 0x000fea0003800000 */
.L_x_6905:
        /* <DEDUP_REMOVED lines=14> */
[----:B0-----:R-:W-:-:S07]  /*b6c0*/  MOV R2, UR5 ;  /* 0x0000000500027c02 */ /* 0x001fce0008000f00 */
.L_x_6955:
        /* <DEDUP_REMOVED lines=13> */
[----:B-1----:R-:W-:Y:S05]  /*b7a0*/  @P1 BRA `(.L_x_6955) ;  /* 0xfffffffc00c81947 */ /* 0x002fea000383ffff */
.L_x_6954:
        /* <DEDUP_REMOVED lines=10> */
[----:B0-----:R-:W-:Y:S01]  /*b850*/  IMAD R2, R9, R7, R20 ;  /* 0x0000000709027224 */ /* 0x001fe200078e0214 */
        /* <DEDUP_REMOVED lines=8> */
.L_x_6958:
        /* <DEDUP_REMOVED lines=11> */
[----:B-1----:R-:W-:Y:S01]  /*b990*/  @!P0 PRMT R17, R5, 0x7610, R17 ;  /* 0x0000761005118816 */ /* 0x002fe20000000011 */
[----:B------:R0:W-:Y:S10]  /*b9a0*/  @!P0 STS.U8 [R2+UR4], R5 ;  /* 0x0000000502008988 */ /* 0x0001f40008000004 */
[----:B0-----:R-:W-:Y:S05]  /*b9b0*/  @P1 BRA `(.L_x_6958) ;  /* 0xfffffffc00c81947 */ /* 0x001fea000383ffff */
[----:B------:R-:W-:-:S07]  /*b9c0*/  IMAD.MOV.U32 R0, RZ, RZ, 0x20 ;  /* 0x00000020ff007424 */ /* 0x000fce00078e00ff */
.L_x_6957:
[----:B------:R-:W-:Y:S01]  /*b9d0*/  BAR.SYNC.DEFER_BLOCKING 0x0 ;  /* 0x0000000000007b1d */ /* 0x000fe20000010000 */
[----:B------:R-:W-:-:S13]  /*b9e0*/  ISETP.GE.AND P0, PT, R0, 0x2, PT ;  /* 0x000000020000780c */ /* 0x000fda0003f06270 */
[----:B------:R-:W-:Y:S05]  /*b9f0*/  @!P0 BRA `(.L_x_6956) ;  /* 0x0000000000288947 */ /* 0x000fea0003800000 */
[----:B0-----:R-:W-:-:S11]  /*ba00*/  HFMA2.MMA R3, -RZ, RZ, 0, 5.9604644775390625e-08 ;  /* 0x00000001ff037435 */ /* 0x001fd600000001ff */
.L_x_6959:
[C---:B-1----:R-:W-:Y:S02]  /*ba10*/  LOP3.LUT R2, R17.reuse, 0xffff, RZ, 0xc0, !PT ;  /* 0x0000ffff11027812 */ /* 0x042fe400078ec0ff */
        /* <DEDUP_REMOVED lines=8> */
.L_x_6956:
[----:B0-----:R-:W0:Y:S01]  /*baa0*/  LDC R12, c[0x0][0x3e8] ;  /* 0x0000fa00ff0c7b82 */ /* 0x001e220000000800 */
[----:B------:R-:W-:Y:S02]  /*bab0*/  MOV R16, RZ ;  /* 0x000000ff00107202 */ /* 0x000fe40000000f00 */
[----:B0-----:R-:W-:-:S13]  /*bac0*/  ISETP.NE.AND P1, PT, R12, RZ, PT ;  /* 0x000000ff0c00720c */ /* 0x001fda0003f25270 */
        /* <DEDUP_REMOVED lines=274> */
.L_x_6960:
        /* <DEDUP_REMOVED lines=292> */
.L_x_6962:
        /* <DEDUP_REMOVED lines=15> */
.L_x_6964:
[----:B0-----:R-:W-:Y:S05]  /*df20*/  BSYNC B0 ;  /* 0x0000000000007941 */ /* 0x001fea0003800000 */
.L_x_6963:
        /* <DEDUP_REMOVED lines=15> */
.L_x_6966:
[----:B------:R-:W-:Y:S05]  /*e020*/  BSYNC B0 ;  /* 0x0000000000007941 */ /* 0x000fea0003800000 */
.L_x_6965:
        /* <DEDUP_REMOVED lines=18> */
[----:B------:R-:W3:Y:S01]  /*e150*/  POPC R7, UR4 ;  /* 0x0000000400077d09 */ /* 0x000ee20008000000 */
[----:B0-----:R-:W-:Y:S01]  /*e160*/  IMAD.WIDE.U32 R4, R0, 0x4, R4 ;  /* 0x0000000400047825 */ /* 0x001fe200078e0004 */
[----:B-1----:R-:W-:-:S13]  /*e170*/  ISETP.EQ.U32.AND P0, PT, R10, R11, PT ;  /* 0x0000000b0a00720c */ /* 0x002fda0003f02070 */
[----:B---3--:R-:W3:Y:S01]  /*e180*/  @P0 ATOMG.E.ADD.STRONG.GPU PT, R5, desc[UR36][R4.64], R7 ;  /* 0x00000007040509a8 */ /* 0x008ee200081ee1e4 */
        /* <DEDUP_REMOVED lines=8> */
[----:B---3--:R-:W0:Y:S02]  /*e210*/  SHFL.IDX PT, R6, R5, R10, 0x1f ;  /* 0x00001f0a05067589 */ /* 0x008e2400000e0000 */
[----:B0-----:R-:W-:-:S05]  /*e220*/  IMAD.IADD R6, R6, 0x1, R11 ;  /* 0x0000000106067824 */ /* 0x001fca00078e020b */
[----:B------:R-:W-:-:S04]  /*e230*/  ISETP.NE.AND P0, PT, R6, UR4, PT ;  /* 0x0000000406007c0c */ /* 0x000fc8000bf05270 */
[----:B------:R-:W-:-:S05]  /*e240*/  SEL R4, RZ, 0x1, P0 ;  /* 0x00000001ff047807 */ /* 0x000fca0000000000 */
[----:B------:R1:W-:Y:S04]  /*e250*/  STS.U8 [UR5], R4 ;  /* 0x00000004ff007988 */ /* 0x0003e80008000005 */
.L_x_6968:
[----:B------:R-:W-:Y:S05]  /*e260*/  BSYNC B0 ;  /* 0x0000000000007941 */ /* 0x000fea0003800000 */
.L_x_6967:
        /* <DEDUP_REMOVED lines=31> */
.L_x_6973:
[----:B------:R-:W-:-:S04]  /*e460*/  IADD3 R4, R7, R6, RZ ;  /* 0x0000000607047210 */ /* 0x000fc80007ffe0ff */
[----:B------:R-:W-:-:S05]  /*e470*/  IADD3 R4, P0, R4, UR10, RZ ;  /* 0x0000000a04047c10 */ /* 0x000fca000ff1e0ff */
[----:B------:R-:W-:-:S05]  /*e480*/  IMAD.X R5, RZ, RZ, UR11, P0 ;  /* 0x0000000bff057e24 */ /* 0x000fca00080e06ff */
[----:B------:R-:W3:Y:S01]  /*e490*/  LDG.E.U8 R4, desc[UR36][R4.64] ;  /* 0x0000002404047981 */ /* 0x000ee2000c1e1100 */
[----:B------:R-:W-:Y:S02]  /*e4a0*/  IADD3 R6, R11, R6, RZ ;  /* 0x000000060b067210 */ /* 0x000fe40007ffe0ff */
[----:B------:R-:W-:Y:S02]  /*e4b0*/  LOP3.LUT P0, RZ, R17, 0xff, RZ, 0xc0, !PT ;  /* 0x000000ff11ff7812 */ /* 0x000fe4000780c0ff */
[----:B------:R-:W-:Y:S02]  /*e4c0*/  ISETP.GE.U32.AND P1, PT, R6, UR6, PT ;  /* 0x0000000606007c0c */ /* 0x000fe4000bf26070 */
[----:B---3--:R-:W-:-:S04]  /*e4d0*/  ISETP.NE.AND P0, PT, R4, RZ, P0 ;  /* 0x000000ff0400720c */ /* 0x008fc80000705270 */
[----:B------:R-:W-:-:S07]  /*e4e0*/  SEL R17, RZ, 0x1, !P0 ;  /* 0x00000001ff117807 */ /* 0x000fce0004000000 */
[----:B------:R-:W-:Y:S05]  /*e4f0*/  @!P1 BRA `(.L_x_6973) ;  /* 0xfffffffc00d89947 */ /* 0x000fea000383ffff */
[----:B------:R-:W-:Y:S05]  /*e500*/  BSYNC B1 ;  /* 0x0000000000017941 */ /* 0x000fea0003800000 */
.L_x_6972:
[----:B------:R-:W-:Y:S05]  /*e510*/  BRA `(.L_x_6971) ;  /* 0x0000000000507947 */ /* 0x000fea0003800000 */
.L_x_6970:
        /* <DEDUP_REMOVED lines=9> */
.L_x_6974:
[----:B------:R-:W-:-:S05]  /*e5b0*/  IADD3 R5, R0, R7, RZ ;  /* 0x0000000700057210 */ /* 0x000fca0007ffe0ff */
[----:B0-----:R-:W-:-:S05]  /*e5c0*/  IMAD R5, R5, R6, R20 ;  /* 0x0000000605057224 */ /* 0x001fca00078e0214 */
[----:B------:R-:W-:-:S05]  /*e5d0*/  IADD3 R4, P0, R5, UR10, RZ ;  /* 0x0000000a05047c10 */ /* 0x000fca000ff1e0ff */
[----:B------:R-:W-:-:S05]  /*e5e0*/  IMAD.X R5, RZ, RZ, UR11, P0 ;  /* 0x0000000bff057e24 */ /* 0x000fca00080e06ff */
[----:B------:R-:W3:Y:S01]  /*e5f0*/  LDG.E.U8 R4, desc[UR36][R4.64] ;  /* 0x0000002404047981 */ /* 0x000ee2000c1e1100 */
[----:B------:R-:W-:Y:S02]  /*e600*/  LOP3.LUT P0, RZ, R17, 0xff, RZ, 0xc0, !PT ;  /* 0x000000ff11ff7812 */ /* 0x000fe4000780c0ff */
[----:B-1----:R-:W-:Y:S02]  /*e610*/  IADD3 R7, R10, R7, RZ ;  /* 0x000000070a077210 */ /* 0x002fe40007ffe0ff */
[----:B---3--:R-:W-:-:S04]  /*e620*/  ISETP.NE.AND P0, PT, R4, RZ, P0 ;  /* 0x000000ff0400720c */ /* 0x008fc80000705270 */
[----:B------:R-:W-:Y:S02]  /*e630*/  SEL R17, RZ, 0x1, !P0 ;  /* 0x00000001ff117807 */ /* 0x000fe40004000000 */
[----:B------:R-:W-:-:S13]  /*e640*/  ISETP.GE.U32.AND P0, PT, R7, UR5, PT ;  /* 0x0000000507007c0c */ /* 0x000fda000bf06070 */
[----:B------:R-:W-:Y:S05]  /*e650*/  @!P0 BRA `(.L_x_6974) ;  /* 0xfffffffc00d48947 */ /* 0x000fea000383ffff */
.L_x_6971:
[----:B------:R-:W-:Y:S05]  /*e660*/  BSYNC B0 ;  /* 0x0000000000007941 */ /* 0x000fea0003800000 */
.L_x_6969:
        /* <DEDUP_REMOVED lines=12> */
.L_x_6976:
        /* <DEDUP_REMOVED lines=14> */
.L_x_6975:
        /* <DEDUP_REMOVED lines=11> */
.L_x_6979:
        /* <DEDUP_REMOVED lines=15> */
.L_x_6978:
[----:B------:R-:W-:Y:S01]  /*e9b0*/  BAR.SYNC.DEFER_BLOCKING 0x0 ;  /* 0x0000000000007b1d */ /* 0x000fe20000010000 */
[----:B------:R-:W-:-:S13]  /*e9c0*/  ISETP.GE.AND P0, PT, R5, 0x2, PT ;  /* 0x000000020500780c */ /* 0x000fda0003f06270 */
[----:B------:R-:W-:Y:S05]  /*e9d0*/  @!P0 BRA `(.L_x_6977) ;  /* 0x0000000000288947 */ /* 0x000fea0003800000 */
[----:B0-----:R-:W-:-:S07]  /*e9e0*/  IMAD.MOV.U32 R0, RZ, RZ, 0x1 ;  /* 0x00000001ff007424 */ /* 0x001fce00078e00ff */
.L_x_6980:
        /* <DEDUP_REMOVED lines=9> */
.L_x_6977:
        /* <DEDUP_REMOVED lines=9> */
[----:B0-----:R-:W3:Y:S01]  /*eb10*/  LDG.E.U8 R0, desc[UR36][R2.64] ;  /* 0x0000002402007981 */ /* 0x001ee2000c1e1100 */
[----:B------:R-:W-:-:S04]  /*eb20*/  LOP3.LUT P0, RZ, R17, 0xff, RZ, 0xc0, !PT ;  /* 0x000000ff11ff7812 */ /* 0x000fc8000780c0ff */
[----:B---3--:R-:W-:-:S04]  /*eb30*/  ISETP.NE.AND P0, PT, R0, RZ, P0 ;  /* 0x000000ff0000720c */ /* 0x008fc80000705270 */
[----:B------:R-:W-:-:S09]  /*eb40*/  SEL R17, RZ, 0x1, !P0 ;  /* 0x00000001ff117807 */ /* 0x000fd20004000000 */
.L_x_6982:
        /* <DEDUP_REMOVED lines=19> */
[----:B0-2---:R-:W-:Y:S05]  /*ec80*/  CALL.ABS.NOINC R2 ;  /* 0x0000000002007343 */ /* 0x005fea0003c00000 */
.L_x_6984:
[----:B------:R-:W-:Y:S01]  /*ec90*/  ULDC.64 UR4, c[0x0][0x5e8] ;  /* 0x00017a0000047ab9 */ /* 0x000fe20000000a00 */
[----:B------:R-:W-:Y:S02]  /*eca0*/  LOP3.LUT P0, RZ, R17, 0xff, RZ, 0xc0, !PT ;  /* 0x000000ff11ff7812 */ /* 0x000fe4000780c0ff */
[----:B------:R-:W-:Y:S02]  /*ecb0*/  IADD3 R16, P1, R16, UR4, RZ ;  /* 0x0000000410107c10 */ /* 0x000fe4000ff3e0ff */
[----:B------:R-:W-:Y:S02]  /*ecc0*/  SEL R3, RZ, 0x1, !P0 ;  /* 0x00000001ff037807 */ /* 0x000fe40004000000 */
[----:B------:R-:W-:-:S05]  /*ecd0*/  IADD3.X R17, RZ, UR5, RZ, P1, !PT ;  /* 0x00000005ff117c10 */ /* 0x000fca0008ffe4ff */
[----:B------:R-:W-:Y:S01]  /*ece0*/  STG.E.U8 desc[UR36][R16.64], R3 ;  /* 0x0000000310007986 */ /* 0x000fe2000c101124 */
[----:B------:R-:W-:Y:S05]  /*ecf0*/  EXIT ;  /* 0x000000000000794d */ /* 0x000fea0003800000 */
.L_x_6983:
[----:B------:R-:W-:Y:S01]  /*ed00*/  STG.E.U8 desc[UR36][R2.64], R17 ;  /* 0x0000001102007986 */ /* 0x000fe2000c101124 */
[----:B------:R-:W-:Y:S05]  /*ed10*/  EXIT ;  /* 0x000000000000794d */ /* 0x000fea0003800000 */
.L_x_6981:
[----:B------:R-:W-:Y:S01]  /*ed20*/  ISETP.NE.AND P1, PT, RZ, UR38, PT ;  /* 0x00000026ff007c0c */ /* 0x000fe2000bf25270 */
[----:B------:R-:W-:Y:S01]  /*ed30*/  ULDC.64 UR4, c[0x0][0x5e8] ;  /* 0x00017a0000047ab9 */ /* 0x000fe20000000a00 */
[----:B------:R-:W-:Y:S01]  /*ed40*/  ULDC.U8 UR6, c[0x0][0x619] ;  /* 0x0001864000067ab9 */ /* 0x000fe20000000000 */
[----:B------:R-:W-:Y:S02]  /*ed50*/  IADD3 R2, P0, R16, UR4, RZ ;  /* 0x0000000410027c10 */ /* 0x000fe4000ff1e0ff */
[----:B------:R-:W-:-:S03]  /*ed60*/  ISETP.NE.AND P2, PT, RZ, UR6, PT ;  /* 0x00000006ff007c0c */ /* 0x000fc6000bf45270 */
[----:B------:R-:W-:-:S05]  /*ed70*/  IMAD.X R3, RZ, RZ, UR5, P0 ;  /* 0x00000005ff037e24 */ /* 0x000fca00080e06ff */
[----:B------:R-:W-:Y:S05]  /*ed80*/  @!P1 BRA `(.L_x_6985) ;  /* 0x0000000000109947 */ /* 0x000fea0003800000 */
[----:B0-----:R-:W3:Y:S01]  /*ed90*/  LDG.E.U8 R0, desc[UR36][R2.64] ;  /* 0x0000002402007981 */ /* 0x001ee2000c1e1100 */
[----:B------:R-:W-:-:S04]  /*eda0*/  LOP3.LUT P0, RZ, R17, 0xff, RZ, 0xc0, !PT ;  /* 0x000000ff11ff7812 */ /* 0x000fc8000780c0ff */
[----:B---3--:R-:W-:-:S04]  /*edb0*/  ISETP.NE.AND P0, PT, R0, RZ, P0 ;  /* 0x000000ff0000720c */ /* 0x008fc80000705270 */
[----:B------:R-:W-:-:S09]  /*edc0*/  SEL R17, RZ, 0x1, !P0 ;  /* 0x00000001ff117807 */ /* 0x000fd20004000000 */
.L_x_6985:
        /* <DEDUP_REMOVED lines=19> */
[----:B0-2---:R-:W-:Y:S05]  /*ef00*/  CALL.ABS.NOINC R2 ;  /* 0x0000000002007343 */ /* 0x005fea0003c00000 */
.L_x_6987:
[----:B------:R-:W-:Y:S01]  /*ef10*/  ULDC.64 UR4, c[0x0][0x5e8] ;  /* 0x00017a0000047ab9 */ /* 0x000fe20000000a00 */
[----:B------:R-:W-:Y:S02]  /*ef20*/  LOP3.LUT P0, RZ, R17, 0xff, RZ, 0xc0, !PT ;  /* 0x000000ff11ff7812 */ /* 0x000fe4000780c0ff */
[----:B------:R-:W-:Y:S02]  /*ef30*/  IADD3 R16, P1, R16, UR4, RZ ;  /* 0x0000000410107c10 */ /* 0x000fe4000ff3e0ff */
[----:B------:R-:W-:-:S03]  /*ef40*/  SEL R3, RZ, 0x1, !P0 ;  /* 0x00000001ff037807 */ /* 0x000fc60004000000 */
[----:B------:R-:W-:-:S05]  /*ef50*/  IMAD.X R17, RZ, RZ, UR5, P1 ;  /* 0x00000005ff117e24 */ /* 0x000fca00088e06ff */
[----:B------:R-:W-:Y:S01]  /*ef60*/  STG.E.U8 desc[UR36][R16.64], R3 ;  /* 0x0000000310007986 */ /* 0x000fe2000c101124 */
[----:B------:R-:W-:Y:S05]  /*ef70*/  EXIT ;  /* 0x000000000000794d */ /* 0x000fea0003800000 */
.L_x_6986:
[----:B------:R-:W-:-:S04]  /*ef80*/  LOP3.LUT P0, RZ, R17, 0xff, RZ, 0xc0, !PT ;  /* 0x000000ff11ff7812 */ /* 0x000fc8000780c0ff */
[----:B------:R-:W-:-:S05]  /*ef90*/  SEL R5, RZ, 0x1, !P0 ;  /* 0x00000001ff057807 */ /* 0x000fca0004000000 */
[----:B------:R-:W-:Y:S01]  /*efa0*/  STG.E.U8 desc[UR36][R2.64], R5 ;  /* 0x0000000502007986 */ /* 0x000fe2000c101124 */
[----:B------:R-:W-:Y:S05]  /*efb0*/  EXIT ;  /* 0x000000000000794d */ /* 0x000fea0003800000 */
.L_x_6961:
        /* <DEDUP_REMOVED lines=22> */
[----:B------:R-:W-:-:S09]  /*f120*/  SEL R17, RZ, 0x1, !P0 ;  /* 0x00000001ff117807 */ /* 0x000fd20004000000 */
.L_x_6989:
        /* <DEDUP_REMOVED lines=20> */
.L_x_6991:
[----:B------:R-:W-:Y:S01]  /*f270*/  ULDC.64 UR4, c[0x0][0x5e8] ;  /* 0x00017a0000047ab9 */ /* 0x000fe20000000a00 */
[----:B------:R-:W-:Y:S02]  /*f280*/  LOP3.LUT P0, RZ, R17, 0xff, RZ, 0xc0, !PT ;  /* 0x000000ff11ff7812 */ /* 0x000fe4000780c0ff */
[----:B------:R-:W-:Y:S02]  /*f290*/  IADD3 R16, P1, R16, UR4, RZ ;  /* 0x0000000410107c10 */ /* 0x000fe4000ff3e0ff */
[----:B------:R-:W-:-:S03]  /*f2a0*/  SEL R3, RZ, 0x1, !P0 ;  /* 0x00000001ff037807 */ /* 0x000fc60004000000 */
[----:B------:R-:W-:-:S05]  /*f2b0*/  IMAD.X R17, RZ, RZ, UR5, P1 ;  /* 0x00000005ff117e24 */ /* 0x000fca00088e06ff */
[----:B------:R-:W-:Y:S01]  /*f2c0*/  STG.E.U8 desc[UR36][R16.64], R3 ;  /* 0x0000000310007986 */ /* 0x000fe2000c101124 */
[----:B------:R-:W-:Y:S05]  /*f2d0*/  EXIT ;  /* 0x000000000000794d */ /* 0x000fea0003800000 */
.L_x_6990:
[----:B------:R-:W-:Y:S01]  /*f2e0*/  STG.E.U8 desc[UR36][R2.64], R17 ;  /* 0x0000001102007986 */ /* 0x000fe2000c101124 */
[----:B------:R-:W-:Y:S05]  /*f2f0*/  EXIT ;  /* 0x000000000000794d */ /* 0x000fea0003800000 */
.L_x_6988:
[----:B------:R-:W-:Y:S01]  /*f300*/  ISETP.NE.AND P1, PT, RZ, UR38, PT ;  /* 0x00000026ff007c0c */ /* 0x000fe2000bf25270 */
[----:B------:R-:W-:Y:S01]  /*f310*/  ULDC.64 UR4, c[0x0][0x5e8] ;  /* 0x00017a0000047ab9 */ /* 0x000fe20000000a00 */
[----:B------:R-:W-:Y:S01]  /*f320*/  ULDC.U8 UR6, c[0x0][0x619] ;  /* 0x0001864000067ab9 */ /* 0x000fe20000000000 */
[----:B------:R-:W-:Y:S02]  /*f330*/  IADD3 R2, P0, R16, UR4, RZ ;  /* 0x0000000410027c10 */ /* 0x000fe4000ff1e0ff */
[----:B------:R-:W-:Y:S02]  /*f340*/  ISETP.NE.AND P2, PT, RZ, UR6, PT ;  /* 0x00000006ff007c0c */ /* 0x000fe4000bf45270 */
[----:B------:R-:W-:-:S06]  /*f350*/  IADD3.X R3, RZ, UR5, RZ, P0, !PT ;  /* 0x00000005ff037c10 */ /* 0x000fcc00087fe4ff */
[----:B------:R-:W-:Y:S05]  /*f360*/  @!P1 BRA `(.L_x_6992) ;  /* 0x0000000000109947 */ /* 0x000fea0003800000 */
[----:B------:R-:W3:Y:S01]  /*f370*/  LDG.E.U8 R0, desc[UR36][R2.64] ;  /* 0x0000002402007981 */ /* 0x000ee2000c1e1100 */
[----:B------:R-:W-:-:S04]  /*f380*/  LOP3.LUT P0, RZ, R17, 0xff, RZ, 0xc0, !PT ;  /* 0x000000ff11ff7812 */ /* 0x000fc8000780c0ff */
[----:B---3--:R-:W-:-:S04]  /*f390*/  ISETP.NE.AND P0, PT, R0, RZ, P0 ;  /* 0x000000ff0000720c */ /* 0x008fc80000705270 */
[----:B------:R-:W-:-:S09]  /*f3a0*/  SEL R17, RZ, 0x1, !P0 ;  /* 0x00000001ff117807 */ /* 0x000fd20004000000 */
.L_x_6992:
        /* <DEDUP_REMOVED lines=22> */
.L_x_6994:
[----:B------:R-:W-:Y:S02]  /*f510*/  ULDC.64 UR4, c[0x0][0x5e8] ;  /* 0x00017a0000047ab9 */ /* 0x000fe40000000a00 */
[----:B------:R-:W-:-:S04]  /*f520*/  IADD3 R16, P0, R16, UR4, RZ ;  /* 0x0000000410107c10 */ /* 0x000fc8000ff1e0ff */
[----:B------:R-:W-:-:S05]  /*f530*/  IADD3.X R17, RZ, UR5, RZ, P0, !PT ;  /* 0x00000005ff117c10 */ /* 0x000fca00087fe4ff */
[----:B------:R-:W-:Y:S01]  /*f540*/  STG.E.U8 desc[UR36][R16.64], R19 ;  /* 0x0000001310007986 */ /* 0x000fe2000c101124 */
[----:B------:R-:W-:Y:S05]  /*f550*/  EXIT ;  /* 0x000000000000794d */ /* 0x000fea0003800000 */
.L_x_6993:
[----:B------:R-:W-:Y:S01]  /*f560*/  STG.E.U8 desc[UR36][R2.64], R19 ;  /* 0x0000001302007986 */ /* 0x000fe2000c101124 */
[----:B------:R-:W-:Y:S05]  /*f570*/  EXIT ;  /* 0x000000000000794d */ /* 0x000fea0003800000 */
.L_x_6995:
        /* <DEDUP_REMOVED lines=16> */
.L_x_7602:


//--------------------- .text._ZN2at6native13reduce_kernelILi256ELi2ENS0_8ReduceOpIaNS0_14func_wrapper_tIbZZZNS0_15and_kernel_cudaERNS_14TensorIteratorEENKUlvE_clEvENKUlvE0_clEvEUlbaE_EEjbLi4ELi4EEEEEvT1_ --------------------------
	.section	.text._ZN2at6native13reduce_kernelILi256ELi2ENS0_8ReduceOpIaNS0_14func_wrapper_tIbZZZNS0_15and_kernel_cudaERNS_14TensorIteratorEENKUlvE_clEvENKUlvE0_clEvEUlbaE_EEjbLi4ELi4EEEEEvT1_,"ax",@progbits
	.align	128
        .global         _ZN2at6native13reduce_kernelILi256ELi2ENS0_8ReduceOpIaNS0_14func_wrapper_tIbZZZNS0_15and_kernel_cudaERNS_14TensorIteratorEENKUlvE_clEvENKUlvE0_clEvEUlbaE_EEjbLi4ELi4EEEEEvT1_
        .type           _ZN2at6native13reduce_kernelILi256ELi2ENS0_8ReduceOpIaNS0_14func_wrapper_tIbZZZNS0_15and_kernel_cudaERNS_14TensorIteratorEENKUlvE_clEvENKUlvE0_clEvEUlbaE_EEjbLi4ELi4EEEEEvT1_,@function
        .size           _ZN2at6native13reduce_kernelILi256ELi2ENS0_8ReduceOpIaNS0_14func_wrapper_tIbZZZNS0_15and_kernel_cudaERNS_14TensorIteratorEENKUlvE_clEvENKUlvE0_clEvEUlbaE_EEjbLi4ELi4EEEEEvT1_,(.L_x_7603 - _ZN2at6native13reduce_kernelILi256ELi2ENS0_8ReduceOpIaNS0_14func_wrapper_tIbZZZNS0_15and_kernel_cudaERNS_14TensorIteratorEENKUlvE_clEvENKUlvE0_clEvEUlbaE_EEjbLi4ELi4EEEEEvT1_)
        .other          _ZN2at6native13reduce_kernelILi256ELi2ENS0_8ReduceOpIaNS0_14func_wrapper_tIbZZZNS0_15and_kernel_cudaERNS_14TensorIteratorEENKUlvE_clEvENKUlvE0_clEvEUlbaE_EEjbLi4ELi4EEEEEvT1_,@"STO_CUDA_ENTRY STV_DEFAULT"
_ZN2at6native13reduce_kernelILi256ELi2ENS0_8ReduceOpIaNS0_14func_wrapper_tIbZZZNS0_15and_kernel_cudaERNS_14TensorIteratorEENKUlvE_clEvENKUlvE0_clEvEUlbaE_EEjbLi4ELi4EEEEEvT1_:
.text._ZN2at6native13reduce_kernelILi256ELi2ENS0_8ReduceOpIaNS0_14func_wrapper_tIbZZZNS0_15and_kernel_cudaERNS_14TensorIteratorEENKUlvE_clEvENKUlvE0_clEvEUlbaE_EEjbLi4ELi4EEEEEvT1_:
        /* <DEDUP_REMOVED lines=287> */
.L_x_6996:
        /* <DEDUP_REMOVED lines=43> */
.L_x_7000:
        /* <DEDUP_REMOVED lines=27> */
.L_x_7006:
[----:B------:R-:W-:Y:S05]  /*1650*/  BSYNC B2 ;  /* 0x0000000000027941 */ /* 0x000fea0003800000 */
.L_x_7005:
        /* <DEDUP_REMOVED lines=13> */
.L_x_7004:
[----:B------:R-:W-:Y:S05]  /*1730*/  BSYNC B1 ;  /* 0x0000000000017941 */ /* 0x000fea0003800000 */
.L_x_7003:
[----:B------:R-:W0:Y:S01]  /*1740*/  LDC R4, c[0x0][0x218] ;  /* 0x00008600ff047b82 */ /* 0x000e220000000800 */
[----:B------:R-:W-:Y:S01]  /*1750*/  IADD3 R18, P0, P1, R25, R8, R18 ;  /* 0x0000000819127210 */ /* 0x000fe2000791e012 */
[----:B------:R-:W-:-:S03]  /*1760*/  ULDC UR4, c[0x0][0x5e4] ;  /* 0x0001790000047ab9 */ /* 0x000fc60000000800 */
[----:B------:R-:W-:Y:S02]  /*1770*/  IADD3 R18, P2, R18, 0x4, RZ ;  /* 0x0000000412127810 */ /* 0x000fe40007f5e0ff */
[----:B------:R-:W-:-:S05]  /*1780*/  IADD3.X R19, RZ, UR4, R19, P0, P1 ;  /* 0x00000004ff137c10 */ /* 0x000fca00087e2413 */
[----:B------:R-:W-:Y:S01]  /*1790*/  IMAD.X R19, RZ, RZ, R19, P2 ;  /* 0x000000ffff137224 */ /* 0x000fe200010e0613 */
[----:B0-----:R-:W-:-:S07]  /*17a0*/  IADD3 R3, R7, -0x4, R4 ;  /* 0xfffffffc07037810 */ /* 0x001fce0007ffe004 */
.L_x_7002:
[----:B------:R-:W-:Y:S05]  /*17b0*/  BSYNC B0 ;  /* 0x0000000000007941 */ /* 0x000fea0003800000 */
.L_x_7001:
        /* <DEDUP_REMOVED lines=16> */
.L_x_7009:
        /* <DEDUP_REMOVED lines=23> */
.L_x_7008:
[----:B------:R-:W-:Y:S05]  /*1a30*/  BSYNC B0 ;  /* 0x0000000000007941 */ /* 0x000fea0003800000 */
.L_x_7007:
        /* <DEDUP_REMOVED lines=8> */
.L_x_7011:
[----:B------:R-:W-:Y:S05]  /*1ac0*/  BSYNC B0 ;  /* 0x0000000000007941 */ /* 0x000fea0003800000 */
.L_x_7010:
        /* <DEDUP_REMOVED lines=14> */
.L_x_7013:
[----:B------:R-:W-:Y:S05]  /*1bb0*/  BSYNC B0 ;  /* 0x0000000000007941 */ /* 0x000fea0003800000 */
.L_x_7012:
        /* <DEDUP_REMOVED lines=9> */
.L_x_6999:
        /* <DEDUP_REMOVED lines=32> */
.L_x_7023:
        /* <DEDUP_REMOVED lines=284> */
.L_x_7019:
[----:B------:R-:W-:Y:S01]  /*3010*/  LOP3.LUT R15, R0, 0xfffffffe, RZ, 0xc0, !PT ;  /* 0xfffffffe000f7812 */ /* 0x000fe200078ec0ff */
[----:B------:R-:W-:-:S03]  /*3020*/  ULDC UR36, c[0x0][0x220] ;  /* 0x0000880000247ab9 */ /* 0x000fc60000000800 */
[----:B------:R-:W-:-:S04]  /*3030*/  IADD3 R14, P0, R15, R18, RZ ;  /* 0x000000120f0e7210 */ /* 0x000fc80007f1e0ff */
[----:B------:R-:W-:-:S05]  /*3040*/  IADD3.X R15, RZ, R19, RZ, P0, !PT ;  /* 0x00000013ff0f7210 */ /* 0x000fca00007fe4ff */
[----:B------:R-:W2:Y:S01]  /*3050*/  LDG.E.U16 R14, desc[UR58][R14.64] ;  /* 0x0000003a0e0e7981 */ /* 0x000ea2000c1e1500 */
[----:B------:R-:W-:-:S04]  /*3060*/  IMAD.U32 R0, RZ, RZ, UR36 ;  /* 0x00000024ff007e24 */ /* 0x000fc8000f8e00ff */
        /* <DEDUP_REMOVED lines=236> */
.L_x_7020:
        /* <DEDUP_REMOVED lines=253> */
.L_x_7021:
        /* <DEDUP_REMOVED lines=250> */
.L_x_7022:
        /* <DEDUP_REMOVED lines=8> */
[----:B------:R-:W-:-:S05]  /*5f20*/  IMAD.X R15, RZ, RZ, R19, P0 ;  /* 0x000000ffff0f7224 */ /* 0x000fca00000e0613 */
[----:B------:R-:W2:Y:S01]  /*5f30*/  LDG.E.U16 R14, desc[UR58][R14.64] ;  /* 0x0000003a0e0e7981 */ /* 0x000ea2000c1e1500 */
[----:B------:R-:W-:Y:S01]  /*5f40*/  PRMT R10, R11, 0x9910, RZ ;  /* 0x000099100b0a7816 */ /* 0x000fe200000000ff */
[----:B------:R-:W-:Y:S01]  /*5f50*/  IMAD.U32 R26, RZ, RZ, UR4 ;  /* 0x00000004ff1a7e24 */ /* 0x000fe2000f8e00ff */
[----:B------:R-:W-:Y:S02]  /*5f60*/  PRMT R9, R12, 0x9910, RZ ;  /* 0x000099100c097816 */ /* 0x000fe400000000ff */
[----:B------:R-:W-:Y:S02]  /*5f70*/  MOV R8, R10 ;  /* 0x0000000a00087202 */ /* 0x000fe40000000f00 */
[----:B------:R-:W-:Y:S01]  /*5f80*/  LOP3.LUT P0, RZ, R6, 0xff, RZ, 0xc0, !PT ;  /* 0x000000ff06ff7812 */ /* 0x000fe2000780c0ff */
[----:B------:R-:W-:Y:S01]  /*5f90*/  IMAD.MOV.U32 R6, RZ, RZ, R9 ;  /* 0x000000ffff067224 */ /* 0x000fe200078e0009 */
[----:B------:R-:W-:Y:S02]  /*5fa0*/  ISETP.NE.AND P2, PT, R8, RZ, P2 ;  /* 0x000000ff0800720c */ /* 0x000fe40001745270 */
[----:B------:R-:W-:-:S02]  /*5fb0*/  PRMT R5, R13, 0x9910, RZ ;  /* 0x000099100d057816 */ /* 0x000fc400000000ff */
[----:B------:R-:W-:Y:S02]  /*5fc0*/  SEL R10, RZ, 0x1, !P2 ;  /* 0x00000001ff0a7807 */ /* 0x000fe40005000000 */
[----:B------:R-:W-:Y:S02]  /*5fd0*/  ISETP.NE.AND P1, PT, R6, RZ, P1 ;  /* 0x000000ff0600720c */ /* 0x000fe40000f25270 */
[----:B------:R-:W-:Y:S01]  /*5fe0*/  LOP3.LUT P2, RZ, R4, 0xff, RZ, 0xc0, !PT ;  /* 0x000000ff04ff7812 */ /* 0x000fe2000784c0ff */
[----:B------:R-:W-:Y:S01]  /*5ff0*/  IMAD.MOV.U32 R4, RZ, RZ, R5 ;  /* 0x000000ffff047224 */ /* 0x000fe200078e0005 */
[----:B------:R-:W-:Y:S02]  /*6000*/  PRMT R5, R22, 0x9910, RZ ;  /* 0x0000991016057816 */ /* 0x000fe400000000ff */
[----:B------:R-:W-:Y:S02]  /*6010*/  SEL R9, RZ, 0x1, !P1 ;  /* 0x00000001ff097807 */ /* 0x000fe40004800000 */
[----:B------:R-:W-:-:S02]  /*6020*/  LOP3.LUT P1, RZ, R3, 0xff, RZ, 0xc0, !PT ;  /* 0x000000ff03ff7812 */ /* 0x000fc4000782c0ff */
[----:B------:R-:W-:Y:S02]  /*6030*/  LOP3.LUT P4, RZ, R7, 0xff, RZ, 0xc0, !PT ;  /* 0x000000ff07ff7812 */ /* 0x000fe4000788c0ff */
[----:B------:R-:W-:Y:S02]  /*6040*/  MOV R3, R5 ;  /* 0x0000000500037202 */ /* 0x000fe40000000f00 */
[----:B------:R-:W-:Y:S02]  /*6050*/  ISETP.NE.AND P5, PT, R4, RZ, P5 ;  /* 0x000000ff0400720c */ /* 0x000fe40002fa5270 */
[----:B------:R-:W-:Y:S01]  /*6060*/  ISETP.NE.AND P4, PT, R3, RZ, P4 ;  /* 0x000000ff0300720c */ /* 0x000fe20002785270 */
[----:B------:R-:W-:Y:S01]  /*6070*/  IMAD R3, R0, 0x3, R27 ;  /* 0x0000000300037824 */ /* 0x000fe200078e021b */
[----:B------:R-:W-:Y:S02]  /*6080*/  SEL R8, RZ, 0x1, !P5 ;  /* 0x00000001ff087807 */ /* 0x000fe40006800000 */
[----:B------:R-:W-:-:S02]  /*6090*/  PRMT R4, R25, 0x9910, RZ ;  /* 0x0000991019047816 */ /* 0x000fc400000000ff */
[----:B------:R-:W-:Y:S02]  /*60a0*/  ISETP.GE.U32.AND P5, PT, R3, R26, PT ;  /* 0x0000001a0300720c */ /* 0x000fe40003fa6070 */
[----:B------:R-:W-:Y:S02]  /*60b0*/  PRMT R5, R24, 0x9910, RZ ;  /* 0x0000991018057816 */ /* 0x000fe400000000ff */
[----:B------:R-:W-:Y:S02]  /*60c0*/  ISETP.NE.AND P0, PT, R4, RZ, P0 ;  /* 0x000000ff0400720c */ /* 0x000fe40000705270 */
[----:B------:R-:W-:Y:S02]  /*60d0*/  ISETP.NE.AND P3, PT, R5, RZ, P3 ;  /* 0x000000ff0500720c */ /* 0x000fe40001f65270 */
[----:B------:R-:W-:Y:S02]  /*60e0*/  SEL R7, RZ, 0x1, !P4 ;  /* 0x00000001ff077807 */ /* 0x000fe40006000000 */
[----:B------:R-:W-:-:S02]  /*60f0*/  SEL R6, RZ, 0x1, !P0 ;  /* 0x00000001ff067807 */ /* 0x000fc40004000000 */
[----:B------:R-:W-:Y:S02]  /*6100*/  SEL R5, RZ, 0x1, !P3 ;  /* 0x00000001ff057807 */ /* 0x000fe40005800000 */
[C---:B--2---:R-:W-:Y:S02]  /*6110*/  PRMT R29, R14.reuse, 0x7770, RZ ;  /* 0x000077700e1d7816 */ /* 0x044fe400000000ff */
[----:B------:R-:W-:Y:S02]  /*6120*/  PRMT R14, R14, 0x7771, RZ ;  /* 0x000077710e0e7816 */ /* 0x000fe400000000ff */
[----:B------:R-:W-:Y:S02]  /*6130*/  ISETP.NE.AND P2, PT, R29, RZ, P2 ;  /* 0x000000ff1d00720c */ /* 0x000fe40001745270 */
[----:B------:R-:W-:Y:S02]  /*6140*/  ISETP.NE.AND P1, PT, R14, RZ, P1 ;  /* 0x000000ff0e00720c */ /* 0x000fe40000f25270 */
[----:B------:R-:W-:-:S02]  /*6150*/  SEL R4, RZ, 0x1, !P2 ;  /* 0x00000001ff047807 */ /* 0x000fc40005000000 */
[----:B------:R-:W-:Y:S01]  /*6160*/  SEL R3, RZ, 0x1, !P1 ;  /* 0x00000001ff037807 */ /* 0x000fe20004800000 */
[----:B------:R-:W-:Y:S08]  /*6170*/  @!P5 BRA `(.L_x_7023) ;  /* 0xffffffbc0034d947 */ /* 0x000ff0000383ffff */
[----:B------:R-:W-:Y:S05]  /*6180*/  BSYNC B1 ;  /* 0x0000000000017941 */ /* 0x000fea0003800000 */
.L_x_7018:
[----:B------:R-:W-:-:S07]  /*6190*/  PRMT R30, R14, 0x7610, R30 ;  /* 0x000076100e1e7816 */ /* 0x000fce000000001e */
.L_x_7017:
[----:B------:R-:W-:Y:S05]  /*61a0*/  BSYNC B0 ;  /* 0x0000000000007941 */ /* 0x000fea0003800000 */
.L_x_7016:
        /* <DEDUP_REMOVED lines=280> */
.L_x_7026:
        /* <DEDUP_REMOVED lines=283> */
.L_x_7027:
        /* <DEDUP_REMOVED lines=283> */
.L_x_7028:
        /* <DEDUP_REMOVED lines=283> */
.L_x_7029:
[----:B------:R-:W-:-:S04]  /*a840*/  LOP3.LUT R29, R29, 0xfffffffe, RZ, 0xc0, !PT ;  /* 0xfffffffe1d1d7812 */ /* 0x000fc800078ec0ff */
[----:B------:R-:W-:-:S05]  /*a850*/  IADD3 R18, P1, R29, R18, RZ ;  /* 0x000000121d127210 */ /* 0x000fca0007f3e0ff */
[----:B------:R-:W-:-:S05]  /*a860*/  IMAD.X R19, RZ, RZ, R19, P1 ;  /* 0x000000ffff137224 */ /* 0x000fca00008e0613 */
[----:B------:R-:W2:Y:S02]  /*a870*/  LDG.E.U16 R18, desc[UR58][R18.64] ;  /* 0x0000003a12127981 */ /* 0x000ea4000c1e1500 */
[C---:B--2---:R-:W-:Y:S02]  /*a880*/  PRMT R29, R18.reuse, 0x7770, RZ ;  /* 0x00007770121d7816 */ /* 0x044fe400000000ff */
[----:B------:R-:W-:-:S07]  /*a890*/  PRMT R30, R18, 0x7771, RZ ;  /* 0x00007771121e7816 */ /* 0x000fce00000000ff */
.L_x_7025:
[----:B------:R-:W-:Y:S05]  /*a8a0*/  BSYNC B0 ;  /* 0x0000000000007941 */ /* 0x000fea0003800000 */
.L_x_7024:
        /* <DEDUP_REMOVED lines=44> */
.L_x_7031:
[----:B------:R-:W-:Y:S05]  /*ab70*/  BSYNC B0 ;  /* 0x0000000000007941 */ /* 0x000fea0003800000 */
.L_x_7030:
        /* <DEDUP_REMOVED lines=15> */
.L_x_7015:
        /* <DEDUP_REMOVED lines=18> */
.L_x_7035:
        /* <DEDUP_REMOVED lines=13> */
[----:B------:R-:W-:Y:S01]  /*ae60*/  IADD3.X R5, RZ, R19, RZ, P0, !PT ;  /* 0x00000013ff057210 */ /* 0x000fe200007fe4ff */
[----:B------:R-:W2:Y:S01]  /*ae70*/  LDG.E.U16 R24, desc[UR58][R24.64] ;  /* 0x0000003a18187981 */ /* 0x000ea2000c1e1500 */
[-C--:B------:R-:W-:Y:S02]  /*ae80*/  IADD3 R6, P0, R7, R18.reuse, RZ ;  /* 0x0000001207067210 */ /* 0x080fe40007f1e0ff */
[----:B------:R-:W-:Y:S01]  /*ae90*/  LOP3.LUT R15, R15, 0xfffffffe, RZ, 0xc0, !PT ;  /* 0xfffffffe0f0f7812 */ /* 0x000fe200078ec0ff */
[----:B------:R0:W3:Y:S02]  /*aea0*/  LDG.E.U16 R4, desc[UR58][R4.64] ;  /* 0x0000003a04047981 */ /* 0x0000e4000c1e1500 */
[----:B------:R-:W-:Y:S01]  /*aeb0*/  IMAD.X R7, RZ, RZ, R19, P0 ;  /* 0x000000ffff077224 */ /* 0x000fe200000e0613 */
[----:B------:R-:W-:-:S04]  /*aec0*/  IADD3 R28, P0, R15, R18, RZ ;  /* 0x000000120f1c7210 */ /* 0x000fc80007f1e0ff */
[----:B------:R2:W4:Y:S01]  /*aed0*/  LDG.E.U16 R6, desc[UR58][R6.64] ;  /* 0x0000003a06067981 */ /* 0x000522000c1e1500 */
[----:B------:R-:W-:-:S05]  /*aee0*/  IMAD.X R29, RZ, RZ, R19, P0 ;  /* 0x000000ffff1d7224 */ /* 0x000fca00000e0613 */
[----:B------:R-:W5:Y:S01]  /*aef0*/  LDG.E.U16 R28, desc[UR58][R28.64] ;  /* 0x0000003a1c1c7981 */ /* 0x000f62000c1e1500 */
[----:B------:R-:W-:Y:S02]  /*af00*/  IADD3 R27, R27, R0, RZ ;  /* 0x000000001b1b7210 */ /* 0x000fe40007ffe0ff */
[----:B------:R-:W-:Y:S02]  /*af10*/  LOP3.LUT P5, RZ, R13, 0xff, RZ, 0xc0, !PT ;  /* 0x000000ff0dff7812 */ /* 0x000fe400078ac0ff */
[----:B------:R-:W-:Y:S01]  /*af20*/  LOP3.LUT P6, RZ, R14, 0xff, RZ, 0xc0, !PT ;  /* 0x000000ff0eff7812 */ /* 0x000fe200078cc0ff */
[----:B0-----:R-:W-:Y:S01]  /*af30*/  IMAD R5, R0, 0x3, R27 ;  /* 0x0000000300057824 */ /* 0x001fe200078e021b */
[----:B------:R-:W-:Y:S02]  /*af40*/  LOP3.LUT P0, RZ, R12, 0xff, RZ, 0xc0, !PT ;  /* 0x000000ff0cff7812 */ /* 0x000fe4000780c0ff */
[----:B------:R-:W-:Y:S02]  /*af50*/  LOP3.LUT P4, RZ, R11, 0xff, RZ, 0xc0, !PT ;  /* 0x000000ff0bff7812 */ /* 0x000fe4000788c0ff */
[----:B------:R-:W-:-:S02]  /*af60*/  LOP3.LUT P3, RZ, R10, 0xff, RZ, 0xc0, !PT ;  /* 0x000000ff0aff7812 */ /* 0x000fc4000786c0ff */
[----:B------:R-:W-:Y:S02]  /*af70*/  LOP3.LUT P1, RZ, R9, 0xff, RZ, 0xc0, !PT ;  /* 0x000000ff09ff7812 */ /* 0x000fe4000782c0ff */
[----:B------:R-:W-:Y:S02]  /*af80*/  LOP3.LUT P2, RZ, R8, 0xff, RZ, 0xc0, !PT ;  /* 0x000000ff08ff7812 */ /* 0x000fe4000784c0ff */
[C---:B--2---:R-:W-:Y:S02]  /*af90*/  PRMT R7, R24.reuse, 0x7771, RZ ;  /* 0x0000777118077816 */ /* 0x044fe400000000ff */
[----:B------:R-:W-:Y:S02]  /*afa0*/  PRMT R25, R24, 0x7770, RZ ;  /* 0x0000777018197816 */ /* 0x000fe400000000ff */
[----:B------:R-:W-:Y:S02]  /*afb0*/  ISETP.NE.AND P5, PT, R7, RZ, P5 ;  /* 0x000000ff0700720c */ /* 0x000fe40002fa5270 */
[----:B------:R-:W-:-:S02]  /*afc0*/  ISETP.NE.AND P6, PT, R25, RZ, P6 ;  /* 0x000000ff1900720c */ /* 0x000fc400037c5270 */
[----:B------:R-:W-:Y:S02]  /*afd0*/  SEL R13, RZ, 0x1, !P5 ;  /* 0x00000001ff0d7807 */ /* 0x000fe40006800000 */
[----:B------:R-:W-:Y:S02]  /*afe0*/  ISETP.GE.U32.AND P5, PT, R5, R26, PT ;  /* 0x0000001a0500720c */ /* 0x000fe40003fa6070 */
[----:B------:R-:W-:Y:S02]  /*aff0*/  SEL R14, RZ, 0x1, !P6 ;  /* 0x00000001ff0e7807 */ /* 0x000fe40007000000 */
[C---:B---3--:R-:W-:Y:S02]  /*b000*/  PRMT R24, R4.reuse, 0x7770, RZ ;  /* 0x0000777004187816 */ /* 0x048fe400000000ff */
[----:B------:R-:W-:Y:S02]  /*b010*/  PRMT R22, R4, 0x7771, RZ ;  /* 0x0000777104167816 */ /* 0x000fe400000000ff */
[----:B------:R-:W-:-:S02]  /*b020*/  LOP3.LUT P6, RZ, R3, 0xff, RZ, 0xc0, !PT ;  /* 0x000000ff03ff7812 */ /* 0x000fc400078cc0ff */
[C---:B----4-:R-:W-:Y:S02]  /*b030*/  PRMT R15, R6.reuse, 0x7770, RZ ;  /* 0x00007770060f7816 */ /* 0x050fe400000000ff */
[----:B------:R-:W-:Y:S02]  /*b040*/  PRMT R5, R6, 0x7771, RZ ;  /* 0x0000777106057816 */ /* 0x000fe400000000ff */
[C---:B-----5:R-:W-:Y:S02]  /*b050*/  PRMT R21, R28.reuse, 0x7770, RZ ;  /* 0x000077701c157816 */ /* 0x060fe400000000ff */
[----:B------:R-:W-:Y:S02]  /*b060*/  PRMT R4, R28, 0x7771, RZ ;  /* 0x000077711c047816 */ /* 0x000fe400000000ff */
[----:B------:R-:W-:Y:S02]  /*b070*/  ISETP.NE.AND P0, PT, R24, RZ, P0 ;  /* 0x000000ff1800720c */ /* 0x000fe40000705270 */
[----:B------:R-:W-:-:S02]  /*b080*/  ISETP.NE.AND P4, PT, R22, RZ, P4 ;  /* 0x000000ff1600720c */ /* 0x000fc40002785270 */
[----:B------:R-:W-:Y:S02]  /*b090*/  ISETP.NE.AND P3, PT, R15, RZ, P3 ;  /* 0x000000ff0f00720c */ /* 0x000fe40001f65270 */
[----:B------:R-:W-:Y:S02]  /*b0a0*/  ISETP.NE.AND P1, PT, R5, RZ, P1 ;  /* 0x000000ff0500720c */ /* 0x000fe40000f25270 */
[----:B------:R-:W-:Y:S02]  /*b0b0*/  ISETP.NE.AND P2, PT, R21, RZ, P2 ;  /* 0x000000ff1500720c */ /* 0x000fe40001745270 */
[----:B------:R-:W-:Y:S02]  /*b0c0*/  ISETP.NE.AND P6, PT, R4, RZ, P6 ;  /* 0x000000ff0400720c */ /* 0x000fe400037c5270 */
[----:B------:R-:W-:Y:S02]  /*b0d0*/  SEL R12, RZ, 0x1, !P0 ;  /* 0x00000001ff0c7807 */ /* 0x000fe40004000000 */
[----:B------:R-:W-:-:S02]  /*b0e0*/  SEL R11, RZ, 0x1, !P4 ;  /* 0x00000001ff0b7807 */ /* 0x000fc40006000000 */
[----:B------:R-:W-:Y:S02]  /*b0f0*/  SEL R10, RZ, 0x1, !P3 ;  /* 0x00000001ff0a7807 */ /* 0x000fe40005800000 */
[----:B------:R-:W-:Y:S02]  /*b100*/  SEL R9, RZ, 0x1, !P1 ;  /* 0x00000001ff097807 */ /* 0x000fe40004800000 */
[----:B------:R-:W-:Y:S02]  /*b110*/  SEL R8, RZ, 0x1, !P2 ;  /* 0x00000001ff087807 */ /* 0x000fe40005000000 */
[----:B------:R-:W-:Y:S01]  /*b120*/  SEL R3, RZ, 0x1, !P6 ;  /* 0x00000001ff037807 */ /* 0x000fe20007000000 */
[----:B------:R-:W-:Y:S06]  /*b130*/  @!P5 BRA `(.L_x_7035) ;  /* 0xfffffffc0014d947 */ /* 0x000fec000383ffff */
[----:B------:R-:W-:Y:S05]  /*b140*/  BSYNC B1 ;  /* 0x0000000000017941 */ /* 0x000fea0003800000 */
.L_x_7034:
[----:B------:R-:W-:Y:S02]  /*b150*/  PRMT R6, R25, 0x7610, R6 ;  /* 0x0000761019067816 */ /* 0x000fe40000000006 */
[----:B------:R-:W-:Y:S02]  /*b160*/  PRMT R25, R15, 0x7610, R25 ;  /* 0x000076100f197816 */ /* 0x000fe40000000019 */
[----:B------:R-:W-:Y:S02]  /*b170*/  PRMT R28, R5, 0x7610, R28 ;  /* 0x00007610051c7816 */ /* 0x000fe4000000001c */
[----:B------:R-:W-:-:S07]  /*b180*/  PRMT R15, R4, 0x7610, R15 ;  /* 0x00007610040f7816 */ /* 0x000fce000000000f */
.L_x_7033:
[----:B------:R-:W-:Y:S05]  /*b190*/  BSYNC B0 ;  /* 0x0000000000007941 */ /* 0x000fea0003800000 */
.L_x_7032:
        /* <DEDUP_REMOVED lines=39> */
[----:B------:R-:W-:Y:S02]  /*b410*/  @!P1 PRMT R21, R20, 0x7610, R21 ;  /* 0x0000761014159816 */ /* 0x000fe40000000015 */
[----:B------:R-:W-:-:S07]  /*b420*/  @!P1 PRMT R15, R29, 0x7610, R15 ;  /* 0x000076101d0f9816 */ /* 0x000fce000000000f */
.L_x_7037:
[----:B------:R-:W-:Y:S05]  /*b430*/  BSYNC B0 ;  /* 0x0000000000007941 */ /* 0x000fea0003800000 */
.L_x_7036:
        /* <DEDUP_REMOVED lines=44> */
.L_x_7039:
[----:B------:R-:W-:Y:S05]  /*b700*/  BSYNC B0 ;  /* 0x0000000000007941 */ /* 0x000fea0003800000 */
.L_x_7038:
        /* <DEDUP_REMOVED lines=15> */
.L_x_7014:
        /* <DEDUP_REMOVED lines=22> */
.L_x_7043:
        /* <DEDUP_REMOVED lines=9> */
[----:B------:R-:W2:Y:S01]  /*b9f0*/  LDG.E.U16 R4, desc[UR58][R4.64] ;  /* 0x0000003a04047981 */ /* 0x000ea2000c1e1500 */
[----:B------:R-:W-:Y:S01]  /*ba00*/  IMAD.X R15, RZ, RZ, R19, P0 ;  /* 0x000000ffff0f7224 */ /* 0x000fe200000e0613 */
[----:B------:R-:W-:-:S02]  /*ba10*/  IADD3 R20, P0, R21, R18, RZ ;  /* 0x0000001215147210 */ /* 0x000fc40007f1e0ff */
[----:B------:R-:W-:Y:S02]  /*ba20*/  LOP3.LUT R25, R13, 0xfffffffe, RZ, 0xc0, !PT ;  /* 0xfffffffe0d197812 */ /* 0x000fe400078ec0ff */
[----:B------:R-:W-:Y:S01]  /*ba30*/  IADD3.X R21, RZ, R19, RZ, P0, !PT ;  /* 0x00000013ff157210 */ /* 0x000fe200007fe4ff */
[----:B------:R-:W3:Y:S01]  /*ba40*/  LDG.E.U16 R22, desc[UR58][R14.64] ;  /* 0x0000003a0e167981 */ /* 0x000ee2000c1e1500 */
[----:B------:R-:W-:-:S03]  /*ba50*/  IADD3 R24, P0, R25, R18, RZ ;  /* 0x0000001219187210 */ /* 0x000fc60007f1e0ff */
[----:B------:R2:W4:Y:S02]  /*ba60*/  LDG.E.U16 R27, desc[UR58][R20.64] ;  /* 0x0000003a141b7981 */ /* 0x000524000c1e1500 */
[----:B------:R-:W-:-:S05]  /*ba70*/  IMAD.X R25, RZ, RZ, R19, P0 ;  /* 0x000000ffff197224 */ /* 0x000fca00000e0613 */
[----:B------:R4:W5:Y:S01]  /*ba80*/  LDG.E.U16 R24, desc[UR58][R24.64] ;  /* 0x0000003a18187981 */ /* 0x000962000c1e1500 */
[----:B------:R-:W-:Y:S01]  /*ba90*/  LOP3.LUT P5, RZ, R6, 0xff, RZ, 0xc0, !PT ;  /* 0x000000ff06ff7812 */ /* 0x000fe200078ac0ff */
[----:B------:R-:W-:Y:S01]  /*baa0*/  IMAD.IADD R13, R13, 0x1, R8 ;  /* 0x000000010d0d7824 */ /* 0x000fe200078e0208 */
[----:B------:R-:W-:Y:S02]  /*bab0*/  LOP3.LUT P0, RZ, R3, 0xff, RZ, 0xc0, !PT ;  /* 0x000000ff03ff7812 */ /* 0x000fe4000780c0ff */
[----:B------:R-:W-:Y:S01]  /*bac0*/  LOP3.LUT P6, RZ, R7, 0xff, RZ, 0xc0, !PT ;  /* 0x000000ff07ff7812 */ /* 0x000fe200078cc0ff */
[----:B------:R-:W-:Y:S01]  /*bad0*/  IMAD R3, R8, 0x3, R13 ;  /* 0x0000000308037824 */ /* 0x000fe200078e020d */
[----:B------:R-:W-:Y:S02]  /*bae0*/  LOP3.LUT P4, RZ, R0, 0xff, RZ, 0xc0, !PT ;  /* 0x000000ff00ff7812 */ /* 0x000fe4000788c0ff */
[----:B------:R-:W-:Y:S02]  /*baf0*/  LOP3.LUT P3, RZ, R12, 0xff, RZ, 0xc0, !PT ;  /* 0x000000ff0cff7812 */ /* 0x000fe4000786c0ff */
[----:B------:R-:W-:-:S02]  /*bb00*/  LOP3.LUT P1, RZ, R11, 0xff, RZ, 0xc0, !PT ;  /* 0x000000ff0bff7812 */ /* 0x000fc4000782c0ff */
[----:B------:R-:W-:Y:S02]  /*bb10*/  LOP3.LUT P2, RZ, R10, 0xff, RZ, 0xc0, !PT ;  /* 0x000000ff0aff7812 */ /* 0x000fe4000784c0ff */
[C---:B--2---:R-:W-:Y:S02]  /*bb20*/  PRMT R21, R4.reuse, 0x7771, RZ ;  /* 0x0000777104157816 */ /* 0x044fe400000000ff */
[----:B------:R-:W-:Y:S02]  /*bb30*/  PRMT R14, R4, 0x7770, RZ ;  /* 0x00007770040e7816 */ /* 0x000fe400000000ff */
[----:B------:R-:W-:Y:S02]  /*bb40*/  ISETP.NE.AND P5, PT, R21, RZ, P5 ;  /* 0x000000ff1500720c */ /* 0x000fe40002fa5270 */
[----:B------:R-:W-:Y:S02]  /*bb50*/  ISETP.NE.AND P6, PT, R14, RZ, P6 ;  /* 0x000000ff0e00720c */ /* 0x000fe400037c5270 */
[----:B------:R-:W-:-:S02]  /*bb60*/  SEL R6, RZ, 0x1, !P5 ;  /* 0x00000001ff067807 */ /* 0x000fc40006800000 */
[----:B------:R-:W-:Y:S02]  /*bb70*/  ISETP.GE.U32.AND P5, PT, R3, R26, PT ;  /* 0x0000001a0300720c */ /* 0x000fe40003fa6070 */
[----:B------:R-:W-:Y:S02]  /*bb80*/  SEL R7, RZ, 0x1, !P6 ;  /* 0x00000001ff077807 */ /* 0x000fe40007000000 */
[C---:B---3--:R-:W-:Y:S02]  /*bb90*/  PRMT R15, R22.reuse, 0x7770, RZ ;  /* 0x00007770160f7816 */ /* 0x048fe400000000ff */
[----:B------:R-:W-:Y:S02]  /*bba0*/  PRMT R20, R22, 0x7771, RZ ;  /* 0x0000777116147816 */ /* 0x000fe400000000ff */
[----:B------:R-:W-:Y:S02]  /*bbb0*/  LOP3.LUT P6, RZ, R9, 0xff, RZ, 0xc0, !PT ;  /* 0x000000ff09ff7812 */ /* 0x000fe400078cc0ff */
        /* <DEDUP_REMOVED lines=18> */
.L_x_7042:
[----:B------:R-:W-:Y:S02]  /*bce0*/  PRMT R27, R5, 0x7610, R27 ;  /* 0x00007610051b7816 */ /* 0x000fe4000000001b */
[----:B------:R-:W-:-:S07]  /*bcf0*/  PRMT R24, R4, 0x7610, R24 ;  /* 0x0000761004187816 */ /* 0x000fce0000000018 */
.L_x_7041:
[----:B------:R-:W-:Y:S05]  /*bd00*/  BSYNC B0 ;  /* 0x0000000000007941 */ /* 0x000fea0003800000 */
.L_x_7040:
        /* <DEDUP_REMOVED lines=37> */
.L_x_7045:
[----:B------:R-:W-:Y:S05]  /*bf60*/  BSYNC B0 ;  /* 0x0000000000007941 */ /* 0x000fea0003800000 */
.L_x_7044:
        /* <DEDUP_REMOVED lines=27> */
[----:B------:R-:W-:Y:S02]  /*c120*/  LOP3.LUT P3, RZ, R25, 0xff, RZ, 0xc0, !PT ;  /* 0x000000ff19ff7812 */ /* 0x000fe4000786c0ff */
[----:B------:R-:W-:Y:S02]  /*c130*/  LOP3.LUT P1, RZ, R27, 0xff, RZ, 0xc0, !PT ;  /* 0x000000ff1bff7812 */ /* 0x000fe4000782c0ff */
[----:B------:R-:W-:-:S04]  /*c140*/  PLOP3.LUT P0, PT, P0, P3, PT, 0x80, 0x0 ;  /* 0x000000000000781c */ /* 0x000fc80000707070 */
[----:B------:R-:W-:-:S03]  /*c150*/  SEL R12, RZ, 0x1, !P0 ;  /* 0x00000001ff0c7807 */ /* 0x000fc60004000000 */
        /* <DEDUP_REMOVED lines=13> */
.L_x_7047:
[----:B------:R-:W-:Y:S05]  /*c230*/  BSYNC B0 ;  /* 0x0000000000007941 */ /* 0x000fea0003800000 */
.L_x_7046:
        /* <DEDUP_REMOVED lines=14> */
.L_x_6998:
[----:B------:R-:W-:Y:S05]  /*c320*/  BSYNC B6 ;  /* 0x0000000000067941 */ /* 0x000fea0003800000 */
.L_x_6997:
        /* <DEDUP_REMOVED lines=16> */
.L_x_7051:
        /* <DEDUP_REMOVED lines=22> */
.L_x_7050:
[----:B------:R-:W-:Y:S05]  /*c590*/  BSYNC B0 ;  /* 0x0000000000007941 */ /* 0x000fea0003800000 */
.L_x_7049:
[----:B------:R-:W-:Y:S01]  /*c5a0*/  IMAD.MOV.U32 R4, RZ, RZ, R7 ;  /* 0x000000ffff047224 */ /* 0x000fe200078e0007 */
[----:B------:R-:W-:Y:S06]  /*c5b0*/  @P2 BRA `(.L_x_7051) ;  /* 0xfffffffc009c2947 */ /* 0x000fec000383ffff */
.L_x_7048:
        /* <DEDUP_REMOVED lines=20> */
.L_x_7056:
        /* <DEDUP_REMOVED lines=19> */
.L_x_7055:
[----:B------:R-:W-:Y:S05]  /*c830*/  BSYNC B0 ;  /* 0x0000000000007941 */ /* 0x000fea0003800000 */
.L_x_7054:
[----:B------:R-:W-:-:S04]  /*c840*/  SHF.R.S32.HI R4, RZ, 0x1, R4 ;  /* 0x00000001ff047819 */ /* 0x000fc80000011404 */
[----:B------:R-:W-:-:S13]  /*c850*/  ISETP.GE.AND P0, PT, R4, 0x20, PT ;  /* 0x000000200400780c */ /* 0x000fda0003f06270 */
[----:B------:R-:W-:Y:S05]  /*c860*/  @P0 BRA `(.L_x_7056) ;  /* 0xfffffffc00a40947 */ /* 0x000fea000383ffff */
[----:B------:R-:W-:-:S07]  /*c870*/  IMAD.MOV.U32 R0, RZ, RZ, 0x20 ;  /* 0x00000020ff007424 */ /* 0x000fce00078e00ff */
.L_x_7053:
[----:B------:R-:W-:Y:S01]  /*c880*/  ISETP.GE.AND P0, PT, R0, 0x2, PT ;  /* 0x000000020000780c */ /* 0x000fe20003f06270 */
[----:B------:R-:W-:Y:S05]  /*c890*/  WARPSYNC.ALL ;  /* 0x0000000000007948 */ /* 0x000fea0003800000 */
[----:B------:R-:W-:Y:S07]  /*c8a0*/  BAR.SYNC.DEFER_BLOCKING 0x0 ;  /* 0x0000000000007b1d */ /* 0x000fee0000010000 */
[----:B------:R-:W-:Y:S05]  /*c8b0*/  @!P0 BRA `(.L_x_7052) ;  /* 0x0000000000408947 */ /* 0x000fea0003800000 */
[----:B-1----:R-:W-:-:S07]  /*c8c0*/  IMAD.MOV.U32 R3, RZ, RZ, 0x1 ;  /* 0x00000001ff037424 */ /* 0x002fce00078e00ff */
.L_x_7057:
        /* <DEDUP_REMOVED lines=15> */
.L_x_7052:
        /* <DEDUP_REMOVED lines=278> */
.L_x_7058:
        /* <DEDUP_REMOVED lines=275> */
.L_x_7059:
        /* <DEDUP_REMOVED lines=294> */
.L_x_7061:
        /* <DEDUP_REMOVED lines=275> */
.L_x_7062:
        /* <DEDUP_REMOVED lines=14> */
.L_x_7064:
[----:B------:R-:W-:Y:S05]  /*110c0*/  BSYNC B0 ;  /* 0x0000000000007941 */ /* 0x000fea0003800000 */
.L_x_7063:
        /* <DEDUP_REMOVED lines=15> */
.L_x_7066:
[----:B------:R-:W-:Y:S05]  /*111c0*/  BSYNC B0 ;  /* 0x0000000000007941 */ /* 0x000fea0003800000 */
.L_x_7065:
        /* <DEDUP_REMOVED lines=35> */
.L_x_7068:
[----:B------:R-:W-:Y:S05]  /*11400*/  BSYNC B0 ;  /* 0x0000000000007941 */ /* 0x000fea0003800000 */
.L_x_7067:
        /* <DEDUP_REMOVED lines=35> */
.L_x_7073:
        /* <DEDUP_REMOVED lines=14> */
.L_x_7072:
[----:B------:R-:W-:Y:S05]  /*11720*/  BRA `(.L_x_7071) ;  /* 0x0000000000647947 */ /* 0x000fea0003800000 */
.L_x_7070:
        /* <DEDUP_REMOVED lines=11> */
.L_x_7074:
        /* <DEDUP_REMOVED lines=14> */
.L_x_7071:
[----:B------:R-:W-:Y:S05]  /*118c0*/  BSYNC B0 ;  /* 0x0000000000007941 */ /* 0x000fea0003800000 */
.L_x_7069:
        /* <DEDUP_REMOVED lines=12> */
.L_x_7078:
        /* <DEDUP_REMOVED lines=21> */
.L_x_7077:
[----:B------:R-:W-:Y:S05]  /*11ae0*/  BSYNC B0 ;  /* 0x0000000000007941 */ /* 0x000fea0003800000 */
.L_x_7076:
[----:B------:R-:W-:Y:S01]  /*11af0*/  MOV R6, R10 ;  /* 0x0000000a00067202 */ /* 0x000fe20000000f00 */
[----:B------:R-:W-:Y:S06]  /*11b00*/  @P3 BRA `(.L_x_7078) ;  /* 0xfffffffc00a03947 */ /* 0x000fec000383ffff */
.L_x_7075:
        /* <DEDUP_REMOVED lines=13> */
.L_x_7083:
        /* <DEDUP_REMOVED lines=18> */
.L_x_7082:
[----:B------:R-:W-:Y:S05]  /*11d00*/  BSYNC B0 ;  /* 0x0000000000007941 */ /* 0x000fea0003800000 */
.L_x_7081:
[----:B------:R-:W-:-:S04]  /*11d10*/  SHF.R.S32.HI R8, RZ, 0x1, R8 ;  /* 0x00000001ff087819 */ /* 0x000fc80000011408 */
[----:B------:R-:W-:-:S13]  /*11d20*/  ISETP.GE.AND P0, PT, R8, 0x20, PT ;  /* 0x000000200800780c */ /* 0x000fda0003f06270 */
[----:B------:R-:W-:Y:S05]  /*11d30*/  @P0 BRA `(.L_x_7083) ;  /* 0xfffffffc00a80947 */ /* 0x000fea000383ffff */
[----:B------:R-:W-:-:S07]  /*11d40*/  IMAD.MOV.U32 R6, RZ, RZ, 0x20 ;  /* 0x00000020ff067424 */ /* 0x000fce00078e00ff */
.L_x_7080:
[----:B------:R-:W-:Y:S01]  /*11d50*/  BAR.SYNC.DEFER_BLOCKING 0x0 ;  /* 0x0000000000007b1d */ /* 0x000fe20000010000 */
[----:B------:R-:W-:-:S13]  /*11d60*/  ISETP.GE.AND P0, PT, R6, 0x2, PT ;  /* 0x000000020600780c */ /* 0x000fda0003f06270 */
[----:B------:R-:W-:Y:S05]  /*11d70*/  @!P0 BRA `(.L_x_7079) ;  /* 0x0000000000408947 */ /* 0x000fea0003800000 */
[----:B------:R-:W-:-:S11]  /*11d80*/  HFMA2.MMA R7, -RZ, RZ, 0, 5.9604644775390625e-08 ;  /* 0x00000001ff077435 */ /* 0x000fd600000001ff */
.L_x_7084:
        /* <DEDUP_REMOVED lines=15> */
.L_x_7079:
        /* <DEDUP_REMOVED lines=17> */
.L_x_7086:
        /* <DEDUP_REMOVED lines=21> */
.L_x_7088:
        /* <DEDUP_REMOVED lines=24> */
.L_x_7089:
[----:B------:R-:W-:Y:S01]  /*12260*/  ULDC.64 UR4, c[0x0][0x5e8] ;  /* 0x00017a0000047ab9 */ /* 0x000fe20000000a00 */
[----:B------:R-:W-:Y:S02]  /*12270*/  LOP3.LUT P0, RZ, R17, 0xff, RZ, 0xc0, !PT ;  /* 0x000000ff11ff7812 */ /* 0x000fe4000780c0ff */
[----:B------:R-:W-:Y:S02]  /*12280*/  IADD3 R16, P1, R16, UR4, RZ ;  /* 0x0000000410107c10 */ /* 0x000fe4000ff3e0ff */
[----:B-1----:R-:W-:Y:S02]  /*12290*/  SEL R3, RZ, 0x1, !P0 ;  /* 0x00000001ff037807 */ /* 0x002fe40004000000 */
[----:B------:R-:W-:-:S05]  /*122a0*/  IADD3.X R17, RZ, UR5, RZ, P1, !PT ;  /* 0x00000005ff117c10 */ /* 0x000fca0008ffe4ff */
[----:B------:R-:W-:Y:S01]  /*122b0*/  STG.E.U8 desc[UR58][R16.64], R3 ;  /* 0x0000000310007986 */ /* 0x000fe2000c10113a */
[----:B------:R-:W-:Y:S05]  /*122c0*/  EXIT ;  /* 0x000000000000794d */ /* 0x000fea0003800000 */
.L_x_7087:
[----:B------:R-:W-:Y:S04]  /*122d0*/  STG.E.U8 desc[UR58][R4.64], R18 ;  /* 0x0000001204007986 */ /* 0x000fe8000c10113a */
[----:B------:R-:W-:Y:S01]  /*122e0*/  STG.E.U8 desc[UR58][R4.64+0x1], R17 ;  /* 0x0000011104007986 */ /* 0x000fe2000c10113a */
[----:B------:R-:W-:Y:S05]  /*122f0*/  EXIT ;  /* 0x000000000000794d */ /* 0x000fea0003800000 */
.L_x_7085:
        /* <DEDUP_REMOVED lines=39> */
.L_x_7091:
        /* <DEDUP_REMOVED lines=24> */
.L_x_7092:
[----:B------:R-:W-:Y:S01]  /*126f0*/  ULDC.64 UR4, c[0x0][0x5e8] ;  /* 0x00017a0000047ab9 */ /* 0x000fe20000000a00 */
[----:B------:R-:W-:Y:S02]  /*12700*/  LOP3.LUT P0, RZ, R17, 0xff, RZ, 0xc0, !PT ;  /* 0x000000ff11ff7812 */ /* 0x000fe4000780c0ff */
[----:B------:R-:W-:Y:S02]  /*12710*/  IADD3 R16, P1, R16, UR4, RZ ;  /* 0x0000000410107c10 */ /* 0x000fe4000ff3e0ff */
[----:B-1----:R-:W-:-:S03]  /*12720*/  SEL R3, RZ, 0x1, !P0 ;  /* 0x00000001ff037807 */ /* 0x002fc60004000000 */
[----:B------:R-:W-:-:S05]  /*12730*/  IMAD.X R17, RZ, RZ, UR5, P1 ;  /* 0x00000005ff117e24 */ /* 0x000fca00088e06ff */
[----:B------:R-:W-:Y:S01]  /*12740*/  STG.E.U8 desc[UR58][R16.64], R3 ;  /* 0x0000000310007986 */ /* 0x000fe2000c10113a */
[----:B------:R-:W-:Y:S05]  /*12750*/  EXIT ;  /* 0x000000000000794d */ /* 0x000fea0003800000 */
.L_x_7090:
[----:B------:R-:W-:Y:S02]  /*12760*/  LOP3.LUT P0, RZ, R18, 0xff, RZ, 0xc0, !PT ;  /* 0x000000ff12ff7812 */ /* 0x000fe4000780c0ff */
[----:B------:R-:W-:Y:S02]  /*12770*/  LOP3.LUT P1, RZ, R17, 0xff, RZ, 0xc0, !PT ;  /* 0x000000ff11ff7812 */ /* 0x000fe4000782c0ff */
[----:B------:R-:W-:Y:S02]  /*12780*/  SEL R7, RZ, 0x1, !P0 ;  /* 0x00000001ff077807 */ /* 0x000fe40004000000 */
[----:B------:R-:W-:-:S03]  /*12790*/  SEL R9, RZ, 0x1, !P1 ;  /* 0x00000001ff097807 */ /* 0x000fc60004800000 */
[----:B------:R-:W-:Y:S04]  /*127a0*/  STG.E.U8 desc[UR58][R2.64], R7 ;  /* 0x0000000702007986 */ /* 0x000fe8000c10113a */
[----:B------:R-:W-:Y:S01]  /*127b0*/  STG.E.U8 desc[UR58][R4.64], R9 ;  /* 0x0000000904007986 */ /* 0x000fe2000c10113a */
[----:B------:R-:W-:Y:S05]  /*127c0*/  EXIT ;  /* 0x000000000000794d */ /* 0x000fea0003800000 */
.L_x_7060:
        /* <DEDUP_REMOVED lines=27> */
.L_x_7094:
        /* <DEDUP_REMOVED lines=21> */
.L_x_7096:
        /* <DEDUP_REMOVED lines=24> */
.L_x_7097:
[----:B------:R-:W-:Y:S01]  /*12c50*/  ULDC.64 UR4, c[0x0][0x5e8] ;  /* 0x00017a0000047ab9 */ /* 0x000fe20000000a00 */
[----:B------:R-:W-:Y:S02]  /*12c60*/  LOP3.LUT P0, RZ, R18, 0xff, RZ, 0xc0, !PT ;  /* 0x000000ff12ff7812 */ /* 0x000fe4000780c0ff */
[----:B------:R-:W-:Y:S02]  /*12c70*/  IADD3 R2, P1, R19, UR4, RZ ;  /* 0x0000000413027c10 */ /* 0x000fe4000ff3e0ff */
[----:B------:R-:W-:Y:S02]  /*12c80*/  SEL R5, RZ, 0x1, !P0 ;  /* 0x00000001ff057807 */ /* 0x000fe40004000000 */
[----:B-1----:R-:W-:-:S05]  /*12c90*/  IADD3.X R3, RZ, UR5, RZ, P1, !PT ;  /* 0x00000005ff037c10 */ /* 0x002fca0008ffe4ff */
[----:B------:R-:W-:Y:S01]  /*12ca0*/  STG.E.U8 desc[UR58][R2.64], R5 ;  /* 0x0000000502007986 */ /* 0x000fe2000c10113a */
[----:B------:R-:W-:Y:S05]  /*12cb0*/  EXIT ;  /* 0x000000000000794d */ /* 0x000fea0003800000 */
.L_x_7095:
[----:B------:R-:W-:Y:S04]  /*12cc0*/  STG.E.U8 desc[UR58][R4.64], R25 ;  /* 0x0000001904007986 */ /* 0x000fe8000c10113a */
[----:B------:R-:W-:Y:S01]  /*12cd0*/  STG.E.U8 desc[UR58][R4.64+0x1], R18 ;  /* 0x0000011204007986 */ /* 0x000fe2000c10113a */
[----:B------:R-:W-:Y:S05]  /*12ce0*/  EXIT ;  /* 0x000000000000794d */ /* 0x000fea0003800000 */
.L_x_7093:
        /* <DEDUP_REMOVED lines=39> */
.L_x_7099:
        /* <DEDUP_REMOVED lines=24> */
.L_x_7100:
[----:B------:R-:W-:Y:S01]  /*130e0*/  ULDC.64 UR4, c[0x0][0x5e8] ;  /* 0x00017a0000047ab9 */ /* 0x000fe20000000a00 */
[----:B------:R-:W-:Y:S02]  /*130f0*/  LOP3.LUT P0, RZ, R18, 0xff, RZ, 0xc0, !PT ;  /* 0x000000ff12ff7812 */ /* 0x000fe4000780c0ff */
[----:B------:R-:W-:Y:S02]  /*13100*/  IADD3 R2, P1, R19, UR4, RZ ;  /* 0x0000000413027c10 */ /* 0x000fe4000ff3e0ff */
[----:B------:R-:W-:-:S03]  /*13110*/  SEL R5, RZ, 0x1, !P0 ;  /* 0x00000001ff057807 */ /* 0x000fc60004000000 */
[----:B-1----:R-:W-:-:S05]  /*13120*/  IMAD.X R3, RZ, RZ, UR5, P1 ;  /* 0x00000005ff037e24 */ /* 0x002fca00088e06ff */
[----:B------:R-:W-:Y:S01]  /*13130*/  STG.E.U8 desc[UR58][R2.64], R5 ;  /* 0x0000000502007986 */ /* 0x000fe2000c10113a */
[----:B------:R-:W-:Y:S05]  /*13140*/  EXIT ;  /* 0x000000000000794d */ /* 0x000fea0003800000 */
.L_x_7098:
[----:B------:R-:W-:Y:S02]  /*13150*/  LOP3.LUT P0, RZ, R25, 0xff, RZ, 0xc0, !PT ;  /* 0x000000ff19ff7812 */ /* 0x000fe4000780c0ff */
[----:B------:R-:W-:Y:S02]  /*13160*/  LOP3.LUT P1, RZ, R18, 0xff, RZ, 0xc0, !PT ;  /* 0x000000ff12ff7812 */ /* 0x000fe4000782c0ff */
[----:B------:R-:W-:Y:S02]  /*13170*/  SEL R7, RZ, 0x1, !P0 ;  /* 0x00000001ff077807 */ /* 0x000fe40004000000 */
[----:B------:R-:W-:-:S03]  /*13180*/  SEL R9, RZ, 0x1, !P1 ;  /* 0x00000001ff097807 */ /* 0x000fc60004800000 */
[----:B------:R-:W-:Y:S04]  /*13190*/  STG.E.U8 desc[UR58][R2.64], R7 ;  /* 0x0000000702007986 */ /* 0x000fe8000c10113a */
[----:B------:R-:W-:Y:S01]  /*131a0*/  STG.E.U8 desc[UR58][R4.64], R9 ;  /* 0x0000000904007986 */ /* 0x000fe2000c10113a */
[----:B------:R-:W-:Y:S05]  /*131b0*/  EXIT ;  /* 0x000000000000794d */ /* 0x000fea0003800000 */
.L_x_7101:
        /* <DEDUP_REMOVED lines=12> */
.L_x_7603:


//--------------------- .text._ZN2at6native13reduce_kernelILi128ELi4ENS0_8ReduceOpIaNS0_14func_wrapper_tIbZZZNS0_15and_kernel_cudaERNS_14TensorIteratorEENKUlvE_clEvENKUlvE0_clEvEUlbaE_EEjbLi4ELi4EEEEEvT1_ --------------------------
	.section	.text._ZN2at6native13reduce_kernelILi128ELi4ENS0_8ReduceOpIaNS0_14func_wrapper_tIbZZZNS0_15and_kernel_cudaERNS_14TensorIteratorEENKUlvE_clEvENKUlvE0_clEvEUlbaE_EEjbLi4ELi4EEEEEvT1_,"ax",@progbits
	.align	128
        .global         _ZN2at6native13reduce_kernelILi128ELi4ENS0_8ReduceOpIaNS0_14func_wrapper_tIbZZZNS0_15and_kernel_cudaERNS_14TensorIteratorEENKUlvE_clEvENKUlvE0_clEvEUlbaE_EEjbLi4ELi4EEEEEvT1_
        .type           _ZN2at6native13reduce_kernelILi128ELi4ENS0_8ReduceOpIaNS0_14func_wrapper_tIbZZZNS0_15and_kernel_cudaERNS_14TensorIteratorEENKUlvE_clEvENKUlvE0_clEvEUlbaE_EEjbLi4ELi4EEEEEvT1_,@function
        .size           _ZN2at6native13reduce_kernelILi128ELi4ENS0_8ReduceOpIaNS0_14func_wrapper_tIbZZZNS0_15and_kernel_cudaERNS_14TensorIteratorEENKUlvE_clEvENKUlvE0_clEvEUlbaE_EEjbLi4ELi4EEEEEvT1_,(.L_x_7604 - _ZN2at6native13reduce_kernelILi128ELi4ENS0_8ReduceOpIaNS0_14func_wrapper_tIbZZZNS0_15and_kernel_cudaERNS_14TensorIteratorEENKUlvE_clEvENKUlvE0_clEvEUlbaE_EEjbLi4ELi4EEEEEvT1_)
        .other          _ZN2at6native13reduce_kernelILi128ELi4ENS0_8ReduceOpIaNS0_14func_wrapper_tIbZZZNS0_15and_kernel_cudaERNS_14TensorIteratorEENKUlvE_clEvENKUlvE0_clEvEUlbaE_EEjbLi4ELi4EEEEEvT1_,@"STO_CUDA_ENTRY STV_DEFAULT"
_ZN2at6native13reduce_kernelILi128ELi4ENS0_8ReduceOpIaNS0_14func_wrapper_tIbZZZNS0_15and_kernel_cudaERNS_14TensorIteratorEENKUlvE_clEvENKUlvE0_clEvEUlbaE_EEjbLi4ELi4EEEEEvT1_:
.text._ZN2at6native13reduce_kernelILi128ELi4ENS0_8ReduceOpIaNS0_14func_wrapper_tIbZZZNS0_15and_kernel_cudaERNS_14TensorIteratorEENKUlvE_clEvENKUlvE0_clEvEUlbaE_EEjbLi4ELi4EEEEEvT1_:
        /* <DEDUP_REMOVED lines=293> */
.L_x_7102:
        /* <DEDUP_REMOVED lines=29> */
.L_x_7106:
        /* <DEDUP_REMOVED lines=27> */
.L_x_7112:
[----:B------:R-:W-:Y:S05]  /*15d0*/  BSYNC B2 ;  /* 0x0000000000027941 */ /* 0x000fea0003800000 */
.L_x_7111:
        /* <DEDUP_REMOVED lines=13> */
.L_x_7110:
[----:B------:R-:W-:Y:S05]  /*16b0*/  BSYNC B1 ;  /* 0x0000000000017941 */ /* 0x000fea0003800000 */
.L_x_7109:
[----:B------:R-:W0:Y:S01]  /*16c0*/  LDC R4, c[0x0][0x218] ;  /* 0x00008600ff047b82 */ /* 0x000e220000000800 */
[----:B------:R-:W-:Y:S01]  /*16d0*/  IADD3 R16, P0, P1, R25, R6, R16 ;  /* 0x0000000619107210 */ /* 0x000fe2000791e010 */
[----:B------:R-:W-:-:S03]  /*16e0*/  ULDC UR4, c[0x0][0x5e4] ;  /* 0x0001790000047ab9 */ /* 0x000fc60000000800 */
[----:B------:R-:W-:Y:S02]  /*16f0*/  IADD3 R16, P2, R16, 0x4, RZ ;  /* 0x0000000410107810 */ /* 0x000fe40007f5e0ff */
[----:B------:R-:W-:-:S05]  /*1700*/  IADD3.X R19, RZ, UR4, R19, P0, P1 ;  /* 0x00000004ff137c10 */ /* 0x000fca00087e2413 */
[----:B------:R-:W-:Y:S01]  /*1710*/  IMAD.X R19, RZ, RZ, R19, P2 ;  /* 0x000000ffff137224 */ /* 0x000fe200010e0613 */
[----:B0-----:R-:W-:-:S07]  /*1720*/  IADD3 R3, R7, -0x4, R4 ;  /* 0xfffffffc07037810 */ /* 0x001fce0007ffe004 */
.L_x_7108:
[----:B------:R-:W-:Y:S05]  /*1730*/  BSYNC B0 ;  /* 0x0000000000007941 */ /* 0x000fea0003800000 */
.L_x_7107:
        /* <DEDUP_REMOVED lines=15> */
.L_x_7115:
[----:B------:R-:W-:Y:S01]  /*1830*/  MOV R7, R19 ;  /* 0x0000001300077202 */ /* 0x000fe20000000f00 */
[----:B------:R-:W-:Y:S01]  /*1840*/  IMAD.MOV.U32 R6, RZ, RZ, R16 ;  /* 0x000000ffff067224 */ /* 0x000fe200078e0010 */
[----:B------:R-:W-:-:S03]  /*1850*/  ULDC UR4, c[0x0][0x220] ;  /* 0x0000880000047ab9 */ /* 0x000fc60000000800 */
        /* <DEDUP_REMOVED lines=22> */
.L_x_7114:
[----:B------:R-:W-:Y:S05]  /*19c0*/  BSYNC B0 ;  /* 0x0000000000007941 */ /* 0x000fea0003800000 */
.L_x_7113:
        /* <DEDUP_REMOVED lines=8> */
.L_x_7117:
[----:B------:R-:W-:Y:S05]  /*1a50*/  BSYNC B0 ;  /* 0x0000000000007941 */ /* 0x000fea0003800000 */
.L_x_7116:
        /* <DEDUP_REMOVED lines=14> */
.L_x_7119:
[----:B------:R-:W-:Y:S05]  /*1b40*/  BSYNC B0 ;  /* 0x0000000000007941 */ /* 0x000fea0003800000 */
.L_x_7118:
        /* <DEDUP_REMOVED lines=11> */
.L_x_7105:
        /* <DEDUP_REMOVED lines=48> */
.L_x_7129:
        /* <DEDUP_REMOVED lines=294> */
.L_x_7125:
        /* <DEDUP_REMOVED lines=254> */
.L_x_7126:
        /* <DEDUP_REMOVED lines=255> */
.L_x_7127:
        /* <DEDUP_REMOVED lines=252> */
.L_x_7128:
[----:B------:R-:W-:Y:S02]  /*60f0*/  LOP3.LUT R27, R40, 0xfffffffc, RZ, 0xc0, !PT ;  /* 0xfffffffc281b7812 */ /* 0x000fe400078ec0ff */
[----:B------:R-:W-:Y:S02]  /*6100*/  LOP3.LUT P1, RZ, R18, 0xff, RZ, 0xc0, !PT ;  /* 0x000000ff12ff7812 */ /* 0x000fe4000782c0ff */
        /* <DEDUP_REMOVED lines=8> */
[----:B------:R-:W2:Y:S01]  /*6190*/  LDG.E R26, desc[UR58][R26.64] ;  /* 0x0000003a1a1a7981 */ /* 0x000ea2000c1e1900 */
[----:B------:R-:W-:Y:S02]  /*61a0*/  LOP3.LUT P0, RZ, R20, 0xff, RZ, 0xc0, !PT ;  /* 0x000000ff14ff7812 */ /* 0x000fe4000780c0ff */
[----:B------:R-:W-:Y:S02]  /*61b0*/  PRMT R20, R25, 0x9910, RZ ;  /* 0x0000991019147816 */ /* 0x000fe400000000ff */
[----:B------:R-:W-:Y:S02]  /*61c0*/  PRMT R18, R24, 0x9910, RZ ;  /* 0x0000991018127816 */ /* 0x000fe400000000ff */
[----:B------:R-:W-:Y:S01]  /*61d0*/  MOV R40, UR4 ;  /* 0x0000000400287c02 */ /* 0x000fe20008000f00 */
[----:B------:R-:W-:Y:S02]  /*61e0*/  IMAD.MOV.U32 R15, RZ, RZ, R20 ;  /* 0x000000ffff0f7224 */ /* 0x000fe400078e0014 */
[----:B------:R-:W-:Y:S01]  /*61f0*/  IMAD.MOV.U32 R14, RZ, RZ, R18 ;  /* 0x000000ffff0e7224 */ /* 0x000fe200078e0012 */
[----:B------:R-:W-:-:S02]  /*6200*/  PRMT R18, R30, 0x9910, RZ ;  /* 0x000099101e127816 */ /* 0x000fc400000000ff */
[----:B------:R-:W-:Y:S02]  /*6210*/  ISETP.NE.AND P0, PT, R15, RZ, P0 ;  /* 0x000000ff0f00720c */ /* 0x000fe40000705270 */
[----:B------:R-:W-:Y:S02]  /*6220*/  ISETP.NE.AND P5, PT, R14, RZ, P5 ;  /* 0x000000ff0e00720c */ /* 0x000fe40002fa5270 */
[----:B------:R-:W-:Y:S02]  /*6230*/  MOV R13, R18 ;  /* 0x00000012000d7202 */ /* 0x000fe40000000f00 */
[----:B------:R-:W-:Y:S02]  /*6240*/  PRMT R14, R31, 0x9910, RZ ;  /* 0x000099101f0e7816 */ /* 0x000fe400000000ff */
[----:B------:R-:W-:Y:S02]  /*6250*/  SEL R20, RZ, 0x1, !P0 ;  /* 0x00000001ff147807 */ /* 0x000fe40004000000 */
[----:B------:R-:W-:-:S02]  /*6260*/  SEL R21, RZ, 0x1, !P5 ;  /* 0x00000001ff157807 */ /* 0x000fc40006800000 */
[----:B------:R-:W-:Y:S02]  /*6270*/  ISETP.NE.AND P1, PT, R13, RZ, P1 ;  /* 0x000000ff0d00720c */ /* 0x000fe40000f25270 */
[----:B------:R-:W-:Y:S02]  /*6280*/  LOP3.LUT P0, RZ, R11, 0xff, RZ, 0xc0, !PT ;  /* 0x000000ff0bff7812 */ /* 0x000fe4000780c0ff */
[----:B------:R-:W-:Y:S01]  /*6290*/  LOP3.LUT P5, RZ, R12, 0xff, RZ, 0xc0, !PT ;  /* 0x000000ff0cff7812 */ /* 0x000fe200078ac0ff */
[----:B------:R-:W-:Y:S01]  /*62a0*/  IMAD.MOV.U32 R12, RZ, RZ, R14 ;  /* 0x000000ffff0c7224 */ /* 0x000fe200078e000e */
        /* <DEDUP_REMOVED lines=11> */
[----:B------:R-:W-:Y:S02]  /*6360*/  SEL R14, RZ, 0x1, !P3 ;  /* 0x00000001ff0e7807 */ /* 0x000fe40005800000 */
[----:B------:R-:W-:Y:S01]  /*6370*/  LOP3.LUT P3, RZ, R8, 0xff, RZ, 0xc0, !PT ;  /* 0x000000ff08ff7812 */ /* 0x000fe2000786c0ff */
[----:B------:R-:W-:Y:S01]  /*6380*/  IMAD.MOV.U32 R8, RZ, RZ, R12 ;  /* 0x000000ffff087224 */ /* 0x000fe200078e000c */
[----:B------:R-:W-:Y:S01]  /*6390*/  ISETP.NE.AND P4, PT, R9, RZ, P4 ;  /* 0x000000ff0900720c */ /* 0x000fe20002785270 */
[----:B------:R-:W-:Y:S01]  /*63a0*/  IMAD.MOV.U32 R10, RZ, RZ, R11 ;  /* 0x000000ffff0a7224 */ /* 0x000fe200078e000b */
[----:B------:R-:W-:Y:S02]  /*63b0*/  PRMT R9, R39, 0x9910, RZ ;  /* 0x0000991027097816 */ /* 0x000fe400000000ff */
[----:B------:R-:W-:Y:S02]  /*63c0*/  SEL R13, RZ, 0x1, !P4 ;  /* 0x00000001ff0d7807 */ /* 0x000fe40006000000 */
[----:B------:R-:W-:-:S02]  /*63d0*/  LOP3.LUT P4, RZ, R7, 0xff, RZ, 0xc0, !PT ;  /* 0x000000ff07ff7812 */ /* 0x000fc4000788c0ff */
[----:B------:R-:W-:Y:S02]  /*63e0*/  ISETP.NE.AND P0, PT, R8, RZ, P0 ;  /* 0x000000ff0800720c */ /* 0x000fe40000705270 */
[----:B------:R-:W-:Y:S02]  /*63f0*/  ISETP.NE.AND P5, PT, R10, RZ, P5 ;  /* 0x000000ff0a00720c */ /* 0x000fe40002fa5270 */
[----:B------:R-:W-:Y:S02]  /*6400*/  MOV R7, R9 ;  /* 0x0000000900077202 */ /* 0x000fe40000000f00 */
[----:B------:R-:W-:Y:S02]  /*6410*/  SEL R11, RZ, 0x1, !P0 ;  /* 0x00000001ff0b7807 */ /* 0x000fe40004000000 */
[----:B------:R-:W-:Y:S02]  /*6420*/  SEL R12, RZ, 0x1, !P5 ;  /* 0x00000001ff0c7807 */ /* 0x000fe40006800000 */
[----:B------:R-:W-:-:S02]  /*6430*/  LOP3.LUT P0, RZ, R5, 0xff, RZ, 0xc0, !PT ;  /* 0x000000ff05ff7812 */ /* 0x000fc4000780c0ff */
[----:B------:R-:W-:Y:S02]  /*6440*/  ISETP.NE.AND P1, PT, R7, RZ, P1 ;  /* 0x000000ff0700720c */ /* 0x000fe40000f25270 */
[----:B------:R-:W-:Y:S02]  /*6450*/  LOP3.LUT P5, RZ, R6, 0xff, RZ, 0xc0, !PT ;  /* 0x000000ff06ff7812 */ /* 0x000fe400078ac0ff */
[----:B------:R-:W-:Y:S02]  /*6460*/  PRMT R5, R38, 0x9910, RZ ;  /* 0x0000991026057816 */ /* 0x000fe400000000ff */
[----:B------:R-:W-:Y:S02]  /*6470*/  PRMT R6, R37, 0x9910, RZ ;  /* 0x0000991025067816 */ /* 0x000fe400000000ff */
[----:B------:R-:W-:Y:S02]  /*6480*/  SEL R10, RZ, 0x1, !P1 ;  /* 0x00000001ff0a7807 */ /* 0x000fe40004800000 */
[----:B------:R-:W-:Y:S01]  /*6490*/  LOP3.LUT P1, RZ, R4, 0xff, RZ, 0xc0, !PT ;  /* 0x000000ff04ff7812 */ /* 0x000fe2000782c0ff */
[----:B------:R-:W-:Y:S01]  /*64a0*/  IMAD.MOV.U32 R4, RZ, RZ, R5 ;  /* 0x000000ffff047224 */ /* 0x000fe200078e0005 */
[----:B------:R-:W-:Y:S01]  /*64b0*/  PRMT R7, R36, 0x9910, RZ ;  /* 0x0000991024077816 */ /* 0x000fe200000000ff */
[----:B------:R-:W-:-:S03]  /*64c0*/  IMAD.MOV.U32 R5, RZ, RZ, R6 ;  /* 0x000000ffff057224 */ /* 0x000fc600078e0006 */
[----:B------:R-:W-:Y:S01]  /*64d0*/  ISETP.NE.AND P2, PT, R4, RZ, P2 ;  /* 0x000000ff0400720c */ /* 0x000fe20001745270 */
[----:B------:R-:W-:Y:S01]  /*64e0*/  IMAD.MOV.U32 R6, RZ, RZ, R7 ;  /* 0x000000ffff067224 */ /* 0x000fe200078e0007 */
[----:B------:R-:W-:Y:S01]  /*64f0*/  ISETP.NE.AND P3, PT, R5, RZ, P3 ;  /* 0x000000ff0500720c */ /* 0x000fe20001f65270 */
[----:B------:R-:W-:Y:S01]  /*6500*/  IMAD R5, R0, 0x3, R41 ;  /* 0x0000000300057824 */ /* 0x000fe200078e0229 */
[----:B------:R-:W-:Y:S02]  /*6510*/  SEL R9, RZ, 0x1, !P2 ;  /* 0x00000001ff097807 */ /* 0x000fe40005000000 */
[----:B------:R-:W-:Y:S02]  /*6520*/  SEL R8, RZ, 0x1, !P3 ;  /* 0x00000001ff087807 */ /* 0x000fe40005800000 */
[----:B------:R-:W-:Y:S02]  /*6530*/  ISETP.GE.U32.AND P3, PT, R5, R40, PT ;  /* 0x000000280500720c */ /* 0x000fe40003f66070 */
[----:B------:R-:W-:-:S02]  /*6540*/  LOP3.LUT P2, RZ, R3, 0xff, RZ, 0xc0, !PT ;  /* 0x000000ff03ff7812 */ /* 0x000fc4000784c0ff */
[----:B------:R-:W-:-:S04]  /*6550*/  ISETP.NE.AND P4, PT, R6, RZ, P4 ;  /* 0x000000ff0600720c */ /* 0x000fc80002785270 */
[----:B------:R-:W-:Y:S02]  /*6560*/  SEL R7, RZ, 0x1, !P4 ;  /* 0x00000001ff077807 */ /* 0x000fe40006000000 */
        /* <DEDUP_REMOVED lines=14> */
.L_x_7124:
[----:B0-----:R-:W-:-:S07]  /*6650*/  PRMT R42, R26, 0x7610, R42 ;  /* 0x000076101a2a7816 */ /* 0x001fce000000002a */
.L_x_7123:
[----:B------:R-:W-:Y:S05]  /*6660*/  BSYNC B0 ;  /* 0x0000000000007941 */ /* 0x000fea0003800000 */
.L_x_7122:
        /* <DEDUP_REMOVED lines=280> */
.L_x_7132:
        /* <DEDUP_REMOVED lines=285> */
.L_x_7133:
        /* <DEDUP_REMOVED lines=285> */
.L_x_7134:
        /* <DEDUP_REMOVED lines=285> */
.L_x_7135:
        /* <DEDUP_REMOVED lines=8> */
.L_x_7131:
[----:B------:R-:W-:Y:S05]  /*ade0*/  BSYNC B0 ;  /* 0x0000000000007941 */ /* 0x000fea0003800000 */
.L_x_7130:
        /* <DEDUP_REMOVED lines=47> */
[----:B------:R-:W-:Y:S02]  /*b0e0*/  LOP3.LUT P0, RZ, R37, 0xff, RZ, 0xc0, !PT ;  /* 0x000000ff25ff7812 */ /* 0x000fe4000780c0ff */
[----:B------:R-:W-:Y:S02]  /*b0f0*/  PLOP3.LUT P1, PT, P1, P3, PT, 0x80, 0x0 ;  /* 0x000000000000781c */ /* 0x000fe40000f27070 */
        /* <DEDUP_REMOVED lines=26> */
.L_x_7137:
[----:B------:R-:W-:Y:S05]  /*b2a0*/  BSYNC B0 ;  /* 0x0000000000007941 */ /* 0x000fea0003800000 */
.L_x_7136:
        /* <DEDUP_REMOVED lines=29> */
.L_x_7121:
        /* <DEDUP_REMOVED lines=34> */
.L_x_7141:
[----:B------:R-:W-:Y:S02]  /*b6a0*/  IMAD R4, R6, R41, RZ ;  /* 0x0000002906047224 */ /* 0x000fe400078e02ff */
[----:B------:R-:W-:-:S03]  /*b6b0*/  IMAD.IADD R41, R0, 0x1, R41 ;  /* 0x0000000100297824 */ /* 0x000fc600078e0229 */
[----:B------:R-:W-:Y:S01]  /*b6c0*/  LOP3.LUT R5, R4, 0xfffffffc, RZ, 0xc0, !PT ;  /* 0xfffffffc04057812 */ /* 0x000fe200078ec0ff */
[----:B------:R-:W-:-:S03]  /*b6d0*/  IMAD R7, R41, R6, RZ ;  /* 0x0000000629077224 */ /* 0x000fc600078e02ff */
[----:B------:R-:W-:Y:S01]  /*b6e0*/  IADD3 R4, P0, R5, R16, RZ ;  /* 0x0000001005047210 */ /* 0x000fe20007f1e0ff */
[----:B------:R-:W-:Y:S01]  /*b6f0*/  IMAD.IADD R41, R41, 0x1, R0 ;  /* 0x0000000129297824 */ /* 0x000fe200078e0200 */
[----:B------:R-:W-:-:S03]  /*b700*/  LOP3.LUT R7, R7, 0xfffffffc, RZ, 0xc0, !PT ;  /* 0xfffffffc07077812 */ /* 0x000fc600078ec0ff */
[----:B------:R-:W-:Y:S01]  /*b710*/  IMAD.X R5, RZ, RZ, R19, P0 ;  /* 0x000000ffff057224 */ /* 0x000fe200000e0613 */
[----:B------:R-:W-:Y:S01]  /*b720*/  IADD3 R28, P0, R7, R16, RZ ;  /* 0x00000010071c7210 */ /* 0x000fe20007f1e0ff */
[----:B------:R-:W-:-:S03]  /*b730*/  IMAD R7, R41, R6, RZ ;  /* 0x0000000629077224 */ /* 0x000fc600078e02ff */
[----:B------:R0:W2:Y:S01]  /*b740*/  LDG.E R32, desc[UR58][R4.64] ;  /* 0x0000003a04207981 */ /* 0x0000a2000c1e1900 */
[----:B------:R-:W-:Y:S01]  /*b750*/  IMAD.X R29, RZ, RZ, R19, P0 ;  /* 0x000000ffff1d7224 */ /* 0x000fe200000e0613 */
[----:B------:R-:W-:Y:S01]  /*b760*/  LOP3.LUT R7, R7, 0xfffffffc, RZ, 0xc0, !PT ;  /* 0xfffffffc07077812 */ /* 0x000fe200078ec0ff */
[----:B------:R-:W-:-:S03]  /*b770*/  IMAD.IADD R41, R41, 0x1, R0 ;  /* 0x0000000129297824 */ /* 0x000fc600078e0200 */
[----:B------:R-:W-:Y:S01]  /*b780*/  IADD3 R30, P0, R7, R16, RZ ;  /* 0x00000010071e7210 */ /* 0x000fe20007f1e0ff */
[----:B------:R-:W3:Y:S03]  /*b790*/  LDG.E R38, desc[UR58][R28.64] ;  /* 0x0000003a1c267981 */ /* 0x000ee6000c1e1900 */
[----:B------:R-:W-:Y:S01]  /*b7a0*/  IADD3.X R31, RZ, R19, RZ, P0, !PT ;  /* 0x00000013ff1f7210 */ /* 0x000fe200007fe4ff */
[----:B0-----:R-:W-:-:S04]  /*b7b0*/  IMAD R4, R41, R6, RZ ;  /* 0x0000000629047224 */ /* 0x001fc800078e02ff */
[----:B------:R-:W4:Y:S01]  /*b7c0*/  LDG.E R37, desc[UR58][R30.64] ;  /* 0x0000003a1e257981 */ /* 0x000f22000c1e1900 */
        /* <DEDUP_REMOVED lines=9> */
[----:B------:R-:W-:Y:S01]  /*b860*/  LOP3.LUT P6, RZ, R14, 0xff, RZ, 0xc0, !PT ;  /* 0x000000ff0eff7812 */ /* 0x000fe200078cc0ff */
[----:B0-----:R-:W-:Y:S01]  /*b870*/  IMAD R5, R0, 0x3, R41 ;  /* 0x0000000300057824 */ /* 0x001fe200078e0229 */
[----:B------:R-:W-:-:S02]  /*b880*/  LOP3.LUT P3, RZ, R25, 0xff, RZ, 0xc0, !PT ;  /* 0x000000ff19ff7812 */ /* 0x000fc4000786c0ff */
[----:B------:R-:W-:Y:S02]  /*b890*/  LOP3.LUT P5, RZ, R13, 0xff, RZ, 0xc0, !PT ;  /* 0x000000ff0dff7812 */ /* 0x000fe400078ac0ff */
[C---:B--2---:R-:W-:Y:S02]  /*b8a0*/  PRMT R30, R32.reuse, 0x7772, RZ ;  /* 0x00007772201e7816 */ /* 0x044fe400000000ff */
[----:B------:R-:W-:Y:S02]  /*b8b0*/  PRMT R28, R32, 0x7770, RZ ;  /* 0x00007770201c7816 */ /* 0x000fe400000000ff */
[----:B------:R-:W-:Y:S02]  /*b8c0*/  ISETP.NE.AND P4, PT, R30, RZ, P4 ;  /* 0x000000ff1e00720c */ /* 0x000fe40002785270 */
[----:B------:R-:W-:Y:S02]  /*b8d0*/  PRMT R29, R32, 0x7771, RZ ;  /* 0x00007771201d7816 */ /* 0x000fe400000000ff */
[----:B------:R-:W-:-:S02]  /*b8e0*/  SEL R27, RZ, 0x1, !P4 ;  /* 0x00000001ff1b7807 */ /* 0x000fc40006000000 */
[----:B------:R-:W-:Y:S02]  /*b8f0*/  LOP3.LUT P4, RZ, R24, 0xff, RZ, 0xc0, !PT ;  /* 0x000000ff18ff7812 */ /* 0x000fe4000788c0ff */
[----:B------:R-:W-:Y:S02]  /*b900*/  ISETP.NE.AND P1, PT, R28, RZ, P1 ;  /* 0x000000ff1c00720c */ /* 0x000fe40000f25270 */
[----:B------:R-:W-:Y:S02]  /*b910*/  ISETP.NE.AND P2, PT, R29, RZ, P2 ;  /* 0x000000ff1d00720c */ /* 0x000fe40001745270 */
[----:B----4-:R-:W-:Y:S02]  /*b920*/  PRMT R39, R37, 0x7771, RZ ;  /* 0x0000777125277816 */ /* 0x010fe400000000ff */
[----:B------:R-:W-:Y:S02]  /*b930*/  PRMT R31, R32, 0x7773, RZ ;  /* 0x00007773201f7816 */ /* 0x000fe400000000ff */
[----:B------:R-:W-:-:S02]  /*b940*/  ISETP.NE.AND P4, PT, R39, RZ, P4 ;  /* 0x000000ff2700720c */ /* 0x000fc40002785270 */
[----:B------:R-:W-:Y:S02]  /*b950*/  SEL R9, RZ, 0x1, !P1 ;  /* 0x00000001ff097807 */ /* 0x000fe40004800000 */
[----:B------:R-:W-:Y:S02]  /*b960*/  SEL R12, RZ, 0x1, !P2 ;  /* 0x00000001ff0c7807 */ /* 0x000fe40005000000 */
[C---:B---3--:R-:W-:Y:S02]  /*b970*/  PRMT R32, R38.reuse, 0x7770, RZ ;  /* 0x0000777026207816 */ /* 0x048fe400000000ff */
[C---:B------:R-:W-:Y:S02]  /*b980*/  PRMT R33, R38.reuse, 0x7771, RZ ;  /* 0x0000777126217816 */ /* 0x040fe400000000ff */
[----:B------:R-:W-:Y:S02]  /*b990*/  PRMT R35, R38, 0x7772, RZ ;  /* 0x0000777226237816 */ /* 0x000fe400000000ff */
[----:B------:R-:W-:-:S02]  /*b9a0*/  LOP3.LUT P1, RZ, R11, 0xff, RZ, 0xc0, !PT ;  /* 0x000000ff0bff7812 */ /* 0x000fc4000782c0ff */
[----:B------:R-:W-:Y:S02]  /*b9b0*/  LOP3.LUT P2, RZ, R10, 0xff, RZ, 0xc0, !PT ;  /* 0x000000ff0aff7812 */ /* 0x000fe4000784c0ff */
[----:B------:R-:W-:Y:S02]  /*b9c0*/  PRMT R38, R38, 0x7773, RZ ;  /* 0x0000777326267816 */ /* 0x000fe400000000ff */
[----:B------:R-:W-:Y:S02]  /*b9d0*/  PRMT R42, R37, 0x7770, RZ ;  /* 0x00007770252a7816 */ /* 0x000fe400000000ff */
[----:B------:R-:W-:Y:S02]  /*b9e0*/  SEL R24, RZ, 0x1, !P4 ;  /* 0x00000001ff187807 */ /* 0x000fe40006000000 */
[----:B------:R-:W-:Y:S02]  /*b9f0*/  ISETP.GE.U32.AND P4, PT, R5, R40, PT ;  /* 0x000000280500720c */ /* 0x000fe40003f86070 */
[----:B------:R-:W-:-:S02]  /*ba00*/  ISETP.NE.AND P0, PT, R31, RZ, P0 ;  /* 0x000000ff1f00720c */ /* 0x000fc40000705270 */
[----:B------:R-:W-:Y:S02]  /*ba10*/  ISETP.NE.AND P6, PT, R32, RZ, P6 ;  /* 0x000000ff2000720c */ /* 0x000fe400037c5270 */
        /* <DEDUP_REMOVED lines=9> */
[----:B------:R-:W-:Y:S02]  /*bab0*/  SEL R10, RZ, 0x1, !P2 ;  /* 0x00000001ff0a7807 */ /* 0x000fe40005000000 */
[----:B------:R-:W-:-:S02]  /*bac0*/  PRMT R34, R37, 0x7772, RZ ;  /* 0x0000777225227816 */ /* 0x000fc400000000ff */
[C---:B-----5:R-:W-:Y:S02]  /*bad0*/  PRMT R36, R7.reuse, 0x7770, RZ ;  /* 0x0000777007247816 */ /* 0x060fe400000000ff */
[C---:B------:R-:W-:Y:S02]  /*bae0*/  PRMT R5, R7.reuse, 0x7771, RZ ;  /* 0x0000777107057816 */ /* 0x040fe400000000ff */
[----:B------:R-:W-:Y:S02]  /*baf0*/  PRMT R4, R7, 0x7772, RZ ;  /* 0x0000777207047816 */ /* 0x000fe400000000ff */
[----:B------:R-:W-:Y:S02]  /*bb00*/  LOP3.LUT P0, RZ, R21, 0xff, RZ, 0xc0, !PT ;  /* 0x000000ff15ff7812 */ /* 0x000fe4000780c0ff */
[----:B------:R-:W-:Y:S02]  /*bb10*/  LOP3.LUT P6, RZ, R8, 0xff, RZ, 0xc0, !PT ;  /* 0x000000ff08ff7812 */ /* 0x000fe400078cc0ff */
[----:B------:R-:W-:-:S02]  /*bb20*/  LOP3.LUT P3, RZ, R20, 0xff, RZ, 0xc0, !PT ;  /* 0x000000ff14ff7812 */ /* 0x000fc4000786c0ff */
[----:B------:R-:W-:Y:S02]  /*bb30*/  LOP3.LUT P5, RZ, R18, 0xff, RZ, 0xc0, !PT ;  /* 0x000000ff12ff7812 */ /* 0x000fe400078ac0ff */
[----:B------:R-:W-:Y:S02]  /*bb40*/  LOP3.LUT P1, RZ, R15, 0xff, RZ, 0xc0, !PT ;  /* 0x000000ff0fff7812 */ /* 0x000fe4000782c0ff */
[----:B------:R-:W-:Y:S02]  /*bb50*/  LOP3.LUT P2, RZ, R3, 0xff, RZ, 0xc0, !PT ;  /* 0x000000ff03ff7812 */ /* 0x000fe4000784c0ff */
[----:B------:R-:W-:Y:S02]  /*bb60*/  PRMT R37, R37, 0x7773, RZ ;  /* 0x0000777325257816 */ /* 0x000fe400000000ff */
[----:B------:R-:W-:Y:S02]  /*bb70*/  PRMT R7, R7, 0x7773, RZ ;  /* 0x0000777307077816 */ /* 0x000fe400000000ff */
        /* <DEDUP_REMOVED lines=14> */
.L_x_7140:
[----:B------:R-:W-:Y:S02]  /*bc60*/  PRMT R43, R34, 0x7610, R43 ;  /* 0x00007610222b7816 */ /* 0x000fe4000000002b */
[----:B------:R-:W-:Y:S02]  /*bc70*/  PRMT R44, R37, 0x7610, R44 ;  /* 0x00007610252c7816 */ /* 0x000fe4000000002c */
[----:B------:R-:W-:Y:S02]  /*bc80*/  PRMT R34, R5, 0x7610, R34 ;  /* 0x0000761005227816 */ /* 0x000fe40000000022 */
[----:B------:R-:W-:Y:S02]  /*bc90*/  PRMT R37, R4, 0x7610, R37 ;  /* 0x0000761004257816 */ /* 0x000fe40000000025 */
[----:B------:R-:W-:-:S07]  /*bca0*/  PRMT R45, R7, 0x7610, R45 ;  /* 0x00007610072d7816 */ /* 0x000fce000000002d */
.L_x_7139:
[----:B------:R-:W-:Y:S05]  /*bcb0*/  BSYNC B0 ;  /* 0x0000000000007941 */ /* 0x000fea0003800000 */
.L_x_7138:
        /* <DEDUP_REMOVED lines=51> */
.L_x_7143:
[----:B------:R-:W-:Y:S05]  /*bff0*/  BSYNC B0 ;  /* 0x0000000000007941 */ /* 0x000fea0003800000 */
.L_x_7142:
        /* <DEDUP_REMOVED lines=75> */
.L_x_7145:
[----:B------:R-:W-:Y:S05]  /*c4b0*/  BSYNC B0 ;  /* 0x0000000000007941 */ /* 0x000fea0003800000 */
.L_x_7144:
        /* <DEDUP_REMOVED lines=29> */
.L_x_7120:
        /* <DEDUP_REMOVED lines=38> */
.L_x_7149:
[C---:B------:R-:W-:Y:S01]  /*c8f0*/  LOP3.LUT R7, R29.reuse, 0xfffffffc, RZ, 0xc0, !PT ;  /* 0xfffffffc1d077812 */ /* 0x040fe200078ec0ff */
[----:B------:R-:W-:-:S03]  /*c900*/  IMAD.IADD R29, R29, 0x1, R0 ;  /* 0x000000011d1d7824 */ /* 0x000fc600078e0200 */
[-C--:B------:R-:W-:Y:S02]  /*c910*/  IADD3 R6, P0, R7, R16.reuse, RZ ;  /* 0x0000001007067210 */ /* 0x080fe40007f1e0ff */
[C---:B------:R-:W-:Y:S01]  /*c920*/  LOP3.LUT R5, R29.reuse, 0xfffffffc, RZ, 0xc0, !PT ;  /* 0xfffffffc1d057812 */ /* 0x040fe200078ec0ff */
[----:B------:R-:W-:Y:S01]  /*c930*/  IMAD.IADD R29, R29, 0x1, R0 ;  /* 0x000000011d1d7824 */ /* 0x000fe200078e0200 */
[----:B------:R-:W-:Y:S02]  /*c940*/  IADD3.X R7, RZ, R19, RZ, P0, !PT ;  /* 0x00000013ff077210 */ /* 0x000fe400007fe4ff */
[-C--:B------:R-:W-:Y:S02]  /*c950*/  IADD3 R4, P0, R5, R16.reuse, RZ ;  /* 0x0000001005047210 */ /* 0x080fe40007f1e0ff */
[----:B------:R-:W-:Y:S01]  /*c960*/  LOP3.LUT R31, R29, 0xfffffffc, RZ, 0xc0, !PT ;  /* 0xfffffffc1d1f7812 */ /* 0x000fe200078ec0ff */
[----:B------:R0:W2:Y:S02]  /*c970*/  LDG.E R32, desc[UR58][R6.64] ;  /* 0x0000003a06207981 */ /* 0x0000a4000c1e1900 */
[----:B------:R-:W-:Y:S01]  /*c980*/  IMAD.X R5, RZ, RZ, R19, P0 ;  /* 0x000000ffff057224 */ /* 0x000fe200000e0613 */
[----:B------:R-:W-:-:S02]  /*c990*/  IADD3 R30, P0, R31, R16, RZ ;  /* 0x000000101f1e7210 */ /* 0x000fc40007f1e0ff */
[----:B------:R-:W-:Y:S02]  /*c9a0*/  IADD3 R29, R29, R0, RZ ;  /* 0x000000001d1d7210 */ /* 0x000fe40007ffe0ff */
[----:B------:R1:W3:Y:S01]  /*c9b0*/  LDG.E R4, desc[UR58][R4.64] ;  /* 0x0000003a04047981 */ /* 0x0002e2000c1e1900 */
[----:B------:R-:W-:Y:S01]  /*c9c0*/  IMAD.X R31, RZ, RZ, R19, P0 ;  /* 0x000000ffff1f7224 */ /* 0x000fe200000e0613 */
[----:B0-----:R-:W-:-:S04]  /*c9d0*/  LOP3.LUT R7, R29, 0xfffffffc, RZ, 0xc0, !PT ;  /* 0xfffffffc1d077812 */ /* 0x001fc800078ec0ff */
[----:B------:R2:W4:Y:S01]  /*c9e0*/  LDG.E R37, desc[UR58][R30.64] ;  /* 0x0000003a1e257981 */ /* 0x000522000c1e1900 */
[----:B------:R-:W-:-:S05]  /*c9f0*/  IADD3 R6, P0, R7, R16, RZ ;  /* 0x0000001007067210 */ /* 0x000fca0007f1e0ff */
[----:B------:R-:W-:-:S05]  /*ca00*/  IMAD.X R7, RZ, RZ, R19, P0 ;  /* 0x000000ffff077224 */ /* 0x000fca00000e0613 */
[----:B------:R-:W5:Y:S01]  /*ca10*/  LDG.E R6, desc[UR58][R6.64] ;  /* 0x0000003a06067981 */ /* 0x000f62000c1e1900 */
[----:B------:R-:W-:Y:S01]  /*ca20*/  LOP3.LUT P4, RZ, R12, 0xff, RZ, 0xc0, !PT ;  /* 0x000000ff0cff7812 */ /* 0x000fe2000788c0ff */
[----:B------:R-:W-:Y:S01]  /*ca30*/  IMAD.IADD R29, R29, 0x1, R0 ;  /* 0x000000011d1d7824 */ /* 0x000fe200078e0200 */
[----:B------:R-:W-:Y:S02]  /*ca40*/  LOP3.LUT P1, RZ, R14, 0xff, RZ, 0xc0, !PT ;  /* 0x000000ff0eff7812 */ /* 0x000fe4000782c0ff */
[----:B------:R-:W-:Y:S01]  /*ca50*/  LOP3.LUT P2, RZ, R13, 0xff, RZ, 0xc0, !PT ;  /* 0x000000ff0dff7812 */ /* 0x000fe2000784c0ff */
[----:B-1----:R-:W-:Y:S01]  /*ca60*/  IMAD R5, R0, 0x3, R29 ;  /* 0x0000000300057824 */ /* 0x002fe200078e021d */
[----:B------:R-:W-:Y:S02]  /*ca70*/  LOP3.LUT P0, RZ, R11, 0xff, RZ, 0xc0, !PT ;  /* 0x000000ff0bff7812 */ /* 0x000fe4000780c0ff */
[----:B------:R-:W-:Y:S02]  /*ca80*/  LOP3.LUT P6, RZ, R10, 0xff, RZ, 0xc0, !PT ;  /* 0x000000ff0aff7812 */ /* 0x000fe400078cc0ff */
[----:B------:R-:W-:-:S02]  /*ca90*/  LOP3.LUT P3, RZ, R9, 0xff, RZ, 0xc0, !PT ;  /* 0x000000ff09ff7812 */ /* 0x000fc4000786c0ff */
[----:B------:R-:W-:Y:S02]  /*caa0*/  LOP3.LUT P5, RZ, R8, 0xff, RZ, 0xc0, !PT ;  /* 0x000000ff08ff7812 */ /* 0x000fe400078ac0ff */
[C---:B--2---:R-:W-:Y:S02]  /*cab0*/  PRMT R31, R32.reuse, 0x7772, RZ ;  /* 0x00007772201f7816 */ /* 0x044fe400000000ff */
[C---:B------:R-:W-:Y:S02]  /*cac0*/  PRMT R28, R32.reuse, 0x7770, RZ ;  /* 0x00007770201c7816 */ /* 0x040fe400000000ff */
[----:B------:R-:W-:Y:S02]  /*cad0*/  ISETP.NE.AND P4, PT, R31, RZ, P4 ;  /* 0x000000ff1f00720c */ /* 0x000fe40002785270 */
[----:B------:R-:W-:Y:S02]  /*cae0*/  PRMT R30, R32, 0x7771, RZ ;  /* 0x00007771201e7816 */ /* 0x000fe400000000ff */
[----:B------:R-:W-:-:S02]  /*caf0*/  SEL R12, RZ, 0x1, !P4 ;  /* 0x00000001ff0c7807 */ /* 0x000fc40006000000 */
[----:B------:R-:W-:Y:S02]  /*cb00*/  LOP3.LUT P4, RZ, R18, 0xff, RZ, 0xc0, !PT ;  /* 0x000000ff12ff7812 */ /* 0x000fe4000788c0ff */
[----:B------:R-:W-:Y:S02]  /*cb10*/  ISETP.NE.AND P1, PT, R28, RZ, P1 ;  /* 0x000000ff1c00720c */ /* 0x000fe40000f25270 */
[----:B----4-:R-:W-:Y:S02]  /*cb20*/  PRMT R39, R37, 0x7771, RZ ;  /* 0x0000777125277816 */ /* 0x010fe400000000ff */
[----:B------:R-:W-:Y:S02]  /*cb30*/  ISETP.NE.AND P2, PT, R30, RZ, P2 ;  /* 0x000000ff1e00720c */ /* 0x000fe40001745270 */
[----:B------:R-:W-:Y:S02]  /*cb40*/  ISETP.NE.AND P4, PT, R39, RZ, P4 ;  /* 0x000000ff2700720c */ /* 0x000fe40002785270 */
[----:B------:R-:W-:-:S02]  /*cb50*/  SEL R14, RZ, 0x1, !P1 ;  /* 0x00000001ff0e7807 */ /* 0x000fc40004800000 */
[----:B------:R-:W-:Y:S02]  /*cb60*/  SEL R13, RZ, 0x1, !P2 ;  /* 0x00000001ff0d7807 */ /* 0x000fe40005000000 */
[----:B------:R-:W-:Y:S02]  /*cb70*/  LOP3.LUT P1, RZ, R3, 0xff, RZ, 0xc0, !PT ;  /* 0x000000ff03ff7812 */ /* 0x000fe4000782c0ff */
[----:B------:R-:W-:Y:S02]  /*cb80*/  PRMT R32, R32, 0x7773, RZ ;  /* 0x0000777320207816 */ /* 0x000fe400000000ff */
[----:B------:R-:W-:Y:S02]  /*cb90*/  LOP3.LUT P2, RZ, R15, 0xff, RZ, 0xc0, !PT ;  /* 0x000000ff0fff7812 */ /* 0x000fe4000784c0ff */
[C---:B---3--:R-:W-:Y:S02]  /*cba0*/  PRMT R33, R4.reuse, 0x7770, RZ ;  /* 0x0000777004217816 */ /* 0x048fe400000000ff */
[----:B------:R-:W-:-:S02]  /*cbb0*/  PRMT R34, R4, 0x7771, RZ ;  /* 0x0000777104227816 */ /* 0x000fc400000000ff */
[C---:B------:R-:W-:Y:S02]  /*cbc0*/  PRMT R35, R4.reuse, 0x7772, RZ ;  /* 0x0000777204237816 */ /* 0x040fe400000000ff */
        /* <DEDUP_REMOVED lines=42> */
.L_x_7148:
[----:B------:R-:W-:Y:S02]  /*ce70*/  PRMT R42, R38, 0x7610, R42 ;  /* 0x00007610262a7816 */ /* 0x000fe4000000002a */
[----:B------:R-:W-:Y:S02]  /*ce80*/  PRMT R44, R37, 0x7610, R44 ;  /* 0x00007610252c7816 */ /* 0x000fe4000000002c */
[----:B------:R-:W-:Y:S02]  /*ce90*/  PRMT R37, R7, 0x7610, R37 ;  /* 0x0000761007257816 */ /* 0x000fe40000000025 */
[----:B------:R-:W-:Y:S02]  /*cea0*/  PRMT R38, R5, 0x7610, R38 ;  /* 0x0000761005267816 */ /* 0x000fe40000000026 */
[----:B------:R-:W-:Y:S02]  /*ceb0*/  PRMT R43, R4, 0x7610, R43 ;  /* 0x00007610042b7816 */ /* 0x000fe4000000002b */
[----:B------:R-:W-:-:S07]  /*cec0*/  PRMT R45, R6, 0x7610, R45 ;  /* 0x00007610062d7816 */ /* 0x000fce000000002d */
.L_x_7147:
[----:B------:R-:W-:Y:S05]  /*ced0*/  BSYNC B0 ;  /* 0x0000000000007941 */ /* 0x000fea0003800000 */
.L_x_7146:
        /* <DEDUP_REMOVED lines=33> */
[----:B------:R-:W-:-:S05]  /*d0f0*/  IMAD.X R7, RZ, RZ, R19, P2 ;  /* 0x000000ffff077224 */ /* 0x000fca00010e0613 */
        /* <DEDUP_REMOVED lines=13> */
.L_x_7151:
[----:B------:R-:W-:Y:S05]  /*d1d0*/  BSYNC B0 ;  /* 0x0000000000007941 */ /* 0x000fea0003800000 */
.L_x_7150:
[----:B------:R-:W-:Y:S04]  /*d1e0*/  BSSY B0, `(.L_x_7152) ;  /* 0x000004b000007945 */ /* 0x000fe80003800000 */
[----:B------:R-:W-:Y:S05]  /*d1f0*/  @P0 BRA `(.L_x_7153) ;  /* 0x0000000400240947 */ /* 0x000fea0003800000 */
        /* <DEDUP_REMOVED lines=73> */
.L_x_7153:
[----:B------:R-:W-:Y:S05]  /*d690*/  BSYNC B0 ;  /* 0x0000000000007941 */ /* 0x000fea0003800000 */
.L_x_7152:
        /* <DEDUP_REMOVED lines=28> */
.L_x_7104:
[----:B------:R-:W-:Y:S05]  /*d860*/  BSYNC B6 ;  /* 0x0000000000067941 */ /* 0x000fea0003800000 */
.L_x_7103:
        /* <DEDUP_REMOVED lines=18> */
.L_x_7157:
        /* <DEDUP_REMOVED lines=32> */
.L_x_7156:
[----:B------:R-:W-:Y:S05]  /*db90*/  BSYNC B0 ;  /* 0x0000000000007941 */ /* 0x000fea0003800000 */
.L_x_7155:
[----:B------:R-:W-:Y:S01]  /*dba0*/  IMAD.MOV.U32 R4, RZ, RZ, R8 ;  /* 0x000000ffff047224 */ /* 0x000fe200078e0008 */
[----:B------:R-:W-:Y:S06]  /*dbb0*/  @P3 BRA `(.L_x_7157) ;  /* 0xfffffffc00743947 */ /* 0x000fec000383ffff */
.L_x_7154:
        /* <DEDUP_REMOVED lines=22> */
.L_x_7162:
        /* <DEDUP_REMOVED lines=29> */
.L_x_7161:
[----:B------:R-:W-:Y:S05]  /*def0*/  BSYNC B0 ;  /* 0x0000000000007941 */ /* 0x000fea0003800000 */
.L_x_7160:
[----:B------:R-:W-:-:S04]  /*df00*/  SHF.R.S32.HI R4, RZ, 0x1, R4 ;  /* 0x00000001ff047819 */ /* 0x000fc80000011404 */
[----:B------:R-:W-:-:S13]  /*df10*/  ISETP.GE.AND P0, PT, R4, 0x20, PT ;  /* 0x000000200400780c */ /* 0x000fda0003f06270 */
[----:B------:R-:W-:Y:S05]  /*df20*/  @P0 BRA `(.L_x_7162) ;  /* 0xfffffffc007c0947 */ /* 0x000fea000383ffff */
[----:B0-----:R-:W-:-:S07]  /*df30*/  IMAD.MOV.U32 R0, RZ, RZ, 0x20 ;  /* 0x00000020ff007424 */ /* 0x001fce00078e00ff */
.L_x_7159:
[----:B------:R-:W-:Y:S01]  /*df40*/  ISETP.GE.AND P0, PT, R0, 0x2, PT ;  /* 0x000000020000780c */ /* 0x000fe20003f06270 */
[----:B------:R-:W-:Y:S05]  /*df50*/  WARPSYNC.ALL ;  /* 0x0000000000007948 */ /* 0x000fea0003800000 */
[----:B------:R-:W-:Y:S07]  /*df60*/  BAR.SYNC.DEFER_BLOCKING 0x0 ;  /* 0x0000000000007b1d */ /* 0x000fee0000010000 */
[----:B------:R-:W-:Y:S05]  /*df70*/  @!P0 BRA `(.L_x_7158) ;  /* 0x0000000000748947 */ /* 0x000fea0003800000 */
[----:B------:R-:W-:-:S07]  /*df80*/  IMAD.MOV.U32 R3, RZ, RZ, 0x1 ;  /* 0x00000001ff037424 */ /* 0x000fce00078e00ff */
.L_x_7163:
        /* <DEDUP_REMOVED lines=28> */
.L_x_7158:
        /* <DEDUP_REMOVED lines=279> */
.L_x_7164:
        /* <DEDUP_REMOVED lines=275> */
.L_x_7165:
[----:B------:R-:W-:Y:S01]  /*103f0*/  MOV R18, RZ ;  /* 0x000000ff00127202 */ /* 0x000fe20000000f00 */
        /* <DEDUP_REMOVED lines=276> */
.L_x_7166:
        /* <DEDUP_REMOVED lines=275> */
.L_x_7167:
        /* <DEDUP_REMOVED lines=294> */
.L_x_7169:
        /* <DEDUP_REMOVED lines=275> */
.L_x_7170:
        /* <DEDUP_REMOVED lines=277> */
.L_x_7171:
        /* <DEDUP_REMOVED lines=275> */
.L_x_7172:
        /* <DEDUP_REMOVED lines=14> */
.L_x_7174:
[----:B------:R-:W-:Y:S05]  /*16d60*/  BSYNC B0 ;  /* 0x0000000000007941 */ /* 0x000fea0003800000 */
.L_x_7173:
        /* <DEDUP_REMOVED lines=17> */
.L_x_7176:
[----:B------:R-:W-:Y:S05]  /*16e80*/  BSYNC B0 ;  /* 0x0000000000007941 */ /* 0x000fea0003800000 */
.L_x_7175:
        /* <DEDUP_REMOVED lines=35> */
.L_x_7178:
[----:B------:R-:W-:Y:S05]  /*170c0*/  BSYNC B0 ;  /* 0x0000000000007941 */ /* 0x000fea0003800000 */
.L_x_7177:
        /* <DEDUP_REMOVED lines=38> */
.L_x_7183:
        /* <DEDUP_REMOVED lines=22> */
.L_x_7182:
[----:B------:R-:W-:Y:S05]  /*17490*/  BRA `(.L_x_7181) ;  /* 0x0000000000947947 */ /* 0x000fea0003800000 */
.L_x_7180:
        /* <DEDUP_REMOVED lines=15> */
.L_x_7184:
        /* <DEDUP_REMOVED lines=22> */
.L_x_7181:
[----:B------:R-:W-:Y:S05]  /*176f0*/  BSYNC B0 ;  /* 0x0000000000007941 */ /* 0x000fea0003800000 */
.L_x_7179:
        /* <DEDUP_REMOVED lines=14> */
.L_x_7188:
        /* <DEDUP_REMOVED lines=31> */
.L_x_7187:
[----:B------:R-:W-:Y:S05]  /*179d0*/  BSYNC B0 ;  /* 0x0000000000007941 */ /* 0x000fea0003800000 */
.L_x_7186:
[----:B------:R-:W-:Y:S01]  /*179e0*/  IMAD.MOV.U32 R6, RZ, RZ, R10 ;  /* 0x000000ffff067224 */ /* 0x000fe200078e000a */
[----:B------:R-:W-:Y:S06]  /*179f0*/  @P4 BRA `(.L_x_7188) ;  /* 0xfffffffc00784947 */ /* 0x000fec000383ffff */
.L_x_7185:
        /* <DEDUP_REMOVED lines=15> */
.L_x_7193:
        /* <DEDUP_REMOVED lines=28> */
.L_x_7192:
[----:B------:R-:W-:Y:S05]  /*17cb0*/  BSYNC B0 ;  /* 0x0000000000007941 */ /* 0x000fea0003800000 */
.L_x_7191:
[----:B------:R-:W-:-:S04]  /*17cc0*/  SHF.R.S32.HI R7, RZ, 0x1, R7 ;  /* 0x00000001ff077819 */ /* 0x000fc80000011407 */
[----:B------:R-:W-:-:S13]  /*17cd0*/  ISETP.GE.AND P0, PT, R7, 0x20, PT ;  /* 0x000000200700780c */ /* 0x000fda0003f06270 */
[----:B------:R-:W-:Y:S05]  /*17ce0*/  @P0 BRA `(.L_x_7193) ;  /* 0xfffffffc00800947 */ /* 0x000fea000383ffff */
[----:B------:R-:W-:-:S07]  /*17cf0*/  IMAD.MOV.U32 R6, RZ, RZ, 0x20 ;  /* 0x00000020ff067424 */ /* 0x000fce00078e00ff */
.L_x_7190:
[----:B------:R-:W-:Y:S01]  /*17d00*/  BAR.SYNC.DEFER_BLOCKING 0x0 ;  /* 0x0000000000007b1d */ /* 0x000fe20000010000 */
[----:B------:R-:W-:-:S13]  /*17d10*/  ISETP.GE.AND P0, PT, R6, 0x2, PT ;  /* 0x000000020600780c */ /* 0x000fda0003f06270 */
[----:B------:R-:W-:Y:S05]  /*17d20*/  @!P0 BRA `(.L_x_7189) ;  /* 0x0000000000748947 */ /* 0x000fea0003800000 */
[----:B------:R-:W-:-:S07]  /*17d30*/  MOV R3, 0x1 ;  /* 0x0000000100037802 */ /* 0x000fce0000000f00 */
.L_x_7194:
        /* <DEDUP_REMOVED lines=28> */
.L_x_7189:
        /* <DEDUP_REMOVED lines=25> */
.L_x_7196:
        /* <DEDUP_REMOVED lines=21> */
.L_x_7198:
        /* <DEDUP_REMOVED lines=24> */
.L_x_7199:
        /* <DEDUP_REMOVED lines=24> */
.L_x_7200:
        /* <DEDUP_REMOVED lines=24> */
.L_x_7201:
[----:B------:R-:W-:Y:S01]  /*18660*/  ULDC.64 UR4, c[0x0][0x5e8] ;  /* 0x00017a0000047ab9 */ /* 0x000fe20000000a00 */
[----:B------:R-:W-:Y:S02]  /*18670*/  LOP3.LUT P0, RZ, R16, 0xff, RZ, 0xc0, !PT ;  /* 0x000000ff10ff7812 */ /* 0x000fe4000780c0ff */
[----:B------:R-:W-:Y:S02]  /*18680*/  IADD3 R18, P1, R18, UR4, RZ ;  /* 0x0000000412127c10 */ /* 0x000fe4000ff3e0ff */
[----:B0-----:R-:W-:-:S03]  /*18690*/  SEL R3, RZ, 0x1, !P0 ;  /* 0x00000001ff037807 */ /* 0x001fc60004000000 */
[----:B------:R-:W-:-:S05]  /*186a0*/  IMAD.X R19, RZ, RZ, UR5, P1 ;  /* 0x00000005ff137e24 */ /* 0x000fca00088e06ff */
[----:B------:R-:W-:Y:S01]  /*186b0*/  STG.E.U8 desc[UR58][R18.64], R3 ;  /* 0x0000000312007986 */ /* 0x000fe2000c10113a */
[----:B------:R-:W-:Y:S05]  /*186c0*/  EXIT ;  /* 0x000000000000794d */ /* 0x000fea0003800000 */
.L_x_7197:
[----:B------:R-:W-:Y:S04]  /*186d0*/  STG.E.U8 desc[UR58][R4.64], R26 ;  /* 0x0000001a04007986 */ /* 0x000fe8000c10113a */
[----:B------:R-:W-:Y:S04]  /*186e0*/  STG.E.U8 desc[UR58][R4.64+0x1], R25 ;  /* 0x0000011904007986 */ /* 0x000fe8000c10113a */
[----:B------:R-:W-:Y:S04]  /*186f0*/  STG.E.U8 desc[UR58][R4.64+0x2], R19 ;  /* 0x0000021304007986 */ /* 0x000fe8000c10113a */
[----:B------:R-:W-:Y:S01]  /*18700*/  STG.E.U8 desc[UR58][R4.64+0x3], R16 ;  /* 0x0000031004007986 */ /* 0x000fe2000c10113a */
[----:B------:R-:W-:Y:S05]  /*18710*/  EXIT ;  /* 0x000000000000794d */ /* 0x000fea0003800000 */
.L_x_7195:
        /* <DEDUP_REMOVED lines=53> */
.L_x_7203:
        /* <DEDUP_REMOVED lines=24> */
.L_x_7204:
        /* <DEDUP_REMOVED lines=24> */
.L_x_7205:
        /* <DEDUP_REMOVED lines=24> */
.L_x_7206:
[----:B------:R-:W-:Y:S01]  /*18ef0*/  ULDC.64 UR4, c[0x0][0x5e8] ;  /* 0x00017a0000047ab9 */ /* 0x000fe20000000a00 */
[----:B------:R-:W-:Y:S02]  /*18f00*/  LOP3.LUT P0, RZ, R16, 0xff, RZ, 0xc0, !PT ;  /* 0x000000ff10ff7812 */ /* 0x000fe4000780c0ff */
[----:B------:R-:W-:Y:S02]  /*18f10*/  IADD3 R18, P1, R18, UR4, RZ ;  /* 0x0000000412127c10 */ /* 0x000fe4000ff3e0ff */
[----:B0-----:R-:W-:-:S03]  /*18f20*/  SEL R3, RZ, 0x1, !P0 ;  /* 0x00000001ff037807 */ /* 0x001fc60004000000 */
[----:B------:R-:W-:-:S05]  /*18f30*/  IMAD.X R19, RZ, RZ, UR5, P1 ;  /* 0x00000005ff137e24 */ /* 0x000fca00088e06ff */
[----:B------:R-:W-:Y:S01]  /*18f40*/  STG.E.U8 desc[UR58][R18.64], R3 ;  /* 0x0000000312007986 */ /* 0x000fe2000c10113a */
[----:B------:R-:W-:Y:S05]  /*18f50*/  EXIT ;  /* 0x000000000000794d */ /* 0x000fea0003800000 */
.L_x_7202:
        /* <DEDUP_REMOVED lines=13> */
.L_x_7168:
        /* <DEDUP_REMOVED lines=35> */
.L_x_7208:
        /* <DEDUP_REMOVED lines=21> */
.L_x_7210:
        /* <DEDUP_REMOVED lines=24> */
.L_x_7211:
        /* <DEDUP_REMOVED lines=24> */
.L_x_7212:
        /* <DEDUP_REMOVED lines=24> */
.L_x_7213:
[----:B------:R-:W-:Y:S01]  /*19830*/  ULDC.64 UR4, c[0x0][0x5e8] ;  /* 0x00017a0000047ab9 */ /* 0x000fe20000000a00 */
[----:B------:R-:W-:Y:S02]  /*19840*/  LOP3.LUT P0, RZ, R16, 0xff, RZ, 0xc0, !PT ;  /* 0x000000ff10ff7812 */ /* 0x000fe4000780c0ff */
[----:B------:R-:W-:Y:S02]  /*19850*/  IADD3 R18, P1, R18, UR4, RZ ;  /* 0x0000000412127c10 */ /* 0x000fe4000ff3e0ff */
[----:B0-----:R-:W-:-:S03]  /*19860*/  SEL R3, RZ, 0x1, !P0 ;  /* 0x00000001ff037807 */ /* 0x001fc60004000000 */
[----:B------:R-:W-:-:S05]  /*19870*/  IMAD.X R19, RZ, RZ, UR5, P1 ;  /* 0x00000005ff137e24 */ /* 0x000fca00088e06ff */
[----:B------:R-:W-:Y:S01]  /*19880*/  STG.E.U8 desc[UR58][R18.64], R3 ;  /* 0x0000000312007986 */ /* 0x000fe2000c10113a */
[----:B------:R-:W-:Y:S05]  /*19890*/  EXIT ;  /* 0x000000000000794d */ /* 0x000fea0003800000 */
.L_x_7209:
[----:B------:R-:W-:Y:S04]  /*198a0*/  STG.E.U8 desc[UR58][R4.64], R26 ;  /* 0x0000001a04007986 */ /* 0x000fe8000c10113a */
[----:B------:R-:W-:Y:S04]  /*198b0*/  STG.E.U8 desc[UR58][R4.64+0x1], R25 ;  /* 0x0000011904007986 */ /* 0x000fe8000c10113a */
[----:B------:R-:W-:Y:S04]  /*198c0*/  STG.E.U8 desc[UR58][R4.64+0x2], R19 ;  /* 0x0000021304007986 */ /* 0x000fe8000c10113a */
[----:B------:R-:W-:Y:S01]  /*198d0*/  STG.E.U8 desc[UR58][R4.64+0x3], R16 ;  /* 0x0000031004007986 */ /* 0x000fe2000c10113a */
[----:B------:R-:W-:Y:S05]  /*198e0*/  EXIT ;  /* 0x000000000000794d */ /* 0x000fea0003800000 */
.L_x_7207:
        /* <DEDUP_REMOVED lines=53> */
.L_x_7215:
        /* <DEDUP_REMOVED lines=24> */
.L_x_7216:
        /* <DEDUP_REMOVED lines=24> */
.L_x_7217:
        /* <DEDUP_REMOVED lines=24> */
.L_x_7218:
[----:B------:R-:W-:Y:S01]  /*1a0c0*/  ULDC.64 UR4, c[0x0][0x5e8] ;  /* 0x00017a0000047ab9 */ /* 0x000fe20000000a00 */
[----:B------:R-:W-:Y:S02]  /*1a0d0*/  LOP3.LUT P0, RZ, R16, 0xff, RZ, 0xc0, !PT ;  /* 0x000000ff10ff7812 */ /* 0x000fe4000780c0ff */
[----:B------:R-:W-:Y:S02]  /*1a0e0*/  IADD3 R18, P1, R18, UR4, RZ ;  /* 0x0000000412127c10 */ /* 0x000fe4000ff3e0ff */
[----:B0-----:R-:W-:-:S03]  /*1a0f0*/  SEL R3, RZ, 0x1, !P0 ;  /* 0x00000001ff037807 */ /* 0x001fc60004000000 */
[----:B------:R-:W-:-:S05]  /*1a100*/  IMAD.X R19, RZ, RZ, UR5, P1 ;  /* 0x00000005ff137e24 */ /* 0x000fca00088e06ff */
[----:B------:R-:W-:Y:S01]  /*1a110*/  STG.E.U8 desc[UR58][R18.64], R3 ;  /* 0x0000000312007986 */ /* 0x000fe2000c10113a */
[----:B------:R-:W-:Y:S05]  /*1a120*/  EXIT ;  /* 0x000000000000794d */ /* 0x000fea0003800000 */
.L_x_7214:
        /* <DEDUP_REMOVED lines=13> */
.L_x_7219:
        /* <DEDUP_REMOVED lines=16> */
.L_x_7604:


//--------------------- .text._ZN2at6native13reduce_kernelILi512ELi1ENS0_8ReduceOpIhNS0_14func_wrapper_tIbZZZNS0_15and_kernel_cudaERNS_14TensorIteratorEENKUlvE_clEvENKUlvE_clEvEUlbhE_EEjbLi4ELi4EEEEEvT1_ --------------------------
	.section	.text._ZN2at6native13reduce_kernelILi512ELi1ENS0_8ReduceOpIhNS0_14func_wrapper_tIbZZZNS0_15and_kernel_cudaERNS_14TensorIteratorEENKUlvE_clEvENKUlvE_clEvEUlbhE_EEjbLi4ELi4EEEEEvT1_,"ax",@progbits
	.align	128
        .global         _ZN2at6native13reduce_kernelILi512ELi1ENS0_8ReduceOpIhNS0_14func_wrapper_tIbZZZNS0_15and_kernel_cudaERNS_14TensorIteratorEENKUlvE_clEvENKUlvE_clEvEUlbhE_EEjbLi4ELi4EEEEEvT1_
        .type           _ZN2at6native13reduce_kernelILi512ELi1ENS0_8ReduceOpIhNS0_14func_wrapper_tIbZZZNS0_15and_kernel_cudaERNS_14TensorIteratorEENKUlvE_clEvENKUlvE_clEvEUlbhE_EEjbLi4ELi4EEEEEvT1_,@function
        .size           _ZN2at6native13reduce_kernelILi512ELi1ENS0_8ReduceOpIhNS0_14func_wrapper_tIbZZZNS0_15and_kernel_cudaERNS_14TensorIteratorEENKUlvE_clEvENKUlvE_clEvEUlbhE_EEjbLi4ELi4EEEEEvT1_,(.L_x_7605 - _ZN2at6native13reduce_kernelILi512ELi1ENS0_8ReduceOpIhNS0_14func_wrapper_tIbZZZNS0_15and_kernel_cudaERNS_14TensorIteratorEENKUlvE_clEvENKUlvE_clEvEUlbhE_EEjbLi4ELi4EEEEEvT1_)
        .other          _ZN2at6native13reduce_kernelILi512ELi1ENS0_8ReduceOpIhNS0_14func_wrapper_tIbZZZNS0_15and_kernel_cudaERNS_14TensorIteratorEENKUlvE_clEvENKUlvE_clEvEUlbhE_EEjbLi4ELi4EEEEEvT1_,@"STO_CUDA_ENTRY STV_DEFAULT"
_ZN2at6native13reduce_kernelILi512ELi1ENS0_8ReduceOpIhNS0_14func_wrapper_tIbZZZNS0_15and_kernel_cudaERNS_14TensorIteratorEENKUlvE_clEvENKUlvE_clEvEUlbhE_EEjbLi4ELi4EEEEEvT1_:
.text._ZN2at6native13reduce_kernelILi512ELi1ENS0_8ReduceOpIhNS0_14func_wrapper_tIbZZZNS0_15and_kernel_cudaERNS_14TensorIteratorEENKUlvE_clEvENKUlvE_clEvEUlbhE_EEjbLi4ELi4EEEEEvT1_:
        /* <DEDUP_REMOVED lines=286> */
.L_x_7220:
        /* <DEDUP_REMOVED lines=49> */
.L_x_7229:
[----:B------:R-:W-:Y:S05]  /*14f0*/  BSYNC B3 ;  /* 0x0000000000037941 */ /* 0x000fea0003800000 */
.L_x_7228:
        /* <DEDUP_REMOVED lines=13> */
.L_x_7227:
[----:B------:R-:W-:Y:S05]  /*15d0*/  BSYNC B2 ;  /* 0x0000000000027941 */ /* 0x000fea0003800000 */
.L_x_7226:
[----:B------:R-:W-:Y:S02]  /*15e0*/  IADD3 R7, P0, P1, R7, 0x4, R6 ;  /* 0x0000000407077810 */ /* 0x000fe4000791e006 */
[----:B------:R-:W-:Y:S02]  /*15f0*/  IADD3 R5, R11, -0x4, R10 ;  /* 0xfffffffc0b057810 */ /* 0x000fe40007ffe00a */
[----:B------:R-:W-:-:S09]  /*1600*/  IADD3.X R8, R8, RZ, R17, P0, P1 ;  /* 0x000000ff08087210 */ /* 0x000fd200007e2411 */
.L_x_7225:
[----:B------:R-:W-:Y:S05]  /*1610*/  BSYNC B1 ;  /* 0x0000000000017941 */ /* 0x000fea0003800000 */
.L_x_7224:
        /* <DEDUP_REMOVED lines=14> */
.L_x_7232:
        /* <DEDUP_REMOVED lines=23> */
.L_x_7231:
[----:B------:R-:W-:Y:S05]  /*1870*/  BSYNC B1 ;  /* 0x0000000000017941 */ /* 0x000fea0003800000 */
.L_x_7230:
        /* <DEDUP_REMOVED lines=8> */
.L_x_7234:
[----:B------:R-:W-:Y:S05]  /*1900*/  BSYNC B1 ;  /* 0x0000000000017941 */ /* 0x000fea0003800000 */
.L_x_7233:
        /* <DEDUP_REMOVED lines=14> */
.L_x_7236:
[----:B------:R-:W-:Y:S05]  /*19f0*/  BSYNC B1 ;  /* 0x0000000000017941 */ /* 0x000fea0003800000 */
.L_x_7235:
        /* <DEDUP_REMOVED lines=8> */
.L_x_7223:
        /* <DEDUP_REMOVED lines=24> */
.L_x_7245:
        /* <DEDUP_REMOVED lines=295> */
.L_x_7241:
        /* <DEDUP_REMOVED lines=251> */
.L_x_7242:
        /* <DEDUP_REMOVED lines=251> */
.L_x_7243:
        /* <DEDUP_REMOVED lines=249> */
.L_x_7244:
        /* <DEDUP_REMOVED lines=25> */
.L_x_7240:
[----:B------:R-:W-:Y:S05]  /*5ef0*/  BSYNC B1 ;  /* 0x0000000000017941 */ /* 0x000fea0003800000 */
.L_x_7239:
        /* <DEDUP_REMOVED lines=280> */
.L_x_7248:
        /* <DEDUP_REMOVED lines=281> */
.L_x_7249:
        /* <DEDUP_REMOVED lines=280> */
.L_x_7250:
        /* <DEDUP_REMOVED lines=280> */
.L_x_7251:
[----:B------:R-:W-:-:S04]  /*a510*/  IADD3 R16, P1, P2, R24, R16, R7 ;  /* 0x0000001018107210 */ /* 0x000fc80007a3e007 */
[----:B------:R-:W-:-:S05]  /*a520*/  IADD3.X R17, RZ, R17, R8, P1, P2 ;  /* 0x00000011ff117210 */ /* 0x000fca0000fe4408 */
[----:B------:R1:W5:Y:S04]  /*a530*/  LDG.E.U8 R18, desc[UR36][R16.64] ;  /* 0x0000002410127981 */ /* 0x000368000c1e1100 */
.L_x_7247:
[----:B------:R-:W-:Y:S05]  /*a540*/  BSYNC B1 ;  /* 0x0000000000017941 */ /* 0x000fea0003800000 */
.L_x_7246:
        /* <DEDUP_REMOVED lines=27> */
.L_x_7253:
[----:B------:R-:W-:Y:S05]  /*a700*/  BSYNC B1 ;  /* 0x0000000000017941 */ /* 0x000fea0003800000 */
.L_x_7252:
        /* <DEDUP_REMOVED lines=8> */
.L_x_7238:
        /* <DEDUP_REMOVED lines=10> */
.L_x_7257:
        /* <DEDUP_REMOVED lines=37> */
.L_x_7256:
[----:B------:R-:W-:Y:S02]  /*aa80*/  PRMT R19, R17, 0x7610, R19 ;  /* 0x0000761011137816 */ /* 0x000fe40000000013 */
[----:B------:R-:W-:Y:S02]  /*aa90*/  PRMT R16, R2, 0x7610, R16 ;  /* 0x0000761002107816 */ /* 0x000fe40000000010 */
[----:B------:R-:W-:Y:S02]  /*aaa0*/  PRMT R18, R12, 0x7610, R18 ;  /* 0x000076100c127816 */ /* 0x000fe40000000012 */
[----:B------:R-:W-:-:S07]  /*aab0*/  PRMT R17, R23, 0x7610, R17 ;  /* 0x0000761017117816 */ /* 0x000fce0000000011 */
.L_x_7255:
[----:B------:R-:W-:Y:S05]  /*aac0*/  BSYNC B1 ;  /* 0x0000000000017941 */ /* 0x000fea0003800000 */
.L_x_7254:
        /* <DEDUP_REMOVED lines=28> */
.L_x_7259:
[----:B------:R-:W-:Y:S05]  /*ac90*/  BSYNC B1 ;  /* 0x0000000000017941 */ /* 0x000fea0003800000 */
.L_x_7258:
        /* <DEDUP_REMOVED lines=27> */
.L_x_7261:
[----:B------:R-:W-:Y:S05]  /*ae50*/  BSYNC B1 ;  /* 0x0000000000017941 */ /* 0x000fea0003800000 */
.L_x_7260:
        /* <DEDUP_REMOVED lines=8> */
.L_x_7237:
        /* <DEDUP_REMOVED lines=14> */
.L_x_7265:
        /* <DEDUP_REMOVED lines=33> */
.L_x_7264:
[----:B------:R-:W-:Y:S02]  /*b1d0*/  PRMT R17, R2, 0x7610, R17 ;  /* 0x0000761002117816 */ /* 0x000fe40000000011 */
[----:B------:R-:W-:Y:S02]  /*b1e0*/  PRMT R16, R4, 0x7610, R16 ;  /* 0x0000761004107816 */ /* 0x000fe40000000010 */
[----:B------:R-:W-:-:S07]  /*b1f0*/  PRMT R12, R22, 0x7610, R12 ;  /* 0x00007610160c7816 */ /* 0x000fce000000000c */
.L_x_7263:
[----:B------:R-:W-:Y:S05]  /*b200*/  BSYNC B1 ;  /* 0x0000000000017941 */ /* 0x000fea0003800000 */
.L_x_7262:
        /* <DEDUP_REMOVED lines=24> */
.L_x_7267:
[----:B------:R-:W-:Y:S05]  /*b390*/  BSYNC B1 ;  /* 0x0000000000017941 */ /* 0x000fea0003800000 */
.L_x_7266:
        /* <DEDUP_REMOVED lines=27> */
.L_x_7269:
[----:B------:R-:W-:Y:S05]  /*b550*/  BSYNC B1 ;  /* 0x0000000000017941 */ /* 0x000fea0003800000 */
.L_x_7268:
[----:B------:R-:W-:Y:S02]  /*b560*/  LOP3.LUT P0, RZ, R18, 0xff, RZ, 0xc0, !PT ;  /* 0x000000ff12ff7812 */ /* 0x000fe4000780c0ff */
[----:B------:R-:W-:Y:S02]  /*b570*/  LOP3.LUT P1, RZ, R19, 0xff, RZ, 0xc0, !PT ;  /* 0x000000ff13ff7812 */ /* 0x000fe4000782c0ff */
[----:B------:R-:W-:Y:S02]  /*b580*/  LOP3.LUT P2, RZ, R11, 0xff, RZ, 0xc0, !PT ;  /* 0x000000ff0bff7812 */ /* 0x000fe4000784c0ff */
[----:B------:R-:W-:Y:S02]  /*b590*/  LOP3.LUT P3, RZ, R6, 0xff, RZ, 0xc0, !PT ;  /* 0x000000ff06ff7812 */ /* 0x000fe4000786c0ff */
[----:B------:R-:W-:-:S04]  /*b5a0*/  PLOP3.LUT P0, PT, P2, P1, P0, 0x80, 0x0 ;  /* 0x000000000000781c */ /* 0x000fc80001703000 */
[----:B------:R-:W-:-:S04]  /*b5b0*/  PLOP3.LUT P0, PT, P0, P3, PT, 0x80, 0x0 ;  /* 0x000000000000781c */ /* 0x000fc80000707070 */
[----:B-----5:R-:W-:-:S09]  /*b5c0*/  SEL R17, RZ, 0x1, !P0 ;  /* 0x00000001ff117807 */ /* 0x020fd20004000000 */
.L_x_7222:
[----:B------:R-:W-:Y:S05]  /*b5d0*/  BSYNC B0 ;  /* 0x0000000000007941 */ /* 0x000fea0003800000 */
.L_x_7221:
        /* <DEDUP_REMOVED lines=15> */
.L_x_7271:
        /* <DEDUP_REMOVED lines=14> */
.L_x_7270:
        /* <DEDUP_REMOVED lines=19> */
.L_x_7274:
        /* <DEDUP_REMOVED lines=15> */
.L_x_7273:
[----:B------:R-:W-:Y:S01]  /*b9d0*/  BAR.SYNC.DEFER_BLOCKING 0x0 ;  /* 0x0000000000007b1d */ /* 0x000fe20000010000 */
[----:B------:R-:W-:-:S13]  /*b9e0*/  ISETP.GE.AND P0, PT, R0, 0x2, PT ;  /* 0x000000020000780c */ /* 0x000fda0003f06270 */
[----:B------:R-:W-:Y:S05]  /*b9f0*/  @!P0 BRA `(.L_x_7272) ;  /* 0x0000000000288947 */ /* 0x000fea0003800000 */
[----:B0-----:R-:W-:-:S11]  /*ba00*/  HFMA2.MMA R3, -RZ, RZ, 0, 5.9604644775390625e-08 ;  /* 0x00000001ff037435 */ /* 0x001fd600000001ff */
.L_x_7275:
        /* <DEDUP_REMOVED lines=9> */
.L_x_7272:
        /* <DEDUP_REMOVED lines=277> */
.L_x_7276:
        /* <DEDUP_REMOVED lines=292> */
.L_x_7278:
        /* <DEDUP_REMOVED lines=15> */
.L_x_7280:
[----:B0-----:R-:W-:Y:S05]  /*df20*/  BSYNC B0 ;  /* 0x0000000000007941 */ /* 0x001fea0003800000 */
.L_x_7279:
        /* <DEDUP_REMOVED lines=15> */
.L_x_7282:
[----:B------:R-:W-:Y:S05]  /*e020*/  BSYNC B0 ;  /* 0x0000000000007941 */ /* 0x000fea0003800000 */
.L_x_7281:
        /* <DEDUP_REMOVED lines=35> */
.L_x_7284:
[----:B------:R-:W-:Y:S05]  /*e260*/  BSYNC B0 ;  /* 0x0000000000007941 */ /* 0x000fea0003800000 */
.L_x_7283:
        /* <DEDUP_REMOVED lines=31> */
.L_x_7289:
        /* <DEDUP_REMOVED lines=11> */
.L_x_7288:
[----:B------:R-:W-:Y:S05]  /*e510*/  BRA `(.L_x_7287) ;  /* 0x0000000000507947 */ /* 0x000fea0003800000 */
.L_x_7286:
        /* <DEDUP_REMOVED lines=9> */
.L_x_7290:
        /* <DEDUP_REMOVED lines=11> */
.L_x_7287:
[----:B------:R-:W-:Y:S05]  /*e660*/  BSYNC B0 ;  /* 0x0000000000007941 */ /* 0x000fea0003800000 */
.L_x_7285:
        /* <DEDUP_REMOVED lines=12> */
.L_x_7292:
        /* <DEDUP_REMOVED lines=14> */
.L_x_7291:
        /* <DEDUP_REMOVED lines=11> */
.L_x_7295:
        /* <DEDUP_REMOVED lines=15> */
.L_x_7294:
[----:B------:R-:W-:Y:S01]  /*e9b0*/  BAR.SYNC.DEFER_BLOCKING 0x0 ;  /* 0x0000000000007b1d */ /* 0x000fe20000010000 */
[----:B------:R-:W-:-:S13]  /*e9c0*/  ISETP.GE.AND P0, PT, R5, 0x2, PT ;  /* 0x000000020500780c */ /* 0x000fda0003f06270 */
[----:B------:R-:W-:Y:S05]  /*e9d0*/  @!P0 BRA `(.L_x_7293) ;  /* 0x0000000000288947 */ /* 0x000fea0003800000 */
[----:B0-----:R-:W-:-:S07]  /*e9e0*/  IMAD.MOV.U32 R0, RZ, RZ, 0x1 ;  /* 0x00000001ff007424 */ /* 0x001fce00078e00ff */
.L_x_7296:
        /* <DEDUP_REMOVED lines=9> */
.L_x_7293:
        /* <DEDUP_REMOVED lines=13> */
.L_x_7298:
        /* <DEDUP_REMOVED lines=20> */
.L_x_7300:
[----:B------:R-:W-:Y:S01]  /*ec90*/  ULDC.64 UR4, c[0x0][0x5e8] ;  /* 0x00017a0000047ab9 */ /* 0x000fe20000000a00 */
[----:B------:R-:W-:Y:S02]  /*eca0*/  LOP3.LUT P0, RZ, R17, 0xff, RZ, 0xc0, !PT ;  /* 0x000000ff11ff7812 */ /* 0x000fe4000780c0ff */
[----:B------:R-:W-:Y:S02]  /*ecb0*/  IADD3 R16, P1, R16, UR4, RZ ;  /* 0x0000000410107c10 */ /* 0x000fe4000ff3e0ff */
[----:B------:R-:W-:Y:S02]  /*ecc0*/  SEL R3, RZ, 0x1, !P0 ;  /* 0x00000001ff037807 */ /* 0x000fe40004000000 */
[----:B------:R-:W-:-:S05]  /*ecd0*/  IADD3.X R17, RZ, UR5, RZ, P1, !PT ;  /* 0x00000005ff117c10 */ /* 0x000fca0008ffe4ff */
[----:B------:R-:W-:Y:S01]  /*ece0*/  STG.E.U8 desc[UR36][R16.64], R3 ;  /* 0x0000000310007986 */ /* 0x000fe2000c101124 */
[----:B------:R-:W-:Y:S05]  /*ecf0*/  EXIT ;  /* 0x000000000000794d */ /* 0x000fea0003800000 */
.L_x_7299:
[----:B------:R-:W-:Y:S01]  /*ed00*/  STG.E.U8 desc[UR36][R2.64], R17 ;  /* 0x0000001102007986 */ /* 0x000fe2000c101124 */
[----:B------:R-:W-:Y:S05]  /*ed10*/  EXIT ;  /* 0x000000000000794d */ /* 0x000fea0003800000 */
.L_x_7297:
        /* <DEDUP_REMOVED lines=11> */
.L_x_7301:
        /* <DEDUP_REMOVED lines=20> */
.L_x_7303:
[----:B------:R-:W-:Y:S01]  /*ef10*/  ULDC.64 UR4, c[0x0][0x5e8] ;  /* 0x00017a0000047ab9 */ /* 0x000fe20000000a00 */
[----:B------:R-:W-:Y:S02]  /*ef20*/  LOP3.LUT P0, RZ, R17, 0xff, RZ, 0xc0, !PT ;  /* 0x000000ff11ff7812 */ /* 0x000fe4000780c0ff */
[----:B------:R-:W-:Y:S02]  /*ef30*/  IADD3 R16, P1, R16, UR4, RZ ;  /* 0x0000000410107c10 */ /* 0x000fe4000ff3e0ff */
[----:B------:R-:W-:-:S03]  /*ef40*/  SEL R3, RZ, 0x1, !P0 ;  /* 0x00000001ff037807 */ /* 0x000fc60004000000 */
[----:B------:R-:W-:-:S05]  /*ef50*/  IMAD.X R17, RZ, RZ, UR5, P1 ;  /* 0x00000005ff117e24 */ /* 0x000fca00088e06ff */
[----:B------:R-:W-:Y:S01]  /*ef60*/  STG.E.U8 desc[UR36][R16.64], R3 ;  /* 0x0000000310007986 */ /* 0x000fe2000c101124 */
[----:B------:R-:W-:Y:S05]  /*ef70*/  EXIT ;  /* 0x000000000000794d */ /* 0x000fea0003800000 */
.L_x_7302:
[----:B------:R-:W-:-:S04]  /*ef80*/  LOP3.LUT P0, RZ, R17, 0xff, RZ, 0xc0, !PT ;  /* 0x000000ff11ff7812 */ /* 0x000fc8000780c0ff */
[----:B------:R-:W-:-:S05]  /*ef90*/  SEL R5, RZ, 0x1, !P0 ;  /* 0x00000001ff057807 */ /* 0x000fca0004000000 */
[----:B------:R-:W-:Y:S01]  /*efa0*/  STG.E.U8 desc[UR36][R2.64], R5 ;  /* 0x0000000502007986 */ /* 0x000fe2000c101124 */
[----:B------:R-:W-:Y:S05]  /*efb0*/  EXIT ;  /* 0x000000000000794d */ /* 0x000fea0003800000 */
.L_x_7277:
        /* <DEDUP_REMOVED lines=23> */
.L_x_7305:
        /* <DEDUP_REMOVED lines=20> */
.L_x_7307:
[----:B------:R-:W-:Y:S01]  /*f270*/  ULDC.64 UR4, c[0x0][0x5e8] ;  /* 0x00017a0000047ab9 */ /* 0x000fe20000000a00 */
[----:B------:R-:W-:Y:S02]  /*f280*/  LOP3.LUT P0, RZ, R17, 0xff, RZ, 0xc0, !PT ;  /* 0x000000ff11ff7812 */ /* 0x000fe4000780c0ff */
[----:B------:R-:W-:Y:S02]  /*f290*/  IADD3 R16, P1, R16, UR4, RZ ;  /* 0x0000000410107c10 */ /* 0x000fe4000ff3e0ff */
[----:B------:R-:W-:-:S03]  /*f2a0*/  SEL R3, RZ, 0x1, !P0 ;  /* 0x00000001ff037807 */ /* 0x000fc60004000000 */
[----:B------:R-:W-:-:S05]  /*f2b0*/  IMAD.X R17, RZ, RZ, UR5, P1 ;  /* 0x00000005ff117e24 */ /* 0x000fca00088e06ff */
[----:B------:R-:W-:Y:S01]  /*f2c0*/  STG.E.U8 desc[UR36][R16.64], R3 ;  /* 0x0000000310007986 */ /* 0x000fe2000c101124 */
[----:B------:R-:W-:Y:S05]  /*f2d0*/  EXIT ;  /* 0x000000000000794d */ /* 0x000fea0003800000 */
.L_x_7306:
[----:B------:R-:W-:Y:S01]  /*f2e0*/  STG.E.U8 desc[UR36][R2.64], R17 ;  /* 0x0000001102007986 */ /* 0x000fe2000c101124 */
[----:B------:R-:W-:Y:S05]  /*f2f0*/  EXIT ;  /* 0x000000000000794d */ /* 0x000fea0003800000 */
.L_x_7304:
        /* <DEDUP_REMOVED lines=11> */
.L_x_7308:
        /* <DEDUP_REMOVED lines=22> */
.L_x_7310:
[----:B------:R-:W-:Y:S02]  /*f510*/  ULDC.64 UR4, c[0x0][0x5e8] ;  /* 0x00017a0000047ab9 */ /* 0x000fe40000000a00 */
[----:B------:R-:W-:-:S04]  /*f520*/  IADD3 R16, P0, R16, UR4, RZ ;  /* 0x0000000410107c10 */ /* 0x000fc8000ff1e0ff */
[----:B------:R-:W-:-:S05]  /*f530*/  IADD3.X R17, RZ, UR5, RZ, P0, !PT ;  /* 0x00000005ff117c10 */ /* 0x000fca00087fe4ff */
[----:B------:R-:W-:Y:S01]  /*f540*/  STG.E.U8 desc[UR36][R16.64], R19 ;  /* 0x0000001310007986 */ /* 0x000fe2000c101124 */
[----:B------:R-:W-:Y:S05]  /*f550*/  EXIT ;  /* 0x000000000000794d */ /* 0x000fea0003800000 */
.L_x_7309:
[----:B------:R-:W-:Y:S01]  /*f560*/  STG.E.U8 desc[UR36][R2.64], R19 ;  /* 0x0000001302007986 */ /* 0x000fe2000c101124 */
[----:B------:R-:W-:Y:S05]  /*f570*/  EXIT ;  /* 0x000000000000794d */ /* 0x000fea0003800000 */
.L_x_7311:
        /* <DEDUP_REMOVED lines=16> */
.L_x_7605:


//--------------------- .text._ZN2at6native13reduce_kernelILi256ELi2ENS0_8ReduceOpIhNS0_14func_wrapper_tIbZZZNS0_15and_kernel_cudaERNS_14TensorIteratorEENKUlvE_clEvENKUlvE_clEvEUlbhE_EEjbLi4ELi4EEEEEvT1_ --------------------------
	.section	.text._ZN2at6native13reduce_kernelILi256ELi2ENS0_8ReduceOpIhNS0_14func_wrapper_tIbZZZNS0_15and_kernel_cudaERNS_14TensorIteratorEENKUlvE_clEvENKUlvE_clEvEUlbhE_EEjbLi4ELi4EEEEEvT1_,"ax",@progbits
	.align	128
        .global         _ZN2at6native13reduce_kernelILi256ELi2ENS0_8ReduceOpIhNS0_14func_wrapper_tIbZZZNS0_15and_kernel_cudaERNS_14TensorIteratorEENKUlvE_clEvENKUlvE_clEvEUlbhE_EEjbLi4ELi4EEEEEvT1_
        .type           _ZN2at6native13reduce_kernelILi256ELi2ENS0_8ReduceOpIhNS0_14func_wrapper_tIbZZZNS0_15and_kernel_cudaERNS_14TensorIteratorEENKUlvE_clEvENKUlvE_clEvEUlbhE_EEjbLi4ELi4EEEEEvT1_,@function
        .size           _ZN2at6native13reduce_kernelILi256ELi2ENS0_8ReduceOpIhNS0_14func_wrapper_tIbZZZNS0_15and_kernel_cudaERNS_14TensorIteratorEENKUlvE_clEvENKUlvE_clEvEUlbhE_EEjbLi4ELi4EEEEEvT1_,(.L_x_7606 - _ZN2at6native13reduce_kernelILi256ELi2ENS0_8ReduceOpIhNS0_14func_wrapper_tIbZZZNS0_15and_kernel_cudaERNS_14TensorIteratorEENKUlvE_clEvENKUlvE_clEvEUlbhE_EEjbLi4ELi4EEEEEvT1_)
        .other          _ZN2at6native13reduce_kernelILi256ELi2ENS0_8ReduceOpIhNS0_14func_wrapper_tIbZZZNS0_15and_kernel_cudaERNS_14TensorIteratorEENKUlvE_clEvENKUlvE_clEvEUlbhE_EEjbLi4ELi4EEEEEvT1_,@"STO_CUDA_ENTRY STV_DEFAULT"
_ZN2at6native13reduce_kernelILi256ELi2ENS0_8ReduceOpIhNS0_14func_wrapper_tIbZZZNS0_15and_kernel_cudaERNS_14TensorIteratorEENKUlvE_clEvENKUlvE_clEvEUlbhE_EEjbLi4ELi4EEEEEvT1_:
.text._ZN2at6native13reduce_kernelILi256ELi2ENS0_8ReduceOpIhNS0_14func_wrapper_tIbZZZNS0_15and_kernel_cudaERNS_14TensorIteratorEENKUlvE_clEvENKUlvE_clEvEUlbhE_EEjbLi4ELi4EEEEEvT1_:
        /* <DEDUP_REMOVED lines=287> */
.L_x_7312:
        /* <DEDUP_REMOVED lines=43> */
.L_x_7316:
        /* <DEDUP_REMOVED lines=27> */
.L_x_7322:
[----:B------:R-:W-:Y:S05]  /*1650*/  BSYNC B2 ;  /* 0x0000000000027941 */ /* 0x000fea0003800000 */
.L_x_7321:
        /* <DEDUP_REMOVED lines=13> */
.L_x_7320:
[----:B------:R-:W-:Y:S05]  /*1730*/  BSYNC B1 ;  /* 0x0000000000017941 */ /* 0x000fea0003800000 */
.L_x_7319:
[----:B------:R-:W0:Y:S01]  /*1740*/  LDC R4, c[0x0][0x218] ;  /* 0x00008600ff047b82 */ /* 0x000e220000000800 */
[----:B------:R-:W-:Y:S01]  /*1750*/  IADD3 R18, P0, P1, R25, R8, R18 ;  /* 0x0000000819127210 */ /* 0x000fe2000791e012 */
[----:B------:R-:W-:-:S03]  /*1760*/  ULDC UR4, c[0x0][0x5e4] ;  /* 0x0001790000047ab9 */ /* 0x000fc60000000800 */
[----:B------:R-:W-:Y:S02]  /*1770*/  IADD3 R18, P2, R18, 0x4, RZ ;  /* 0x0000000412127810 */ /* 0x000fe40007f5e0ff */
[----:B------:R-:W-:-:S05]  /*1780*/  IADD3.X R19, RZ, UR4, R19, P0, P1 ;  /* 0x00000004ff137c10 */ /* 0x000fca00087e2413 */
[----:B------:R-:W-:Y:S01]  /*1790*/  IMAD.X R19, RZ, RZ, R19, P2 ;  /* 0x000000ffff137224 */ /* 0x000fe200010e0613 */
[----:B0-----:R-:W-:-:S07]  /*17a0*/  IADD3 R3, R7, -0x4, R4 ;  /* 0xfffffffc07037810 */ /* 0x001fce0007ffe004 */
.L_x_7318:
[----:B------:R-:W-:Y:S05]  /*17b0*/  BSYNC B0 ;  /* 0x0000000000007941 */ /* 0x000fea0003800000 */
.L_x_7317:
        /* <DEDUP_REMOVED lines=16> */
.L_x_7325:
        /* <DEDUP_REMOVED lines=23> */
.L_x_7324:
[----:B------:R-:W-:Y:S05]  /*1a30*/  BSYNC B0 ;  /* 0x0000000000007941 */ /* 0x000fea0003800000 */
.L_x_7323:
        /* <DEDUP_REMOVED lines=8> */
.L_x_7327:
[----:B------:R-:W-:Y:S05]  /*1ac0*/  BSYNC B0 ;  /* 0x0000000000007941 */ /* 0x000fea0003800000 */
.L_x_7326:
        /* <DEDUP_REMOVED lines=14> */
.L_x_7329:
[----:B------:R-:W-:Y:S05]  /*1bb0*/  BSYNC B0 ;  /* 0x0000000000007941 */ /* 0x000fea0003800000 */
.L_x_7328:
        /* <DEDUP_REMOVED lines=9> */
.L_x_7315:
        /* <DEDUP_REMOVED lines=32> */
.L_x_7339:
        /* <DEDUP_REMOVED lines=284> */
.L_x_7335:
        /* <DEDUP_REMOVED lines=242> */
.L_x_7336:
        /* <DEDUP_REMOVED lines=253> */
.L_x_7337:
        /* <DEDUP_REMOVED lines=250> */
.L_x_7338:
        /* <DEDUP_REMOVED lines=47> */
.L_x_7334:
[----:B------:R-:W-:-:S07]  /*6190*/  PRMT R30, R14, 0x7610, R30 ;  /* 0x000076100e1e7816 */ /* 0x000fce000000001e */
.L_x_7333:
[----:B------:R-:W-:Y:S05]  /*61a0*/  BSYNC B0 ;  /* 0x0000000000007941 */ /* 0x000fea0003800000 */
.L_x_7332:
        /* <DEDUP_REMOVED lines=280> */
.L_x_7342:
        /* <DEDUP_REMOVED lines=283> */
.L_x_7343:
        /* <DEDUP_REMOVED lines=283> */
.L_x_7344:
        /* <DEDUP_REMOVED lines=283> */
.L_x_7345:
[----:B------:R-:W-:-:S04]  /*a840*/  LOP3.LUT R29, R29, 0xfffffffe, RZ, 0xc0, !PT ;  /* 0xfffffffe1d1d7812 */ /* 0x000fc800078ec0ff */
[----:B------:R-:W-:-:S05]  /*a850*/  IADD3 R18, P1, R29, R18, RZ ;  /* 0x000000121d127210 */ /* 0x000fca0007f3e0ff */
[----:B------:R-:W-:-:S05]  /*a860*/  IMAD.X R19, RZ, RZ, R19, P1 ;  /* 0x000000ffff137224 */ /* 0x000fca00008e0613 */
[----:B------:R-:W2:Y:S02]  /*a870*/  LDG.E.U16 R18, desc[UR58][R18.64] ;  /* 0x0000003a12127981 */ /* 0x000ea4000c1e1500 */
[C---:B--2---:R-:W-:Y:S02]  /*a880*/  PRMT R29, R18.reuse, 0x7770, RZ ;  /* 0x00007770121d7816 */ /* 0x044fe400000000ff */
[----:B------:R-:W-:-:S07]  /*a890*/  PRMT R30, R18, 0x7771, RZ ;  /* 0x00007771121e7816 */ /* 0x000fce00000000ff */
.L_x_7341:
[----:B------:R-:W-:Y:S05]  /*a8a0*/  BSYNC B0 ;  /* 0x0000000000007941 */ /* 0x000fea0003800000 */
.L_x_7340:
        /* <DEDUP_REMOVED lines=44> */
.L_x_7347:
[----:B------:R-:W-:Y:S05]  /*ab70*/  BSYNC B0 ;  /* 0x0000000000007941 */ /* 0x000fea0003800000 */
.L_x_7346:
        /* <DEDUP_REMOVED lines=15> */
.L_x_7331:
        /* <DEDUP_REMOVED lines=18> */
.L_x_7351:
        /* <DEDUP_REMOVED lines=60> */
.L_x_7350:
[----:B------:R-:W-:Y:S02]  /*b150*/  PRMT R6, R25, 0x7610, R6 ;  /* 0x0000761019067816 */ /* 0x000fe40000000006 */
[----:B------:R-:W-:Y:S02]  /*b160*/  PRMT R25, R15, 0x7610, R25 ;  /* 0x000076100f197816 */ /* 0x000fe40000000019 */
[----:B------:R-:W-:Y:S02]  /*b170*/  PRMT R28, R5, 0x7610, R28 ;  /* 0x00007610051c7816 */ /* 0x000fe4000000001c */
[----:B------:R-:W-:-:S07]  /*b180*/  PRMT R15, R4, 0x7610, R15 ;  /* 0x00007610040f7816 */ /* 0x000fce000000000f */
.L_x_7349:
[----:B------:R-:W-:Y:S05]  /*b190*/  BSYNC B0 ;  /* 0x0000000000007941 */ /* 0x000fea0003800000 */
.L_x_7348:
        /* <DEDUP_REMOVED lines=41> */
.L_x_7353:
[----:B------:R-:W-:Y:S05]  /*b430*/  BSYNC B0 ;  /* 0x0000000000007941 */ /* 0x000fea0003800000 */
.L_x_7352:
        /* <DEDUP_REMOVED lines=44> */
.L_x_7355:
[----:B------:R-:W-:Y:S05]  /*b700*/  BSYNC B0 ;  /* 0x0000000000007941 */ /* 0x000fea0003800000 */
.L_x_7354:
        /* <DEDUP_REMOVED lines=15> */
.L_x_7330:
        /* <DEDUP_REMOVED lines=22> */
.L_x_7359:
        /* <DEDUP_REMOVED lines=56> */
.L_x_7358:
[----:B------:R-:W-:Y:S02]  /*bce0*/  PRMT R27, R5, 0x7610, R27 ;  /* 0x00007610051b7816 */ /* 0x000fe4000000001b */
[----:B------:R-:W-:-:S07]  /*bcf0*/  PRMT R24, R4, 0x7610, R24 ;  /* 0x0000761004187816 */ /* 0x000fce0000000018 */
.L_x_7357:
[----:B------:R-:W-:Y:S05]  /*bd00*/  BSYNC B0 ;  /* 0x0000000000007941 */ /* 0x000fea0003800000 */
.L_x_7356:
        /* <DEDUP_REMOVED lines=37> */
.L_x_7361:
[----:B------:R-:W-:Y:S05]  /*bf60*/  BSYNC B0 ;  /* 0x0000000000007941 */ /* 0x000fea0003800000 */
.L_x_7360:
        /* <DEDUP_REMOVED lines=44> */
.L_x_7363:
[----:B------:R-:W-:Y:S05]  /*c230*/  BSYNC B0 ;  /* 0x0000000000007941 */ /* 0x000fea0003800000 */
.L_x_7362:
        /* <DEDUP_REMOVED lines=14> */
.L_x_7314:
[----:B------:R-:W-:Y:S05]  /*c320*/  BSYNC B6 ;  /* 0x0000000000067941 */ /* 0x000fea0003800000 */
.L_x_7313:
        /* <DEDUP_REMOVED lines=16> */
.L_x_7367:
        /* <DEDUP_REMOVED lines=22> */
.L_x_7366:
[----:B------:R-:W-:Y:S05]  /*c590*/  BSYNC B0 ;  /* 0x0000000000007941 */ /* 0x000fea0003800000 */
.L_x_7365:
[----:B------:R-:W-:Y:S01]  /*c5a0*/  IMAD.MOV.U32 R4, RZ, RZ, R7 ;  /* 0x000000ffff047224 */ /* 0x000fe200078e0007 */
[----:B------:R-:W-:Y:S06]  /*c5b0*/  @P2 BRA `(.L_x_7367) ;  /* 0xfffffffc009c2947 */ /* 0x000fec000383ffff */
.L_x_7364:
        /* <DEDUP_REMOVED lines=20> */
.L_x_7372:
        /* <DEDUP_REMOVED lines=19> */
.L_x_7371:
[----:B------:R-:W-:Y:S05]  /*c830*/  BSYNC B0 ;  /* 0x0000000000007941 */ /* 0x000fea0003800000 */
.L_x_7370:
[----:B------:R-:W-:-:S04]  /*c840*/  SHF.R.S32.HI R4, RZ, 0x1, R4 ;  /* 0x00000001ff047819 */ /* 0x000fc80000011404 */
[----:B------:R-:W-:-:S13]  /*c850*/  ISETP.GE.AND P0, PT, R4, 0x20, PT ;  /* 0x000000200400780c */ /* 0x000fda0003f06270 */
[----:B------:R-:W-:Y:S05]  /*c860*/  @P0 BRA `(.L_x_7372) ;  /* 0xfffffffc00a40947 */ /* 0x000fea000383ffff */
[----:B------:R-:W-:-:S07]  /*c870*/  IMAD.MOV.U32 R0, RZ, RZ, 0x20 ;  /* 0x00000020ff007424 */ /* 0x000fce00078e00ff */
.L_x_7369:
[----:B------:R-:W-:Y:S01]  /*c880*/  ISETP.GE.AND P0, PT, R0, 0x2, PT ;  /* 0x000000020000780c */ /* 0x000fe20003f06270 */
[----:B------:R-:W-:Y:S05]  /*c890*/  WARPSYNC.ALL ;  /* 0x0000000000007948 */ /* 0x000fea0003800000 */
[----:B------:R-:W-:Y:S07]  /*c8a0*/  BAR.SYNC.DEFER_BLOCKING 0x0 ;  /* 0x0000000000007b1d */ /* 0x000fee0000010000 */
[----:B------:R-:W-:Y:S05]  /*c8b0*/  @!P0 BRA `(.L_x_7368) ;  /* 0x0000000000408947 */ /* 0x000fea0003800000 */
[----:B-1----:R-:W-:-:S07]  /*c8c0*/  IMAD.MOV.U32 R3, RZ, RZ, 0x1 ;  /* 0x00000001ff037424 */ /* 0x002fce00078e00ff */
.L_x_7373:
        /* <DEDUP_REMOVED lines=15> */
.L_x_7368:
        /* <DEDUP_REMOVED lines=278> */
.L_x_7374:
        /* <DEDUP_REMOVED lines=275> */
.L_x_7375:
        /* <DEDUP_REMOVED lines=294> */
.L_x_7377:
        /* <DEDUP_REMOVED lines=275> */
.L_x_7378:
        /* <DEDUP_REMOVED lines=14> */
.L_x_7380:
[----:B------:R-:W-:Y:S05]  /*110c0*/  BSYNC B0 ;  /* 0x0000000000007941 */ /* 0x000fea0003800000 */
.L_x_7379:
        /* <DEDUP_REMOVED lines=15> */
.L_x_7382:
[----:B------:R-:W-:Y:S05]  /*111c0*/  BSYNC B0 ;  /* 0x0000000000007941 */ /* 0x000fea0003800000 */
.L_x_7381:
        /* <DEDUP_REMOVED lines=35> */
.L_x_7384:
[----:B------:R-:W-:Y:S05]  /*11400*/  BSYNC B0 ;  /* 0x0000000000007941 */ /* 0x000fea0003800000 */
.L_x_7383:
        /* <DEDUP_REMOVED lines=35> */
.L_x_7389:
        /* <DEDUP_REMOVED lines=14> */
.L_x_7388:
[----:B------:R-:W-:Y:S05]  /*11720*/  BRA `(.L_x_7387) ;  /* 0x0000000000647947 */ /* 0x000fea0003800000 */
.L_x_7386:
        /* <DEDUP_REMOVED lines=11> */
.L_x_7390:
        /* <DEDUP_REMOVED lines=14> */
.L_x_7387:
[----:B------:R-:W-:Y:S05]  /*118c0*/  BSYNC B0 ;  /* 0x0000000000007941 */ /* 0x000fea0003800000 */
.L_x_7385:
        /* <DEDUP_REMOVED lines=12> */
.L_x_7394:
        /* <DEDUP_REMOVED lines=21> */
.L_x_7393:
[----:B------:R-:W-:Y:S05]  /*11ae0*/  BSYNC B0 ;  /* 0x0000000000007941 */ /* 0x000fea0003800000 */
.L_x_7392:
[----:B------:R-:W-:Y:S01]  /*11af0*/  MOV R6, R10 ;  /* 0x0000000a00067202 */ /* 0x000fe20000000f00 */
[----:B------:R-:W-:Y:S06]  /*11b00*/  @P3 BRA `(.L_x_7394) ;  /* 0xfffffffc00a03947 */ /* 0x000fec000383ffff */
.L_x_7391:
        /* <DEDUP_REMOVED lines=13> */
.L_x_7399:
        /* <DEDUP_REMOVED lines=18> */
.L_x_7398:
[----:B------:R-:W-:Y:S05]  /*11d00*/  BSYNC B0 ;  /* 0x0000000000007941 */ /* 0x000fea0003800000 */
.L_x_7397:
[----:B------:R-:W-:-:S04]  /*11d10*/  SHF.R.S32.HI R8, RZ, 0x1, R8 ;  /* 0x00000001ff087819 */ /* 0x000fc80000011408 */
[----:B------:R-:W-:-:S13]  /*11d20*/  ISETP.GE.AND P0, PT, R8, 0x20, PT ;  /* 0x000000200800780c */ /* 0x000fda0003f06270 */
[----:B------:R-:W-:Y:S05]  /*11d30*/  @P0 BRA `(.L_x_7399) ;  /* 0xfffffffc00a80947 */ /* 0x000fea000383ffff */
[----:B------:R-:W-:-:S07]  /*11d40*/  IMAD.MOV.U32 R6, RZ, RZ, 0x20 ;  /* 0x00000020ff067424 */ /* 0x000fce00078e00ff */
.L_x_7396:
[----:B------:R-:W-:Y:S01]  /*11d50*/  BAR.SYNC.DEFER_BLOCKING 0x0 ;  /* 0x0000000000007b1d */ /* 0x000fe20000010000 */
[----:B------:R-:W-:-:S13]  /*11d60*/  ISETP.GE.AND P0, PT, R6, 0x2, PT ;  /* 0x000000020600780c */ /* 0x000fda0003f06270 */
[----:B------:R-:W-:Y:S05]  /*11d70*/  @!P0 BRA `(.L_x_7395) ;  /* 0x0000000000408947 */ /* 0x000fea0003800000 */
[----:B------:R-:W-:-:S11]  /*11d80*/  HFMA2.MMA R7, -RZ, RZ, 0, 5.9604644775390625e-08 ;  /* 0x00000001ff077435 */ /* 0x000fd600000001ff */
.L_x_7400:
        /* <DEDUP_REMOVED lines=15> */
.L_x_7395:
        /* <DEDUP_REMOVED lines=17> */
.L_x_7402:
        /* <DEDUP_REMOVED lines=21> */
.L_x_7404:
        /* <DEDUP_REMOVED lines=24> */
.L_x_7405:
[----:B------:R-:W-:Y:S01]  /*12260*/  ULDC.64 UR4, c[0x0][0x5e8] ;  /* 0x00017a0000047ab9 */ /* 0x000fe20000000a00 */
[----:B------:R-:W-:Y:S02]  /*12270*/  LOP3.LUT P0, RZ, R17, 0xff, RZ, 0xc0, !PT ;  /* 0x000000ff11ff7812 */ /* 0x000fe4000780c0ff */
[----:B------:R-:W-:Y:S02]  /*12280*/  IADD3 R16, P1, R16, UR4, RZ ;  /* 0x0000000410107c10 */ /* 0x000fe4000ff3e0ff */
[----:B-1----:R-:W-:Y:S02]  /*12290*/  SEL R3, RZ, 0x1, !P0 ;  /* 0x00000001ff037807 */ /* 0x002fe40004000000 */
[----:B------:R-:W-:-:S05]  /*122a0*/  IADD3.X R17, RZ, UR5, RZ, P1, !PT ;  /* 0x00000005ff117c10 */ /* 0x000fca0008ffe4ff */
[----:B------:R-:W-:Y:S01]  /*122b0*/  STG.E.U8 desc[UR58][R16.64], R3 ;  /* 0x0000000310007986 */ /* 0x000fe2000c10113a */
[----:B------:R-:W-:Y:S05]  /*122c0*/  EXIT ;  /* 0x000000000000794d */ /* 0x000fea0003800000 */
.L_x_7403:
[----:B------:R-:W-:Y:S04]  /*122d0*/  STG.E.U8 desc[UR58][R4.64], R18 ;  /* 0x0000001204007986 */ /* 0x000fe8000c10113a */
[----:B------:R-:W-:Y:S01]  /*122e0*/  STG.E.U8 desc[UR58][R4.64+0x1], R17 ;  /* 0x0000011104007986 */ /* 0x000fe2000c10113a */
[----:B------:R-:W-:Y:S05]  /*122f0*/  EXIT ;  /* 0x000000000000794d */ /* 0x000fea0003800000 */
.L_x_7401:
        /* <DEDUP_REMOVED lines=39> */
.L_x_7407:
        /* <DEDUP_REMOVED lines=24> */
.L_x_7408:
[----:B------:R-:W-:Y:S01]  /*126f0*/  ULDC.64 UR4, c[0x0][0x5e8] ;  /* 0x00017a0000047ab9 */ /* 0x000fe20000000a00 */
[----:B------:R-:W-:Y:S02]  /*12700*/  LOP3.LUT P0, RZ, R17, 0xff, RZ, 0xc0, !PT ;  /* 0x000000ff11ff7812 */ /* 0x000fe4000780c0ff */
[----:B------:R-:W-:Y:S02]  /*12710*/  IADD3 R16, P1, R16, UR4, RZ ;  /* 0x0000000410107c10 */ /* 0x000fe4000ff3e0ff */
[----:B-1----:R-:W-:-:S03]  /*12720*/  SEL R3, RZ, 0x1, !P0 ;  /* 0x00000001ff037807 */ /* 0x002fc60004000000 */
[----:B------:R-:W-:-:S05]  /*12730*/  IMAD.X R17, RZ, RZ, UR5, P1 ;  /* 0x00000005ff117e24 */ /* 0x000fca00088e06ff */
[----:B------:R-:W-:Y:S01]  /*12740*/  STG.E.U8 desc[UR58][R16.64], R3 ;  /* 0x0000000310007986 */ /* 0x000fe2000c10113a */
[----:B------:R-:W-:Y:S05]  /*12750*/  EXIT ;  /* 0x000000000000794d */ /* 0x000fea0003800000 */
.L_x_7406:
[----:B------:R-:W-:Y:S02]  /*12760*/  LOP3.LUT P0, RZ, R18, 0xff, RZ, 0xc0, !PT ;  /* 0x000000ff12ff7812 */ /* 0x000fe4000780c0ff */
[----:B------:R-:W-:Y:S02]  /*12770*/  LOP3.LUT P1, RZ, R17, 0xff, RZ, 0xc0, !PT ;  /* 0x000000ff11ff7812 */ /* 0x000fe4000782c0ff */
[----:B------:R-:W-:Y:S02]  /*12780*/  SEL R7, RZ, 0x1, !P0 ;  /* 0x00000001ff077807 */ /* 0x000fe40004000000 */
[----:B------:R-:W-:-:S03]  /*12790*/  SEL R9, RZ, 0x1, !P1 ;  /* 0x00000001ff097807 */ /* 0x000fc60004800000 */
[----:B------:R-:W-:Y:S04]  /*127a0*/  STG.E.U8 desc[UR58][R2.64], R7 ;  /* 0x0000000702007986 */ /* 0x000fe8000c10113a */
[----:B------:R-:W-:Y:S01]  /*127b0*/  STG.E.U8 desc[UR58][R4.64], R9 ;  /* 0x0000000904007986 */ /* 0x000fe2000c10113a */
[----:B------:R-:W-:Y:S05]  /*127c0*/  EXIT ;  /* 0x000000000000794d */ /* 0x000fea0003800000 */
.L_x_7376:
        /* <DEDUP_REMOVED lines=27> */
.L_x_7410:
        /* <DEDUP_REMOVED lines=21> */
.L_x_7412:
        /* <DEDUP_REMOVED lines=24> */
.L_x_7413:
[----:B------:R-:W-:Y:S01]  /*12c50*/  ULDC.64 UR4, c[0x0][0x5e8] ;  /* 0x00017a0000047ab9 */ /* 0x000fe20000000a00 */
[----:B------:R-:W-:Y:S02]  /*12c60*/  LOP3.LUT P0, RZ, R18, 0xff, RZ, 0xc0, !PT ;  /* 0x000000ff12ff7812 */ /* 0x000fe4000780c0ff */
[----:B------:R-:W-:Y:S02]  /*12c70*/  IADD3 R2, P1, R19, UR4, RZ ;  /* 0x0000000413027c10 */ /* 0x000fe4000ff3e0ff */
[----:B------:R-:W-:Y:S02]  /*12c80*/  SEL R5, RZ, 0x1, !P0 ;  /* 0x00000001ff057807 */ /* 0x000fe40004000000 */
[----:B-1----:R-:W-:-:S05]  /*12c90*/  IADD3.X R3, RZ, UR5, RZ, P1, !PT ;  /* 0x00000005ff037c10 */ /* 0x002fca0008ffe4ff */
[----:B------:R-:W-:Y:S01]  /*12ca0*/  STG.E.U8 desc[UR58][R2.64], R5 ;  /* 0x0000000502007986 */ /* 0x000fe2000c10113a */
[----:B------:R-:W-:Y:S05]  /*12cb0*/  EXIT ;  /* 0x000000000000794d */ /* 0x000fea0003800000 */
.L_x_7411:
[----:B------:R-:W-:Y:S04]  /*12cc0*/  STG.E.U8 desc[UR58][R4.64], R25 ;  /* 0x0000001904007986 */ /* 0x000fe8000c10113a */
[----:B------:R-:W-:Y:S01]  /*12cd0*/  STG.E.U8 desc[UR58][R4.64+0x1], R18 ;  /* 0x0000011204007986 */ /* 0x000fe2000c10113a */
[----:B------:R-:W-:Y:S05]  /*12ce0*/  EXIT ;  /* 0x000000000000794d */ /* 0x000fea0003800000 */
.L_x_7409:
        /* <DEDUP_REMOVED lines=39> */
.L_x_7415:
        /* <DEDUP_REMOVED lines=24> */
.L_x_7416:
[----:B------:R-:W-:Y:S01]  /*130e0*/  ULDC.64 UR4, c[0x0][0x5e8] ;  /* 0x00017a0000047ab9 */ /* 0x000fe20000000a00 */
[----:B------:R-:W-:Y:S02]  /*130f0*/  LOP3.LUT P0, RZ, R18, 0xff, RZ, 0xc0, !PT ;  /* 0x000000ff12ff7812 */ /* 0x000fe4000780c0ff */
[----:B------:R-:W-:Y:S02]  /*13100*/  IADD3 R2, P1, R19, UR4, RZ ;  /* 0x0000000413027c10 */ /* 0x000fe4000ff3e0ff */
[----:B------:R-:W-:-:S03]  /*13110*/  SEL R5, RZ, 0x1, !P0 ;  /* 0x00000001ff057807 */ /* 0x000fc60004000000 */
[----:B-1----:R-:W-:-:S05]  /*13120*/  IMAD.X R3, RZ, RZ, UR5, P1 ;  /* 0x00000005ff037e24 */ /* 0x002fca00088e06ff */
[----:B------:R-:W-:Y:S01]  /*13130*/  STG.E.U8 desc[UR58][R2.64], R5 ;  /* 0x0000000502007986 */ /* 0x000fe2000c10113a */
[----:B------:R-:W-:Y:S05]  /*13140*/  EXIT ;  /* 0x000000000000794d */ /* 0x000fea0003800000 */
.L_x_7414:
[----:B------:R-:W-:Y:S02]  /*13150*/  LOP3.LUT P0, RZ, R25, 0xff, RZ, 0xc0, !PT ;  /* 0x000000ff19ff7812 */ /* 0x000fe4000780c0ff */
[----:B------:R-:W-:Y:S02]  /*13160*/  LOP3.LUT P1, RZ, R18, 0xff, RZ, 0xc0, !PT ;  /* 0x000000ff12ff7812 */ /* 0x000fe4000782c0ff */
[----:B------:R-:W-:Y:S02]  /*13170*/  SEL R7, RZ, 0x1, !P0 ;  /* 0x00000001ff077807 */ /* 0x000fe40004000000 */
[----:B------:R-:W-:-:S03]  /*13180*/  SEL R9, RZ, 0x1, !P1 ;  /* 0x00000001ff097807 */ /* 0x000fc60004800000 */
[----:B------:R-:W-:Y:S04]  /*13190*/  STG.E.U8 desc[UR58][R2.64], R7 ;  /* 0x0000000702007986 */ /* 0x000fe8000c10113a */
[----:B------:R-:W-:Y:S01]  /*131a0*/  STG.E.U8 desc[UR58][R4.64], R9 ;  /* 0x0000000904007986 */ /* 0x000fe2000c10113a */
[----:B------:R-:W-:Y:S05]  /*131b0*/  EXIT ;  /* 0x000000000000794d */ /* 0x000fea0003800000 */
.L_x_7417:
        /* <DEDUP_REMOVED lines=12> */
.L_x_7606:


//--------------------- .text._ZN2at6native13reduce_kernelILi128ELi4ENS0_8ReduceOpIhNS0_14func_wrapper_tIbZZZNS0_15and_kernel_cudaERNS_14TensorIteratorEENKUlvE_clEvENKUlvE_clEvEUlbhE_EEjbLi4ELi4EEEEEvT1_ --------------------------
	.section	.text._ZN2at6native13reduce_kernelILi128ELi4ENS0_8ReduceOpIhNS0_14func_wrapper_tIbZZZNS0_15and_kernel_cudaERNS_14TensorIteratorEENKUlvE_clEvENKUlvE_clEvEUlbhE_EEjbLi4ELi4EEEEEvT1_,"ax",@progbits
	.align	128
        .global         _ZN2at6native13reduce_kernelILi128ELi4ENS0_8ReduceOpIhNS0_14func_wrapper_tIbZZZNS0_15and_kernel_cudaERNS_14TensorIteratorEENKUlvE_clEvENKUlvE_clEvEUlbhE_EEjbLi4ELi4EEEEEvT1_
        .type           _ZN2at6native13reduce_kernelILi128ELi4ENS0_8ReduceOpIhNS0_14func_wrapper_tIbZZZNS0_15and_kernel_cudaERNS_14TensorIteratorEENKUlvE_clEvENKUlvE_clEvEUlbhE_EEjbLi4ELi4EEEEEvT1_,@function
        .size           _ZN2at6native13reduce_kernelILi128ELi4ENS0_8ReduceOpIhNS0_14func_wrapper_tIbZZZNS0_15and_kernel_cudaERNS_14TensorIteratorEENKUlvE_clEvENKUlvE_clEvEUlbhE_EEjbLi4ELi4EEEEEvT1_,(.L_x_7607 - _ZN2at6native13reduce_kernelILi128ELi4ENS0_8ReduceOpIhNS0_14func_wrapper_tIbZZZNS0_15and_kernel_cudaERNS_14TensorIteratorEENKUlvE_clEvENKUlvE_clEvEUlbhE_EEjbLi4ELi4EEEEEvT1_)
        .other          _ZN2at6native13reduce_kernelILi128ELi4ENS0_8ReduceOpIhNS0_14func_wrapper_tIbZZZNS0_15and_kernel_cudaERNS_14TensorIteratorEENKUlvE_clEvENKUlvE_clEvEUlbhE_EEjbLi4ELi4EEEEEvT1_,@"STO_CUDA_ENTRY STV_DEFAULT"
_ZN2at6native13reduce_kernelILi128ELi4ENS0_8ReduceOpIhNS0_14func_wrapper_tIbZZZNS0_15and_kernel_cudaERNS_14TensorIteratorEENKUlvE_clEvENKUlvE_clEvEUlbhE_EEjbLi4ELi4EEEEEvT1_:
.text._ZN2at6native13reduce_kernelILi128ELi4ENS0_8ReduceOpIhNS0_14func_wrapper_tIbZZZNS0_15and_kernel_cudaERNS_14TensorIteratorEENKUlvE_clEvENKUlvE_clEvEUlbhE_EEjbLi4ELi4EEEEEvT1_:
        /* <DEDUP_REMOVED lines=293> */
.L_x_7418:
        /* <DEDUP_REMOVED lines=29> */
.L_x_7422:
        /* <DEDUP_REMOVED lines=27> */
.L_x_7428:
[----:B------:R-:W-:Y:S05]  /*15d0*/  BSYNC B2 ;  /* 0x0000000000027941 */ /* 0x000fea0003800000 */
.L_x_7427:
        /* <DEDUP_REMOVED lines=13> */
.L_x_7426:
[----:B------:R-:W-:Y:S05]  /*16b0*/  BSYNC B1 ;  /* 0x0000000000017941 */ /* 0x000fea0003800000 */
.L_x_7425:
[----:B------:R-:W0:Y:S01]  /*16c0*/  LDC R4, c[0x0][0x218] ;  /* 0x00008600ff047b82 */ /* 0x000e220000000800 */
[----:B------:R-:W-:Y:S01]  /*16d0*/  IADD3 R16, P0, P1, R25, R6, R16 ;  /* 0x0000000619107210 */ /* 0x000fe2000791e010 */
[----:B------:R-:W-:-:S03]  /*16e0*/  ULDC UR4, c[0x0][0x5e4] ;  /* 0x0001790000047ab9 */ /* 0x000fc60000000800 */
[----:B------:R-:W-:Y:S02]  /*16f0*/  IADD3 R16, P2, R16, 0x4, RZ ;  /* 0x0000000410107810 */ /* 0x000fe40007f5e0ff */
[----:B------:R-:W-:-:S05]  /*1700*/  IADD3.X R19, RZ, UR4, R19, P0, P1 ;  /* 0x00000004ff137c10 */ /* 0x000fca00087e2413 */
[----:B------:R-:W-:Y:S01]  /*1710*/  IMAD.X R19, RZ, RZ, R19, P2 ;  /* 0x000000ffff137224 */ /* 0x000fe200010e0613 */
[----:B0-----:R-:W-:-:S07]  /*1720*/  IADD3 R3, R7, -0x4, R4 ;  /* 0xfffffffc07037810 */ /* 0x001fce0007ffe004 */
.L_x_7424:
[----:B------:R-:W-:Y:S05]  /*1730*/  BSYNC B0 ;  /* 0x0000000000007941 */ /* 0x000fea0003800000 */
.L_x_7423:
        /* <DEDUP_REMOVED lines=15> */
.L_x_7431:
        /* <DEDUP_REMOVED lines=25> */
.L_x_7430:
[----:B------:R-:W-:Y:S05]  /*19c0*/  BSYNC B0 ;  /* 0x0000000000007941 */ /* 0x000fea0003800000 */
.L_x_7429:
        /* <DEDUP_REMOVED lines=8> */
.L_x_7433:
[----:B------:R-:W-:Y:S05]  /*1a50*/  BSYNC B0 ;  /* 0x0000000000007941 */ /* 0x000fea0003800000 */
.L_x_7432:
        /* <DEDUP_REMOVED lines=14> */
.L_x_7435:
[----:B------:R-:W-:Y:S05]  /*1b40*/  BSYNC B0 ;  /* 0x0000000000007941 */ /* 0x000fea0003800000 */
.L_x_7434:
        /* <DEDUP_REMOVED lines=11> */
.L_x_7421:
        /* <DEDUP_REMOVED lines=48> */
.L_x_7445:
        /* <DEDUP_REMOVED lines=294> */
.L_x_7441:
        /* <DEDUP_REMOVED lines=254> */
.L_x_7442:
        /* <DEDUP_REMOVED lines=255> */
.L_x_7443:
        /* <DEDUP_REMOVED lines=252> */
.L_x_7444:
        /* <DEDUP_REMOVED lines=86> */
.L_x_7440:
[----:B0-----:R-:W-:-:S07]  /*6650*/  PRMT R42, R26, 0x7610, R42 ;  /* 0x000076101a2a7816 */ /* 0x001fce000000002a */
.L_x_7439:
[----:B------:R-:W-:Y:S05]  /*6660*/  BSYNC B0 ;  /* 0x0000000000007941 */ /* 0x000fea0003800000 */
.L_x_7438:
        /* <DEDUP_REMOVED lines=280> */
.L_x_7448:
        /* <DEDUP_REMOVED lines=285> */
.L_x_7449:
        /* <DEDUP_REMOVED lines=285> */
.L_x_7450:
        /* <DEDUP_REMOVED lines=285> */
.L_x_7451:
        /* <DEDUP_REMOVED lines=8> */
.L_x_7447:
[----:B------:R-:W-:Y:S05]  /*ade0*/  BSYNC B0 ;  /* 0x0000000000007941 */ /* 0x000fea0003800000 */
.L_x_7446:
        /* <DEDUP_REMOVED lines=75> */
.L_x_7453:
[----:B------:R-:W-:Y:S05]  /*b2a0*/  BSYNC B0 ;  /* 0x0000000000007941 */ /* 0x000fea0003800000 */
.L_x_7452:
        /* <DEDUP_REMOVED lines=29> */
.L_x_7437:
        /* <DEDUP_REMOVED lines=34> */
.L_x_7457:
        /* <DEDUP_REMOVED lines=92> */
.L_x_7456:
[----:B------:R-:W-:Y:S02]  /*bc60*/  PRMT R43, R34, 0x7610, R43 ;  /* 0x00007610222b7816 */ /* 0x000fe4000000002b */
[----:B------:R-:W-:Y:S02]  /*bc70*/  PRMT R44, R37, 0x7610, R44 ;  /* 0x00007610252c7816 */ /* 0x000fe4000000002c */
[----:B------:R-:W-:Y:S02]  /*bc80*/  PRMT R34, R5, 0x7610, R34 ;  /* 0x0000761005227816 */ /* 0x000fe40000000022 */
[----:B------:R-:W-:Y:S02]  /*bc90*/  PRMT R37, R4, 0x7610, R37 ;  /* 0x0000761004257816 */ /* 0x000fe40000000025 */
[----:B------:R-:W-:-:S07]  /*bca0*/  PRMT R45, R7, 0x7610, R45 ;  /* 0x00007610072d7816 */ /* 0x000fce000000002d */
.L_x_7455:
[----:B------:R-:W-:Y:S05]  /*bcb0*/  BSYNC B0 ;  /* 0x0000000000007941 */ /* 0x000fea0003800000 */
.L_x_7454:
        /* <DEDUP_REMOVED lines=51> */
.L_x_7459:
[----:B------:R-:W-:Y:S05]  /*bff0*/  BSYNC B0 ;  /* 0x0000000000007941 */ /* 0x000fea0003800000 */
.L_x_7458:
        /* <DEDUP_REMOVED lines=75> */
.L_x_7461:
[----:B------:R-:W-:Y:S05]  /*c4b0*/  BSYNC B0 ;  /* 0x0000000000007941 */ /* 0x000fea0003800000 */
.L_x_7460:
        /* <DEDUP_REMOVED lines=29> */
.L_x_7436:
        /* <DEDUP_REMOVED lines=38> */
.L_x_7465:
        /* <DEDUP_REMOVED lines=88> */
.L_x_7464:
[----:B------:R-:W-:Y:S02]  /*ce70*/  PRMT R42, R38, 0x7610, R42 ;  /* 0x00007610262a7816 */ /* 0x000fe4000000002a */
[----:B------:R-:W-:Y:S02]  /*ce80*/  PRMT R44, R37, 0x7610, R44 ;  /* 0x00007610252c7816 */ /* 0x000fe4000000002c */
[----:B------:R-:W-:Y:S02]  /*ce90*/  PRMT R37, R7, 0x7610, R37 ;  /* 0x0000761007257816 */ /* 0x000fe40000000025 */
[----:B------:R-:W-:Y:S02]  /*cea0*/  PRMT R38, R5, 0x7610, R38 ;  /* 0x0000761005267816 */ /* 0x000fe40000000026 */
[----:B------:R-:W-:Y:S02]  /*ceb0*/  PRMT R43, R4, 0x7610, R43 ;  /* 0x00007610042b7816 */ /* 0x000fe4000000002b */
[----:B------:R-:W-:-:S07]  /*cec0*/  PRMT R45, R6, 0x7610, R45 ;  /* 0x00007610062d7816 */ /* 0x000fce000000002d */
.L_x_7463:
[----:B------:R-:W-:Y:S05]  /*ced0*/  BSYNC B0 ;  /* 0x0000000000007941 */ /* 0x000fea0003800000 */
.L_x_7462:
        /* <DEDUP_REMOVED lines=47> */
.L_x_7467:
[----:B------:R-:W-:Y:S05]  /*d1d0*/  BSYNC B0 ;  /* 0x0000000000007941 */ /* 0x000fea0003800000 */
.L_x_7466:
        /* <DEDUP_REMOVED lines=75> */
.L_x_7469:
[----:B------:R-:W-:Y:S05]  /*d690*/  BSYNC B0 ;  /* 0x0000000000007941 */ /* 0x000fea0003800000 */
.L_x_7468:
        /* <DEDUP_REMOVED lines=28> */
.L_x_7420:
[----:B------:R-:W-:Y:S05]  /*d860*/  BSYNC B6 ;  /* 0x0000000000067941 */ /* 0x000fea0003800000 */
.L_x_7419:
        /* <DEDUP_REMOVED lines=18> */
.L_x_7473:
        /* <DEDUP_REMOVED lines=32> */
.L_x_7472:
[----:B------:R-:W-:Y:S05]  /*db90*/  BSYNC B0 ;  /* 0x0000000000007941 */ /* 0x000fea0003800000 */
.L_x_7471:
[----:B------:R-:W-:Y:S01]  /*dba0*/  IMAD.MOV.U32 R4, RZ, RZ, R8 ;  /* 0x000000ffff047224 */ /* 0x000fe200078e0008 */
[----:B------:R-:W-:Y:S06]  /*dbb0*/  @P3 BRA `(.L_x_7473) ;  /* 0xfffffffc00743947 */ /* 0x000fec000383ffff */
.L_x_7470:
        /* <DEDUP_REMOVED lines=22> */
.L_x_7478:
        /* <DEDUP_REMOVED lines=29> */
.L_x_7477:
[----:B------:R-:W-:Y:S05]  /*def0*/  BSYNC B0 ;  /* 0x0000000000007941 */ /* 0x000fea0003800000 */
.L_x_7476:
[----:B------:R-:W-:-:S04]  /*df00*/  SHF.R.S32.HI R4, RZ, 0x1, R4 ;  /* 0x00000001ff047819 */ /* 0x000fc80000011404 */
[----:B------:R-:W-:-:S13]  /*df10*/  ISETP.GE.AND P0, PT, R4, 0x20, PT ;  /* 0x000000200400780c */ /* 0x000fda0003f06270 */
[----:B------:R-:W-:Y:S05]  /*df20*/  @P0 BRA `(.L_x_7478) ;  /* 0xfffffffc007c0947 */ /* 0x000fea000383ffff */
[----:B0-----:R-:W-:-:S07]  /*df30*/  IMAD.MOV.U32 R0, RZ, RZ, 0x20 ;  /* 0x00000020ff007424 */ /* 0x001fce00078e00ff */
.L_x_7475:
[----:B------:R-:W-:Y:S01]  /*df40*/  ISETP.GE.AND P0, PT, R0, 0x2, PT ;  /* 0x000000020000780c */ /* 0x000fe20003f06270 */
[----:B------:R-:W-:Y:S05]  /*df50*/  WARPSYNC.ALL ;  /* 0x0000000000007948 */ /* 0x000fea0003800000 */
[----:B------:R-:W-:Y:S07]  /*df60*/  BAR.SYNC.DEFER_BLOCKING 0x0 ;  /* 0x0000000000007b1d */ /* 0x000fee0000010000 */
[----:B------:R-:W-:Y:S05]  /*df70*/  @!P0 BRA `(.L_x_7474) ;  /* 0x0000000000748947 */ /* 0x000fea0003800000 */
[----:B------:R-:W-:-:S07]  /*df80*/  IMAD.MOV.U32 R3, RZ, RZ, 0x1 ;  /* 0x00000001ff037424 */ /* 0x000fce00078e00ff */
.L_x_7479:
        /* <DEDUP_REMOVED lines=28> */
.L_x_7474:
        /* <DEDUP_REMOVED lines=279> */
.L_x_7480:
        /* <DEDUP_REMOVED lines=275> */
.L_x_7481:
        /* <DEDUP_REMOVED lines=277> */
.L_x_7482:
        /* <DEDUP_REMOVED lines=275> */
.L_x_7483:
        /* <DEDUP_REMOVED lines=294> */
.L_x_7485:
        /* <DEDUP_REMOVED lines=275> */
.L_x_7486:
        /* <DEDUP_REMOVED lines=277> */
.L_x_7487:
        /* <DEDUP_REMOVED lines=275> */
.L_x_7488:
        /* <DEDUP_REMOVED lines=14> */
.L_x_7490:
[----:B------:R-:W-:Y:S05]  /*16d60*/  BSYNC B0 ;  /* 0x0000000000007941 */ /* 0x000fea0003800000 */
.L_x_7489:
        /* <DEDUP_REMOVED lines=17> */
.L_x_7492:
[----:B------:R-:W-:Y:S05]  /*16e80*/  BSYNC B0 ;  /* 0x0000000000007941 */ /* 0x000fea0003800000 */
.L_x_7491:
        /* <DEDUP_REMOVED lines=35> */
.L_x_7494:
[----:B------:R-:W-:Y:S05]  /*170c0*/  BSYNC B0 ;  /* 0x0000000000007941 */ /* 0x000fea0003800000 */
.L_x_7493:
        /* <DEDUP_REMOVED lines=38> */
.L_x_7499:
        /* <DEDUP_REMOVED lines=22> */
.L_x_7498:
[----:B------:R-:W-:Y:S05]  /*17490*/  BRA `(.L_x_7497) ;  /* 0x0000000000947947 */ /* 0x000fea0003800000 */
.L_x_7496:
        /* <DEDUP_REMOVED lines=15> */
.L_x_7500:
        /* <DEDUP_REMOVED lines=22> */
.L_x_7497:
[----:B------:R-:W-:Y:S05]  /*176f0*/  BSYNC B0 ;  /* 0x0000000000007941 */ /* 0x000fea0003800000 */
.L_x_7495:
        /* <DEDUP_REMOVED lines=14> */
.L_x_7504:
        /* <DEDUP_REMOVED lines=31> */
.L_x_7503:
[----:B------:R-:W-:Y:S05]  /*179d0*/  BSYNC B0 ;  /* 0x0000000000007941 */ /* 0x000fea0003800000 */
.L_x_7502:
[----:B------:R-:W-:Y:S01]  /*179e0*/  IMAD.MOV.U32 R6, RZ, RZ, R10 ;  /* 0x000000ffff067224 */ /* 0x000fe200078e000a */
[----:B------:R-:W-:Y:S06]  /*179f0*/  @P4 BRA `(.L_x_7504) ;  /* 0xfffffffc00784947 */ /* 0x000fec000383ffff */
.L_x_7501:
        /* <DEDUP_REMOVED lines=15> */
.L_x_7509:
        /* <DEDUP_REMOVED lines=28> */
.L_x_7508:
[----:B------:R-:W-:Y:S05]  /*17cb0*/  BSYNC B0 ;  /* 0x0000000000007941 */ /* 0x000fea0003800000 */
.L_x_7507:
[----:B------:R-:W-:-:S04]  /*17cc0*/  SHF.R.S32.HI R7, RZ, 0x1, R7 ;  /* 0x00000001ff077819 */ /* 0x000fc80000011407 */
[----:B------:R-:W-:-:S13]  /*17cd0*/  ISETP.GE.AND P0, PT, R7, 0x20, PT ;  /* 0x000000200700780c */ /* 0x000fda0003f06270 */
[----:B------:R-:W-:Y:S05]  /*17ce0*/  @P0 BRA `(.L_x_7509) ;  /* 0xfffffffc00800947 */ /* 0x000fea000383ffff */
[----:B------:R-:W-:-:S07]  /*17cf0*/  IMAD.MOV.U32 R6, RZ, RZ, 0x20 ;  /* 0x00000020ff067424 */ /* 0x000fce00078e00ff */
.L_x_7506:
[----:B------:R-:W-:Y:S01]  /*17d00*/  BAR.SYNC.DEFER_BLOCKING 0x0 ;  /* 0x0000000000007b1d */ /* 0x000fe20000010000 */
[----:B------:R-:W-:-:S13]  /*17d10*/  ISETP.GE.AND P0, PT, R6, 0x2, PT ;  /* 0x000000020600780c */ /* 0x000fda0003f06270 */
[----:B------:R-:W-:Y:S05]  /*17d20*/  @!P0 BRA `(.L_x_7505) ;  /* 0x0000000000748947 */ /* 0x000fea0003800000 */
[----:B------:R-:W-:-:S07]  /*17d30*/  MOV R3, 0x1 ;  /* 0x0000000100037802 */ /* 0x000fce0000000f00 */
.L_x_7510:
        /* <DEDUP_REMOVED lines=28> */
.L_x_7505:
        /* <DEDUP_REMOVED lines=25> */
.L_x_7512:
        /* <DEDUP_REMOVED lines=21> */
.L_x_7514:
        /* <DEDUP_REMOVED lines=24> */
.L_x_7515:
        /* <DEDUP_REMOVED lines=24> */
.L_x_7516:
        /* <DEDUP_REMOVED lines=24> */
.L_x_7517:
[----:B------:R-:W-:Y:S01]  /*18660*/  ULDC.64 UR4, c[0x0][0x5e8] ;  /* 0x00017a0000047ab9 */ /* 0x000fe20000000a00 */
[----:B------:R-:W-:Y:S02]  /*18670*/  LOP3.LUT P0, RZ, R16, 0xff, RZ, 0xc0, !PT ;  /* 0x000000ff10ff7812 */ /* 0x000fe4000780c0ff */
[----:B------:R-:W-:Y:S02]  /*18680*/  IADD3 R18, P1, R18, UR4, RZ ;  /* 0x0000000412127c10 */ /* 0x000fe4000ff3e0ff */
[----:B0-----:R-:W-:-:S03]  /*18690*/  SEL R3, RZ, 0x1, !P0 ;  /* 0x00000001ff037807 */ /* 0x001fc60004000000 */
[----:B------:R-:W-:-:S05]  /*186a0*/  IMAD.X R19, RZ, RZ, UR5, P1 ;  /* 0x00000005ff137e24 */ /* 0x000fca00088e06ff */
[----:B------:R-:W-:Y:S01]  /*186b0*/  STG.E.U8 desc[UR58][R18.64], R3 ;  /* 0x0000000312007986 */ /* 0x000fe2000c10113a */
[----:B------:R-:W-:Y:S05]  /*186c0*/  EXIT ;  /* 0x000000000000794d */ /* 0x000fea0003800000 */
.L_x_7513:
[----:B------:R-:W-:Y:S04]  /*186d0*/  STG.E.U8 desc[UR58][R4.64], R26 ;  /* 0x0000001a04007986 */ /* 0x000fe8000c10113a */
[----:B------:R-:W-:Y:S04]  /*186e0*/  STG.E.U8 desc[UR58][R4.64+0x1], R25 ;  /* 0x0000011904007986 */ /* 0x000fe8000c10113a */
[----:B------:R-:W-:Y:S04]  /*186f0*/  STG.E.U8 desc[UR58][R4.64+0x2], R19 ;  /* 0x0000021304007986 */ /* 0x000fe8000c10113a */
[----:B------:R-:W-:Y:S01]  /*18700*/  STG.E.U8 desc[UR58][R4.64+0x3], R16 ;  /* 0x0000031004007986 */ /* 0x000fe2000c10113a */
[----:B------:R-:W-:Y:S05]  /*18710*/  EXIT ;  /* 0x000000000000794d */ /* 0x000fea0003800000 */
.L_x_7511:
        /* <DEDUP_REMOVED lines=53> */
.L_x_7519:
        /* <DEDUP_REMOVED lines=24> */
.L_x_7520:
        /* <DEDUP_REMOVED lines=24> */
.L_x_7521:
        /* <DEDUP_REMOVED lines=24> */
.L_x_7522:
[----:B------:R-:W-:Y:S01]  /*18ef0*/  ULDC.64 UR4, c[0x0][0x5e8] ;  /* 0x00017a0000047ab9 */ /* 0x000fe20000000a00 */
[----:B------:R-:W-:Y:S02]  /*18f00*/  LOP3.LUT P0, RZ, R16, 0xff, RZ, 0xc0, !PT ;  /* 0x000000ff10ff7812 */ /* 0x000fe4000780c0ff */
[----:B------:R-:W-:Y:S02]  /*18f10*/  IADD3 R18, P1, R18, UR4, RZ ;  /* 0x0000000412127c10 */ /* 0x000fe4000ff3e0ff */
[----:B0-----:R-:W-:-:S03]  /*18f20*/  SEL R3, RZ, 0x1, !P0 ;  /* 0x00000001ff037807 */ /* 0x001fc60004000000 */
[----:B------:R-:W-:-:S05]  /*18f30*/  IMAD.X R19, RZ, RZ, UR5, P1 ;  /* 0x00000005ff137e24 */ /* 0x000fca00088e06ff */
[----:B------:R-:W-:Y:S01]  /*18f40*/  STG.E.U8 desc[UR58][R18.64], R3 ;  /* 0x0000000312007986 */ /* 0x000fe2000c10113a */
[----:B------:R-:W-:Y:S05]  /*18f50*/  EXIT ;  /* 0x000000000000794d */ /* 0x000fea0003800000 */
.L_x_7518:
        /* <DEDUP_REMOVED lines=13> */
.L_x_7484:
        /* <DEDUP_REMOVED lines=35> */
.L_x_7524:
        /* <DEDUP_REMOVED lines=21> */
.L_x_7526:
        /* <DEDUP_REMOVED lines=24> */
.L_x_7527:
        /* <DEDUP_REMOVED lines=24> */
.L_x_7528:
        /* <DEDUP_REMOVED lines=24> */
.L_x_7529:
[----:B------:R-:W-:Y:S01]  /*19830*/  ULDC.64 UR4, c[0x0][0x5e8] ;  /* 0x00017a0000047ab9 */ /* 0x000fe20000000a00 */
[----:B------:R-:W-:Y:S02]  /*19840*/  LOP3.LUT P0, RZ, R16, 0xff, RZ, 0xc0, !PT ;  /* 0x000000ff10ff7812 */ /* 0x000fe4000780c0ff */
[----:B------:R-:W-:Y:S02]  /*19850*/  IADD3 R18, P1, R18, UR4, RZ ;  /* 0x0000000412127c10 */ /* 0x000fe4000ff3e0ff */
[----:B0-----:R-:W-:-:S03]  /*19860*/  SEL R3, RZ, 0x1, !P0 ;  /* 0x00000001ff037807 */ /* 0x001fc60004000000 */
[----:B------:R-:W-:-:S05]  /*19870*/  IMAD.X R19, RZ, RZ, UR5, P1 ;  /* 0x00000005ff137e24 */ /* 0x000fca00088e06ff */
[----:B------:R-:W-:Y:S01]  /*19880*/  STG.E.U8 desc[UR58][R18.64], R3 ;  /* 0x0000000312007986 */ /* 0x000fe2000c10113a */
[----:B------:R-:W-:Y:S05]  /*19890*/  EXIT ;  /* 0x000000000000794d */ /* 0x000fea0003800000 */
.L_x_7525:
[----:B------:R-:W-:Y:S04]  /*198a0*/  STG.E.U8 desc[UR58][R4.64], R26 ;  /* 0x0000001a04007986 */ /* 0x000fe8000c10113a */
[----:B------:R-:W-:Y:S04]  /*198b0*/  STG.E.U8 desc[UR58][R4.64+0x1], R25 ;  /* 0x0000011904007986 */ /* 0x000fe8000c10113a */
[----:B------:R-:W-:Y:S04]  /*198c0*/  STG.E.U8 desc[UR58][R4.64+0x2], R19 ;  /* 0x0000021304007986 */ /* 0x000fe8000c10113a */
[----:B------:R-:W-:Y:S01]  /*198d0*/  STG.E.U8 desc[UR58][R4.64+0x3], R16 ;  /* 0x0000031004007986 */ /* 0x000fe2000c10113a */
[----:B------:R-:W-:Y:S05]  /*198e0*/  EXIT ;  /* 0x000000000000794d */ /* 0x000fea0003800000 */
.L_x_7523:
        /* <DEDUP_REMOVED lines=53> */
.L_x_7531:
        /* <DEDUP_REMOVED lines=24> */
.L_x_7532:
        /* <DEDUP_REMOVED lines=24> */
.L_x_7533:
        /* <DEDUP_REMOVED lines=24> */
.L_x_7534:
[----:B------:R-:W-:Y:S01]  /*1a0c0*/  ULDC.64 UR4, c[0x0][0x5e8] ;  /* 0x00017a0000047ab9 */ /* 0x000fe20000000a00 */
[----:B------:R-:W-:Y:S02]  /*1a0d0*/  LOP3.LUT P0, RZ, R16, 0xff, RZ, 0xc0, !PT ;  /* 0x000000ff10ff7812 */ /* 0x000fe4000780c0ff */
[----:B------:R-:W-:Y:S02]  /*1a0e0*/  IADD3 R18, P1, R18, UR4, RZ ;  /* 0x0000000412127c10 */ /* 0x000fe4000ff3e0ff */
[----:B0-----:R-:W-:-:S03]  /*1a0f0*/  SEL R3, RZ, 0x1, !P0 ;  /* 0x00000001ff037807 */ /* 0x001fc60004000000 */
[----:B------:R-:W-:-:S05]  /*1a100*/  IMAD.X R19, RZ, RZ, UR5, P1 ;  /* 0x00000005ff137e24 */ /* 0x000fca00088e06ff */
[----:B------:R-:W-:Y:S01]  /*1a110*/  STG.E.U8 desc[UR58][R18.64], R3 ;  /* 0x0000000312007986 */ /* 0x000fe2000c10113a */
[----:B------:R-:W-:Y:S05]  /*1a120*/  EXIT ;  /* 0x000000000000794d */ /* 0x000fea0003800000 */
.L_x_7530:
        /* <DEDUP_REMOVED lines=13> */
.L_x_7535:
        /* <DEDUP_REMOVED lines=16> */
.L_x_7607:


//--------------------- .nv.global.init           --------------------------
	.section	.nv.global.init,"aw",@progbits
.nv.global.init:
	.type		__unnamed_73,@object
	.size		__unnamed_73,(__unnamed_129 - __unnamed_73)
__unnamed_73:
        /*0000*/ 	.byte	0x73, 0x65, 0x74, 0x5f, 0x72, 0x65, 0x73, 0x75, 0x6c, 0x74, 0x73, 0x00
	.type		__unnamed_129,@object
	.size		__unnamed_129,(__unnamed_17 - __unnamed_129)
__unnamed_129:
        /*000c*/ 	.byte	0x73, 0x65, 0x74, 0x5f, 0x72, 0x65, 0x73, 0x75, 0x6c, 0x74, 0x73, 0x00
	.type		__unnamed_17,@object
	.size		__unnamed_17,(__unnamed_45 - __unnamed_17)
__unnamed_17:
        /*0018*/ 	.byte	0x73, 0x65, 0x74, 0x5f, 0x72, 0x65, 0x73, 0x75, 0x6c, 0x74, 0x73, 0x00
	.type		__unnamed_45,@object
	.size		__unnamed_45,(__unnamed_157 - __unnamed_45)
__unnamed_45:
        /*0024*/ 	.byte	0x73, 0x65, 0x74, 0x5f, 0x72, 0x65, 0x73, 0x75, 0x6c, 0x74, 0x73, 0x00
	.type		__unnamed_157,@object
	.size		__unnamed_157,(__unnamed_101 - __unnamed_157)
__unnamed_157:
        /*0030*/ 	.byte	0x73, 0x65, 0x74, 0x5f, 0x72, 0x65, 0x73, 0x75, 0x6c, 0x74, 0x73, 0x00
	.type		__unnamed_101,@object
	.size		__unnamed_101,(__unnamed_59 - __unnamed_101)
__unnamed_101:
        /*003c*/ 	.byte	0x73, 0x65, 0x74, 0x5f, 0x72, 0x65, 0x73, 0x75, 0x6c, 0x74, 0x73, 0x00
	.type		__unnamed_59,@object
	.size		__unnamed_59,(__unnamed_3 - __unnamed_59)
__unnamed_59:
        /*0048*/ 	.byte	0x73, 0x65, 0x74, 0x5f, 0x72, 0x65, 0x73, 0x75, 0x6c, 0x74, 0x73, 0x00
	.type		__unnamed_3,@object
	.size		__unnamed_3,(__unnamed_115 - __unnamed_3)
__unnamed_3:
        /*0054*/ 	.byte	0x73, 0x65, 0x74, 0x5f, 0x72, 0x65, 0x73, 0x75, 0x6c, 0x74, 0x73, 0x00
	.type		__unnamed_115,@object
	.size		__unnamed_115,(__unnamed_87 - __unnamed_115)
__unnamed_115:
        /*0060*/ 	.byte	0x73, 0x65, 0x74, 0x5f, 0x72, 0x65, 0x73, 0x75, 0x6c, 0x74, 0x73, 0x00
	.type		__unnamed_87,@object
	.size		__unnamed_87,(__unnamed_143 - __unnamed_87)
__unnamed_87:
        /*006c*/ 	.byte	0x73, 0x65, 0x74, 0x5f, 0x72, 0x65, 0x73, 0x75, 0x6c, 0x74, 0x73, 0x00
	.type		__unnamed_143,@object
	.size		__unnamed_143,(__unnamed_31 - __unnamed_143)
__unnamed_143:
        /*0078*/ 	.byte	0x73, 0x65, 0x74, 0x5f, 0x72, 0x65, 0x73, 0x75, 0x6c, 0x74, 0x73, 0x00
	.type		__unnamed_31,@object
	.size		__unnamed_31,(__unnamed_108 - __unnamed_31)
__unnamed_31:
        /*0084*/ 	.byte	0x73, 0x65, 0x74, 0x5f, 0x72, 0x65, 0x73, 0x75, 0x6c, 0x74, 0x73, 0x00
	.type		__unnamed_108,@object
	.size		__unnamed_108,(__unnamed_164 - __unnamed_108)
__unnamed_108:
        /*0090*/ 	.byte	0x73, 0x65, 0x74, 0x5f, 0x72, 0x65, 0x73, 0x75, 0x6c, 0x74, 0x73, 0x00
	.type		__unnamed_164,@object
	.size		__unnamed_164,(__unnamed_52 - __unnamed_164)
__unnamed_164:
        /*009c*/ 	.byte	0x73, 0x65, 0x74, 0x5f, 0x72, 0x65, 0x73, 0x75, 0x6c, 0x74, 0x73, 0x00
	.type		__unnamed_52,@object
	.size		__unnamed_52,(__unnamed_136 - __unnamed_52)
__unnamed_52:
        /*00a8*/ 	.byte	0x73, 0x65, 0x74, 0x5f, 0x72, 0x65, 0x73, 0x75, 0x6c, 0x74, 0x73, 0x00
	.type		__unnamed_136,@object
	.size		__unnamed_136,(__unnamed_24 - __unnamed_136)
__unnamed_136:
        /*00b4*/ 	.byte	0x73, 0x65, 0x74, 0x5f, 0x72, 0x65, 0x73, 0x75, 0x6c, 0x74, 0x73, 0x00
	.type		__unnamed_24,@object
	.size		__unnamed_24,(__unnamed_80 - __unnamed_24)
__unnamed_24:
        /*00c0*/ 	.byte	0x73, 0x65, 0x74, 0x5f, 0x72, 0x65, 0x73, 0x75, 0x6c, 0x74, 0x73, 0x00
	.type		__unnamed_80,@object
	.size		__unnamed_80,(__unnamed_10 - __unnamed_80)
__unnamed_80:
        /*00cc*/ 	.byte	0x73, 0x65, 0x74, 0x5f, 0x72, 0x65, 0x73, 0x75, 0x6c, 0x74, 0x73, 0x00
	.type		__unnamed_10,@object
	.size		__unnamed_10,(__unnamed_122 - __unnamed_10)
__unnamed_10:
        /*00d8*/ 	.byte	0x73, 0x65, 0x74, 0x5f, 0x72, 0x65, 0x73, 0x75, 0x6c, 0x74, 0x73, 0x00
	.type		__unnamed_122,@object
	.size		__unnamed_122,(__unnamed_66 - __unnamed_122)
__unnamed_122:
        /*00e4*/ 	.byte	0x73, 0x65, 0x74, 0x5f, 0x72, 0x65, 0x73, 0x75, 0x6c, 0x74, 0x73, 0x00
	.type		__unnamed_66,@object
	.size		__unnamed_66,(__unnamed_38 - __unnamed_66)
__unnamed_66:
        /*00f0*/ 	.byte	0x73, 0x65, 0x74, 0x5f, 0x72, 0x65, 0x73, 0x75, 0x6c, 0x74, 0x73, 0x00
	.type		__unnamed_38,@object
	.size		__unnamed_38,(__unnamed_150 - __unnamed_38)
__unnamed_38:
        /*00fc*/ 	.byte	0x73, 0x65, 0x74, 0x5f, 0x72, 0x65, 0x73, 0x75, 0x6c, 0x74, 0x73, 0x00
	.type		__unnamed_150,@object
	.size		__unnamed_150,(__unnamed_94 - __unnamed_150)
__unnamed_150:
        /*0108*/ 	.byte	0x73, 0x65, 0x74, 0x5f, 0x72, 0x65, 0x73, 0x75, 0x6c, 0x74, 0x73, 0x00
	.type		__unnamed_94,@object
	.size		__unnamed_94,($str$8 - __unnamed_94)
__unnamed_94:
        /*0114*/ 	.byte	0x73, 0x65, 0x74, 0x5f, 0x72, 0x65, 0x73, 0x75, 0x6c, 0x74, 0x73, 0x00
	.type		$str$8,@object
	.size		$str$8,(__unnamed_89 - $str$8)
$str$8:
        /*0120*/ 	.byte	0x66, 0x69, 0x6e, 0x61, 0x6c, 0x5f, 0x6f, 0x75, 0x74, 0x70, 0x75, 0x74, 0x00
	.type		__unnamed_89,@object
	.size		__unnamed_89,(__unnamed_57 - __unnamed_89)
__unnamed_89:
        /*012d*/ 	.byte	0x74, 0x68, 0x72, 0x65, 0x61, 0x64, 0x5f, 0x72, 0x65, 0x64, 0x75, 0x63, 0x65, 0x00
	.type		__unnamed_57,@object
	.size		__unnamed_57,(__unnamed_33 - __unnamed_57)
__unnamed_57:
        /*013b*/ 	.byte	0x74, 0x68, 0x72, 0x65, 0x61, 0x64, 0x5f, 0x72, 0x65, 0x64, 0x75, 0x63, 0x65, 0x00
	.type		__unnamed_33,@object
	.size		__unnamed_33,(__unnamed_1 - __unnamed_33)
__unnamed_33:
        /*0149*/ 	.byte	0x74, 0x68, 0x72, 0x65, 0x61, 0x64, 0x5f, 0x72, 0x65, 0x64, 0x75, 0x63, 0x65, 0x00
	.type		__unnamed_1,@object
	.size		__unnamed_1,(__unnamed_145 - __unnamed_1)
__unnamed_1:
        /*0157*/ 	.byte	0x74, 0x68, 0x72, 0x65, 0x61, 0x64, 0x5f, 0x72, 0x65, 0x64, 0x75, 0x63, 0x65, 0x00
	.type		__unnamed_145,@object
	.size		__unnamed_145,(__unnamed_113 - __unnamed_145)
__unnamed_145:
        /*0165*/ 	.byte	0x74, 0x68, 0x72, 0x65, 0x61, 0x64, 0x5f, 0x72, 0x65, 0x64, 0x75, 0x63, 0x65, 0x00
	.type		__unnamed_113,@object
	.size		__unnamed_113,($str$10 - __unnamed_113)
__unnamed_113:
        /*0173*/ 	.byte	0x74, 0x68, 0x72, 0x65, 0x61, 0x64, 0x5f, 0x72, 0x65, 0x64, 0x75, 0x63, 0x65, 0x00
	.type		$str$10,@object
	.size		$str$10,(__unnamed_141 - $str$10)
$str$10:
        /*0181*/ 	.byte	0x21, 0x66, 0x69, 0x6e, 0x61, 0x6c, 0x5f, 0x6f, 0x75, 0x74, 0x70, 0x75, 0x74, 0x00
	.type		__unnamed_141,@object
	.size		__unnamed_141,(__unnamed_29 - __unnamed_141)
__unnamed_141:
        /*018f*/ 	.byte	0x74, 0x68, 0x72, 0x65, 0x61, 0x64, 0x5f, 0x72, 0x65, 0x64, 0x75, 0x63, 0x65, 0x00
	.type		__unnamed_29,@object
	.size		__unnamed_29,(__unnamed_61 - __unnamed_29)
__unnamed_29:
        /*019d*/ 	.byte	0x74, 0x68, 0x72, 0x65, 0x61, 0x64, 0x5f, 0x72, 0x65, 0x64, 0x75, 0x63, 0x65, 0x00
	.type		__unnamed_61,@object
	.size		__unnamed_61,(__unnamed_5 - __unnamed_61)
__unnamed_61:
        /*01ab*/ 	.byte	0x74, 0x68, 0x72, 0x65, 0x61, 0x64, 0x5f, 0x72, 0x65, 0x64, 0x75, 0x63, 0x65, 0x00
	.type		__unnamed_5,@object
	.size		__unnamed_5,(__unnamed_85 - __unnamed_5)
__unnamed_5:
        /*01b9*/ 	.byte	0x74, 0x68, 0x72, 0x65, 0x61, 0x64, 0x5f, 0x72, 0x65, 0x64, 0x75, 0x63, 0x65, 0x00
	.type		__unnamed_85,@object
	.size		__unnamed_85,(__unnamed_117 - __unnamed_85)
__unnamed_85:
        /*01c7*/ 	.byte	0x74, 0x68, 0x72, 0x65, 0x61, 0x64, 0x5f, 0x72, 0x65, 0x64, 0x75, 0x63, 0x65, 0x00
	.type		__unnamed_117,@object
	.size		__unnamed_117,(__unnamed_43 - __unnamed_117)
__unnamed_117:
        /*01d5*/ 	.byte	0x74, 0x68, 0x72, 0x65, 0x61, 0x64, 0x5f, 0x72, 0x65, 0x64, 0x75, 0x63, 0x65, 0x00
	.type		__unnamed_43,@object
	.size		__unnamed_43,(__unnamed_75 - __unnamed_43)
__unnamed_43:
        /*01e3*/ 	.byte	0x74, 0x68, 0x72, 0x65, 0x61, 0x64, 0x5f, 0x72, 0x65, 0x64, 0x75, 0x63, 0x65, 0x00
	.type		__unnamed_75,@object
	.size		__unnamed_75,(__unnamed_155 - __unnamed_75)
__unnamed_75:
        /*01f1*/ 	.byte	0x74, 0x68, 0x72, 0x65, 0x61, 0x64, 0x5f, 0x72, 0x65, 0x64, 0x75, 0x63, 0x65, 0x00
	.type		__unnamed_155,@object
	.size		__unnamed_155,(__unnamed_99 - __unnamed_155)
__unnamed_155:
        /*01ff*/ 	.byte	0x74, 0x68, 0x72, 0x65, 0x61, 0x64, 0x5f, 0x72, 0x65, 0x64, 0x75, 0x63, 0x65, 0x00
	.type		__unnamed_99,@object
	.size		__unnamed_99,(__unnamed_131 - __unnamed_99)
__unnamed_99:
        /*020d*/ 	.byte	0x74, 0x68, 0x72, 0x65, 0x61, 0x64, 0x5f, 0x72, 0x65, 0x64, 0x75, 0x63, 0x65, 0x00
	.type		__unnamed_131,@object
	.size		__unnamed_131,(__unnamed_19 - __unnamed_131)
__unnamed_131:
        /*021b*/ 	.byte	0x74, 0x68, 0x72, 0x65, 0x61, 0x64, 0x5f, 0x72, 0x65, 0x64, 0x75, 0x63, 0x65, 0x00
	.type		__unnamed_19,@object
	.size		__unnamed_19,(__unnamed_103 - __unnamed_19)
__unnamed_19:
        /*0229*/ 	.byte	0x74, 0x68, 0x72, 0x65, 0x61, 0x64, 0x5f, 0x72, 0x65, 0x64, 0x75, 0x63, 0x65, 0x00
	.type		__unnamed_103,@object
	.size		__unnamed_103,(__unnamed_71 - __unnamed_103)
__unnamed_103:
        /*0237*/ 	.byte	0x74, 0x68, 0x72, 0x65, 0x61, 0x64, 0x5f, 0x72, 0x65, 0x64, 0x75, 0x63, 0x65, 0x00
	.type		__unnamed_71,@object
	.size		__unnamed_71,(__unnamed_15 - __unnamed_71)
__unnamed_71:
        /*0245*/ 	.byte	0x74, 0x68, 0x72, 0x65, 0x61, 0x64, 0x5f, 0x72, 0x65, 0x64, 0x75, 0x63, 0x65, 0x00
	.type		__unnamed_15,@object
	.size		__unnamed_15,(__unnamed_47 - __unnamed_15)
__unnamed_15:
        /*0253*/ 	.byte	0x74, 0x68, 0x72, 0x65, 0x61, 0x64, 0x5f, 0x72, 0x65, 0x64, 0x75, 0x63, 0x65, 0x00
	.type		__unnamed_47,@object
	.size		__unnamed_47,(__unnamed_159 - __unnamed_47)
__unnamed_47:
        /*0261*/ 	.byte	0x74, 0x68, 0x72, 0x65, 0x61, 0x64, 0x5f, 0x72, 0x65, 0x64, 0x75, 0x63, 0x65, 0x00
	.type		__unnamed_159,@object
	.size		__unnamed_159,(__unnamed_127 - __unnamed_159)
__unnamed_159:
        /*026f*/ 	.byte	0x74, 0x68, 0x72, 0x65, 0x61, 0x64, 0x5f, 0x72, 0x65, 0x64, 0x75, 0x63, 0x65, 0x00
	.type		__unnamed_127,@object
	.size		__unnamed_127,($str$9 - __unnamed_127)
__unnamed_127:
        /*027d*/ 	.byte	0x74, 0x68, 0x72, 0x65, 0x61, 0x64, 0x5f, 0x72, 0x65, 0x64, 0x75, 0x63, 0x65, 0x00
	.type		$str$9,@object
	.size		$str$9,(__unnamed_12 - $str$9)
$str$9:
        /*028b*/ 	.byte	0x6e, 0x6f, 0x75, 0x74, 0x70, 0x75, 0x74, 0x73, 0x20, 0x3d, 0x3d, 0x20, 0x31, 0x00
	.type		__unnamed_12,@object
	.size		__unnamed_12,(__unnamed_92 - __unnamed_12)
__unnamed_12:
        /*0299*/ 	.byte	0x74, 0x68, 0x72, 0x65, 0x61, 0x64, 0x5f, 0x72, 0x65, 0x64, 0x75, 0x63, 0x65, 0x00
	.type		__unnamed_92,@object
	.size		__unnamed_92,(__unnamed_124 - __unnamed_92)
__unnamed_92:
        /*02a7*/ 	.byte	0x74, 0x68, 0x72, 0x65, 0x61, 0x64, 0x5f, 0x72, 0x65, 0x64, 0x75, 0x63, 0x65, 0x00
	.type		__unnamed_124,@object
	.size		__unnamed_124,(__unnamed_36 - __unnamed_124)
__unnamed_124:
        /*02b5*/ 	.byte	0x74, 0x68, 0x72, 0x65, 0x61, 0x64, 0x5f, 0x72, 0x65, 0x64, 0x75, 0x63, 0x65, 0x00
	.type		__unnamed_36,@object
	.size		__unnamed_36,(__unnamed_68 - __unnamed_36)
__unnamed_36:
        /*02c3*/ 	.byte	0x74, 0x68, 0x72, 0x65, 0x61, 0x64, 0x5f, 0x72, 0x65, 0x64, 0x75, 0x63, 0x65, 0x00
	.type		__unnamed_68,@object
	.size		__unnamed_68,(__unnamed_148 - __unnamed_68)
__unnamed_68:
        /*02d1*/ 	.byte	0x74, 0x68, 0x72, 0x65, 0x61, 0x64, 0x5f, 0x72, 0x65, 0x64, 0x75, 0x63, 0x65, 0x00
	.type		__unnamed_148,@object
	.size		__unnamed_148,(__unnamed_40 - __unnamed_148)
__unnamed_148:
        /*02df*/ 	.byte	0x74, 0x68, 0x72, 0x65, 0x61, 0x64, 0x5f, 0x72, 0x65, 0x64, 0x75, 0x63, 0x65, 0x00
	.type		__unnamed_40,@object
	.size		__unnamed_40,(__unnamed_8 - __unnamed_40)
__unnamed_40:
        /*02ed*/ 	.byte	0x74, 0x68, 0x72, 0x65, 0x61, 0x64, 0x5f, 0x72, 0x65, 0x64, 0x75, 0x63, 0x65, 0x00
	.type		__unnamed_8,@object
	.size		__unnamed_8,(__unnamed_152 - __unnamed_8)
__unnamed_8:
        /*02fb*/ 	.byte	0x74, 0x68, 0x72, 0x65, 0x61, 0x64, 0x5f, 0x72, 0x65, 0x64, 0x75, 0x63, 0x65, 0x00
	.type		__unnamed_152,@object
	.size		__unnamed_152,(__unnamed_120 - __unnamed_152)
__unnamed_152:
        /*0309*/ 	.byte	0x74, 0x68, 0x72, 0x65, 0x61, 0x64, 0x5f, 0x72, 0x65, 0x64, 0x75, 0x63, 0x65, 0x00
	.type		__unnamed_120,@object
	.size		__unnamed_120,(__unnamed_96 - __unnamed_120)
__unnamed_120:
        /*0317*/ 	.byte	0x74, 0x68, 0x72, 0x65, 0x61, 0x64, 0x5f, 0x72, 0x65, 0x64, 0x75, 0x63, 0x65, 0x00
	.type		__unnamed_96,@object
	.size		__unnamed_96,(__unnamed_64 - __unnamed_96)
__unnamed_96:
        /*0325*/ 	.byte	0x74, 0x68, 0x72, 0x65, 0x61, 0x64, 0x5f, 0x72, 0x65, 0x64, 0x75, 0x63, 0x65, 0x00
	.type		__unnamed_64,@object
	.size		__unnamed_64,(__unnamed_106 - __unnamed_64)
__unnamed_64:
        /*0333*/ 	.byte	0x74, 0x68, 0x72, 0x65, 0x61, 0x64, 0x5f, 0x72, 0x65, 0x64, 0x75, 0x63, 0x65, 0x00
	.type		__unnamed_106,@object
	.size		__unnamed_106,(__unnamed_138 - __unnamed_106)
__unnamed_106:
        /*0341*/ 	.byte	0x74, 0x68, 0x72, 0x65, 0x61, 0x64, 0x5f, 0x72, 0x65, 0x64, 0x75, 0x63, 0x65, 0x00
	.type		__unnamed_138,@object
	.size		__unnamed_138,(__unnamed_26 - __unnamed_138)
__unnamed_138:
        /*034f*/ 	.byte	0x74, 0x68, 0x72, 0x65, 0x61, 0x64, 0x5f, 0x72, 0x65, 0x64, 0x75, 0x63, 0x65, 0x00
	.type		__unnamed_26,@object
	.size		__unnamed_26,(__unnamed_162 - __unnamed_26)
__unnamed_26:
        /*035d*/ 	.byte	0x74, 0x68, 0x72, 0x65, 0x61, 0x64, 0x5f, 0x72, 0x65, 0x64, 0x75, 0x63, 0x65, 0x00
	.type		__unnamed_162,@object
	.size		__unnamed_162,(__unnamed_82 - __unnamed_162)
__unnamed_162:
        /*036b*/ 	.byte	0x74, 0x68, 0x72, 0x65, 0x61, 0x64, 0x5f, 0x72, 0x65, 0x64, 0x75, 0x63, 0x65, 0x00
	.type		__unnamed_82,@object
	.size		__unnamed_82,(__unnamed_50 - __unnamed_82)
__unnamed_82:
        /*0379*/ 	.byte	0x74, 0x68, 0x72, 0x65, 0x61, 0x64, 0x5f, 0x72, 0x65, 0x64, 0x75, 0x63, 0x65, 0x00
	.type		__unnamed_50,@object
	.size		__unnamed_50,(__unnamed_166 - __unnamed_50)
__unnamed_50:
        /*0387*/ 	.byte	0x74, 0x68, 0x72, 0x65, 0x61, 0x64, 0x5f, 0x72, 0x65, 0x64, 0x75, 0x63, 0x65, 0x00
	.type		__unnamed_166,@object
	.size		__unnamed_166,(__unnamed_134 - __unnamed_166)
__unnamed_166:
        /*0395*/ 	.byte	0x74, 0x68, 0x72, 0x65, 0x61, 0x64, 0x5f, 0x72, 0x65, 0x64, 0x75, 0x63, 0x65, 0x00
	.type		__unnamed_134,@object
	.size		__unnamed_134,(__unnamed_22 - __unnamed_134)
__unnamed_134:
        /*03a3*/ 	.byte	0x74, 0x68, 0x72, 0x65, 0x61, 0x64, 0x5f, 0x72, 0x65, 0x64, 0x75, 0x63, 0x65, 0x00
	.type		__unnamed_22,@object
	.size		__unnamed_22,(__unnamed_54 - __unnamed_22)
__unnamed_22:
        /*03b1*/ 	.byte	0x74, 0x68, 0x72, 0x65, 0x61, 0x64, 0x5f, 0x72, 0x65, 0x64, 0x75, 0x63, 0x65, 0x00
	.type		__unnamed_54,@object
	.size		__unnamed_54,(__unnamed_78 - __unnamed_54)
__unnamed_54:
        /*03bf*/ 	.byte	0x74, 0x68, 0x72, 0x65, 0x61, 0x64, 0x5f, 0x72, 0x65, 0x64, 0x75, 0x63, 0x65, 0x00
	.type		__unnamed_78,@object
	.size		__unnamed_78,(__unnamed_110 - __unnamed_78)
__unnamed_78:
        /*03cd*/ 	.byte	0x74, 0x68, 0x72, 0x65, 0x61, 0x64, 0x5f, 0x72, 0x65, 0x64, 0x75, 0x63, 0x65, 0x00
	.type		__unnamed_110,@object
	.size		__unnamed_110,($str$6 - __unnamed_110)
__unnamed_110:
        /*03db*/ 	.byte	0x74, 0x68, 0x72, 0x65, 0x61, 0x64, 0x5f, 0x72, 0x65, 0x64, 0x75, 0x63, 0x65, 0x00
	.type		$str$6,@object
	.size		$str$6,(__unnamed_41 - $str$6)
$str$6:
        /*03e9*/ 	.byte	0x6f, 0x75, 0x74, 0x70, 0x75, 0x74, 0x5f, 0x76, 0x65, 0x63, 0x5f, 0x73, 0x69, 0x7a, 0x65, 0x20
        /*03f9*/ 	.byte	0x3d, 0x3d, 0x20, 0x31, 0x00
	.type		__unnamed_41,@object
	.size		__unnamed_41,(__unnamed_105 - __unnamed_41)
__unnamed_41:
        /*03fe*/ 	.byte	0x73, 0x65, 0x74, 0x5f, 0x72, 0x65, 0x73, 0x75, 0x6c, 0x74, 0x73, 0x5f, 0x74, 0x6f, 0x5f, 0x6f
        /*040e*/ 	.byte	0x75, 0x74, 0x70, 0x75, 0x74, 0x00
	.type		__unnamed_105,@object
	.size		__unnamed_105,(__unnamed_9 - __unnamed_105)
__unnamed_105:
        /*0414*/ 	.byte	0x73, 0x65, 0x74, 0x5f, 0x72, 0x65, 0x73, 0x75, 0x6c, 0x74, 0x73, 0x5f, 0x74, 0x6f, 0x5f, 0x6f
        /*0424*/ 	.byte	0x75, 0x74, 0x70, 0x75, 0x74, 0x00
	.type		__unnamed_9,@object
	.size		__unnamed_9,(__unnamed_153 - __unnamed_9)
__unnamed_9:
        /*042a*/ 	.byte	0x73, 0x65, 0x74, 0x5f, 0x72, 0x65, 0x73, 0x75, 0x6c, 0x74, 0x73, 0x5f, 0x74, 0x6f, 0x5f, 0x6f
        /*043a*/ 	.byte	0x75, 0x74, 0x70, 0x75, 0x74, 0x00
	.type		__unnamed_153,@object
	.size		__unnamed_153,(__unnamed_121 - __unnamed_153)
__unnamed_153:
        /*0440*/ 	.byte	0x73, 0x65, 0x74, 0x5f, 0x72, 0x65, 0x73, 0x75, 0x6c, 0x74, 0x73, 0x5f, 0x74, 0x6f, 0x5f, 0x6f
        /*0450*/ 	.byte	0x75, 0x74, 0x70, 0x75, 0x74, 0x00
	.type		__unnamed_121,@object
	.size		__unnamed_121,(__unnamed_161 - __unnamed_121)
__unnamed_121:
        /*0456*/ 	.byte	0x73, 0x65, 0x74, 0x5f, 0x72, 0x65, 0x73, 0x75, 0x6c, 0x74, 0x73, 0x5f, 0x74, 0x6f, 0x5f, 0x6f
        /*0466*/ 	.byte	0x75, 0x74, 0x70, 0x75, 0x74, 0x00
	.type		__unnamed_161,@object
	.size		__unnamed_161,(__unnamed_97 - __unnamed_161)
__unnamed_161:
        /*046c*/ 	.byte	0x73, 0x65, 0x74, 0x5f, 0x72, 0x65, 0x73, 0x75, 0x6c, 0x74, 0x73, 0x5f, 0x74, 0x6f, 0x5f, 0x6f
        /*047c*/ 	.byte	0x75, 0x74, 0x70, 0x75, 0x74, 0x00
	.type		__unnamed_97,@object
	.size		__unnamed_97,(__unnamed_65 - __unnamed_97)
__unnamed_97:
        /*0482*/ 	.byte	0x73, 0x65, 0x74, 0x5f, 0x72, 0x65, 0x73, 0x75, 0x6c, 0x74, 0x73, 0x5f, 0x74, 0x6f, 0x5f, 0x6f
        /*0492*/ 	.byte	0x75, 0x74, 0x70, 0x75, 0x74, 0x00
	.type		__unnamed_65,@object
	.size		__unnamed_65,(__unnamed_49 - __unnamed_65)
__unnamed_65:
        /*0498*/ 	.byte	0x73, 0x65, 0x74, 0x5f, 0x72, 0x65, 0x73, 0x75, 0x6c, 0x74, 0x73, 0x5f, 0x74, 0x6f, 0x5f, 0x6f
        /*04a8*/ 	.byte	0x75, 0x74, 0x70, 0x75, 0x74, 0x00
	.type		__unnamed_49,@object
	.size		__unnamed_49,(__unnamed_13 - __unnamed_49)
__unnamed_49:
        /*04ae*/ 	.byte	0x73, 0x65, 0x74, 0x5f, 0x72, 0x65, 0x73, 0x75, 0x6c, 0x74, 0x73, 0x5f, 0x74, 0x6f, 0x5f, 0x6f
        /*04be*/ 	.byte	0x75, 0x74, 0x70, 0x75, 0x74, 0x00
	.type		__unnamed_13,@object
	.size		__unnamed_13,(__unnamed_77 - __unnamed_13)
__unnamed_13:
        /*04c4*/ 	.byte	0x73, 0x65, 0x74, 0x5f, 0x72, 0x65, 0x73, 0x75, 0x6c, 0x74, 0x73, 0x5f, 0x74, 0x6f, 0x5f, 0x6f
        /*04d4*/ 	.byte	0x75, 0x74, 0x70, 0x75, 0x74, 0x00
	.type		__unnamed_77,@object
	.size		__unnamed_77,(__unnamed_93 - __unnamed_77)
__unnamed_77:
        /*04da*/ 	.byte	0x73, 0x65, 0x74, 0x5f, 0x72, 0x65, 0x73, 0x75, 0x6c, 0x74, 0x73, 0x5f, 0x74, 0x6f, 0x5f, 0x6f
        /*04ea*/ 	.byte	0x75, 0x74, 0x70, 0x75, 0x74, 0x00
	.type		__unnamed_93,@object
	.size		__unnamed_93,(__unnamed_125 - __unnamed_93)
__unnamed_93:
        /*04f0*/ 	.byte	0x73, 0x65, 0x74, 0x5f, 0x72, 0x65, 0x73, 0x75, 0x6c, 0x74, 0x73, 0x5f, 0x74, 0x6f, 0x5f, 0x6f
        /*0500*/ 	.byte	0x75, 0x74, 0x70, 0x75, 0x74, 0x00
	.type		__unnamed_125,@object
	.size		__unnamed_125,(__unnamed_37 - __unnamed_125)
__unnamed_125:
        /*0506*/ 	.byte	0x73, 0x65, 0x74, 0x5f, 0x72, 0x65, 0x73, 0x75, 0x6c, 0x74, 0x73, 0x5f, 0x74, 0x6f, 0x5f, 0x6f
        /*0516*/ 	.byte	0x75, 0x74, 0x70, 0x75, 0x74, 0x00
	.type		__unnamed_37,@object
	.size		__unnamed_37,(__unnamed_133 - __unnamed_37)
__unnamed_37:
        /*051c*/ 	.byte	0x73, 0x65, 0x74, 0x5f, 0x72, 0x65, 0x73, 0x75, 0x6c, 0x74, 0x73, 0x5f, 0x74, 0x6f, 0x5f, 0x6f
        /*052c*/ 	.byte	0x75, 0x74, 0x70, 0x75, 0x74, 0x00
	.type		__unnamed_133,@object
	.size		__unnamed_133,(__unnamed_69 - __unnamed_133)
__unnamed_133:
        /*0532*/ 	.byte	0x73, 0x65, 0x74, 0x5f, 0x72, 0x65, 0x73, 0x75, 0x6c, 0x74, 0x73, 0x5f, 0x74, 0x6f, 0x5f, 0x6f
        /*0542*/ 	.byte	0x75, 0x74, 0x70, 0x75, 0x74, 0x00
	.type		__unnamed_69,@object
	.size		__unnamed_69,(__unnamed_149 - __unnamed_69)
__unnamed_69:
        /*0548*/ 	.byte	0x73, 0x65, 0x74, 0x5f, 0x72, 0x65, 0x73, 0x75, 0x6c, 0x74, 0x73, 0x5f, 0x74, 0x6f, 0x5f, 0x6f
        /*0558*/ 	.byte	0x75, 0x74, 0x70, 0x75, 0x74, 0x00
	.type		__unnamed_149,@object
	.size		__unnamed_149,(__unnamed_21 - __unnamed_149)
__unnamed_149:
        /*055e*/ 	.byte	0x73, 0x65, 0x74, 0x5f, 0x72, 0x65, 0x73, 0x75, 0x6c, 0x74, 0x73, 0x5f, 0x74, 0x6f, 0x5f, 0x6f
        /*056e*/ 	.byte	0x75, 0x74, 0x70, 0x75, 0x74, 0x00
	.type		__unnamed_21,@object
	.size		__unnamed_21,(__unnamed_107 - __unnamed_21)
__unnamed_21:
        /*0574*/ 	.byte	0x73, 0x65, 0x74, 0x5f, 0x72, 0x65, 0x73, 0x75, 0x6c, 0x74, 0x73, 0x5f, 0x74, 0x6f, 0x5f, 0x6f
        /*0584*/ 	.byte	0x75, 0x74, 0x70, 0x75, 0x74, 0x00
	.type		__unnamed_107,@object
	.size		__unnamed_107,(__unnamed_139 - __unnamed_107)
__unnamed_107:
        /*058a*/ 	.byte	0x73, 0x65, 0x74, 0x5f, 0x72, 0x65, 0x73, 0x75, 0x6c, 0x74, 0x73, 0x5f, 0x74, 0x6f, 0x5f, 0x6f
        /*059a*/ 	.byte	0x75, 0x74, 0x70, 0x75, 0x74, 0x00
	.type		__unnamed_139,@object
	.size		__unnamed_139,(__unnamed_27 - __unnamed_139)
__unnamed_139:
        /*05a0*/ 	.byte	0x73, 0x65, 0x74, 0x5f, 0x72, 0x65, 0x73, 0x75, 0x6c, 0x74, 0x73, 0x5f, 0x74, 0x6f, 0x5f, 0x6f
        /*05b0*/ 	.byte	0x75, 0x74, 0x70, 0x75, 0x74, 0x00
	.type		__unnamed_27,@object
	.size		__unnamed_27,(__unnamed_91 - __unnamed_27)
__unnamed_27:
        /*05b6*/ 	.byte	0x73, 0x65, 0x74, 0x5f, 0x72, 0x65, 0x73, 0x75, 0x6c, 0x74, 0x73, 0x5f, 0x74, 0x6f, 0x5f, 0x6f
        /*05c6*/ 	.byte	0x75, 0x74, 0x70, 0x75, 0x74, 0x00
	.type		__unnamed_91,@object
	.size		__unnamed_91,(__unnamed_163 - __unnamed_91)
__unnamed_91:
        /*05cc*/ 	.byte	0x73, 0x65, 0x74, 0x5f, 0x72, 0x65, 0x73, 0x75, 0x6c, 0x74, 0x73, 0x5f, 0x74, 0x6f, 0x5f, 0x6f
        /*05dc*/ 	.byte	0x75, 0x74, 0x70, 0x75, 0x74, 0x00
	.type		__unnamed_163,@object
	.size		__unnamed_163,(__unnamed_35 - __unnamed_163)
__unnamed_163:
        /*05e2*/ 	.byte	0x73, 0x65, 0x74, 0x5f, 0x72, 0x65, 0x73, 0x75, 0x6c, 0x74, 0x73, 0x5f, 0x74, 0x6f, 0x5f, 0x6f
        /*05f2*/ 	.byte	0x75, 0x74, 0x70, 0x75, 0x74, 0x00
	.type		__unnamed_35,@object
	.size		__unnamed_35,(__unnamed_147 - __unnamed_35)
__unnamed_35:
        /*05f8*/ 	.byte	0x73, 0x65, 0x74, 0x5f, 0x72, 0x65, 0x73, 0x75, 0x6c, 0x74, 0x73, 0x5f, 0x74, 0x6f, 0x5f, 0x6f
        /*0608*/ 	.byte	0x75, 0x74, 0x70, 0x75, 0x74, 0x00
	.type		__unnamed_147,@object
	.size		__unnamed_147,(__unnamed_83 - __unnamed_147)
__unnamed_147:
        /*060e*/ 	.byte	0x73, 0x65, 0x74, 0x5f, 0x72, 0x65, 0x73, 0x75, 0x6c, 0x74, 0x73, 0x5f, 0x74, 0x6f, 0x5f, 0x6f
        /*061e*/ 	.byte	0x75, 0x74, 0x70, 0x75, 0x74, 0x00
	.type		__unnamed_83,@object
	.size		__unnamed_83,(__unnamed_51 - __unnamed_83)
__unnamed_83:
        /*0624*/ 	.byte	0x73, 0x65, 0x74, 0x5f, 0x72, 0x65, 0x73, 0x75, 0x6c, 0x74, 0x73, 0x5f, 0x74, 0x6f, 0x5f, 0x6f
        /*0634*/ 	.byte	0x75, 0x74, 0x70, 0x75, 0x74, 0x00
	.type		__unnamed_51,@object
	.size		__unnamed_51,(__unnamed_167 - __unnamed_51)
__unnamed_51:
        /*063a*/ 	.byte	0x73, 0x65, 0x74, 0x5f, 0x72, 0x65, 0x73, 0x75, 0x6c, 0x74, 0x73, 0x5f, 0x74, 0x6f, 0x5f, 0x6f
        /*064a*/ 	.byte	0x75, 0x74, 0x70, 0x75, 0x74, 0x00
	.type		__unnamed_167,@object
	.size		__unnamed_167,(__unnamed_135 - __unnamed_167)
__unnamed_167:
        /*0650*/ 	.byte	0x73, 0x65, 0x74, 0x5f, 0x72, 0x65, 0x73, 0x75, 0x6c, 0x74, 0x73, 0x5f, 0x74, 0x6f, 0x5f, 0x6f
        /*0660*/ 	.byte	0x75, 0x74, 0x70, 0x75, 0x74, 0x00
	.type		__unnamed_135,@object
	.size		__unnamed_135,(__unnamed_7 - __unnamed_135)
__unnamed_135:
        /*0666*/ 	.byte	0x73, 0x65, 0x74, 0x5f, 0x72, 0x65, 0x73, 0x75, 0x6c, 0x74, 0x73, 0x5f, 0x74, 0x6f, 0x5f, 0x6f
        /*0676*/ 	.byte	0x75, 0x74, 0x70, 0x75, 0x74, 0x00
	.type		__unnamed_7,@object
	.size		__unnamed_7,(__unnamed_23 - __unnamed_7)
__unnamed_7:
        /*067c*/ 	.byte	0x73, 0x65, 0x74, 0x5f, 0x72, 0x65, 0x73, 0x75, 0x6c, 0x74, 0x73, 0x5f, 0x74, 0x6f, 0x5f, 0x6f
        /*068c*/ 	.byte	0x75, 0x74, 0x70, 0x75, 0x74, 0x00
	.type		__unnamed_23,@object
	.size		__unnamed_23,(__unnamed_55 - __unnamed_23)
__unnamed_23:
        /*0692*/ 	.byte	0x73, 0x65, 0x74, 0x5f, 0x72, 0x65, 0x73, 0x75, 0x6c, 0x74, 0x73, 0x5f, 0x74, 0x6f, 0x5f, 0x6f
        /*06a2*/ 	.byte	0x75, 0x74, 0x70, 0x75, 0x74, 0x00
	.type		__unnamed_55,@object
	.size		__unnamed_55,(__unnamed_119 - __unnamed_55)
__unnamed_55:
        /*06a8*/ 	.byte	0x73, 0x65, 0x74, 0x5f, 0x72, 0x65, 0x73, 0x75, 0x6c, 0x74, 0x73, 0x5f, 0x74, 0x6f, 0x5f, 0x6f
        /*06b8*/ 	.byte	0x75, 0x74, 0x70, 0x75, 0x74, 0x00
	.type		__unnamed_119,@object
	.size		__unnamed_119,(__unnamed_79 - __unnamed_119)
__unnamed_119:
        /*06be*/ 	.byte	0x73, 0x65, 0x74, 0x5f, 0x72, 0x65, 0x73, 0x75, 0x6c, 0x74, 0x73, 0x5f, 0x74, 0x6f, 0x5f, 0x6f
        /*06ce*/ 	.byte	0x75, 0x74, 0x70, 0x75, 0x74, 0x00
	.type		__unnamed_79,@object
	.size		__unnamed_79,(__unnamed_111 - __unnamed_79)
__unnamed_79:
        /*06d4*/ 	.byte	0x73, 0x65, 0x74, 0x5f, 0x72, 0x65, 0x73, 0x75, 0x6c, 0x74, 0x73, 0x5f, 0x74, 0x6f, 0x5f, 0x6f
        /*06e4*/ 	.byte	0x75, 0x74, 0x70, 0x75, 0x74, 0x00
	.type		__unnamed_111,@object
	.size		__unnamed_111,(__unnamed_63 - __unnamed_111)
__unnamed_111:
        /*06ea*/ 	.byte	0x73, 0x65, 0x74, 0x5f, 0x72, 0x65, 0x73, 0x75, 0x6c, 0x74, 0x73, 0x5f, 0x74, 0x6f, 0x5f, 0x6f
        /*06fa*/ 	.byte	0x75, 0x74, 0x70, 0x75, 0x74, 0x00
	.type		__unnamed_63,@object
	.size		__unnamed_63,(__unnamed_44 - __unnamed_63)
__unnamed_63:
        /*0700*/ 	.byte	0x73, 0x65, 0x74, 0x5f, 0x72, 0x65, 0x73, 0x75, 0x6c, 0x74, 0x73, 0x5f, 0x74, 0x6f, 0x5f, 0x6f
        /*0710*/ 	.byte	0x75, 0x74, 0x70, 0x75, 0x74, 0x00
	.type		__unnamed_44,@object
	.size		__unnamed_44,(__unnamed_140 - __unnamed_44)
__unnamed_44:
        /*0716*/ 	.byte	0x73, 0x65, 0x74, 0x5f, 0x72, 0x65, 0x73, 0x75, 0x6c, 0x74, 0x73, 0x5f, 0x74, 0x6f, 0x5f, 0x6f
        /*0726*/ 	.byte	0x75, 0x74, 0x70, 0x75, 0x74, 0x00
	.type		__unnamed_140,@object
	.size		__unnamed_140,(__unnamed_76 - __unnamed_140)
__unnamed_140:
        /*072c*/ 	.byte	0x73, 0x65, 0x74, 0x5f, 0x72, 0x65, 0x73, 0x75, 0x6c, 0x74, 0x73, 0x5f, 0x74, 0x6f, 0x5f, 0x6f
        /*073c*/ 	.byte	0x75, 0x74, 0x70, 0x75, 0x74, 0x00
	.type		__unnamed_76,@object
	.size		__unnamed_76,(__unnamed_156 - __unnamed_76)
__unnamed_76:
        /*0742*/ 	.byte	0x73, 0x65, 0x74, 0x5f, 0x72, 0x65, 0x73, 0x75, 0x6c, 0x74, 0x73, 0x5f, 0x74, 0x6f, 0x5f, 0x6f
        /*0752*/ 	.byte	0x75, 0x74, 0x70, 0x75, 0x74, 0x00
	.type		__unnamed_156,@object
	.size		__unnamed_156,(__unnamed_28 - __unnamed_156)
__unnamed_156:
        /*0758*/ 	.byte	0x73, 0x65, 0x74, 0x5f, 0x72, 0x65, 0x73, 0x75, 0x6c, 0x74, 0x73, 0x5f, 0x74, 0x6f, 0x5f, 0x6f
        /*0768*/ 	.byte	0x75, 0x74, 0x70, 0x75, 0x74, 0x00
	.type		__unnamed_28,@object
	.size		__unnamed_28,(__unnamed_100 - __unnamed_28)
__unnamed_28:
        /*076e*/ 	.byte	0x73, 0x65, 0x74, 0x5f, 0x72, 0x65, 0x73, 0x75, 0x6c, 0x74, 0x73, 0x5f, 0x74, 0x6f, 0x5f, 0x6f
        /*077e*/ 	.byte	0x75, 0x74, 0x70, 0x75, 0x74, 0x00
	.type		__unnamed_100,@object
	.size		__unnamed_100,(__unnamed_132 - __unnamed_100)
__unnamed_100:
        /*0784*/ 	.byte	0x73, 0x65, 0x74, 0x5f, 0x72, 0x65, 0x73, 0x75, 0x6c, 0x74, 0x73, 0x5f, 0x74, 0x6f, 0x5f, 0x6f
        /*0794*/ 	.byte	0x75, 0x74, 0x70, 0x75, 0x74, 0x00
	.type		__unnamed_132,@object
	.size		__unnamed_132,(__unnamed_20 - __unnamed_132)
__unnamed_132:
        /*079a*/ 	.byte	0x73, 0x65, 0x74, 0x5f, 0x72, 0x65, 0x73, 0x75, 0x6c, 0x74, 0x73, 0x5f, 0x74, 0x6f, 0x5f, 0x6f
        /*07aa*/ 	.byte	0x75, 0x74, 0x70, 0x75, 0x74, 0x00
	.type		__unnamed_20,@object
	.size		__unnamed_20,(__unnamed_84 - __unnamed_20)
__unnamed_20:
        /*07b0*/ 	.byte	0x73, 0x65, 0x74, 0x5f, 0x72, 0x65, 0x73, 0x75, 0x6c, 0x74, 0x73, 0x5f, 0x74, 0x6f, 0x5f, 0x6f
        /*07c0*/ 	.byte	0x75, 0x74, 0x70, 0x75, 0x74, 0x00
	.type		__unnamed_84,@object
	.size		__unnamed_84,(__unnamed_168 - __unnamed_84)
__unnamed_84:
        /*07c6*/ 	.byte	0x73, 0x65, 0x74, 0x5f, 0x72, 0x65, 0x73, 0x75, 0x6c, 0x74, 0x73, 0x5f, 0x74, 0x6f, 0x5f, 0x6f
        /*07d6*/ 	.byte	0x75, 0x74, 0x70, 0x75, 0x74, 0x00
	.type		__unnamed_168,@object
	.size		__unnamed_168,(__unnamed_104 - __unnamed_168)
__unnamed_168:
        /*07dc*/ 	.byte	0x73, 0x65, 0x74, 0x5f, 0x72, 0x65, 0x73, 0x75, 0x6c, 0x74, 0x73, 0x5f, 0x74, 0x6f, 0x5f, 0x6f
        /*07ec*/ 	.byte	0x75, 0x74, 0x70, 0x75, 0x74, 0x00
	.type		__unnamed_104,@object
	.size		__unnamed_104,(__unnamed_72 - __unnamed_104)
__unnamed_104:
        /*07f2*/ 	.byte	0x73, 0x65, 0x74, 0x5f, 0x72, 0x65, 0x73, 0x75, 0x6c, 0x74, 0x73, 0x5f, 0x74, 0x6f, 0x5f, 0x6f
        /*0802*/ 	.byte	0x75, 0x74, 0x70, 0x75, 0x74, 0x00
	.type		__unnamed_72,@object
	.size		__unnamed_72,(__unnamed_56 - __unnamed_72)
__unnamed_72:
        /*0808*/ 	.byte	0x73, 0x65, 0x74, 0x5f, 0x72, 0x65, 0x73, 0x75, 0x6c, 0x74, 0x73, 0x5f, 0x74, 0x6f, 0x5f, 0x6f
        /*0818*/ 	.byte	0x75, 0x74, 0x70, 0x75, 0x74, 0x00
	.type		__unnamed_56,@object
	.size		__unnamed_56,(__unnamed_16 - __unnamed_56)
__unnamed_56:
        /*081e*/ 	.byte	0x73, 0x65, 0x74, 0x5f, 0x72, 0x65, 0x73, 0x75, 0x6c, 0x74, 0x73, 0x5f, 0x74, 0x6f, 0x5f, 0x6f
        /*082e*/ 	.byte	0x75, 0x74, 0x70, 0x75, 0x74, 0x00
	.type		__unnamed_16,@object
	.size		__unnamed_16,(__unnamed_48 - __unnamed_16)
__unnamed_16:
        /*0834*/ 	.byte	0x73, 0x65, 0x74, 0x5f, 0x72, 0x65, 0x73, 0x75, 0x6c, 0x74, 0x73, 0x5f, 0x74, 0x6f, 0x5f, 0x6f
        /*0844*/ 	.byte	0x75, 0x74, 0x70, 0x75, 0x74, 0x00
	.type		__unnamed_48,@object
	.size		__unnamed_48,(__unnamed_112 - __unnamed_48)
__unnamed_48:
        /*084a*/ 	.byte	0x73, 0x65, 0x74, 0x5f, 0x72, 0x65, 0x73, 0x75, 0x6c, 0x74, 0x73, 0x5f, 0x74, 0x6f, 0x5f, 0x6f
        /*085a*/ 	.byte	0x75, 0x74, 0x70, 0x75, 0x74, 0x00
	.type		__unnamed_112,@object
	.size		__unnamed_112,(__unnamed_160 - __unnamed_112)
__unnamed_112:
        /*0860*/ 	.byte	0x73, 0x65, 0x74, 0x5f, 0x72, 0x65, 0x73, 0x75, 0x6c, 0x74, 0x73, 0x5f, 0x74, 0x6f, 0x5f, 0x6f
        /*0870*/ 	.byte	0x75, 0x74, 0x70, 0x75, 0x74, 0x00
	.type		__unnamed_160,@object
	.size		__unnamed_160,(__unnamed_128 - __unnamed_160)
__unnamed_160:
        /*0876*/ 	.byte	0x73, 0x65, 0x74, 0x5f, 0x72, 0x65, 0x73, 0x75, 0x6c, 0x74, 0x73, 0x5f, 0x74, 0x6f, 0x5f, 0x6f
        /*0886*/ 	.byte	0x75, 0x74, 0x70, 0x75, 0x74, 0x00
	.type		__unnamed_128,@object
	.size		__unnamed_128,(__unnamed_42 - __unnamed_128)
__unnamed_128:
        /*088c*/ 	.byte	0x73, 0x65, 0x74, 0x5f, 0x72, 0x65, 0x73, 0x75, 0x6c, 0x74, 0x73, 0x5f, 0x74, 0x6f, 0x5f, 0x6f
        /*089c*/ 	.byte	0x75, 0x74, 0x70, 0x75, 0x74, 0x00
	.type		__unnamed_42,@object
	.size		__unnamed_42,(__unnamed_154 - __unnamed_42)
__unnamed_42:
        /*08a2*/ 	.byte	0x73, 0x65, 0x74, 0x5f, 0x72, 0x65, 0x73, 0x75, 0x6c, 0x74, 0x73, 0x5f, 0x74, 0x6f, 0x5f, 0x6f
        /*08b2*/ 	.byte	0x75, 0x74, 0x70, 0x75, 0x74, 0x00
	.type		__unnamed_154,@object
	.size		__unnamed_154,(__unnamed_90 - __unnamed_154)
__unnamed_154:
        /*08b8*/ 	.byte	0x73, 0x65, 0x74, 0x5f, 0x72, 0x65, 0x73, 0x75, 0x6c, 0x74, 0x73, 0x5f, 0x74, 0x6f, 0x5f, 0x6f
        /*08c8*/ 	.byte	0x75, 0x74, 0x70, 0x75, 0x74, 0x00
	.type		__unnamed_90,@object
	.size		__unnamed_90,(__unnamed_58 - __unnamed_90)
__unnamed_90:
        /*08ce*/ 	.byte	0x73, 0x65, 0x74, 0x5f, 0x72, 0x65, 0x73, 0x75, 0x6c, 0x74, 0x73, 0x5f, 0x74, 0x6f, 0x5f, 0x6f
        /*08de*/ 	.byte	0x75, 0x74, 0x70, 0x75, 0x74, 0x00
	.type		__unnamed_58,@object
	.size		__unnamed_58,(__unnamed_34 - __unnamed_58)
__unnamed_58:
        /*08e4*/ 	.byte	0x73, 0x65, 0x74, 0x5f, 0x72, 0x65, 0x73, 0x75, 0x6c, 0x74, 0x73, 0x5f, 0x74, 0x6f, 0x5f, 0x6f
        /*08f4*/ 	.byte	0x75, 0x74, 0x70, 0x75, 0x74, 0x00
	.type		__unnamed_34,@object
	.size		__unnamed_34,(__unnamed_98 - __unnamed_34)
__unnamed_34:
        /*08fa*/ 	.byte	0x73, 0x65, 0x74, 0x5f, 0x72, 0x65, 0x73, 0x75, 0x6c, 0x74, 0x73, 0x5f, 0x74, 0x6f, 0x5f, 0x6f
        /*090a*/ 	.byte	0x75, 0x74, 0x70, 0x75, 0x74, 0x00
	.type		__unnamed_98,@object
	.size		__unnamed_98,(__unnamed_2 - __unnamed_98)
__unnamed_98:
        /*0910*/ 	.byte	0x73, 0x65, 0x74, 0x5f, 0x72, 0x65, 0x73, 0x75, 0x6c, 0x74, 0x73, 0x5f, 0x74, 0x6f, 0x5f, 0x6f
        /*0920*/ 	.byte	0x75, 0x74, 0x70, 0x75, 0x74, 0x00
	.type		__unnamed_2,@object
	.size		__unnamed_2,(__unnamed_146 - __unnamed_2)
__unnamed_2:
        /*0926*/ 	.byte	0x73, 0x65, 0x74, 0x5f, 0x72, 0x65, 0x73, 0x75, 0x6c, 0x74, 0x73, 0x5f, 0x74, 0x6f, 0x5f, 0x6f
        /*0936*/ 	.byte	0x75, 0x74, 0x70, 0x75, 0x74, 0x00
	.type		__unnamed_146,@object
	.size		__unnamed_146,(__unnamed_114 - __unnamed_146)
__unnamed_146:
        /*093c*/ 	.byte	0x73, 0x65, 0x74, 0x5f, 0x72, 0x65, 0x73, 0x75, 0x6c, 0x74, 0x73, 0x5f, 0x74, 0x6f, 0x5f, 0x6f
        /*094c*/ 	.byte	0x75, 0x74, 0x70, 0x75, 0x74, 0x00
	.type		__unnamed_114,@object
	.size		__unnamed_114,(__unnamed_6 - __unnamed_114)
__unnamed_114:
        /*0952*/ 	.byte	0x73, 0x65, 0x74, 0x5f, 0x72, 0x65, 0x73, 0x75, 0x6c, 0x74, 0x73, 0x5f, 0x74, 0x6f, 0x5f, 0x6f
        /*0962*/ 	.byte	0x75, 0x74, 0x70, 0x75, 0x74, 0x00
	.type		__unnamed_6,@object
	.size		__unnamed_6,(__unnamed_70 - __unnamed_6)
__unnamed_6:
        /*0968*/ 	.byte	0x73, 0x65, 0x74, 0x5f, 0x72, 0x65, 0x73, 0x75, 0x6c, 0x74, 0x73, 0x5f, 0x74, 0x6f, 0x5f, 0x6f
        /*0978*/ 	.byte	0x75, 0x74, 0x70, 0x75, 0x74, 0x00
	.type		__unnamed_70,@object
	.size		__unnamed_70,(__unnamed_86 - __unnamed_70)
__unnamed_70:
        /*097e*/ 	.byte	0x73, 0x65, 0x74, 0x5f, 0x72, 0x65, 0x73, 0x75, 0x6c, 0x74, 0x73, 0x5f, 0x74, 0x6f, 0x5f, 0x6f
        /*098e*/ 	.byte	0x75, 0x74, 0x70, 0x75, 0x74, 0x00
	.type		__unnamed_86,@object
	.size		__unnamed_86,(__unnamed_118 - __unnamed_86)
__unnamed_86:
        /*0994*/ 	.byte	0x73, 0x65, 0x74, 0x5f, 0x72, 0x65, 0x73, 0x75, 0x6c, 0x74, 0x73, 0x5f, 0x74, 0x6f, 0x5f, 0x6f
        /*09a4*/ 	.byte	0x75, 0x74, 0x70, 0x75, 0x74, 0x00
	.type		__unnamed_118,@object
	.size		__unnamed_118,(__unnamed_142 - __unnamed_118)
__unnamed_118:
        /*09aa*/ 	.byte	0x73, 0x65, 0x74, 0x5f, 0x72, 0x65, 0x73, 0x75, 0x6c, 0x74, 0x73, 0x5f, 0x74, 0x6f, 0x5f, 0x6f
        /*09ba*/ 	.byte	0x75, 0x74, 0x70, 0x75, 0x74, 0x00
	.type		__unnamed_142,@object
	.size		__unnamed_142,(__unnamed_14 - __unnamed_142)
__unnamed_142:
        /*09c0*/ 	.byte	0x73, 0x65, 0x74, 0x5f, 0x72, 0x65, 0x73, 0x75, 0x6c, 0x74, 0x73, 0x5f, 0x74, 0x6f, 0x5f, 0x6f
        /*09d0*/ 	.byte	0x75, 0x74, 0x70, 0x75, 0x74, 0x00
	.type		__unnamed_14,@object
	.size		__unnamed_14,(__unnamed_30 - __unnamed_14)
__unnamed_14:
        /*09d6*/ 	.byte	0x73, 0x65, 0x74, 0x5f, 0x72, 0x65, 0x73, 0x75, 0x6c, 0x74, 0x73, 0x5f, 0x74, 0x6f, 0x5f, 0x6f
        /*09e6*/ 	.byte	0x75, 0x74, 0x70, 0x75, 0x74, 0x00
	.type		__unnamed_30,@object
	.size		__unnamed_30,(__unnamed_62 - __unnamed_30)
__unnamed_30:
        /*09ec*/ 	.byte	0x73, 0x65, 0x74, 0x5f, 0x72, 0x65, 0x73, 0x75, 0x6c, 0x74, 0x73, 0x5f, 0x74, 0x6f, 0x5f, 0x6f
        /*09fc*/ 	.byte	0x75, 0x74, 0x70, 0x75, 0x74, 0x00
	.type		__unnamed_62,@object
	.size		__unnamed_62,(__unnamed_126 - __unnamed_62)
__unnamed_62:
        /*0a02*/ 	.byte	0x73, 0x65, 0x74, 0x5f, 0x72, 0x65, 0x73, 0x75, 0x6c, 0x74, 0x73, 0x5f, 0x74, 0x6f, 0x5f, 0x6f
        /*0a12*/ 	.byte	0x75, 0x74, 0x70, 0x75, 0x74, 0x00
	.type		__unnamed_126,@object
	.size		__unnamed_126,(__unnamed_137 - __unnamed_126)
__unnamed_126:
        /*0a18*/ 	.byte	0x73, 0x65, 0x74, 0x5f, 0x72, 0x65, 0x73, 0x75, 0x6c, 0x74, 0x73, 0x5f, 0x74, 0x6f, 0x5f, 0x6f
        /*0a28*/ 	.byte	0x75, 0x74, 0x70, 0x75, 0x74, 0x00
	.type		__unnamed_137,@object
	.size		__unnamed_137,(__unnamed_25 - __unnamed_137)
__unnamed_137:
        /*0a2e*/ 	.byte	0x67, 0x65, 0x74, 0x5f, 0x61, 0x63, 0x63, 0x75, 0x6d, 0x75, 0x6c, 0x61, 0x74, 0x65, 0x64, 0x5f
        /*0a3e*/ 	.byte	0x6f, 0x75, 0x74, 0x70, 0x75, 0x74, 0x00
	.type		__unnamed_25,@object
	.size		__unnamed_25,(__unnamed_81 - __unnamed_25)
__unnamed_25:
        /*0a45*/ 	.byte	0x67, 0x65, 0x74, 0x5f, 0x61, 0x63, 0x63, 0x75, 0x6d, 0x75, 0x6c, 0x61, 0x74, 0x65, 0x64, 0x5f
        /*0a55*/ 	.byte	0x6f, 0x75, 0x74, 0x70, 0x75, 0x74, 0x00
	.type		__unnamed_81,@object
	.size		__unnamed_81,(__unnamed_109 - __unnamed_81)
__unnamed_81:
        /*0a5c*/ 	.byte	0x67, 0x65, 0x74, 0x5f, 0x61, 0x63, 0x63, 0x75, 0x6d, 0x75, 0x6c, 0x61, 0x74, 0x65, 0x64, 0x5f
        /*0a6c*/ 	.byte	0x6f, 0x75, 0x74, 0x70, 0x75, 0x74, 0x00
	.type		__unnamed_109,@object
	.size		__unnamed_109,(__unnamed_165 - __unnamed_109)
__unnamed_109:
        /*0a73*/ 	.byte	0x67, 0x65, 0x74, 0x5f, 0x61, 0x63, 0x63, 0x75, 0x6d, 0x75, 0x6c, 0x61, 0x74, 0x65, 0x64, 0x5f
        /*0a83*/ 	.byte	0x6f, 0x75, 0x74, 0x70, 0x75, 0x74, 0x00
	.type		__unnamed_165,@object
	.size		__unnamed_165,(__unnamed_53 - __unnamed_165)
__unnamed_165:
        /*0a8a*/ 	.byte	0x67, 0x65, 0x74, 0x5f, 0x61, 0x63, 0x63, 0x75, 0x6d, 0x75, 0x6c, 0x61, 0x74, 0x65, 0x64, 0x5f
        /*0a9a*/ 	.byte	0x6f, 0x75, 0x74, 0x70, 0x75, 0x74, 0x00
	.type		__unnamed_53,@object
	.size		__unnamed_53,(__unnamed_11 - __unnamed_53)
__unnamed_53:
        /*0aa1*/ 	.byte	0x67, 0x65, 0x74, 0x5f, 0x61, 0x63, 0x63, 0x75, 0x6d, 0x75, 0x6c, 0x61, 0x74, 0x65, 0x64, 0x5f
        /*0ab1*/ 	.byte	0x6f, 0x75, 0x74, 0x70, 0x75, 0x74, 0x00
	.type		__unnamed_11,@object
	.size		__unnamed_11,(__unnamed_123 - __unnamed_11)
__unnamed_11:
        /*0ab8*/ 	.byte	0x67, 0x65, 0x74, 0x5f, 0x61, 0x63, 0x63, 0x75, 0x6d, 0x75, 0x6c, 0x61, 0x74, 0x65, 0x64, 0x5f
        /*0ac8*/ 	.byte	0x6f, 0x75, 0x74, 0x70, 0x75, 0x74, 0x00
	.type		__unnamed_123,@object
	.size		__unnamed_123,(__unnamed_67 - __unnamed_123)
__unnamed_123:
        /*0acf*/ 	.byte	0x67, 0x65, 0x74, 0x5f, 0x61, 0x63, 0x63, 0x75, 0x6d, 0x75, 0x6c, 0x61, 0x74, 0x65, 0x64, 0x5f
        /*0adf*/ 	.byte	0x6f, 0x75, 0x74, 0x70, 0x75, 0x74, 0x00
	.type		__unnamed_67,@object
	.size		__unnamed_67,(__unnamed_39 - __unnamed_67)
__unnamed_67:
        /*0ae6*/ 	.byte	0x67, 0x65, 0x74, 0x5f, 0x61, 0x63, 0x63, 0x75, 0x6d, 0x75, 0x6c, 0x61, 0x74, 0x65, 0x64, 0x5f
        /*0af6*/ 	.byte	0x6f, 0x75, 0x74, 0x70, 0x75, 0x74, 0x00
	.type		__unnamed_39,@object
	.size		__unnamed_39,(__unnamed_151 - __unnamed_39)
__unnamed_39:
        /*0afd*/ 	.byte	0x67, 0x65, 0x74, 0x5f, 0x61, 0x63, 0x63, 0x75, 0x6d, 0x75, 0x6c, 0x61, 0x74, 0x65, 0x64, 0x5f
        /*0b0d*/ 	.byte	0x6f, 0x75, 0x74, 0x70, 0x75, 0x74, 0x00
	.type		__unnamed_151,@object
	.size		__unnamed_151,(__unnamed_95 - __unnamed_151)
__unnamed_151:
        /*0b14*/ 	.byte	0x67, 0x65, 0x74, 0x5f, 0x61, 0x63, 0x63, 0x75, 0x6d, 0x75, 0x6c, 0x61, 0x74, 0x65, 0x64, 0x5f
        /*0b24*/ 	.byte	0x6f, 0x75, 0x74, 0x70, 0x75, 0x74, 0x00
	.type		__unnamed_95,@object
	.size		__unnamed_95,(__unnamed_60 - __unnamed_95)
__unnamed_95:
        /*0b2b*/ 	.byte	0x67, 0x65, 0x74, 0x5f, 0x61, 0x63, 0x63, 0x75, 0x6d, 0x75, 0x6c, 0x61, 0x74, 0x65, 0x64, 0x5f
        /*0b3b*/ 	.byte	0x6f, 0x75, 0x74, 0x70, 0x75, 0x74, 0x00
	.type		__unnamed_60,@object
	.size		__unnamed_60,(__unnamed_4 - __unnamed_60)
__unnamed_60:
        /*0b42*/ 	.byte	0x67, 0x65, 0x74, 0x5f, 0x61, 0x63, 0x63, 0x75, 0x6d, 0x75, 0x6c, 0x61, 0x74, 0x65, 0x64, 0x5f
        /*0b52*/ 	.byte	0x6f, 0x75, 0x74, 0x70, 0x75, 0x74, 0x00
	.type		__unnamed_4,@object
	.size		__unnamed_4,(__unnamed_116 - __unnamed_4)
__unnamed_4:
        /*0b59*/ 	.byte	0x67, 0x65, 0x74, 0x5f, 0x61, 0x63, 0x63, 0x75, 0x6d, 0x75, 0x6c, 0x61, 0x74, 0x65, 0x64, 0x5f
        /*0b69*/ 	.byte	0x6f, 0x75, 0x74, 0x70, 0x75, 0x74, 0x00
	.type		__unnamed_116,@object
	.size		__unnamed_116,(__unnamed_88 - __unnamed_116)
__unnamed_116:
        /*0b70*/ 	.byte	0x67, 0x65, 0x74, 0x5f, 0x61, 0x63, 0x63, 0x75, 0x6d, 0x75, 0x6c, 0x61, 0x74, 0x65, 0x64, 0x5f
        /*0b80*/ 	.byte	0x6f, 0x75, 0x74, 0x70, 0x75, 0x74, 0x00
	.type		__unnamed_88,@object
	.size		__unnamed_88,(__unnamed_144 - __unnamed_88)
__unnamed_88:
        /*0b87*/ 	.byte	0x67, 0x65, 0x74, 0x5f, 0x61, 0x63, 0x63, 0x75, 0x6d, 0x75, 0x6c, 0x61, 0x74, 0x65, 0x64, 0x5f
        /*0b97*/ 	.byte	0x6f, 0x75, 0x74, 0x70, 0x75, 0x74, 0x00
	.type		__unnamed_144,@object
	.size		__unnamed_144,(__unnamed_32 - __unnamed_144)
__unnamed_144:
        /*0b9e*/ 	.byte	0x67, 0x65, 0x74, 0x5f, 0x61, 0x63, 0x63, 0x75, 0x6d, 0x75, 0x6c, 0x61, 0x74, 0x65, 0x64, 0x5f
        /*0bae*/ 	.byte	0x6f, 0x75, 0x74, 0x70, 0x75, 0x74, 0x00
	.type		__unnamed_32,@object
	.size		__unnamed_32,(__unnamed_74 - __unnamed_32)
__unnamed_32:
        /*0bb5*/ 	.byte	0x67, 0x65, 0x74, 0x5f, 0x61, 0x63, 0x63, 0x75, 0x6d, 0x75, 0x6c, 0x61, 0x74, 0x65, 0x64, 0x5f
        /*0bc5*/ 	.byte	0x6f, 0x75, 0x74, 0x70, 0x75, 0x74, 0x00
	.type		__unnamed_74,@object
	.size		__unnamed_74,(__unnamed_130 - __unnamed_74)
__unnamed_74:
        /*0bcc*/ 	.byte	0x67, 0x65, 0x74, 0x5f, 0x61, 0x63, 0x63, 0x75, 0x6d, 0x75, 0x6c, 0x61, 0x74, 0x65, 0x64, 0x5f
        /*0bdc*/ 	.byte	0x6f, 0x75, 0x74, 0x70, 0x75, 0x74, 0x00
	.type		__unnamed_130,@object
	.size		__unnamed_130,(__unnamed_18 - __unnamed_130)
__unnamed_130:
        /*0be3*/ 	.byte	0x67, 0x65, 0x74, 0x5f, 0x61, 0x63, 0x63, 0x75, 0x6d, 0x75, 0x6c, 0x61, 0x74, 0x65, 0x64, 0x5f
        /*0bf3*/ 	.byte	0x6f, 0x75, 0x74, 0x70, 0x75, 0x74, 0x00
	.type		__unnamed_18,@object
	.size		__unnamed_18,(__unnamed_102 - __unnamed_18)
__unnamed_18:
        /*0bfa*/ 	.byte	0x67, 0x65, 0x74, 0x5f, 0x61, 0x63, 0x63, 0x75, 0x6d, 0x75, 0x6c, 0x61, 0x74, 0x65, 0x64, 0x5f
        /*0c0a*/ 	.byte	0x6f, 0x75, 0x74, 0x70, 0x75, 0x74, 0x00
	.type		__unnamed_102,@object
	.size		__unnamed_102,(__unnamed_46 - __unnamed_102)
__unnamed_102:
        /*0c11*/ 	.byte	0x67, 0x65, 0x74, 0x5f, 0x61, 0x63, 0x63, 0x75, 0x6d, 0x75, 0x6c, 0x61, 0x74, 0x65, 0x64, 0x5f
        /*0c21*/ 	.byte	0x6f, 0x75, 0x74, 0x70, 0x75, 0x74, 0x00
	.type		__unnamed_46,@object
	.size		__unnamed_46,(__unnamed_158 - __unnamed_46)
__unnamed_46:
        /*0c28*/ 	.byte	0x67, 0x65, 0x74, 0x5f, 0x61, 0x63, 0x63, 0x75, 0x6d, 0x75, 0x6c, 0x61, 0x74, 0x65, 0x64, 0x5f
        /*0c38*/ 	.byte	0x6f, 0x75, 0x74, 0x70, 0x75, 0x74, 0x00
	.type		__unnamed_158,@object
	.size		__unnamed_158,($str$7 - __unnamed_158)
__unnamed_158:
        /*0c3f*/ 	.byte	0x67, 0x65, 0x74, 0x5f, 0x61, 0x63, 0x63, 0x75, 0x6d, 0x75, 0x6c, 0x61, 0x74, 0x65, 0x64, 0x5f
        /*0c4f*/ 	.byte	0x6f, 0x75, 0x74, 0x70, 0x75, 0x74, 0x00
	.type		$str$7,@object
	.size		$str$7,(.L_197 - $str$7)
$str$7:
        /*0c56*/ 	.byte	0x2f, 0x72, 0x6f, 0x6f, 0x74, 0x2f, 0x2e, 0x70, 0x79, 0x65, 0x6e, 0x76, 0x2f, 0x76, 0x65, 0x72
        /*0c66*/ 	.byte	0x73, 0x69, 0x6f, 0x6e, 0x73, 0x2f, 0x33, 0x2e, 0x31, 0x33, 0x2e, 0x31, 0x32, 0x2f, 0x6c, 0x69
        /*0c76*/ 	.byte	0x62, 0x2f, 0x70, 0x79, 0x74, 0x68, 0x6f, 0x6e, 0x33, 0x2e, 0x31, 0x33, 0x2f, 0x73, 0x69, 0x74
        /*0c86*/ 	.byte	0x65, 0x2d, 0x70, 0x61, 0x63, 0x6b, 0x61, 0x67, 0x65, 0x73, 0x2f, 0x74, 0x6f, 0x72, 0x63, 0x68
        /*0c96*/ 	.byte	0x2f, 0x69, 0x6e, 0x63, 0x6c, 0x75, 0x64, 0x65, 0x2f, 0x41, 0x54, 0x65, 0x6e, 0x2f, 0x6e, 0x61
        /*0ca6*/ 	.byte	0x74, 0x69, 0x76, 0x65, 0x2f, 0x63, 0x75, 0x64, 0x61, 0x2f, 0x52, 0x65, 0x64, 0x75, 0x63, 0x65
        /*0cb6*/ 	.byte	0x2e, 0x63, 0x75, 0x68, 0x00
.L_197:


//--------------------- .nv.shared._ZN2at6native13reduce_kernelILi512ELi1ENS0_8ReduceOpIbNS0_14func_wrapper_tIbZZZNS0_14or_kernel_cudaERNS_14TensorIteratorEENKUlvE_clEvENKUlvE10_clEvEUlbbE_EEjbLi4ELi4EEEEEvT1_ --------------------------
	.section	.nv.shared._ZN2at6native13reduce_kernelILi512ELi1ENS0_8ReduceOpIbNS0_14func_wrapper_tIbZZZNS0_14or_kernel_cudaERNS_14TensorIteratorEENKUlvE_clEvENKUlvE10_clEvEUlbbE_EEjbLi4ELi4EEEEEvT1_,"aw",@nobits
	.sectionflags	@""
	.align	16
.nv.shared._ZN2at6native13reduce_kernelILi512ELi1ENS0_8ReduceOpIbNS0_14func_wrapper_tIbZZZNS0_14or_kernel_cudaERNS_14TensorIteratorEENKUlvE_clEvENKUlvE10_clEvEUlbbE_EEjbLi4ELi4EEEEEvT1_:
	.zero		1040


//--------------------- .nv.shared.reserved.0     --------------------------
	.section	.nv.shared.reserved.0,"aw",@nobits
	.weak		__nv_reservedSMEM_offset_0_alias
	.size		__nv_reservedSMEM_offset_0_alias, 0, 0
	.other		__nv_reservedSMEM_offset_0_alias,@"STO_CUDA_RESERVED_SHARED STV_DEFAULT"
__nv_reservedSMEM_offset_0_alias:
	.zero		0


//--------------------- .nv.global                --------------------------
	.section	.nv.global,"aw",@nobits
.nv.global:
	.type		_ZN51_INTERNAL_e3e432fe_20_ReduceLogicKernel_cu_066a645d4cuda3std3__48in_placeE,@object
	.size		_ZN51_INTERNAL_e3e432fe_20_ReduceLogicKernel_cu_066a645d4cuda3std3__48in_placeE,(_ZN51_INTERNAL_e3e432fe_20_ReduceLogicKernel_cu_066a645d4cuda3std6ranges3__45__cpo8distanceE - _ZN51_INTERNAL_e3e432fe_20_ReduceLogicKernel_cu_066a645d4cuda3std3__48in_placeE)
_ZN51_INTERNAL_e3e432fe_20_ReduceLogicKernel_cu_066a645d4cuda3std3__48in_placeE:
	.zero		1
	.type		_ZN51_INTERNAL_e3e432fe_20_ReduceLogicKernel_cu_066a645d4cuda3std6ranges3__45__cpo8distanceE,@object
	.size		_ZN51_INTERNAL_e3e432fe_20_ReduceLogicKernel_cu_066a645d4cuda3std6ranges3__45__cpo8distanceE,(_ZN51_INTERNAL_e3e432fe_20_ReduceLogicKernel_cu_066a645d4cuda3std3__45__cpo6cbeginE - _ZN51_INTERNAL_e3e432fe_20_ReduceLogicKernel_cu_066a645d4cuda3std6ranges3__45__cpo8distanceE)
_ZN51_INTERNAL_e3e432fe_20_ReduceLogicKernel_cu_066a645d4cuda3std6ranges3__45__cpo8distanceE:
	.zero		1
	.type		_ZN51_INTERNAL_e3e432fe_20_ReduceLogicKernel_cu_066a645d4cuda3std3__45__cpo6cbeginE,@object
	.size		_ZN51_INTERNAL_e3e432fe_20_ReduceLogicKernel_cu_066a645d4cuda3std3__45__cpo6cbeginE,(_ZN51_INTERNAL_e3e432fe_20_ReduceLogicKernel_cu_066a645d4cuda3std6ranges3__45__cpo7advanceE - _ZN51_INTERNAL_e3e432fe_20_ReduceLogicKernel_cu_066a645d4cuda3std3__45__cpo6cbeginE)
_ZN51_INTERNAL_e3e432fe_20_ReduceLogicKernel_cu_066a645d4cuda3std3__45__cpo6cbeginE:
	.zero		1
	.type		_ZN51_INTERNAL_e3e432fe_20_ReduceLogicKernel_cu_066a645d4cuda3std6ranges3__45__cpo7advanceE,@object
	.size		_ZN51_INTERNAL_e3e432fe_20_ReduceLogicKernel_cu_066a645d4cuda3std6ranges3__45__cpo7advanceE,(_ZN51_INTERNAL_e3e432fe_20_ReduceLogicKernel_cu_066a645d4cuda3std3__45__cpo7crbeginE - _ZN51_INTERNAL_e3e432fe_20_ReduceLogicKernel_cu_066a645d4cuda3std6ranges3__45__cpo7advanceE)
_ZN51_INTERNAL_e3e432fe_20_ReduceLogicKernel_cu_066a645d4cuda3std6ranges3__45__cpo7advanceE:
	.zero		1
	.type		_ZN51_INTERNAL_e3e432fe_20_ReduceLogicKernel_cu_066a645d4cuda3std3__45__cpo7crbeginE,@object
	.size		_ZN51_INTERNAL_e3e432fe_20_ReduceLogicKernel_cu_066a645d4cuda3std3__45__cpo7crbeginE,(_ZN51_INTERNAL_e3e432fe_20_ReduceLogicKernel_cu_066a645d4cuda3std6ranges3__45__cpo4dataE - _ZN51_INTERNAL_e3e432fe_20_ReduceLogicKernel_cu_066a645d4cuda3std3__45__cpo7crbeginE)
_ZN51_INTERNAL_e3e432fe_20_ReduceLogicKernel_cu_066a645d4cuda3std3__45__cpo7crbeginE:
	.zero		1
	.type		_ZN51_INTERNAL_e3e432fe_20_ReduceLogicKernel_cu_066a645d4cuda3std6ranges3__45__cpo4dataE,@object
	.size		_ZN51_INTERNAL_e3e432fe_20_ReduceLogicKernel_cu_066a645d4cuda3std6ranges3__45__cpo4dataE,(_ZN51_INTERNAL_e3e432fe_20_ReduceLogicKernel_cu_066a645d4cuda3std6ranges3__45__cpo5beginE - _ZN51_INTERNAL_e3e432fe_20_ReduceLogicKernel_cu_066a645d4cuda3std6ranges3__45__cpo4dataE)
_ZN51_INTERNAL_e3e432fe_20_ReduceLogicKernel_cu_066a645d4cuda3std6ranges3__45__cpo4dataE:
	.zero		1
	.type		_ZN51_INTERNAL_e3e432fe_20_ReduceLogicKernel_cu_066a645d4cuda3std6ranges3__45__cpo5beginE,@object
	.size		_ZN51_INTERNAL_e3e432fe_20_ReduceLogicKernel_cu_066a645d4cuda3std6ranges3__45__cpo5beginE,(_ZN51_INTERNAL_e3e432fe_20_ReduceLogicKernel_cu_066a645d4cuda3std3__453_GLOBAL__N__e3e432fe_20_ReduceLogicKernel_cu_066a645d6ignoreE - _ZN51_INTERNAL_e3e432fe_20_ReduceLogicKernel_cu_066a645d4cuda3std6ranges3__45__cpo5beginE)
_ZN51_INTERNAL_e3e432fe_20_ReduceLogicKernel_cu_066a645d4cuda3std6ranges3__45__cpo5beginE:
	.zero		1
	.type		_ZN51_INTERNAL_e3e432fe_20_ReduceLogicKernel_cu_066a645d4cuda3std3__453_GLOBAL__N__e3e432fe_20_ReduceLogicKernel_cu_066a645d6ignoreE,@object
	.size		_ZN51_INTERNAL_e3e432fe_20_ReduceLogicKernel_cu_066a645d4cuda3std3__453_GLOBAL__N__e3e432fe_20_ReduceLogicKernel_cu_066a645d6ignoreE,(_ZN51_INTERNAL_e3e432fe_20_ReduceLogicKernel_cu_066a645d4cuda3std6ranges3__45__cpo4sizeE - _ZN51_INTERNAL_e3e432fe_20_ReduceLogicKernel_cu_066a645d4cuda3std3__453_GLOBAL__N__e3e432fe_20_ReduceLogicKernel_cu_066a645d6ignoreE)
_ZN51_INTERNAL_e3e432fe_20_ReduceLogicKernel_cu_066a645d4cuda3std3__453_GLOBAL__N__e3e432fe_20_ReduceLogicKernel_cu_066a645d6ignoreE:
	.zero		1
	.type		_ZN51_INTERNAL_e3e432fe_20_ReduceLogicKernel_cu_066a645d4cuda3std6ranges3__45__cpo4sizeE,@object
	.size		_ZN51_INTERNAL_e3e432fe_20_ReduceLogicKernel_cu_066a645d4cuda3std6ranges3__45__cpo4sizeE,(_ZN51_INTERNAL_e3e432fe_20_ReduceLogicKernel_cu_066a645d4cuda3std3__45__cpo5beginE - _ZN51_INTERNAL_e3e432fe_20_ReduceLogicKernel_cu_066a645d4cuda3std6ranges3__45__cpo4sizeE)
_ZN51_INTERNAL_e3e432fe_20_ReduceLogicKernel_cu_066a645d4cuda3std6ranges3__45__cpo4sizeE:
	.zero		1
	.type		_ZN51_INTERNAL_e3e432fe_20_ReduceLogicKernel_cu_066a645d4cuda3std3__45__cpo5beginE,@object
	.size		_ZN51_INTERNAL_e3e432fe_20_ReduceLogicKernel_cu_066a645d4cuda3std3__45__cpo5beginE,(_ZN51_INTERNAL_e3e432fe_20_ReduceLogicKernel_cu_066a645d4cuda3std6ranges3__45__cpo6cbeginE - _ZN51_INTERNAL_e3e432fe_20_ReduceLogicKernel_cu_066a645d4cuda3std3__45__cpo5beginE)
_ZN51_INTERNAL_e3e432fe_20_ReduceLogicKernel_cu_066a645d4cuda3std3__45__cpo5beginE:
	.zero		1
	.type		_ZN51_INTERNAL_e3e432fe_20_ReduceLogicKernel_cu_066a645d4cuda3std6ranges3__45__cpo6cbeginE,@object
	.size		_ZN51_INTERNAL_e3e432fe_20_ReduceLogicKernel_cu_066a645d4cuda3std6ranges3__45__cpo6cbeginE,(_ZN51_INTERNAL_e3e432fe_20_ReduceLogicKernel_cu_066a645d4cuda3std3__45__cpo6rbeginE - _ZN51_INTERNAL_e3e432fe_20_ReduceLogicKernel_cu_066a645d4cuda3std6ranges3__45__cpo6cbeginE)
_ZN51_INTERNAL_e3e432fe_20_ReduceLogicKernel_cu_066a645d4cuda3std6ranges3__45__cpo6cbeginE:
	.zero		1
	.type		_ZN51_INTERNAL_e3e432fe_20_ReduceLogicKernel_cu_066a645d4cuda3std3__45__cpo6rbeginE,@object
	.size		_ZN51_INTERNAL_e3e432fe_20_ReduceLogicKernel_cu_066a645d4cuda3std3__45__cpo6rbeginE,(_ZN51_INTERNAL_e3e432fe_20_ReduceLogicKernel_cu_066a645d4cuda3std6ranges3__45__cpo4nextE - _ZN51_INTERNAL_e3e432fe_20_ReduceLogicKernel_cu_066a645d4cuda3std3__45__cpo6rbeginE)
_ZN51_INTERNAL_e3e432fe_20_ReduceLogicKernel_cu_066a645d4cuda3std3__45__cpo6rbeginE:
	.zero		1
	.type		_ZN51_INTERNAL_e3e432fe_20_ReduceLogicKernel_cu_066a645d4cuda3std6ranges3__45__cpo4nextE,@object
	.size		_ZN51_INTERNAL_e3e432fe_20_ReduceLogicKernel_cu_066a645d4cuda3std6ranges3__45__cpo4nextE,(_ZN51_INTERNAL_e3e432fe_20_ReduceLogicKernel_cu_066a645d4cuda3std6ranges3__45__cpo4swapE - _ZN51_INTERNAL_e3e432fe_20_ReduceLogicKernel_cu_066a645d4cuda3std6ranges3__45__cpo4nextE)
_ZN51_INTERNAL_e3e432fe_20_ReduceLogicKernel_cu_066a645d4cuda3std6ranges3__45__cpo4nextE:
	.zero		1
	.type		_ZN51_INTERNAL_e3e432fe_20_ReduceLogicKernel_cu_066a645d4cuda3std6ranges3__45__cpo4swapE,@object
	.size		_ZN51_INTERNAL_e3e432fe_20_ReduceLogicKernel_cu_066a645d4cuda3std6ranges3__45__cpo4swapE,(_ZN51_INTERNAL_e3e432fe_20_ReduceLogicKernel_cu_066a645d4cuda3std3__420unreachable_sentinelE - _ZN51_INTERNAL_e3e432fe_20_ReduceLogicKernel_cu_066a645d4cuda3std6ranges3__45__cpo4swapE)
_ZN51_INTERNAL_e3e432fe_20_ReduceLogicKernel_cu_066a645d4cuda3std6ranges3__45__cpo4swapE:
	.zero		1
	.type		_ZN51_INTERNAL_e3e432fe_20_ReduceLogicKernel_cu_066a645d4cuda3std3__420unreachable_sentinelE,@object
	.size		_ZN51_INTERNAL_e3e432fe_20_ReduceLogicKernel_cu_066a645d4cuda3std3__420unreachable_sentinelE,(_ZN51_INTERNAL_e3e432fe_20_ReduceLogicKernel_cu_066a645d6thrust23THRUST_300001_SM_900_NS6system6detail10sequential3seqE - _ZN51_INTERNAL_e3e432fe_20_ReduceLogicKernel_cu_066a645d4cuda3std3__420unreachable_sentinelE)
_ZN51_INTERNAL_e3e432fe_20_ReduceLogicKernel_cu_066a645d4cuda3std3__420unreachable_sentinelE:
	.zero		1
	.type		_ZN51_INTERNAL_e3e432fe_20_ReduceLogicKernel_cu_066a645d6thrust23THRUST_300001_SM_900_NS6system6detail10sequential3seqE,@object
	.size		_ZN51_INTERNAL_e3e432fe_20_ReduceLogicKernel_cu_066a645d6thrust23THRUST_300001_SM_900_NS6system6detail10sequential3seqE,(_ZN51_INTERNAL_e3e432fe_20_ReduceLogicKernel_cu_066a645d4cuda3std3__45__cpo4cendE - _ZN51_INTERNAL_e3e432fe_20_ReduceLogicKernel_cu_066a645d6thrust23THRUST_300001_SM_900_NS6system6detail10sequential3seqE)
_ZN51_INTERNAL_e3e432fe_20_ReduceLogicKernel_cu_066a645d6thrust23THRUST_300001_SM_900_NS6system6detail10sequential3seqE:
	.zero		1
	.type		_ZN51_INTERNAL_e3e432fe_20_ReduceLogicKernel_cu_066a645d4cuda3std3__45__cpo4cendE,@object
	.size		_ZN51_INTERNAL_e3e432fe_20_ReduceLogicKernel_cu_066a645d4cuda3std3__45__cpo4cendE,(_ZN51_INTERNAL_e3e432fe_20_ReduceLogicKernel_cu_066a645d4cuda3std6ranges3__45__cpo9iter_swapE - _ZN51_INTERNAL_e3e432fe_20_ReduceLogicKernel_cu_066a645d4cuda3std3__45__cpo4cendE)
_ZN51_INTERNAL_e3e432fe_20_ReduceLogicKernel_cu_066a645d4cuda3std3__45__cpo4cendE:
	.zero		1
	.type		_ZN51_INTERNAL_e3e432fe_20_ReduceLogicKernel_cu_066a645d4cuda3std6ranges3__45__cpo9iter_swapE,@object
	.size		_ZN51_INTERNAL_e3e432fe_20_ReduceLogicKernel_cu_066a645d4cuda3std6ranges3__45__cpo9iter_swapE,(_ZN51_INTERNAL_e3e432fe_20_ReduceLogicKernel_cu_066a645d4cuda3std3__45__cpo5crendE - _ZN51_INTERNAL_e3e432fe_20_ReduceLogicKernel_cu_066a645d4cuda3std6ranges3__45__cpo9iter_swapE)
_ZN51_INTERNAL_e3e432fe_20_ReduceLogicKernel_cu_066a645d4cuda3std6ranges3__45__cpo9iter_swapE:
	.zero		1
	.type		_ZN51_INTERNAL_e3e432fe_20_ReduceLogicKernel_cu_066a645d4cuda3std3__45__cpo5crendE,@object
	.size		_ZN51_INTERNAL_e3e432fe_20_ReduceLogicKernel_cu_066a645d4cuda3std3__45__cpo5crendE,(_ZN51_INTERNAL_e3e432fe_20_ReduceLogicKernel_cu_066a645d4cuda3std6ranges3__45__cpo5cdataE - _ZN51_INTERNAL_e3e432fe_20_ReduceLogicKernel_cu_066a645d4cuda3std3__45__cpo5crendE)
_ZN51_INTERNAL_e3e432fe_20_ReduceLogicKernel_cu_066a645d4cuda3std3__45__cpo5crendE:
	.zero		1
	.type		_ZN51_INTERNAL_e3e432fe_20_ReduceLogicKernel_cu_066a645d4cuda3std6ranges3__45__cpo5cdataE,@object
	.size		_ZN51_INTERNAL_e3e432fe_20_ReduceLogicKernel_cu_066a645d4cuda3std6ranges3__45__cpo5cdataE,(_ZN51_INTERNAL_e3e432fe_20_ReduceLogicKernel_cu_066a645d4cuda3std6ranges3__45__cpo3endE - _ZN51_INTERNAL_e3e432fe_20_ReduceLogicKernel_cu_066a645d4cuda3std6ranges3__45__cpo5cdataE)
_ZN51_INTERNAL_e3e432fe_20_ReduceLogicKernel_cu_066a645d4cuda3std6ranges3__45__cpo5cdataE:
	.zero		1
	.type		_ZN51_INTERNAL_e3e432fe_20_ReduceLogicKernel_cu_066a645d4cuda3std6ranges3__45__cpo3endE,@object
	.size		_ZN51_INTERNAL_e3e432fe_20_ReduceLogicKernel_cu_066a645d4cuda3std6ranges3__45__cpo3endE,(_ZN51_INTERNAL_e3e432fe_20_ReduceLogicKernel_cu_066a645d4cuda3std3__419piecewise_constructE - _ZN51_INTERNAL_e3e432fe_20_ReduceLogicKernel_cu_066a645d4cuda3std6ranges3__45__cpo3endE)
_ZN51_INTERNAL_e3e432fe_20_ReduceLogicKernel_cu_066a645d4cuda3std6ranges3__45__cpo3endE:
	.zero		1
	.type		_ZN51_INTERNAL_e3e432fe_20_ReduceLogicKernel_cu_066a645d4cuda3std3__419piecewise_constructE,@object
	.size		_ZN51_INTERNAL_e3e432fe_20_ReduceLogicKernel_cu_066a645d4cuda3std3__419piecewise_constructE,(_ZN51_INTERNAL_e3e432fe_20_ReduceLogicKernel_cu_066a645d4cuda3std6ranges3__45__cpo5ssizeE - _ZN51_INTERNAL_e3e432fe_20_ReduceLogicKernel_cu_066a645d4cuda3std3__419piecewise_constructE)
_ZN51_INTERNAL_e3e432fe_20_ReduceLogicKernel_cu_066a645d4cuda3std3__419piecewise_constructE:
	.zero		1
	.type		_ZN51_INTERNAL_e3e432fe_20_ReduceLogicKernel_cu_066a645d4cuda3std6ranges3__45__cpo5ssizeE,@object
	.size		_ZN51_INTERNAL_e3e432fe_20_ReduceLogicKernel_cu_066a645d4cuda3std6ranges3__45__cpo5ssizeE,(_ZN51_INTERNAL_e3e432fe_20_ReduceLogicKernel_cu_066a645d4cuda3std3__45__cpo3endE - _ZN51_INTERNAL_e3e432fe_20_ReduceLogicKernel_cu_066a645d4cuda3std6ranges3__45__cpo5ssizeE)
_ZN51_INTERNAL_e3e432fe_20_ReduceLogicKernel_cu_066a645d4cuda3std6ranges3__45__cpo5ssizeE:
	.zero		1
	.type		_ZN51_INTERNAL_e3e432fe_20_ReduceLogicKernel_cu_066a645d4cuda3std3__45__cpo3endE,@object
	.size		_ZN51_INTERNAL_e3e432fe_20_ReduceLogicKernel_cu_066a645d4cuda3std3__45__cpo3endE,(_ZN51_INTERNAL_e3e432fe_20_ReduceLogicKernel_cu_066a645d4cuda3std6ranges3__45__cpo4cendE - _ZN51_INTERNAL_e3e432fe_20_ReduceLogicKernel_cu_066a645d4cuda3std3__45__cpo3endE)
_ZN51_INTERNAL_e3e432fe_20_ReduceLogicKernel_cu_066a645d4cuda3std3__45__cpo3endE:
	.zero		1
	.type		_ZN51_INTERNAL_e3e432fe_20_ReduceLogicKernel_cu_066a645d4cuda3std6ranges3__45__cpo4cendE,@object
	.size		_ZN51_INTERNAL_e3e432fe_20_ReduceLogicKernel_cu_066a645d4cuda3std6ranges3__45__cpo4cendE,(_ZN51_INTERNAL_e3e432fe_20_ReduceLogicKernel_cu_066a645d4cuda3std3__45__cpo4rendE - _ZN51_INTERNAL_e3e432fe_20_ReduceLogicKernel_cu_066a645d4cuda3std6ranges3__45__cpo4cendE)
_ZN51_INTERNAL_e3e432fe_20_ReduceLogicKernel_cu_066a645d4cuda3std6ranges3__45__cpo4cendE:
	.zero		1
	.type		_ZN51_INTERNAL_e3e432fe_20_ReduceLogicKernel_cu_066a645d4cuda3std3__45__cpo4rendE,@object
	.size		_ZN51_INTERNAL_e3e432fe_20_ReduceLogicKernel_cu_066a645d4cuda3std3__45__cpo4rendE,(_ZN51_INTERNAL_e3e432fe_20_ReduceLogicKernel_cu_066a645d4cuda3std6ranges3__45__cpo4prevE - _ZN51_INTERNAL_e3e432fe_20_ReduceLogicKernel_cu_066a645d4cuda3std3__45__cpo4rendE)
_ZN51_INTERNAL_e3e432fe_20_ReduceLogicKernel_cu_066a645d4cuda3std3__45__cpo4rendE:
	.zero		1
	.type		_ZN51_INTERNAL_e3e432fe_20_ReduceLogicKernel_cu_066a645d4cuda3std6ranges3__45__cpo4prevE,@object
	.size		_ZN51_INTERNAL_e3e432fe_20_ReduceLogicKernel_cu_066a645d4cuda3std6ranges3__45__cpo4prevE,(_ZN51_INTERNAL_e3e432fe_20_ReduceLogicKernel_cu_066a645d4cuda3std6ranges3__45__cpo9iter_moveE - _ZN51_INTERNAL_e3e432fe_20_ReduceLogicKernel_cu_066a645d4cuda3std6ranges3__45__cpo4prevE)
_ZN51_INTERNAL_e3e432fe_20_ReduceLogicKernel_cu_066a645d4cuda3std6ranges3__45__cpo4prevE:
	.zero		1
	.type		_ZN51_INTERNAL_e3e432fe_20_ReduceLogicKernel_cu_066a645d4cuda3std6ranges3__45__cpo9iter_moveE,@object
	.size		_ZN51_INTERNAL_e3e432fe_20_ReduceLogicKernel_cu_066a645d4cuda3std6ranges3__45__cpo9iter_moveE,(.L_181 - _ZN51_INTERNAL_e3e432fe_20_ReduceLogicKernel_cu_066a645d4cuda3std6ranges3__45__cpo9iter_moveE)
_ZN51_INTERNAL_e3e432fe_20_ReduceLogicKernel_cu_066a645d4cuda3std6ranges3__45__cpo9iter_moveE:
	.zero		1
.L_181:


//--------------------- .nv.shared._ZN2at6native13reduce_kernelILi256ELi2ENS0_8ReduceOpIbNS0_14func_wrapper_tIbZZZNS0_14or_kernel_cudaERNS_14TensorIteratorEENKUlvE_clEvENKUlvE10_clEvEUlbbE_EEjbLi4ELi4EEEEEvT1_ --------------------------
	.section	.nv.shared._ZN2at6native13reduce_kernelILi256ELi2ENS0_8ReduceOpIbNS0_14func_wrapper_tIbZZZNS0_14or_kernel_cudaERNS_14TensorIteratorEENKUlvE_clEvENKUlvE10_clEvEUlbbE_EEjbLi4ELi4EEEEEvT1_,"aw",@nobits
	.sectionflags	@""
	.align	16
.nv.shared._ZN2at6native13reduce_kernelILi256ELi2ENS0_8ReduceOpIbNS0_14func_wrapper_tIbZZZNS0_14or_kernel_cudaERNS_14TensorIteratorEENKUlvE_clEvENKUlvE10_clEvEUlbbE_EEjbLi4ELi4EEEEEvT1_:
	.zero		1040


//--------------------- .nv.shared._ZN2at6native13reduce_kernelILi128ELi4ENS0_8ReduceOpIbNS0_14func_wrapper_tIbZZZNS0_14or_kernel_cudaERNS_14TensorIteratorEENKUlvE_clEvENKUlvE10_clEvEUlbbE_EEjbLi4ELi4EEEEEvT1_ --------------------------
	.section	.nv.shared._ZN2at6native13reduce_kernelILi128ELi4ENS0_8ReduceOpIbNS0_14func_wrapper_tIbZZZNS0_14or_kernel_cudaERNS_14TensorIteratorEENKUlvE_clEvENKUlvE10_clEvEUlbbE_EEjbLi4ELi4EEEEEvT1_,"aw",@nobits
	.sectionflags	@""
	.align	16
.nv.shared._ZN2at6native13reduce_kernelILi128ELi4ENS0_8ReduceOpIbNS0_14func_wrapper_tIbZZZNS0_14or_kernel_cudaERNS_14TensorIteratorEENKUlvE_clEvENKUlvE10_clEvEUlbbE_EEjbLi4ELi4EEEEEvT1_:
	.zero		1040


//--------------------- .nv.shared._ZN2at6native13reduce_kernelILi512ELi1ENS0_8ReduceOpIN3c108BFloat16ENS0_14func_wrapper_tIbZZZNS0_14or_kernel_cudaERNS_14TensorIteratorEENKUlvE_clEvENKUlvE9_clEvEUlbS4_E_EEjbLi4ELi4EEEEEvT1_ --------------------------
	.section	.nv.shared._ZN2at6native13reduce_kernelILi512ELi1ENS0_8ReduceOpIN3c108BFloat16ENS0_14func_wrapper_tIbZZZNS0_14or_kernel_cudaERNS_14TensorIteratorEENKUlvE_clEvENKUlvE9_clEvEUlbS4_E_EEjbLi4ELi4EEEEEvT1_,"aw",@nobits
	.sectionflags	@""
	.align	16
.nv.shared._ZN2at6native13reduce_kernelILi512ELi1ENS0_8ReduceOpIN3c108BFloat16ENS0_14func_wrapper_tIbZZZNS0_14or_kernel_cudaERNS_14TensorIteratorEENKUlvE_clEvENKUlvE9_clEvEUlbS4_E_EEjbLi4ELi4EEEEEvT1_:
	.zero		1040


//--------------------- .nv.shared._ZN2at6native13reduce_kernelILi256ELi2ENS0_8ReduceOpIN3c108BFloat16ENS0_14func_wrapper_tIbZZZNS0_14or_kernel_cudaERNS_14TensorIteratorEENKUlvE_clEvENKUlvE9_clEvEUlbS4_E_EEjbLi4ELi4EEEEEvT1_ --------------------------
	.section	.nv.shared._ZN2at6native13reduce_kernelILi256ELi2ENS0_8ReduceOpIN3c108BFloat16ENS0_14func_wrapper_tIbZZZNS0_14or_kernel_cudaERNS_14TensorIteratorEENKUlvE_clEvENKUlvE9_clEvEUlbS4_E_EEjbLi4ELi4EEEEEvT1_,"aw",@nobits
	.sectionflags	@""
	.align	16
.nv.shared._ZN2at6native13reduce_kernelILi256ELi2ENS0_8ReduceOpIN3c108BFloat16ENS0_14func_wrapper_tIbZZZNS0_14or_kernel_cudaERNS_14TensorIteratorEENKUlvE_clEvENKUlvE9_clEvEUlbS4_E_EEjbLi4ELi4EEEEEvT1_:
	.zero		1040


//--------------------- .nv.shared._ZN2at6native13reduce_kernelILi128ELi4ENS0_8ReduceOpIN3c108BFloat16ENS0_14func_wrapper_tIbZZZNS0_14or_kernel_cudaERNS_14TensorIteratorEENKUlvE_clEvENKUlvE9_clEvEUlbS4_E_EEjbLi4ELi4EEEEEvT1_ --------------------------
	.section	.nv.shared._ZN2at6native13reduce_kernelILi128ELi4ENS0_8ReduceOpIN3c108BFloat16ENS0_14func_wrapper_tIbZZZNS0_14or_kernel_cudaERNS_14TensorIteratorEENKUlvE_clEvENKUlvE9_clEvEUlbS4_E_EEjbLi4ELi4EEEEEvT1_,"aw",@nobits
	.sectionflags	@""
	.align	16
.nv.shared._ZN2at6native13reduce_kernelILi128ELi4ENS0_8ReduceOpIN3c108BFloat16ENS0_14func_wrapper_tIbZZZNS0_14or_kernel_cudaERNS_14TensorIteratorEENKUlvE_clEvENKUlvE9_clEvEUlbS4_E_EEjbLi4ELi4EEEEEvT1_:
	.zero		1040


//--------------------- .nv.shared._ZN2at6native13reduce_kernelILi512ELi1ENS0_8ReduceOpIN3c104HalfENS0_14func_wrapper_tIbZZZNS0_14or_kernel_cudaERNS_14TensorIteratorEENKUlvE_clEvENKUlvE8_clEvEUlbS4_E_EEjbLi4ELi4EEEEEvT1_ --------------------------
	.section	.nv.shared._ZN2at6native13reduce_kernelILi512ELi1ENS0_8ReduceOpIN3c104HalfENS0_14func_wrapper_tIbZZZNS0_14or_kernel_cudaERNS_14TensorIteratorEENKUlvE_clEvENKUlvE8_clEvEUlbS4_E_EEjbLi4ELi4EEEEEvT1_,"aw",@nobits
	.sectionflags	@""
	.align	16
.nv.shared._ZN2at6native13reduce_kernelILi512ELi1ENS0_8ReduceOpIN3c104HalfENS0_14func_wrapper_tIbZZZNS0_14or_kernel_cudaERNS_14TensorIteratorEENKUlvE_clEvENKUlvE8_clEvEUlbS4_E_EEjbLi4ELi4EEEEEvT1_:
	.zero		1040


//--------------------- .nv.shared._ZN2at6native13reduce_kernelILi256ELi2ENS0_8ReduceOpIN3c104HalfENS0_14func_wrapper_tIbZZZNS0_14or_kernel_cudaERNS_14TensorIteratorEENKUlvE_clEvENKUlvE8_clEvEUlbS4_E_EEjbLi4ELi4EEEEEvT1_ --------------------------
	.section	.nv.shared._ZN2at6native13reduce_kernelILi256ELi2ENS0_8ReduceOpIN3c104HalfENS0_14func_wrapper_tIbZZZNS0_14or_kernel_cudaERNS_14TensorIteratorEENKUlvE_clEvENKUlvE8_clEvEUlbS4_E_EEjbLi4ELi4EEEEEvT1_,"aw",@nobits
	.sectionflags	@""
	.align	16
.nv.shared._ZN2at6native13reduce_kernelILi256ELi2ENS0_8ReduceOpIN3c104HalfENS0_14func_wrapper_tIbZZZNS0_14or_kernel_cudaERNS_14TensorIteratorEENKUlvE_clEvENKUlvE8_clEvEUlbS4_E_EEjbLi4ELi4EEEEEvT1_:
	.zero		1040


//--------------------- .nv.shared._ZN2at6native13reduce_kernelILi128ELi4ENS0_8ReduceOpIN3c104HalfENS0_14func_wrapper_tIbZZZNS0_14or_kernel_cudaERNS_14TensorIteratorEENKUlvE_clEvENKUlvE8_clEvEUlbS4_E_EEjbLi4ELi4EEEEEvT1_ --------------------------
	.section	.nv.shared._ZN2at6native13reduce_kernelILi128ELi4ENS0_8ReduceOpIN3c104HalfENS0_14func_wrapper_tIbZZZNS0_14or_kernel_cudaERNS_14TensorIteratorEENKUlvE_clEvENKUlvE8_clEvEUlbS4_E_EEjbLi4ELi4EEEEEvT1_,"aw",@nobits
	.sectionflags	@""
	.align	16
.nv.shared._ZN2at6native13reduce_kernelILi128ELi4ENS0_8ReduceOpIN3c104HalfENS0_14func_wrapper_tIbZZZNS0_14or_kernel_cudaERNS_14TensorIteratorEENKUlvE_clEvENKUlvE8_clEvEUlbS4_E_EEjbLi4ELi4EEEEEvT1_:
	.zero		1040


//--------------------- .nv.shared._ZN2at6native13reduce_kernelILi512ELi1ENS0_8ReduceOpIN3c107complexIfEENS0_14func_wrapper_tIbZZZNS0_14or_kernel_cudaERNS_14TensorIteratorEENKUlvE_clEvENKUlvE7_clEvEUlbS5_E_EEjbLi4ELi4EEEEEvT1_ --------------------------
	.section	.nv.shared._ZN2at6native13reduce_kernelILi512ELi1ENS0_8ReduceOpIN3c107complexIfEENS0_14func_wrapper_tIbZZZNS0_14or_kernel_cudaERNS_14TensorIteratorEENKUlvE_clEvENKUlvE7_clEvEUlbS5_E_EEjbLi4ELi4EEEEEvT1_,"aw",@nobits
	.sectionflags	@""
	.align	16
.nv.shared._ZN2at6native13reduce_kernelILi512ELi1ENS0_8ReduceOpIN3c107complexIfEENS0_14func_wrapper_tIbZZZNS0_14or_kernel_cudaERNS_14TensorIteratorEENKUlvE_clEvENKUlvE7_clEvEUlbS5_E_EEjbLi4ELi4EEEEEvT1_:
	.zero		1040


//--------------------- .nv.shared._ZN2at6native13reduce_kernelILi256ELi2ENS0_8ReduceOpIN3c107complexIfEENS0_14func_wrapper_tIbZZZNS0_14or_kernel_cudaERNS_14TensorIteratorEENKUlvE_clEvENKUlvE7_clEvEUlbS5_E_EEjbLi4ELi4EEEEEvT1_ --------------------------
	.section	.nv.shared._ZN2at6native13reduce_kernelILi256ELi2ENS0_8ReduceOpIN3c107complexIfEENS0_14func_wrapper_tIbZZZNS0_14or_kernel_cudaERNS_14TensorIteratorEENKUlvE_clEvENKUlvE7_clEvEUlbS5_E_EEjbLi4ELi4EEEEEvT1_,"aw",@nobits
	.sectionflags	@""
	.align	16
.nv.shared._ZN2at6native13reduce_kernelILi256ELi2ENS0_8ReduceOpIN3c107complexIfEENS0_14func_wrapper_tIbZZZNS0_14or_kernel_cudaERNS_14TensorIteratorEENKUlvE_clEvENKUlvE7_clEvEUlbS5_E_EEjbLi4ELi4EEEEEvT1_:
	.zero		1040


//--------------------- .nv.shared._ZN2at6native13reduce_kernelILi128ELi4ENS0_8ReduceOpIN3c107complexIfEENS0_14func_wrapper_tIbZZZNS0_14or_kernel_cudaERNS_14TensorIteratorEENKUlvE_clEvENKUlvE7_clEvEUlbS5_E_EEjbLi4ELi4EEEEEvT1_ --------------------------
	.section	.nv.shared._ZN2at6native13reduce_kernelILi128ELi4ENS0_8ReduceOpIN3c107complexIfEENS0_14func_wrapper_tIbZZZNS0_14or_kernel_cudaERNS_14TensorIteratorEENKUlvE_clEvENKUlvE7_clEvEUlbS5_E_EEjbLi4ELi4EEEEEvT1_,"aw",@nobits
	.sectionflags	@""
	.align	16
.nv.shared._ZN2at6native13reduce_kernelILi128ELi4ENS0_8ReduceOpIN3c107complexIfEENS0_14func_wrapper_tIbZZZNS0_14or_kernel_cudaERNS_14TensorIteratorEENKUlvE_clEvENKUlvE7_clEvEUlbS5_E_EEjbLi4ELi4EEEEEvT1_:
	.zero		1040


//--------------------- .nv.shared._ZN2at6native13reduce_kernelILi256ELi1ENS0_8ReduceOpIN3c107complexIdEENS0_14func_wrapper_tIbZZZNS0_14or_kernel_cudaERNS_14TensorIteratorEENKUlvE_clEvENKUlvE6_clEvEUlbS5_E_EEjbLi4ELi4EEEEEvT1_ --------------------------
	.section	.nv.shared._ZN2at6native13reduce_kernelILi256ELi1ENS0_8ReduceOpIN3c107complexIdEENS0_14func_wrapper_tIbZZZNS0_14or_kernel_cudaERNS_14TensorIteratorEENKUlvE_clEvENKUlvE6_clEvEUlbS5_E_EEjbLi4ELi4EEEEEvT1_,"aw",@nobits
	.sectionflags	@""
	.align	16
.nv.shared._ZN2at6native13reduce_kernelILi256ELi1ENS0_8ReduceOpIN3c107complexIdEENS0_14func_wrapper_tIbZZZNS0_14or_kernel_cudaERNS_14TensorIteratorEENKUlvE_clEvENKUlvE6_clEvEUlbS5_E_EEjbLi4ELi4EEEEEvT1_:
	.zero		1040


//--------------------- .nv.shared._ZN2at6native13reduce_kernelILi128ELi2ENS0_8ReduceOpIN3c107complexIdEENS0_14func_wrapper_tIbZZZNS0_14or_kernel_cudaERNS_14TensorIteratorEENKUlvE_clEvENKUlvE6_clEvEUlbS5_E_EEjbLi4ELi4EEEEEvT1_ --------------------------
	.section	.nv.shared._ZN2at6native13reduce_kernelILi128ELi2ENS0_8ReduceOpIN3c107complexIdEENS0_14func_wrapper_tIbZZZNS0_14or_kernel_cudaERNS_14TensorIteratorEENKUlvE_clEvENKUlvE6_clEvEUlbS5_E_EEjbLi4ELi4EEEEEvT1_,"aw",@nobits
	.sectionflags	@""
	.align	16
.nv.shared._ZN2at6native13reduce_kernelILi128ELi2ENS0_8ReduceOpIN3c107complexIdEENS0_14func_wrapper_tIbZZZNS0_14or_kernel_cudaERNS_14TensorIteratorEENKUlvE_clEvENKUlvE6_clEvEUlbS5_E_EEjbLi4ELi4EEEEEvT1_:
	.zero		1040


//--------------------- .nv.shared._ZN2at6native13reduce_kernelILi64ELi4ENS0_8ReduceOpIN3c107complexIdEENS0_14func_wrapper_tIbZZZNS0_14or_kernel_cudaERNS_14TensorIteratorEENKUlvE_clEvENKUlvE6_clEvEUlbS5_E_EEjbLi4ELi4EEEEEvT1_ --------------------------
	.section	.nv.shared._ZN2at6native13reduce_kernelILi64ELi4ENS0_8ReduceOpIN3c107complexIdEENS0_14func_wrapper_tIbZZZNS0_14or_kernel_cudaERNS_14TensorIteratorEENKUlvE_clEvENKUlvE6_clEvEUlbS5_E_EEjbLi4ELi4EEEEEvT1_,"aw",@nobits
	.sectionflags	@""
	.align	16
.nv.shared._ZN2at6native13reduce_kernelILi64ELi4ENS0_8ReduceOpIN3c107complexIdEENS0_14func_wrapper_tIbZZZNS0_14or_kernel_cudaERNS_14TensorIteratorEENKUlvE_clEvENKUlvE6_clEvEUlbS5_E_EEjbLi4ELi4EEEEEvT1_:
	.zero		1040


//--------------------- .nv.shared._ZN2at6native13reduce_kernelILi512ELi1ENS0_8ReduceOpIfNS0_14func_wrapper_tIbZZZNS0_14or_kernel_cudaERNS_14TensorIteratorEENKUlvE_clEvENKUlvE5_clEvEUlbfE_EEjbLi4ELi4EEEEEvT1_ --------------------------
	.section	.nv.shared._ZN2at6native13reduce_kernelILi512ELi1ENS0_8ReduceOpIfNS0_14func_wrapper_tIbZZZNS0_14or_kernel_cudaERNS_14TensorIteratorEENKUlvE_clEvENKUlvE5_clEvEUlbfE_EEjbLi4ELi4EEEEEvT1_,"aw",@nobits
	.sectionflags	@""
	.align	16
.nv.shared._ZN2at6native13reduce_kernelILi512ELi1ENS0_8ReduceOpIfNS0_14func_wrapper_tIbZZZNS0_14or_kernel_cudaERNS_14TensorIteratorEENKUlvE_clEvENKUlvE5_clEvEUlbfE_EEjbLi4ELi4EEEEEvT1_:
	.zero		1040


//--------------------- .nv.shared._ZN2at6native13reduce_kernelILi256ELi2ENS0_8ReduceOpIfNS0_14func_wrapper_tIbZZZNS0_14or_kernel_cudaERNS_14TensorIteratorEENKUlvE_clEvENKUlvE5_clEvEUlbfE_EEjbLi4ELi4EEEEEvT1_ --------------------------
	.section	.nv.shared._ZN2at6native13reduce_kernelILi256ELi2ENS0_8ReduceOpIfNS0_14func_wrapper_tIbZZZNS0_14or_kernel_cudaERNS_14TensorIteratorEENKUlvE_clEvENKUlvE5_clEvEUlbfE_EEjbLi4ELi4EEEEEvT1_,"aw",@nobits
	.sectionflags	@""
	.align	16
.nv.shared._ZN2at6native13reduce_kernelILi256ELi2ENS0_8ReduceOpIfNS0_14func_wrapper_tIbZZZNS0_14or_kernel_cudaERNS_14TensorIteratorEENKUlvE_clEvENKUlvE5_clEvEUlbfE_EEjbLi4ELi4EEEEEvT1_:
	.zero		1040


//--------------------- .nv.shared._ZN2at6native13reduce_kernelILi128ELi4ENS0_8ReduceOpIfNS0_14func_wrapper_tIbZZZNS0_14or_kernel_cudaERNS_14TensorIteratorEENKUlvE_clEvENKUlvE5_clEvEUlbfE_EEjbLi4ELi4EEEEEvT1_ --------------------------
	.section	.nv.shared._ZN2at6native13reduce_kernelILi128ELi4ENS0_8ReduceOpIfNS0_14func_wrapper_tIbZZZNS0_14or_kernel_cudaERNS_14TensorIteratorEENKUlvE_clEvENKUlvE5_clEvEUlbfE_EEjbLi4ELi4EEEEEvT1_,"aw",@nobits
	.sectionflags	@""
	.align	16
.nv.shared._ZN2at6native13reduce_kernelILi128ELi4ENS0_8ReduceOpIfNS0_14func_wrapper_tIbZZZNS0_14or_kernel_cudaERNS_14TensorIteratorEENKUlvE_clEvENKUlvE5_clEvEUlbfE_EEjbLi4ELi4EEEEEvT1_:
	.zero		1040


//--------------------- .nv.shared._ZN2at6native13reduce_kernelILi512ELi1ENS0_8ReduceOpIdNS0_14func_wrapper_tIbZZZNS0_14or_kernel_cudaERNS_14TensorIteratorEENKUlvE_clEvENKUlvE4_clEvEUlbdE_EEjbLi4ELi4EEEEEvT1_ --------------------------
	.section	.nv.shared._ZN2at6native13reduce_kernelILi512ELi1ENS0_8ReduceOpIdNS0_14func_wrapper_tIbZZZNS0_14or_kernel_cudaERNS_14TensorIteratorEENKUlvE_clEvENKUlvE4_clEvEUlbdE_EEjbLi4ELi4EEEEEvT1_,"aw",@nobits
	.sectionflags	@""
	.align	16
.nv.shared._ZN2at6native13reduce_kernelILi512ELi1ENS0_8ReduceOpIdNS0_14func_wrapper_tIbZZZNS0_14or_kernel_cudaERNS_14TensorIteratorEENKUlvE_clEvENKUlvE4_clEvEUlbdE_EEjbLi4ELi4EEEEEvT1_:
	.zero		1040


//--------------------- .nv.shared._ZN2at6native13reduce_kernelILi256ELi2ENS0_8ReduceOpIdNS0_14func_wrapper_tIbZZZNS0_14or_kernel_cudaERNS_14TensorIteratorEENKUlvE_clEvENKUlvE4_clEvEUlbdE_EEjbLi4ELi4EEEEEvT1_ --------------------------
	.section	.nv.shared._ZN2at6native13reduce_kernelILi256ELi2ENS0_8ReduceOpIdNS0_14func_wrapper_tIbZZZNS0_14or_kernel_cudaERNS_14TensorIteratorEENKUlvE_clEvENKUlvE4_clEvEUlbdE_EEjbLi4ELi4EEEEEvT1_,"aw",@nobits
	.sectionflags	@""
	.align	16
.nv.shared._ZN2at6native13reduce_kernelILi256ELi2ENS0_8ReduceOpIdNS0_14func_wrapper_tIbZZZNS0_14or_kernel_cudaERNS_14TensorIteratorEENKUlvE_clEvENKUlvE4_clEvEUlbdE_EEjbLi4ELi4EEEEEvT1_:
	.zero		1040


//--------------------- .nv.shared._ZN2at6native13reduce_kernelILi128ELi4ENS0_8ReduceOpIdNS0_14func_wrapper_tIbZZZNS0_14or_kernel_cudaERNS_14TensorIteratorEENKUlvE_clEvENKUlvE4_clEvEUlbdE_EEjbLi4ELi4EEEEEvT1_ --------------------------
	.section	.nv.shared._ZN2at6native13reduce_kernelILi128ELi4ENS0_8ReduceOpIdNS0_14func_wrapper_tIbZZZNS0_14or_kernel_cudaERNS_14TensorIteratorEENKUlvE_clEvENKUlvE4_clEvEUlbdE_EEjbLi4ELi4EEEEEvT1_,"aw",@nobits
	.sectionflags	@""
	.align	16
.nv.shared._ZN2at6native13reduce_kernelILi128ELi4ENS0_8ReduceOpIdNS0_14func_wrapper_tIbZZZNS0_14or_kernel_cudaERNS_14TensorIteratorEENKUlvE_clEvENKUlvE4_clEvEUlbdE_EEjbLi4ELi4EEEEEvT1_:
	.zero		1040


//--------------------- .nv.shared._ZN2at6native13reduce_kernelILi512ELi1ENS0_8ReduceOpIsNS0_14func_wrapper_tIbZZZNS0_14or_kernel_cudaERNS_14TensorIteratorEENKUlvE_clEvENKUlvE3_clEvEUlbsE_EEjbLi4ELi4EEEEEvT1_ --------------------------
	.section	.nv.shared._ZN2at6native13reduce_kernelILi512ELi1ENS0_8ReduceOpIsNS0_14func_wrapper_tIbZZZNS0_14or_kernel_cudaERNS_14TensorIteratorEENKUlvE_clEvENKUlvE3_clEvEUlbsE_EEjbLi4ELi4EEEEEvT1_,"aw",@nobits
	.sectionflags	@""
	.align	16
.nv.shared._ZN2at6native13reduce_kernelILi512ELi1ENS0_8ReduceOpIsNS0_14func_wrapper_tIbZZZNS0_14or_kernel_cudaERNS_14TensorIteratorEENKUlvE_clEvENKUlvE3_clEvEUlbsE_EEjbLi4ELi4EEEEEvT1_:
	.zero		1040


//--------------------- .nv.shared._ZN2at6native13reduce_kernelILi256ELi2ENS0_8ReduceOpIsNS0_14func_wrapper_tIbZZZNS0_14or_kernel_cudaERNS_14TensorIteratorEENKUlvE_clEvENKUlvE3_clEvEUlbsE_EEjbLi4ELi4EEEEEvT1_ --------------------------
	.section	.nv.shared._ZN2at6native13reduce_kernelILi256ELi2ENS0_8ReduceOpIsNS0_14func_wrapper_tIbZZZNS0_14or_kernel_cudaERNS_14TensorIteratorEENKUlvE_clEvENKUlvE3_clEvEUlbsE_EEjbLi4ELi4EEEEEvT1_,"aw",@nobits
	.sectionflags	@""
	.align	16
.nv.shared._ZN2at6native13reduce_kernelILi256ELi2ENS0_8ReduceOpIsNS0_14func_wrapper_tIbZZZNS0_14or_kernel_cudaERNS_14TensorIteratorEENKUlvE_clEvENKUlvE3_clEvEUlbsE_EEjbLi4ELi4EEEEEvT1_:
	.zero		1040


//--------------------- .nv.shared._ZN2at6native13reduce_kernelILi128ELi4ENS0_8ReduceOpIsNS0_14func_wrapper_tIbZZZNS0_14or_kernel_cudaERNS_14TensorIteratorEENKUlvE_clEvENKUlvE3_clEvEUlbsE_EEjbLi4ELi4EEEEEvT1_ --------------------------
	.section	.nv.shared._ZN2at6native13reduce_kernelILi128ELi4ENS0_8ReduceOpIsNS0_14func_wrapper_tIbZZZNS0_14or_kernel_cudaERNS_14TensorIteratorEENKUlvE_clEvENKUlvE3_clEvEUlbsE_EEjbLi4ELi4EEEEEvT1_,"aw",@nobits
	.sectionflags	@""
	.align	16
.nv.shared._ZN2at6native13reduce_kernelILi128ELi4ENS0_8ReduceOpIsNS0_14func_wrapper_tIbZZZNS0_14or_kernel_cudaERNS_14TensorIteratorEENKUlvE_clEvENKUlvE3_clEvEUlbsE_EEjbLi4ELi4EEEEEvT1_:
	.zero		1040


//--------------------- .nv.shared._ZN2at6native13reduce_kernelILi512ELi1ENS0_8ReduceOpIlNS0_14func_wrapper_tIbZZZNS0_14or_kernel_cudaERNS_14TensorIteratorEENKUlvE_clEvENKUlvE2_clEvEUlblE_EEjbLi4ELi4EEEEEvT1_ --------------------------
	.section	.nv.shared._ZN2at6native13reduce_kernelILi512ELi1ENS0_8ReduceOpIlNS0_14func_wrapper_tIbZZZNS0_14or_kernel_cudaERNS_14TensorIteratorEENKUlvE_clEvENKUlvE2_clEvEUlblE_EEjbLi4ELi4EEEEEvT1_,"aw",@nobits
	.sectionflags	@""
	.align	16
.nv.shared._ZN2at6native13reduce_kernelILi512ELi1ENS0_8ReduceOpIlNS0_14func_wrapper_tIbZZZNS0_14or_kernel_cudaERNS_14TensorIteratorEENKUlvE_clEvENKUlvE2_clEvEUlblE_EEjbLi4ELi4EEEEEvT1_:
	.zero		1040


//--------------------- .nv.shared._ZN2at6native13reduce_kernelILi256ELi2ENS0_8ReduceOpIlNS0_14func_wrapper_tIbZZZNS0_14or_kernel_cudaERNS_14TensorIteratorEENKUlvE_clEvENKUlvE2_clEvEUlblE_EEjbLi4ELi4EEEEEvT1_ --------------------------
	.section	.nv.shared._ZN2at6native13reduce_kernelILi256ELi2ENS0_8ReduceOpIlNS0_14func_wrapper_tIbZZZNS0_14or_kernel_cudaERNS_14TensorIteratorEENKUlvE_clEvENKUlvE2_clEvEUlblE_EEjbLi4ELi4EEEEEvT1_,"aw",@nobits
	.sectionflags	@""
	.align	16
.nv.shared._ZN2at6native13reduce_kernelILi256ELi2ENS0_8ReduceOpIlNS0_14func_wrapper_tIbZZZNS0_14or_kernel_cudaERNS_14TensorIteratorEENKUlvE_clEvENKUlvE2_clEvEUlblE_EEjbLi4ELi4EEEEEvT1_:
	.zero		1040


//--------------------- .nv.shared._ZN2at6native13reduce_kernelILi128ELi4ENS0_8ReduceOpIlNS0_14func_wrapper_tIbZZZNS0_14or_kernel_cudaERNS_14TensorIteratorEENKUlvE_clEvENKUlvE2_clEvEUlblE_EEjbLi4ELi4EEEEEvT1_ --------------------------
	.section	.nv.shared._ZN2at6native13reduce_kernelILi128ELi4ENS0_8ReduceOpIlNS0_14func_wrapper_tIbZZZNS0_14or_kernel_cudaERNS_14TensorIteratorEENKUlvE_clEvENKUlvE2_clEvEUlblE_EEjbLi4ELi4EEEEEvT1_,"aw",@nobits
	.sectionflags	@""
	.align	16
.nv.shared._ZN2at6native13reduce_kernelILi128ELi4ENS0_8ReduceOpIlNS0_14func_wrapper_tIbZZZNS0_14or_kernel_cudaERNS_14TensorIteratorEENKUlvE_clEvENKUlvE2_clEvEUlblE_EEjbLi4ELi4EEEEEvT1_:
	.zero		1040


//--------------------- .nv.shared._ZN2at6native13reduce_kernelILi512ELi1ENS0_8ReduceOpIiNS0_14func_wrapper_tIbZZZNS0_14or_kernel_cudaERNS_14TensorIteratorEENKUlvE_clEvENKUlvE1_clEvEUlbiE_EEjbLi4ELi4EEEEEvT1_ --------------------------
	.section	.nv.shared._ZN2at6native13reduce_kernelILi512ELi1ENS0_8ReduceOpIiNS0_14func_wrapper_tIbZZZNS0_14or_kernel_cudaERNS_14TensorIteratorEENKUlvE_clEvENKUlvE1_clEvEUlbiE_EEjbLi4ELi4EEEEEvT1_,"aw",@nobits
	.sectionflags	@""
	.align	16
.nv.shared._ZN2at6native13reduce_kernelILi512ELi1ENS0_8ReduceOpIiNS0_14func_wrapper_tIbZZZNS0_14or_kernel_cudaERNS_14TensorIteratorEENKUlvE_clEvENKUlvE1_clEvEUlbiE_EEjbLi4ELi4EEEEEvT1_:
	.zero		1040


//--------------------- .nv.shared._ZN2at6native13reduce_kernelILi256ELi2ENS0_8ReduceOpIiNS0_14func_wrapper_tIbZZZNS0_14or_kernel_cudaERNS_14TensorIteratorEENKUlvE_clEvENKUlvE1_clEvEUlbiE_EEjbLi4ELi4EEEEEvT1_ --------------------------
	.section	.nv.shared._ZN2at6native13reduce_kernelILi256ELi2ENS0_8ReduceOpIiNS0_14func_wrapper_tIbZZZNS0_14or_kernel_cudaERNS_14TensorIteratorEENKUlvE_clEvENKUlvE1_clEvEUlbiE_EEjbLi4ELi4EEEEEvT1_,"aw",@nobits
	.sectionflags	@""
	.align	16
.nv.shared._ZN2at6native13reduce_kernelILi256ELi2ENS0_8ReduceOpIiNS0_14func_wrapper_tIbZZZNS0_14or_kernel_cudaERNS_14TensorIteratorEENKUlvE_clEvENKUlvE1_clEvEUlbiE_EEjbLi4ELi4EEEEEvT1_:
	.zero		1040


//--------------------- .nv.shared._ZN2at6native13reduce_kernelILi128ELi4ENS0_8ReduceOpIiNS0_14func_wrapper_tIbZZZNS0_14or_kernel_cudaERNS_14TensorIteratorEENKUlvE_clEvENKUlvE1_clEvEUlbiE_EEjbLi4ELi4EEEEEvT1_ --------------------------
	.section	.nv.shared._ZN2at6native13reduce_kernelILi128ELi4ENS0_8ReduceOpIiNS0_14func_wrapper_tIbZZZNS0_14or_kernel_cudaERNS_14TensorIteratorEENKUlvE_clEvENKUlvE1_clEvEUlbiE_EEjbLi4ELi4EEEEEvT1_,"aw",@nobits
	.sectionflags	@""
	.align	16
.nv.shared._ZN2at6native13reduce_kernelILi128ELi4ENS0_8ReduceOpIiNS0_14func_wrapper_tIbZZZNS0_14or_kernel_cudaERNS_14TensorIteratorEENKUlvE_clEvENKUlvE1_clEvEUlbiE_EEjbLi4ELi4EEEEEvT1_:
	.zero		1040


//--------------------- .nv.shared._ZN2at6native13reduce_kernelILi512ELi1ENS0_8ReduceOpIaNS0_14func_wrapper_tIbZZZNS0_14or_kernel_cudaERNS_14TensorIteratorEENKUlvE_clEvENKUlvE0_clEvEUlbaE_EEjbLi4ELi4EEEEEvT1_ --------------------------
	.section	.nv.shared._ZN2at6native13reduce_kernelILi512ELi1ENS0_8ReduceOpIaNS0_14func_wrapper_tIbZZZNS0_14or_kernel_cudaERNS_14TensorIteratorEENKUlvE_clEvENKUlvE0_clEvEUlbaE_EEjbLi4ELi4EEEEEvT1_,"aw",@nobits
	.sectionflags	@""
	.align	16
.nv.shared._ZN2at6native13reduce_kernelILi512ELi1ENS0_8ReduceOpIaNS0_14func_wrapper_tIbZZZNS0_14or_kernel_cudaERNS_14TensorIteratorEENKUlvE_clEvENKUlvE0_clEvEUlbaE_EEjbLi4ELi4EEEEEvT1_:
	.zero		1040


//--------------------- .nv.shared._ZN2at6native13reduce_kernelILi256ELi2ENS0_8ReduceOpIaNS0_14func_wrapper_tIbZZZNS0_14or_kernel_cudaERNS_14TensorIteratorEENKUlvE_clEvENKUlvE0_clEvEUlbaE_EEjbLi4ELi4EEEEEvT1_ --------------------------
	.section	.nv.shared._ZN2at6native13reduce_kernelILi256ELi2ENS0_8ReduceOpIaNS0_14func_wrapper_tIbZZZNS0_14or_kernel_cudaERNS_14TensorIteratorEENKUlvE_clEvENKUlvE0_clEvEUlbaE_EEjbLi4ELi4EEEEEvT1_,"aw",@nobits
	.sectionflags	@""
	.align	16
.nv.shared._ZN2at6native13reduce_kernelILi256ELi2ENS0_8ReduceOpIaNS0_14func_wrapper_tIbZZZNS0_14or_kernel_cudaERNS_14TensorIteratorEENKUlvE_clEvENKUlvE0_clEvEUlbaE_EEjbLi4ELi4EEEEEvT1_:
	.zero		1040


//--------------------- .nv.shared._ZN2at6native13reduce_kernelILi128ELi4ENS0_8ReduceOpIaNS0_14func_wrapper_tIbZZZNS0_14or_kernel_cudaERNS_14TensorIteratorEENKUlvE_clEvENKUlvE0_clEvEUlbaE_EEjbLi4ELi4EEEEEvT1_ --------------------------
	.section	.nv.shared._ZN2at6native13reduce_kernelILi128ELi4ENS0_8ReduceOpIaNS0_14func_wrapper_tIbZZZNS0_14or_kernel_cudaERNS_14TensorIteratorEENKUlvE_clEvENKUlvE0_clEvEUlbaE_EEjbLi4ELi4EEEEEvT1_,"aw",@nobits
	.sectionflags	@""
	.align	16
.nv.shared._ZN2at6native13reduce_kernelILi128ELi4ENS0_8ReduceOpIaNS0_14func_wrapper_tIbZZZNS0_14or_kernel_cudaERNS_14TensorIteratorEENKUlvE_clEvENKUlvE0_clEvEUlbaE_EEjbLi4ELi4EEEEEvT1_:
	.zero		1040


//--------------------- .nv.shared._ZN2at6native13reduce_kernelILi512ELi1ENS0_8ReduceOpIhNS0_14func_wrapper_tIbZZZNS0_14or_kernel_cudaERNS_14TensorIteratorEENKUlvE_clEvENKUlvE_clEvEUlbhE_EEjbLi4ELi4EEEEEvT1_ --------------------------
	.section	.nv.shared._ZN2at6native13reduce_kernelILi512ELi1ENS0_8ReduceOpIhNS0_14func_wrapper_tIbZZZNS0_14or_kernel_cudaERNS_14TensorIteratorEENKUlvE_clEvENKUlvE_clEvEUlbhE_EEjbLi4ELi4EEEEEvT1_,"aw",@nobits
	.sectionflags	@""
	.align	16
.nv.shared._ZN2at6native13reduce_kernelILi512ELi1ENS0_8ReduceOpIhNS0_14func_wrapper_tIbZZZNS0_14or_kernel_cudaERNS_14TensorIteratorEENKUlvE_clEvENKUlvE_clEvEUlbhE_EEjbLi4ELi4EEEEEvT1_:
	.zero		1040


//--------------------- .nv.shared._ZN2at6native13reduce_kernelILi256ELi2ENS0_8ReduceOpIhNS0_14func_wrapper_tIbZZZNS0_14or_kernel_cudaERNS_14TensorIteratorEENKUlvE_clEvENKUlvE_clEvEUlbhE_EEjbLi4ELi4EEEEEvT1_ --------------------------
	.section	.nv.shared._ZN2at6native13reduce_kernelILi256ELi2ENS0_8ReduceOpIhNS0_14func_wrapper_tIbZZZNS0_14or_kernel_cudaERNS_14TensorIteratorEENKUlvE_clEvENKUlvE_clEvEUlbhE_EEjbLi4ELi4EEEEEvT1_,"aw",@nobits
	.sectionflags	@""
	.align	16
.nv.shared._ZN2at6native13reduce_kernelILi256ELi2ENS0_8ReduceOpIhNS0_14func_wrapper_tIbZZZNS0_14or_kernel_cudaERNS_14TensorIteratorEENKUlvE_clEvENKUlvE_clEvEUlbhE_EEjbLi4ELi4EEEEEvT1_:
	.zero		1040


//--------------------- .nv.shared._ZN2at6native13reduce_kernelILi128ELi4ENS0_8ReduceOpIhNS0_14func_wrapper_tIbZZZNS0_14or_kernel_cudaERNS_14TensorIteratorEENKUlvE_clEvENKUlvE_clEvEUlbhE_EEjbLi4ELi4EEEEEvT1_ --------------------------
	.section	.nv.shared._ZN2at6native13reduce_kernelILi128ELi4ENS0_8ReduceOpIhNS0_14func_wrapper_tIbZZZNS0_14or_kernel_cudaERNS_14TensorIteratorEENKUlvE_clEvENKUlvE_clEvEUlbhE_EEjbLi4ELi4EEEEEvT1_,"aw",@nobits
	.sectionflags	@""
	.align	16
.nv.shared._ZN2at6native13reduce_kernelILi128ELi4ENS0_8ReduceOpIhNS0_14func_wrapper_tIbZZZNS0_14or_kernel_cudaERNS_14TensorIteratorEENKUlvE_clEvENKUlvE_clEvEUlbhE_EEjbLi4ELi4EEEEEvT1_:
	.zero		1040


//--------------------- .nv.shared._ZN2at6native13reduce_kernelILi512ELi1ENS0_8ReduceOpIbNS0_14func_wrapper_tIbZZZNS0_15and_kernel_cudaERNS_14TensorIteratorEENKUlvE_clEvENKUlvE10_clEvEUlbbE_EEjbLi4ELi4EEEEEvT1_ --------------------------
	.section	.nv.shared._ZN2at6native13reduce_kernelILi512ELi1ENS0_8ReduceOpIbNS0_14func_wrapper_tIbZZZNS0_15and_kernel_cudaERNS_14TensorIteratorEENKUlvE_clEvENKUlvE10_clEvEUlbbE_EEjbLi4ELi4EEEEEvT1_,"aw",@nobits
	.sectionflags	@""
	.align	16
.nv.shared._ZN2at6native13reduce_kernelILi512ELi1ENS0_8ReduceOpIbNS0_14func_wrapper_tIbZZZNS0_15and_kernel_cudaERNS_14TensorIteratorEENKUlvE_clEvENKUlvE10_clEvEUlbbE_EEjbLi4ELi4EEEEEvT1_:
	.zero		1040


//--------------------- .nv.shared._ZN2at6native13reduce_kernelILi256ELi2ENS0_8ReduceOpIbNS0_14func_wrapper_tIbZZZNS0_15and_kernel_cudaERNS_14TensorIteratorEENKUlvE_clEvENKUlvE10_clEvEUlbbE_EEjbLi4ELi4EEEEEvT1_ --------------------------
	.section	.nv.shared._ZN2at6native13reduce_kernelILi256ELi2ENS0_8ReduceOpIbNS0_14func_wrapper_tIbZZZNS0_15and_kernel_cudaERNS_14TensorIteratorEENKUlvE_clEvENKUlvE10_clEvEUlbbE_EEjbLi4ELi4EEEEEvT1_,"aw",@nobits
	.sectionflags	@""
	.align	16
.nv.shared._ZN2at6native13reduce_kernelILi256ELi2ENS0_8ReduceOpIbNS0_14func_wrapper_tIbZZZNS0_15and_kernel_cudaERNS_14TensorIteratorEENKUlvE_clEvENKUlvE10_clEvEUlbbE_EEjbLi4ELi4EEEEEvT1_:
	.zero		1040


//--------------------- .nv.shared._ZN2at6native13reduce_kernelILi128ELi4ENS0_8ReduceOpIbNS0_14func_wrapper_tIbZZZNS0_15and_kernel_cudaERNS_14TensorIteratorEENKUlvE_clEvENKUlvE10_clEvEUlbbE_EEjbLi4ELi4EEEEEvT1_ --------------------------
	.section	.nv.shared._ZN2at6native13reduce_kernelILi128ELi4ENS0_8ReduceOpIbNS0_14func_wrapper_tIbZZZNS0_15and_kernel_cudaERNS_14TensorIteratorEENKUlvE_clEvENKUlvE10_clEvEUlbbE_EEjbLi4ELi4EEEEEvT1_,"aw",@nobits
	.sectionflags	@""
	.align	16
.nv.shared._ZN2at6native13reduce_kernelILi128ELi4ENS0_8ReduceOpIbNS0_14func_wrapper_tIbZZZNS0_15and_kernel_cudaERNS_14TensorIteratorEENKUlvE_clEvENKUlvE10_clEvEUlbbE_EEjbLi4ELi4EEEEEvT1_:
	.zero		1040


//--------------------- .nv.shared._ZN2at6native13reduce_kernelILi512ELi1ENS0_8ReduceOpIN3c108BFloat16ENS0_14func_wrapper_tIbZZZNS0_15and_kernel_cudaERNS_14TensorIteratorEENKUlvE_clEvENKUlvE9_clEvEUlbS4_E_EEjbLi4ELi4EEEEEvT1_ --------------------------
	.section	.nv.shared._ZN2at6native13reduce_kernelILi512ELi1ENS0_8ReduceOpIN3c108BFloat16ENS0_14func_wrapper_tIbZZZNS0_15and_kernel_cudaERNS_14TensorIteratorEENKUlvE_clEvENKUlvE9_clEvEUlbS4_E_EEjbLi4ELi4EEEEEvT1_,"aw",@nobits
	.sectionflags	@""
	.align	16
.nv.shared._ZN2at6native13reduce_kernelILi512ELi1ENS0_8ReduceOpIN3c108BFloat16ENS0_14func_wrapper_tIbZZZNS0_15and_kernel_cudaERNS_14TensorIteratorEENKUlvE_clEvENKUlvE9_clEvEUlbS4_E_EEjbLi4ELi4EEEEEvT1_:
	.zero		1040


//--------------------- .nv.shared._ZN2at6native13reduce_kernelILi256ELi2ENS0_8ReduceOpIN3c108BFloat16ENS0_14func_wrapper_tIbZZZNS0_15and_kernel_cudaERNS_14TensorIteratorEENKUlvE_clEvENKUlvE9_clEvEUlbS4_E_EEjbLi4ELi4EEEEEvT1_ --------------------------
	.section	.nv.shared._ZN2at6native13reduce_kernelILi256ELi2ENS0_8ReduceOpIN3c108BFloat16ENS0_14func_wrapper_tIbZZZNS0_15and_kernel_cudaERNS_14TensorIteratorEENKUlvE_clEvENKUlvE9_clEvEUlbS4_E_EEjbLi4ELi4EEEEEvT1_,"aw",@nobits
	.sectionflags	@""
	.align	16
.nv.shared._ZN2at6native13reduce_kernelILi256ELi2ENS0_8ReduceOpIN3c108BFloat16ENS0_14func_wrapper_tIbZZZNS0_15and_kernel_cudaERNS_14TensorIteratorEENKUlvE_clEvENKUlvE9_clEvEUlbS4_E_EEjbLi4ELi4EEEEEvT1_:
	.zero		1040


//--------------------- .nv.shared._ZN2at6native13reduce_kernelILi128ELi4ENS0_8ReduceOpIN3c108BFloat16ENS0_14func_wrapper_tIbZZZNS0_15and_kernel_cudaERNS_14TensorIteratorEENKUlvE_clEvENKUlvE9_clEvEUlbS4_E_EEjbLi4ELi4EEEEEvT1_ --------------------------
	.section	.nv.shared._ZN2at6native13reduce_kernelILi128ELi4ENS0_8ReduceOpIN3c108BFloat16ENS0_14func_wrapper_tIbZZZNS0_15and_kernel_cudaERNS_14TensorIteratorEENKUlvE_clEvENKUlvE9_clEvEUlbS4_E_EEjbLi4ELi4EEEEEvT1_,"aw",@nobits
	.sectionflags	@""
	.align	16
.nv.shared._ZN2at6native13reduce_kernelILi128ELi4ENS0_8ReduceOpIN3c108BFloat16ENS0_14func_wrapper_tIbZZZNS0_15and_kernel_cudaERNS_14TensorIteratorEENKUlvE_clEvENKUlvE9_clEvEUlbS4_E_EEjbLi4ELi4EEEEEvT1_:
	.zero		1040


//--------------------- .nv.shared._ZN2at6native13reduce_kernelILi512ELi1ENS0_8ReduceOpIN3c104HalfENS0_14func_wrapper_tIbZZZNS0_15and_kernel_cudaERNS_14TensorIteratorEENKUlvE_clEvENKUlvE8_clEvEUlbS4_E_EEjbLi4ELi4EEEEEvT1_ --------------------------
	.section	.nv.shared._ZN2at6native13reduce_kernelILi512ELi1ENS0_8ReduceOpIN3c104HalfENS0_14func_wrapper_tIbZZZNS0_15and_kernel_cudaERNS_14TensorIteratorEENKUlvE_clEvENKUlvE8_clEvEUlbS4_E_EEjbLi4ELi4EEEEEvT1_,"aw",@nobits
	.sectionflags	@""
	.align	16
.nv.shared._ZN2at6native13reduce_kernelILi512ELi1ENS0_8ReduceOpIN3c104HalfENS0_14func_wrapper_tIbZZZNS0_15and_kernel_cudaERNS_14TensorIteratorEENKUlvE_clEvENKUlvE8_clEvEUlbS4_E_EEjbLi4ELi4EEEEEvT1_:
	.zero		1040


//--------------------- .nv.shared._ZN2at6native13reduce_kernelILi256ELi2ENS0_8ReduceOpIN3c104HalfENS0_14func_wrapper_tIbZZZNS0_15and_kernel_cudaERNS_14TensorIteratorEENKUlvE_clEvENKUlvE8_clEvEUlbS4_E_EEjbLi4ELi4EEEEEvT1_ --------------------------
	.section	.nv.shared._ZN2at6native13reduce_kernelILi256ELi2ENS0_8ReduceOpIN3c104HalfENS0_14func_wrapper_tIbZZZNS0_15and_kernel_cudaERNS_14TensorIteratorEENKUlvE_clEvENKUlvE8_clEvEUlbS4_E_EEjbLi4ELi4EEEEEvT1_,"aw",@nobits
	.sectionflags	@""
	.align	16
.nv.shared._ZN2at6native13reduce_kernelILi256ELi2ENS0_8ReduceOpIN3c104HalfENS0_14func_wrapper_tIbZZZNS0_15and_kernel_cudaERNS_14TensorIteratorEENKUlvE_clEvENKUlvE8_clEvEUlbS4_E_EEjbLi4ELi4EEEEEvT1_:
	.zero		1040


//--------------------- .nv.shared._ZN2at6native13reduce_kernelILi128ELi4ENS0_8ReduceOpIN3c104HalfENS0_14func_wrapper_tIbZZZNS0_15and_kernel_cudaERNS_14TensorIteratorEENKUlvE_clEvENKUlvE8_clEvEUlbS4_E_EEjbLi4ELi4EEEEEvT1_ --------------------------
	.section	.nv.shared._ZN2at6native13reduce_kernelILi128ELi4ENS0_8ReduceOpIN3c104HalfENS0_14func_wrapper_tIbZZZNS0_15and_kernel_cudaERNS_14TensorIteratorEENKUlvE_clEvENKUlvE8_clEvEUlbS4_E_EEjbLi4ELi4EEEEEvT1_,"aw",@nobits
	.sectionflags	@""
	.align	16
.nv.shared._ZN2at6native13reduce_kernelILi128ELi4ENS0_8ReduceOpIN3c104HalfENS0_14func_wrapper_tIbZZZNS0_15and_kernel_cudaERNS_14TensorIteratorEENKUlvE_clEvENKUlvE8_clEvEUlbS4_E_EEjbLi4ELi4EEEEEvT1_:
	.zero		1040


//--------------------- .nv.shared._ZN2at6native13reduce_kernelILi512ELi1ENS0_8ReduceOpIN3c107complexIfEENS0_14func_wrapper_tIbZZZNS0_15and_kernel_cudaERNS_14TensorIteratorEENKUlvE_clEvENKUlvE7_clEvEUlbS5_E_EEjbLi4ELi4EEEEEvT1_ --------------------------
	.section	.nv.shared._ZN2at6native13reduce_kernelILi512ELi1ENS0_8ReduceOpIN3c107complexIfEENS0_14func_wrapper_tIbZZZNS0_15and_kernel_cudaERNS_14TensorIteratorEENKUlvE_clEvENKUlvE7_clEvEUlbS5_E_EEjbLi4ELi4EEEEEvT1_,"aw",@nobits
	.sectionflags	@""
	.align	16
.nv.shared._ZN2at6native13reduce_kernelILi512ELi1ENS0_8ReduceOpIN3c107complexIfEENS0_14func_wrapper_tIbZZZNS0_15and_kernel_cudaERNS_14TensorIteratorEENKUlvE_clEvENKUlvE7_clEvEUlbS5_E_EEjbLi4ELi4EEEEEvT1_:
	.zero		1040


//--------------------- .nv.shared._ZN2at6native13reduce_kernelILi256ELi2ENS0_8ReduceOpIN3c107complexIfEENS0_14func_wrapper_tIbZZZNS0_15and_kernel_cudaERNS_14TensorIteratorEENKUlvE_clEvENKUlvE7_clEvEUlbS5_E_EEjbLi4ELi4EEEEEvT1_ --------------------------
	.section	.nv.shared._ZN2at6native13reduce_kernelILi256ELi2ENS0_8ReduceOpIN3c107complexIfEENS0_14func_wrapper_tIbZZZNS0_15and_kernel_cudaERNS_14TensorIteratorEENKUlvE_clEvENKUlvE7_clEvEUlbS5_E_EEjbLi4ELi4EEEEEvT1_,"aw",@nobits
	.sectionflags	@""
	.align	16
.nv.shared._ZN2at6native13reduce_kernelILi256ELi2ENS0_8ReduceOpIN3c107complexIfEENS0_14func_wrapper_tIbZZZNS0_15and_kernel_cudaERNS_14TensorIteratorEENKUlvE_clEvENKUlvE7_clEvEUlbS5_E_EEjbLi4ELi4EEEEEvT1_:
	.zero		1040


//--------------------- .nv.shared._ZN2at6native13reduce_kernelILi128ELi4ENS0_8ReduceOpIN3c107complexIfEENS0_14func_wrapper_tIbZZZNS0_15and_kernel_cudaERNS_14TensorIteratorEENKUlvE_clEvENKUlvE7_clEvEUlbS5_E_EEjbLi4ELi4EEEEEvT1_ --------------------------
	.section	.nv.shared._ZN2at6native13reduce_kernelILi128ELi4ENS0_8ReduceOpIN3c107complexIfEENS0_14func_wrapper_tIbZZZNS0_15and_kernel_cudaERNS_14TensorIteratorEENKUlvE_clEvENKUlvE7_clEvEUlbS5_E_EEjbLi4ELi4EEEEEvT1_,"aw",@nobits
	.sectionflags	@""
	.align	16
.nv.shared._ZN2at6native13reduce_kernelILi128ELi4ENS0_8ReduceOpIN3c107complexIfEENS0_14func_wrapper_tIbZZZNS0_15and_kernel_cudaERNS_14TensorIteratorEENKUlvE_clEvENKUlvE7_clEvEUlbS5_E_EEjbLi4ELi4EEEEEvT1_:
	.zero		1040


//--------------------- .nv.shared._ZN2at6native13reduce_kernelILi256ELi1ENS0_8ReduceOpIN3c107complexIdEENS0_14func_wrapper_tIbZZZNS0_15and_kernel_cudaERNS_14TensorIteratorEENKUlvE_clEvENKUlvE6_clEvEUlbS5_E_EEjbLi4ELi4EEEEEvT1_ --------------------------
	.section	.nv.shared._ZN2at6native13reduce_kernelILi256ELi1ENS0_8ReduceOpIN3c107complexIdEENS0_14func_wrapper_tIbZZZNS0_15and_kernel_cudaERNS_14TensorIteratorEENKUlvE_clEvENKUlvE6_clEvEUlbS5_E_EEjbLi4ELi4EEEEEvT1_,"aw",@nobits
	.sectionflags	@""
	.align	16
.nv.shared._ZN2at6native13reduce_kernelILi256ELi1ENS0_8ReduceOpIN3c107complexIdEENS0_14func_wrapper_tIbZZZNS0_15and_kernel_cudaERNS_14TensorIteratorEENKUlvE_clEvENKUlvE6_clEvEUlbS5_E_EEjbLi4ELi4EEEEEvT1_:
	.zero		1040


//--------------------- .nv.shared._ZN2at6native13reduce_kernelILi128ELi2ENS0_8ReduceOpIN3c107complexIdEENS0_14func_wrapper_tIbZZZNS0_15and_kernel_cudaERNS_14TensorIteratorEENKUlvE_clEvENKUlvE6_clEvEUlbS5_E_EEjbLi4ELi4EEEEEvT1_ --------------------------
	.section	.nv.shared._ZN2at6native13reduce_kernelILi128ELi2ENS0_8ReduceOpIN3c107complexIdEENS0_14func_wrapper_tIbZZZNS0_15and_kernel_cudaERNS_14TensorIteratorEENKUlvE_clEvENKUlvE6_clEvEUlbS5_E_EEjbLi4ELi4EEEEEvT1_,"aw",@nobits
	.sectionflags	@""
	.align	16
.nv.shared._ZN2at6native13reduce_kernelILi128ELi2ENS0_8ReduceOpIN3c107complexIdEENS0_14func_wrapper_tIbZZZNS0_15and_kernel_cudaERNS_14TensorIteratorEENKUlvE_clEvENKUlvE6_clEvEUlbS5_E_EEjbLi4ELi4EEEEEvT1_:
	.zero		1040


//--------------------- .nv.shared._ZN2at6native13reduce_kernelILi64ELi4ENS0_8ReduceOpIN3c107complexIdEENS0_14func_wrapper_tIbZZZNS0_15and_kernel_cudaERNS_14TensorIteratorEENKUlvE_clEvENKUlvE6_clEvEUlbS5_E_EEjbLi4ELi4EEEEEvT1_ --------------------------
	.section	.nv.shared._ZN2at6native13reduce_kernelILi64ELi4ENS0_8ReduceOpIN3c107complexIdEENS0_14func_wrapper_tIbZZZNS0_15and_kernel_cudaERNS_14TensorIteratorEENKUlvE_clEvENKUlvE6_clEvEUlbS5_E_EEjbLi4ELi4EEEEEvT1_,"aw",@nobits
	.sectionflags	@""
	.align	16
.nv.shared._ZN2at6native13reduce_kernelILi64ELi4ENS0_8ReduceOpIN3c107complexIdEENS0_14func_wrapper_tIbZZZNS0_15and_kernel_cudaERNS_14TensorIteratorEENKUlvE_clEvENKUlvE6_clEvEUlbS5_E_EEjbLi4ELi4EEEEEvT1_:
	.zero		1040


//--------------------- .nv.shared._ZN2at6native13reduce_kernelILi512ELi1ENS0_8ReduceOpIfNS0_14func_wrapper_tIbZZZNS0_15and_kernel_cudaERNS_14TensorIteratorEENKUlvE_clEvENKUlvE5_clEvEUlbfE_EEjbLi4ELi4EEEEEvT1_ --------------------------
	.section	.nv.shared._ZN2at6native13reduce_kernelILi512ELi1ENS0_8ReduceOpIfNS0_14func_wrapper_tIbZZZNS0_15and_kernel_cudaERNS_14TensorIteratorEENKUlvE_clEvENKUlvE5_clEvEUlbfE_EEjbLi4ELi4EEEEEvT1_,"aw",@nobits
	.sectionflags	@""
	.align	16
.nv.shared._ZN2at6native13reduce_kernelILi512ELi1ENS0_8ReduceOpIfNS0_14func_wrapper_tIbZZZNS0_15and_kernel_cudaERNS_14TensorIteratorEENKUlvE_clEvENKUlvE5_clEvEUlbfE_EEjbLi4ELi4EEEEEvT1_:
	.zero		1040


//--------------------- .nv.shared._ZN2at6native13reduce_kernelILi256ELi2ENS0_8ReduceOpIfNS0_14func_wrapper_tIbZZZNS0_15and_kernel_cudaERNS_14TensorIteratorEENKUlvE_clEvENKUlvE5_clEvEUlbfE_EEjbLi4ELi4EEEEEvT1_ --------------------------
	.section	.nv.shared._ZN2at6native13reduce_kernelILi256ELi2ENS0_8ReduceOpIfNS0_14func_wrapper_tIbZZZNS0_15and_kernel_cudaERNS_14TensorIteratorEENKUlvE_clEvENKUlvE5_clEvEUlbfE_EEjbLi4ELi4EEEEEvT1_,"aw",@nobits
	.sectionflags	@""
	.align	16
.nv.shared._ZN2at6native13reduce_kernelILi256ELi2ENS0_8ReduceOpIfNS0_14func_wrapper_tIbZZZNS0_15and_kernel_cudaERNS_14TensorIteratorEENKUlvE_clEvENKUlvE5_clEvEUlbfE_EEjbLi4ELi4EEEEEvT1_:
	.zero		1040


//--------------------- .nv.shared._ZN2at6native13reduce_kernelILi128ELi4ENS0_8ReduceOpIfNS0_14func_wrapper_tIbZZZNS0_15and_kernel_cudaERNS_14TensorIteratorEENKUlvE_clEvENKUlvE5_clEvEUlbfE_EEjbLi4ELi4EEEEEvT1_ --------------------------
	.section	.nv.shared._ZN2at6native13reduce_kernelILi128ELi4ENS0_8ReduceOpIfNS0_14func_wrapper_tIbZZZNS0_15and_kernel_cudaERNS_14TensorIteratorEENKUlvE_clEvENKUlvE5_clEvEUlbfE_EEjbLi4ELi4EEEEEvT1_,"aw",@nobits
	.sectionflags	@""
	.align	16
.nv.shared._ZN2at6native13reduce_kernelILi128ELi4ENS0_8ReduceOpIfNS0_14func_wrapper_tIbZZZNS0_15and_kernel_cudaERNS_14TensorIteratorEENKUlvE_clEvENKUlvE5_clEvEUlbfE_EEjbLi4ELi4EEEEEvT1_:
	.zero		1040


//--------------------- .nv.shared._ZN2at6native13reduce_kernelILi512ELi1ENS0_8ReduceOpIdNS0_14func_wrapper_tIbZZZNS0_15and_kernel_cudaERNS_14TensorIteratorEENKUlvE_clEvENKUlvE4_clEvEUlbdE_EEjbLi4ELi4EEEEEvT1_ --------------------------
	.section	.nv.shared._ZN2at6native13reduce_kernelILi512ELi1ENS0_8ReduceOpIdNS0_14func_wrapper_tIbZZZNS0_15and_kernel_cudaERNS_14TensorIteratorEENKUlvE_clEvENKUlvE4_clEvEUlbdE_EEjbLi4ELi4EEEEEvT1_,"aw",@nobits
	.sectionflags	@""
	.align	16
.nv.shared._ZN2at6native13reduce_kernelILi512ELi1ENS0_8ReduceOpIdNS0_14func_wrapper_tIbZZZNS0_15and_kernel_cudaERNS_14TensorIteratorEENKUlvE_clEvENKUlvE4_clEvEUlbdE_EEjbLi4ELi4EEEEEvT1_:
	.zero		1040


//--------------------- .nv.shared._ZN2at6native13reduce_kernelILi256ELi2ENS0_8ReduceOpIdNS0_14func_wrapper_tIbZZZNS0_15and_kernel_cudaERNS_14TensorIteratorEENKUlvE_clEvENKUlvE4_clEvEUlbdE_EEjbLi4ELi4EEEEEvT1_ --------------------------
	.section	.nv.shared._ZN2at6native13reduce_kernelILi256ELi2ENS0_8ReduceOpIdNS0_14func_wrapper_tIbZZZNS0_15and_kernel_cudaERNS_14TensorIteratorEENKUlvE_clEvENKUlvE4_clEvEUlbdE_EEjbLi4ELi4EEEEEvT1_,"aw",@nobits
	.sectionflags	@""
	.align	16
.nv.shared._ZN2at6native13reduce_kernelILi256ELi2ENS0_8ReduceOpIdNS0_14func_wrapper_tIbZZZNS0_15and_kernel_cudaERNS_14TensorIteratorEENKUlvE_clEvENKUlvE4_clEvEUlbdE_EEjbLi4ELi4EEEEEvT1_:
	.zero		1040


//--------------------- .nv.shared._ZN2at6native13reduce_kernelILi128ELi4ENS0_8ReduceOpIdNS0_14func_wrapper_tIbZZZNS0_15and_kernel_cudaERNS_14TensorIteratorEENKUlvE_clEvENKUlvE4_clEvEUlbdE_EEjbLi4ELi4EEEEEvT1_ --------------------------
	.section	.nv.shared._ZN2at6native13reduce_kernelILi128ELi4ENS0_8ReduceOpIdNS0_14func_wrapper_tIbZZZNS0_15and_kernel_cudaERNS_14TensorIteratorEENKUlvE_clEvENKUlvE4_clEvEUlbdE_EEjbLi4ELi4EEEEEvT1_,"aw",@nobits
	.sectionflags	@""
	.align	16
.nv.shared._ZN2at6native13reduce_kernelILi128ELi4ENS0_8ReduceOpIdNS0_14func_wrapper_tIbZZZNS0_15and_kernel_cudaERNS_14TensorIteratorEENKUlvE_clEvENKUlvE4_clEvEUlbdE_EEjbLi4ELi4EEEEEvT1_:
	.zero		1040


//--------------------- .nv.shared._ZN2at6native13reduce_kernelILi512ELi1ENS0_8ReduceOpIsNS0_14func_wrapper_tIbZZZNS0_15and_kernel_cudaERNS_14TensorIteratorEENKUlvE_clEvENKUlvE3_clEvEUlbsE_EEjbLi4ELi4EEEEEvT1_ --------------------------
	.section	.nv.shared._ZN2at6native13reduce_kernelILi512ELi1ENS0_8ReduceOpIsNS0_14func_wrapper_tIbZZZNS0_15and_kernel_cudaERNS_14TensorIteratorEENKUlvE_clEvENKUlvE3_clEvEUlbsE_EEjbLi4ELi4EEEEEvT1_,"aw",@nobits
	.sectionflags	@""
	.align	16
.nv.shared._ZN2at6native13reduce_kernelILi512ELi1ENS0_8ReduceOpIsNS0_14func_wrapper_tIbZZZNS0_15and_kernel_cudaERNS_14TensorIteratorEENKUlvE_clEvENKUlvE3_clEvEUlbsE_EEjbLi4ELi4EEEEEvT1_:
	.zero		1040


//--------------------- .nv.shared._ZN2at6native13reduce_kernelILi256ELi2ENS0_8ReduceOpIsNS0_14func_wrapper_tIbZZZNS0_15and_kernel_cudaERNS_14TensorIteratorEENKUlvE_clEvENKUlvE3_clEvEUlbsE_EEjbLi4ELi4EEEEEvT1_ --------------------------
	.section	.nv.shared._ZN2at6native13reduce_kernelILi256ELi2ENS0_8ReduceOpIsNS0_14func_wrapper_tIbZZZNS0_15and_kernel_cudaERNS_14TensorIteratorEENKUlvE_clEvENKUlvE3_clEvEUlbsE_EEjbLi4ELi4EEEEEvT1_,"aw",@nobits
	.sectionflags	@""
	.align	16
.nv.shared._ZN2at6native13reduce_kernelILi256ELi2ENS0_8ReduceOpIsNS0_14func_wrapper_tIbZZZNS0_15and_kernel_cudaERNS_14TensorIteratorEENKUlvE_clEvENKUlvE3_clEvEUlbsE_EEjbLi4ELi4EEEEEvT1_:
	.zero		1040


//--------------------- .nv.shared._ZN2at6native13reduce_kernelILi128ELi4ENS0_8ReduceOpIsNS0_14func_wrapper_tIbZZZNS0_15and_kernel_cudaERNS_14TensorIteratorEENKUlvE_clEvENKUlvE3_clEvEUlbsE_EEjbLi4ELi4EEEEEvT1_ --------------------------
	.section	.nv.shared._ZN2at6native13reduce_kernelILi128ELi4ENS0_8ReduceOpIsNS0_14func_wrapper_tIbZZZNS0_15and_kernel_cudaERNS_14TensorIteratorEENKUlvE_clEvENKUlvE3_clEvEUlbsE_EEjbLi4ELi4EEEEEvT1_,"aw",@nobits
	.sectionflags	@""
	.align	16
.nv.shared._ZN2at6native13reduce_kernelILi128ELi4ENS0_8ReduceOpIsNS0_14func_wrapper_tIbZZZNS0_15and_kernel_cudaERNS_14TensorIteratorEENKUlvE_clEvENKUlvE3_clEvEUlbsE_EEjbLi4ELi4EEEEEvT1_:
	.zero		1040


//--------------------- .nv.shared._ZN2at6native13reduce_kernelILi512ELi1ENS0_8ReduceOpIlNS0_14func_wrapper_tIbZZZNS0_15and_kernel_cudaERNS_14TensorIteratorEENKUlvE_clEvENKUlvE2_clEvEUlblE_EEjbLi4ELi4EEEEEvT1_ --------------------------
	.section	.nv.shared._ZN2at6native13reduce_kernelILi512ELi1ENS0_8ReduceOpIlNS0_14func_wrapper_tIbZZZNS0_15and_kernel_cudaERNS_14TensorIteratorEENKUlvE_clEvENKUlvE2_clEvEUlblE_EEjbLi4ELi4EEEEEvT1_,"aw",@nobits
	.sectionflags	@""
	.align	16
.nv.shared._ZN2at6native13reduce_kernelILi512ELi1ENS0_8ReduceOpIlNS0_14func_wrapper_tIbZZZNS0_15and_kernel_cudaERNS_14TensorIteratorEENKUlvE_clEvENKUlvE2_clEvEUlblE_EEjbLi4ELi4EEEEEvT1_:
	.zero		1040


//--------------------- .nv.shared._ZN2at6native13reduce_kernelILi256ELi2ENS0_8ReduceOpIlNS0_14func_wrapper_tIbZZZNS0_15and_kernel_cudaERNS_14TensorIteratorEENKUlvE_clEvENKUlvE2_clEvEUlblE_EEjbLi4ELi4EEEEEvT1_ --------------------------
	.section	.nv.shared._ZN2at6native13reduce_kernelILi256ELi2ENS0_8ReduceOpIlNS0_14func_wrapper_tIbZZZNS0_15and_kernel_cudaERNS_14TensorIteratorEENKUlvE_clEvENKUlvE2_clEvEUlblE_EEjbLi4ELi4EEEEEvT1_,"aw",@nobits
	.sectionflags	@""
	.align	16
.nv.shared._ZN2at6native13reduce_kernelILi256ELi2ENS0_8ReduceOpIlNS0_14func_wrapper_tIbZZZNS0_15and_kernel_cudaERNS_14TensorIteratorEENKUlvE_clEvENKUlvE2_clEvEUlblE_EEjbLi4ELi4EEEEEvT1_:
	.zero		1040


//--------------------- .nv.shared._ZN2at6native13reduce_kernelILi128ELi4ENS0_8ReduceOpIlNS0_14func_wrapper_tIbZZZNS0_15and_kernel_cudaERNS_14TensorIteratorEENKUlvE_clEvENKUlvE2_clEvEUlblE_EEjbLi4ELi4EEEEEvT1_ --------------------------
	.section	.nv.shared._ZN2at6native13reduce_kernelILi128ELi4ENS0_8ReduceOpIlNS0_14func_wrapper_tIbZZZNS0_15and_kernel_cudaERNS_14TensorIteratorEENKUlvE_clEvENKUlvE2_clEvEUlblE_EEjbLi4ELi4EEEEEvT1_,"aw",@nobits
	.sectionflags	@""
	.align	16
.nv.shared._ZN2at6native13reduce_kernelILi128ELi4ENS0_8ReduceOpIlNS0_14func_wrapper_tIbZZZNS0_15and_kernel_cudaERNS_14TensorIteratorEENKUlvE_clEvENKUlvE2_clEvEUlblE_EEjbLi4ELi4EEEEEvT1_:
	.zero		1040


//--------------------- .nv.shared._ZN2at6native13reduce_kernelILi512ELi1ENS0_8ReduceOpIiNS0_14func_wrapper_tIbZZZNS0_15and_kernel_cudaERNS_14TensorIteratorEENKUlvE_clEvENKUlvE1_clEvEUlbiE_EEjbLi4ELi4EEEEEvT1_ --------------------------
	.section	.nv.shared._ZN2at6native13reduce_kernelILi512ELi1ENS0_8ReduceOpIiNS0_14func_wrapper_tIbZZZNS0_15and_kernel_cudaERNS_14TensorIteratorEENKUlvE_clEvENKUlvE1_clEvEUlbiE_EEjbLi4ELi4EEEEEvT1_,"aw",@nobits
	.sectionflags	@""
	.align	16
.nv.shared._ZN2at6native13reduce_kernelILi512ELi1ENS0_8ReduceOpIiNS0_14func_wrapper_tIbZZZNS0_15and_kernel_cudaERNS_14TensorIteratorEENKUlvE_clEvENKUlvE1_clEvEUlbiE_EEjbLi4ELi4EEEEEvT1_:
	.zero		1040


//--------------------- .nv.shared._ZN2at6native13reduce_kernelILi256ELi2ENS0_8ReduceOpIiNS0_14func_wrapper_tIbZZZNS0_15and_kernel_cudaERNS_14TensorIteratorEENKUlvE_clEvENKUlvE1_clEvEUlbiE_EEjbLi4ELi4EEEEEvT1_ --------------------------
	.section	.nv.shared._ZN2at6native13reduce_kernelILi256ELi2ENS0_8ReduceOpIiNS0_14func_wrapper_tIbZZZNS0_15and_kernel_cudaERNS_14TensorIteratorEENKUlvE_clEvENKUlvE1_clEvEUlbiE_EEjbLi4ELi4EEEEEvT1_,"aw",@nobits
	.sectionflags	@""
	.align	16
.nv.shared._ZN2at6native13reduce_kernelILi256ELi2ENS0_8ReduceOpIiNS0_14func_wrapper_tIbZZZNS0_15and_kernel_cudaERNS_14TensorIteratorEENKUlvE_clEvENKUlvE1_clEvEUlbiE_EEjbLi4ELi4EEEEEvT1_:
	.zero		1040


//--------------------- .nv.shared._ZN2at6native13reduce_kernelILi128ELi4ENS0_8ReduceOpIiNS0_14func_wrapper_tIbZZZNS0_15and_kernel_cudaERNS_14TensorIteratorEENKUlvE_clEvENKUlvE1_clEvEUlbiE_EEjbLi4ELi4EEEEEvT1_ --------------------------
	.section	.nv.shared._ZN2at6native13reduce_kernelILi128ELi4ENS0_8ReduceOpIiNS0_14func_wrapper_tIbZZZNS0_15and_kernel_cudaERNS_14TensorIteratorEENKUlvE_clEvENKUlvE1_clEvEUlbiE_EEjbLi4ELi4EEEEEvT1_,"aw",@nobits
	.sectionflags	@""
	.align	16
.nv.shared._ZN2at6native13reduce_kernelILi128ELi4ENS0_8ReduceOpIiNS0_14func_wrapper_tIbZZZNS0_15and_kernel_cudaERNS_14TensorIteratorEENKUlvE_clEvENKUlvE1_clEvEUlbiE_EEjbLi4ELi4EEEEEvT1_:
	.zero		1040


//--------------------- .nv.shared._ZN2at6native13reduce_kernelILi512ELi1ENS0_8ReduceOpIaNS0_14func_wrapper_tIbZZZNS0_15and_kernel_cudaERNS_14TensorIteratorEENKUlvE_clEvENKUlvE0_clEvEUlbaE_EEjbLi4ELi4EEEEEvT1_ --------------------------
	.section	.nv.shared._ZN2at6native13reduce_kernelILi512ELi1ENS0_8ReduceOpIaNS0_14func_wrapper_tIbZZZNS0_15and_kernel_cudaERNS_14TensorIteratorEENKUlvE_clEvENKUlvE0_clEvEUlbaE_EEjbLi4ELi4EEEEEvT1_,"aw",@nobits
	.sectionflags	@""
	.align	16
.nv.shared._ZN2at6native13reduce_kernelILi512ELi1ENS0_8ReduceOpIaNS0_14func_wrapper_tIbZZZNS0_15and_kernel_cudaERNS_14TensorIteratorEENKUlvE_clEvENKUlvE0_clEvEUlbaE_EEjbLi4ELi4EEEEEvT1_:
	.zero		1040


//--------------------- .nv.shared._ZN2at6native13reduce_kernelILi256ELi2ENS0_8ReduceOpIaNS0_14func_wrapper_tIbZZZNS0_15and_kernel_cudaERNS_14TensorIteratorEENKUlvE_clEvENKUlvE0_clEvEUlbaE_EEjbLi4ELi4EEEEEvT1_ --------------------------
	.section	.nv.shared._ZN2at6native13reduce_kernelILi256ELi2ENS0_8ReduceOpIaNS0_14func_wrapper_tIbZZZNS0_15and_kernel_cudaERNS_14TensorIteratorEENKUlvE_clEvENKUlvE0_clEvEUlbaE_EEjbLi4ELi4EEEEEvT1_,"aw",@nobits
	.sectionflags	@""
	.align	16
.nv.shared._ZN2at6native13reduce_kernelILi256ELi2ENS0_8ReduceOpIaNS0_14func_wrapper_tIbZZZNS0_15and_kernel_cudaERNS_14TensorIteratorEENKUlvE_clEvENKUlvE0_clEvEUlbaE_EEjbLi4ELi4EEEEEvT1_:
	.zero		1040


//--------------------- .nv.shared._ZN2at6native13reduce_kernelILi128ELi4ENS0_8ReduceOpIaNS0_14func_wrapper_tIbZZZNS0_15and_kernel_cudaERNS_14TensorIteratorEENKUlvE_clEvENKUlvE0_clEvEUlbaE_EEjbLi4ELi4EEEEEvT1_ --------------------------
	.section	.nv.shared._ZN2at6native13reduce_kernelILi128ELi4ENS0_8ReduceOpIaNS0_14func_wrapper_tIbZZZNS0_15and_kernel_cudaERNS_14TensorIteratorEENKUlvE_clEvENKUlvE0_clEvEUlbaE_EEjbLi4ELi4EEEEEvT1_,"aw",@nobits
	.sectionflags	@""
	.align	16
.nv.shared._ZN2at6native13reduce_kernelILi128ELi4ENS0_8ReduceOpIaNS0_14func_wrapper_tIbZZZNS0_15and_kernel_cudaERNS_14TensorIteratorEENKUlvE_clEvENKUlvE0_clEvEUlbaE_EEjbLi4ELi4EEEEEvT1_:
	.zero		1040


//--------------------- .nv.shared._ZN2at6native13reduce_kernelILi512ELi1ENS0_8ReduceOpIhNS0_14func_wrapper_tIbZZZNS0_15and_kernel_cudaERNS_14TensorIteratorEENKUlvE_clEvENKUlvE_clEvEUlbhE_EEjbLi4ELi4EEEEEvT1_ --------------------------
	.section	.nv.shared._ZN2at6native13reduce_kernelILi512ELi1ENS0_8ReduceOpIhNS0_14func_wrapper_tIbZZZNS0_15and_kernel_cudaERNS_14TensorIteratorEENKUlvE_clEvENKUlvE_clEvEUlbhE_EEjbLi4ELi4EEEEEvT1_,"aw",@nobits
	.sectionflags	@""
	.align	16
.nv.shared._ZN2at6native13reduce_kernelILi512ELi1ENS0_8ReduceOpIhNS0_14func_wrapper_tIbZZZNS0_15and_kernel_cudaERNS_14TensorIteratorEENKUlvE_clEvENKUlvE_clEvEUlbhE_EEjbLi4ELi4EEEEEvT1_:
	.zero		1040


//--------------------- .nv.shared._ZN2at6native13reduce_kernelILi256ELi2ENS0_8ReduceOpIhNS0_14func_wrapper_tIbZZZNS0_15and_kernel_cudaERNS_14TensorIteratorEENKUlvE_clEvENKUlvE_clEvEUlbhE_EEjbLi4ELi4EEEEEvT1_ --------------------------
	.section	.nv.shared._ZN2at6native13reduce_kernelILi256ELi2ENS0_8ReduceOpIhNS0_14func_wrapper_tIbZZZNS0_15and_kernel_cudaERNS_14TensorIteratorEENKUlvE_clEvENKUlvE_clEvEUlbhE_EEjbLi4ELi4EEEEEvT1_,"aw",@nobits
	.sectionflags	@""
	.align	16
.nv.shared._ZN2at6native13reduce_kernelILi256ELi2ENS0_8ReduceOpIhNS0_14func_wrapper_tIbZZZNS0_15and_kernel_cudaERNS_14TensorIteratorEENKUlvE_clEvENKUlvE_clEvEUlbhE_EEjbLi4ELi4EEEEEvT1_:
	.zero		1040


//--------------------- .nv.shared._ZN2at6native13reduce_kernelILi128ELi4ENS0_8ReduceOpIhNS0_14func_wrapper_tIbZZZNS0_15and_kernel_cudaERNS_14TensorIteratorEENKUlvE_clEvENKUlvE_clEvEUlbhE_EEjbLi4ELi4EEEEEvT1_ --------------------------
	.section	.nv.shared._ZN2at6native13reduce_kernelILi128ELi4ENS0_8ReduceOpIhNS0_14func_wrapper_tIbZZZNS0_15and_kernel_cudaERNS_14TensorIteratorEENKUlvE_clEvENKUlvE_clEvEUlbhE_EEjbLi4ELi4EEEEEvT1_,"aw",@nobits
	.sectionflags	@""
	.align	16
.nv.shared._ZN2at6native13reduce_kernelILi128ELi4ENS0_8ReduceOpIhNS0_14func_wrapper_tIbZZZNS0_15and_kernel_cudaERNS_14TensorIteratorEENKUlvE_clEvENKUlvE_clEvEUlbhE_EEjbLi4ELi4EEEEEvT1_:
	.zero		1040


//--------------------- .nv.constant0._ZN2at6native13reduce_kernelILi512ELi1ENS0_8ReduceOpIbNS0_14func_wrapper_tIbZZZNS0_14or_kernel_cudaERNS_14TensorIteratorEENKUlvE_clEvENKUlvE10_clEvEUlbbE_EEjbLi4ELi4EEEEEvT1_ --------------------------
	.section	.nv.constant0._ZN2at6native13reduce_kernelILi512ELi1ENS0_8ReduceOpIbNS0_14func_wrapper_tIbZZZNS0_14or_kernel_cudaERNS_14TensorIteratorEENKUlvE_clEvENKUlvE10_clEvEUlbbE_EEjbLi4ELi4EEEEEvT1_,"a",@progbits
	.sectionflags	@""
	.align	4
.nv.constant0._ZN2at6native13reduce_kernelILi512ELi1ENS0_8ReduceOpIbNS0_14func_wrapper_tIbZZZNS0_14or_kernel_cudaERNS_14TensorIteratorEENKUlvE_clEvENKUlvE10_clEvEUlbbE_EEjbLi4ELi4EEEEEvT1_:
	.zero		1568


//--------------------- .nv.constant0._ZN2at6native13reduce_kernelILi256ELi2ENS0_8ReduceOpIbNS0_14func_wrapper_tIbZZZNS0_14or_kernel_cudaERNS_14TensorIteratorEENKUlvE_clEvENKUlvE10_clEvEUlbbE_EEjbLi4ELi4EEEEEvT1_ --------------------------
	.section	.nv.constant0._ZN2at6native13reduce_kernelILi256ELi2ENS0_8ReduceOpIbNS0_14func_wrapper_tIbZZZNS0_14or_kernel_cudaERNS_14TensorIteratorEENKUlvE_clEvENKUlvE10_clEvEUlbbE_EEjbLi4ELi4EEEEEvT1_,"a",@progbits
	.sectionflags	@""
	.align	4
.nv.constant0._ZN2at6native13reduce_kernelILi256ELi2ENS0_8ReduceOpIbNS0_14func_wrapper_tIbZZZNS0_14or_kernel_cudaERNS_14TensorIteratorEENKUlvE_clEvENKUlvE10_clEvEUlbbE_EEjbLi4ELi4EEEEEvT1_:
	.zero		1568


//--------------------- .nv.constant0._ZN2at6native13reduce_kernelILi128ELi4ENS0_8ReduceOpIbNS0_14func_wrapper_tIbZZZNS0_14or_kernel_cudaERNS_14TensorIteratorEENKUlvE_clEvENKUlvE10_clEvEUlbbE_EEjbLi4ELi4EEEEEvT1_ --------------------------
	.section	.nv.constant0._ZN2at6native13reduce_kernelILi128ELi4ENS0_8ReduceOpIbNS0_14func_wrapper_tIbZZZNS0_14or_kernel_cudaERNS_14TensorIteratorEENKUlvE_clEvENKUlvE10_clEvEUlbbE_EEjbLi4ELi4EEEEEvT1_,"a",@progbits
	.sectionflags	@""
	.align	4
.nv.constant0._ZN2at6native13reduce_kernelILi128ELi4ENS0_8ReduceOpIbNS0_14func_wrapper_tIbZZZNS0_14or_kernel_cudaERNS_14TensorIteratorEENKUlvE_clEvENKUlvE10_clEvEUlbbE_EEjbLi4ELi4EEEEEvT1_:
	.zero		1568


//--------------------- .nv.constant0._ZN2at6native13reduce_kernelILi512ELi1ENS0_8ReduceOpIN3c108BFloat16ENS0_14func_wrapper_tIbZZZNS0_14or_kernel_cudaERNS_14TensorIteratorEENKUlvE_clEvENKUlvE9_clEvEUlbS4_E_EEjbLi4ELi4EEEEEvT1_ --------------------------
	.section	.nv.constant0._ZN2at6native13reduce_kernelILi512ELi1ENS0_8ReduceOpIN3c108BFloat16ENS0_14func_wrapper_tIbZZZNS0_14or_kernel_cudaERNS_14TensorIteratorEENKUlvE_clEvENKUlvE9_clEvEUlbS4_E_EEjbLi4ELi4EEEEEvT1_,"a",@progbits
	.sectionflags	@""
	.align	4
.nv.constant0._ZN2at6native13reduce_kernelILi512ELi1ENS0_8ReduceOpIN3c108BFloat16ENS0_14func_wrapper_tIbZZZNS0_14or_kernel_cudaERNS_14TensorIteratorEENKUlvE_clEvENKUlvE9_clEvEUlbS4_E_EEjbLi4ELi4EEEEEvT1_:
	.zero		1568


//--------------------- .nv.constant0._ZN2at6native13reduce_kernelILi256ELi2ENS0_8ReduceOpIN3c108BFloat16ENS0_14func_wrapper_tIbZZZNS0_14or_kernel_cudaERNS_14TensorIteratorEENKUlvE_clEvENKUlvE9_clEvEUlbS4_E_EEjbLi4ELi4EEEEEvT1_ --------------------------
	.section	.nv.constant0._ZN2at6native13reduce_kernelILi256ELi2ENS0_8ReduceOpIN3c108BFloat16ENS0_14func_wrapper_tIbZZZNS0_14or_kernel_cudaERNS_14TensorIteratorEENKUlvE_clEvENKUlvE9_clEvEUlbS4_E_EEjbLi4ELi4EEEEEvT1_,"a",@progbits
	.sectionflags	@""
	.align	4
.nv.constant0._ZN2at6native13reduce_kernelILi256ELi2ENS0_8ReduceOpIN3c108BFloat16ENS0_14func_wrapper_tIbZZZNS0_14or_kernel_cudaERNS_14TensorIteratorEENKUlvE_clEvENKUlvE9_clEvEUlbS4_E_EEjbLi4ELi4EEEEEvT1_:
	.zero		1568


//--------------------- .nv.constant0._ZN2at6native13reduce_kernelILi128ELi4ENS0_8ReduceOpIN3c108BFloat16ENS0_14func_wrapper_tIbZZZNS0_14or_kernel_cudaERNS_14TensorIteratorEENKUlvE_clEvENKUlvE9_clEvEUlbS4_E_EEjbLi4ELi4EEEEEvT1_ --------------------------
	.section	.nv.constant0._ZN2at6native13reduce_kernelILi128ELi4ENS0_8ReduceOpIN3c108BFloat16ENS0_14func_wrapper_tIbZZZNS0_14or_kernel_cudaERNS_14TensorIteratorEENKUlvE_clEvENKUlvE9_clEvEUlbS4_E_EEjbLi4ELi4EEEEEvT1_,"a",@progbits
	.sectionflags	@""
	.align	4
.nv.constant0._ZN2at6native13reduce_kernelILi128ELi4ENS0_8ReduceOpIN3c108BFloat16ENS0_14func_wrapper_tIbZZZNS0_14or_kernel_cudaERNS_14TensorIteratorEENKUlvE_clEvENKUlvE9_clEvEUlbS4_E_EEjbLi4ELi4EEEEEvT1_:
	.zero		1568


//--------------------- .nv.constant0._ZN2at6native13reduce_kernelILi512ELi1ENS0_8ReduceOpIN3c104HalfENS0_14func_wrapper_tIbZZZNS0_14or_kernel_cudaERNS_14TensorIteratorEENKUlvE_clEvENKUlvE8_clEvEUlbS4_E_EEjbLi4ELi4EEEEEvT1_ --------------------------
	.section	.nv.constant0._ZN2at6native13reduce_kernelILi512ELi1ENS0_8ReduceOpIN3c104HalfENS0_14func_wrapper_tIbZZZNS0_14or_kernel_cudaERNS_14TensorIteratorEENKUlvE_clEvENKUlvE8_clEvEUlbS4_E_EEjbLi4ELi4EEEEEvT1_,"a",@progbits
	.sectionflags	@""
	.align	4
.nv.constant0._ZN2at6native13reduce_kernelILi512ELi1ENS0_8ReduceOpIN3c104HalfENS0_14func_wrapper_tIbZZZNS0_14or_kernel_cudaERNS_14TensorIteratorEENKUlvE_clEvENKUlvE8_clEvEUlbS4_E_EEjbLi4ELi4EEEEEvT1_:
	.zero		1568


//--------------------- .nv.constant0._ZN2at6native13reduce_kernelILi256ELi2ENS0_8ReduceOpIN3c104HalfENS0_14func_wrapper_tIbZZZNS0_14or_kernel_cudaERNS_14TensorIteratorEENKUlvE_clEvENKUlvE8_clEvEUlbS4_E_EEjbLi4ELi4EEEEEvT1_ --------------------------
	.section	.nv.constant0._ZN2at6native13reduce_kernelILi256ELi2ENS0_8ReduceOpIN3c104HalfENS0_14func_wrapper_tIbZZZNS0_14or_kernel_cudaERNS_14TensorIteratorEENKUlvE_clEvENKUlvE8_clEvEUlbS4_E_EEjbLi4ELi4EEEEEvT1_,"a",@progbits
	.sectionflags	@""
	.align	4
.nv.constant0._ZN2at6native13reduce_kernelILi256ELi2ENS0_8ReduceOpIN3c104HalfENS0_14func_wrapper_tIbZZZNS0_14or_kernel_cudaERNS_14TensorIteratorEENKUlvE_clEvENKUlvE8_clEvEUlbS4_E_EEjbLi4ELi4EEEEEvT1_:
	.zero		1568


//--------------------- .nv.constant0._ZN2at6native13reduce_kernelILi128ELi4ENS0_8ReduceOpIN3c104HalfENS0_14func_wrapper_tIbZZZNS0_14or_kernel_cudaERNS_14TensorIteratorEENKUlvE_clEvENKUlvE8_clEvEUlbS4_E_EEjbLi4ELi4EEEEEvT1_ --------------------------
	.section	.nv.constant0._ZN2at6native13reduce_kernelILi128ELi4ENS0_8ReduceOpIN3c104HalfENS0_14func_wrapper_tIbZZZNS0_14or_kernel_cudaERNS_14TensorIteratorEENKUlvE_clEvENKUlvE8_clEvEUlbS4_E_EEjbLi4ELi4EEEEEvT1_,"a",@progbits
	.sectionflags	@""
	.align	4
.nv.constant0._ZN2at6native13reduce_kernelILi128ELi4ENS0_8ReduceOpIN3c104HalfENS0_14func_wrapper_tIbZZZNS0_14or_kernel_cudaERNS_14TensorIteratorEENKUlvE_clEvENKUlvE8_clEvEUlbS4_E_EEjbLi4ELi4EEEEEvT1_:
	.zero		1568


//--------------------- .nv.constant0._ZN2at6native13reduce_kernelILi512ELi1ENS0_8ReduceOpIN3c107complexIfEENS0_14func_wrapper_tIbZZZNS0_14or_kernel_cudaERNS_14TensorIteratorEENKUlvE_clEvENKUlvE7_clEvEUlbS5_E_EEjbLi4ELi4EEEEEvT1_ --------------------------
	.section	.nv.constant0._ZN2at6native13reduce_kernelILi512ELi1ENS0_8ReduceOpIN3c107complexIfEENS0_14func_wrapper_tIbZZZNS0_14or_kernel_cudaERNS_14TensorIteratorEENKUlvE_clEvENKUlvE7_clEvEUlbS5_E_EEjbLi4ELi4EEEEEvT1_,"a",@progbits
	.sectionflags	@""
	.align	4
.nv.constant0._ZN2at6native13reduce_kernelILi512ELi1ENS0_8ReduceOpIN3c107complexIfEENS0_14func_wrapper_tIbZZZNS0_14or_kernel_cudaERNS_14TensorIteratorEENKUlvE_clEvENKUlvE7_clEvEUlbS5_E_EEjbLi4ELi4EEEEEvT1_:
	.zero		1568


//--------------------- .nv.constant0._ZN2at6native13reduce_kernelILi256ELi2ENS0_8ReduceOpIN3c107complexIfEENS0_14func_wrapper_tIbZZZNS0_14or_kernel_cudaERNS_14TensorIteratorEENKUlvE_clEvENKUlvE7_clEvEUlbS5_E_EEjbLi4ELi4EEEEEvT1_ --------------------------
	.section	.nv.constant0._ZN2at6native13reduce_kernelILi256ELi2ENS0_8ReduceOpIN3c107complexIfEENS0_14func_wrapper_tIbZZZNS0_14or_kernel_cudaERNS_14TensorIteratorEENKUlvE_clEvENKUlvE7_clEvEUlbS5_E_EEjbLi4ELi4EEEEEvT1_,"a",@progbits
	.sectionflags	@""
	.align	4
.nv.constant0._ZN2at6native13reduce_kernelILi256ELi2ENS0_8ReduceOpIN3c107complexIfEENS0_14func_wrapper_tIbZZZNS0_14or_kernel_cudaERNS_14TensorIteratorEENKUlvE_clEvENKUlvE7_clEvEUlbS5_E_EEjbLi4ELi4EEEEEvT1_:
	.zero		1568


//--------------------- .nv.constant0._ZN2at6native13reduce_kernelILi128ELi4ENS0_8ReduceOpIN3c107complexIfEENS0_14func_wrapper_tIbZZZNS0_14or_kernel_cudaERNS_14TensorIteratorEENKUlvE_clEvENKUlvE7_clEvEUlbS5_E_EEjbLi4ELi4EEEEEvT1_ --------------------------
	.section	.nv.constant0._ZN2at6native13reduce_kernelILi128ELi4ENS0_8ReduceOpIN3c107complexIfEENS0_14func_wrapper_tIbZZZNS0_14or_kernel_cudaERNS_14TensorIteratorEENKUlvE_clEvENKUlvE7_clEvEUlbS5_E_EEjbLi4ELi4EEEEEvT1_,"a",@progbits
	.sectionflags	@""
	.align	4
.nv.constant0._ZN2at6native13reduce_kernelILi128ELi4ENS0_8ReduceOpIN3c107complexIfEENS0_14func_wrapper_tIbZZZNS0_14or_kernel_cudaERNS_14TensorIteratorEENKUlvE_clEvENKUlvE7_clEvEUlbS5_E_EEjbLi4ELi4EEEEEvT1_:
	.zero		1568


//--------------------- .nv.constant0._ZN2at6native13reduce_kernelILi256ELi1ENS0_8ReduceOpIN3c107complexIdEENS0_14func_wrapper_tIbZZZNS0_14or_kernel_cudaERNS_14TensorIteratorEENKUlvE_clEvENKUlvE6_clEvEUlbS5_E_EEjbLi4ELi4EEEEEvT1_ --------------------------
	.section	.nv.constant0._ZN2at6native13reduce_kernelILi256ELi1ENS0_8ReduceOpIN3c107complexIdEENS0_14func_wrapper_tIbZZZNS0_14or_kernel_cudaERNS_14TensorIteratorEENKUlvE_clEvENKUlvE6_clEvEUlbS5_E_EEjbLi4ELi4EEEEEvT1_,"a",@progbits
	.sectionflags	@""
	.align	4
.nv.constant0._ZN2at6native13reduce_kernelILi256ELi1ENS0_8ReduceOpIN3c107complexIdEENS0_14func_wrapper_tIbZZZNS0_14or_kernel_cudaERNS_14TensorIteratorEENKUlvE_clEvENKUlvE6_clEvEUlbS5_E_EEjbLi4ELi4EEEEEvT1_:
	.zero		1568


//--------------------- .nv.constant0._ZN2at6native13reduce_kernelILi128ELi2ENS0_8ReduceOpIN3c107complexIdEENS0_14func_wrapper_tIbZZZNS0_14or_kernel_cudaERNS_14TensorIteratorEENKUlvE_clEvENKUlvE6_clEvEUlbS5_E_EEjbLi4ELi4EEEEEvT1_ --------------------------
	.section	.nv.constant0._ZN2at6native13reduce_kernelILi128ELi2ENS0_8ReduceOpIN3c107complexIdEENS0_14func_wrapper_tIbZZZNS0_14or_kernel_cudaERNS_14TensorIteratorEENKUlvE_clEvENKUlvE6_clEvEUlbS5_E_EEjbLi4ELi4EEEEEvT1_,"a",@progbits
	.sectionflags	@""
	.align	4
.nv.constant0._ZN2at6native13reduce_kernelILi128ELi2ENS0_8ReduceOpIN3c107complexIdEENS0_14func_wrapper_tIbZZZNS0_14or_kernel_cudaERNS_14TensorIteratorEENKUlvE_clEvENKUlvE6_clEvEUlbS5_E_EEjbLi4ELi4EEEEEvT1_:
	.zero		1568


//--------------------- .nv.constant0._ZN2at6native13reduce_kernelILi64ELi4ENS0_8ReduceOpIN3c107complexIdEENS0_14func_wrapper_tIbZZZNS0_14or_kernel_cudaERNS_14TensorIteratorEENKUlvE_clEvENKUlvE6_clEvEUlbS5_E_EEjbLi4ELi4EEEEEvT1_ --------------------------
	.section	.nv.constant0._ZN2at6native13reduce_kernelILi64ELi4ENS0_8ReduceOpIN3c107complexIdEENS0_14func_wrapper_tIbZZZNS0_14or_kernel_cudaERNS_14TensorIteratorEENKUlvE_clEvENKUlvE6_clEvEUlbS5_E_EEjbLi4ELi4EEEEEvT1_,"a",@progbits
	.sectionflags	@""
	.align	4
.nv.constant0._ZN2at6native13reduce_kernelILi64ELi4ENS0_8ReduceOpIN3c107complexIdEENS0_14func_wrapper_tIbZZZNS0_14or_kernel_cudaERNS_14TensorIteratorEENKUlvE_clEvENKUlvE6_clEvEUlbS5_E_EEjbLi4ELi4EEEEEvT1_:
	.zero		1568


//--------------------- .nv.constant0._ZN2at6native13reduce_kernelILi512ELi1ENS0_8ReduceOpIfNS0_14func_wrapper_tIbZZZNS0_14or_kernel_cudaERNS_14TensorIteratorEENKUlvE_clEvENKUlvE5_clEvEUlbfE_EEjbLi4ELi4EEEEEvT1_ --------------------------
	.section	.nv.constant0._ZN2at6native13reduce_kernelILi512ELi1ENS0_8ReduceOpIfNS0_14func_wrapper_tIbZZZNS0_14or_kernel_cudaERNS_14TensorIteratorEENKUlvE_clEvENKUlvE5_clEvEUlbfE_EEjbLi4ELi4EEEEEvT1_,"a",@progbits
	.sectionflags	@""
	.align	4
.nv.constant0._ZN2at6native13reduce_kernelILi512ELi1ENS0_8ReduceOpIfNS0_14func_wrapper_tIbZZZNS0_14or_kernel_cudaERNS_14TensorIteratorEENKUlvE_clEvENKUlvE5_clEvEUlbfE_EEjbLi4ELi4EEEEEvT1_:
	.zero		1568


//--------------------- .nv.constant0._ZN2at6native13reduce_kernelILi256ELi2ENS0_8ReduceOpIfNS0_14func_wrapper_tIbZZZNS0_14or_kernel_cudaERNS_14TensorIteratorEENKUlvE_clEvENKUlvE5_clEvEUlbfE_EEjbLi4ELi4EEEEEvT1_ --------------------------
	.section	.nv.constant0._ZN2at6native13reduce_kernelILi256ELi2ENS0_8ReduceOpIfNS0_14func_wrapper_tIbZZZNS0_14or_kernel_cudaERNS_14TensorIteratorEENKUlvE_clEvENKUlvE5_clEvEUlbfE_EEjbLi4ELi4EEEEEvT1_,"a",@progbits
	.sectionflags	@""
	.align	4
.nv.constant0._ZN2at6native13reduce_kernelILi256ELi2ENS0_8ReduceOpIfNS0_14func_wrapper_tIbZZZNS0_14or_kernel_cudaERNS_14TensorIteratorEENKUlvE_clEvENKUlvE5_clEvEUlbfE_EEjbLi4ELi4EEEEEvT1_:
	.zero		1568


//--------------------- .nv.constant0._ZN2at6native13reduce_kernelILi128ELi4ENS0_8ReduceOpIfNS0_14func_wrapper_tIbZZZNS0_14or_kernel_cudaERNS_14TensorIteratorEENKUlvE_clEvENKUlvE5_clEvEUlbfE_EEjbLi4ELi4EEEEEvT1_ --------------------------
	.section	.nv.constant0._ZN2at6native13reduce_kernelILi128ELi4ENS0_8ReduceOpIfNS0_14func_wrapper_tIbZZZNS0_14or_kernel_cudaERNS_14TensorIteratorEENKUlvE_clEvENKUlvE5_clEvEUlbfE_EEjbLi4ELi4EEEEEvT1_,"a",@progbits
	.sectionflags	@""
	.align	4
.nv.constant0._ZN2at6native13reduce_kernelILi128ELi4ENS0_8ReduceOpIfNS0_14func_wrapper_tIbZZZNS0_14or_kernel_cudaERNS_14TensorIteratorEENKUlvE_clEvENKUlvE5_clEvEUlbfE_EEjbLi4ELi4EEEEEvT1_:
	.zero		1568


//--------------------- .nv.constant0._ZN2at6native13reduce_kernelILi512ELi1ENS0_8ReduceOpIdNS0_14func_wrapper_tIbZZZNS0_14or_kernel_cudaERNS_14TensorIteratorEENKUlvE_clEvENKUlvE4_clEvEUlbdE_EEjbLi4ELi4EEEEEvT1_ --------------------------
	.section	.nv.constant0._ZN2at6native13reduce_kernelILi512ELi1ENS0_8ReduceOpIdNS0_14func_wrapper_tIbZZZNS0_14or_kernel_cudaERNS_14TensorIteratorEENKUlvE_clEvENKUlvE4_clEvEUlbdE_EEjbLi4ELi4EEEEEvT1_,"a",@progbits
	.sectionflags	@""
	.align	4
.nv.constant0._ZN2at6native13reduce_kernelILi512ELi1ENS0_8ReduceOpIdNS0_14func_wrapper_tIbZZZNS0_14or_kernel_cudaERNS_14TensorIteratorEENKUlvE_clEvENKUlvE4_clEvEUlbdE_EEjbLi4ELi4EEEEEvT1_:
	.zero		1568


//--------------------- .nv.constant0._ZN2at6native13reduce_kernelILi256ELi2ENS0_8ReduceOpIdNS0_14func_wrapper_tIbZZZNS0_14or_kernel_cudaERNS_14TensorIteratorEENKUlvE_clEvENKUlvE4_clEvEUlbdE_EEjbLi4ELi4EEEEEvT1_ --------------------------
	.section	.nv.constant0._ZN2at6native13reduce_kernelILi256ELi2ENS0_8ReduceOpIdNS0_14func_wrapper_tIbZZZNS0_14or_kernel_cudaERNS_14TensorIteratorEENKUlvE_clEvENKUlvE4_clEvEUlbdE_EEjbLi4ELi4EEEEEvT1_,"a",@progbits
	.sectionflags	@""
	.align	4
.nv.constant0._ZN2at6native13reduce_kernelILi256ELi2ENS0_8ReduceOpIdNS0_14func_wrapper_tIbZZZNS0_14or_kernel_cudaERNS_14TensorIteratorEENKUlvE_clEvENKUlvE4_clEvEUlbdE_EEjbLi4ELi4EEEEEvT1_:
	.zero		1568


//--------------------- .nv.constant0._ZN2at6native13reduce_kernelILi128ELi4ENS0_8ReduceOpIdNS0_14func_wrapper_tIbZZZNS0_14or_kernel_cudaERNS_14TensorIteratorEENKUlvE_clEvENKUlvE4_clEvEUlbdE_EEjbLi4ELi4EEEEEvT1_ --------------------------
	.section	.nv.constant0._ZN2at6native13reduce_kernelILi128ELi4ENS0_8ReduceOpIdNS0_14func_wrapper_tIbZZZNS0_14or_kernel_cudaERNS_14TensorIteratorEENKUlvE_clEvENKUlvE4_clEvEUlbdE_EEjbLi4ELi4EEEEEvT1_,"a",@progbits
	.sectionflags	@""
	.align	4
.nv.constant0._ZN2at6native13reduce_kernelILi128ELi4ENS0_8ReduceOpIdNS0_14func_wrapper_tIbZZZNS0_14or_kernel_cudaERNS_14TensorIteratorEENKUlvE_clEvENKUlvE4_clEvEUlbdE_EEjbLi4ELi4EEEEEvT1_:
	.zero		1568


//--------------------- .nv.constant0._ZN2at6native13reduce_kernelILi512ELi1ENS0_8ReduceOpIsNS0_14func_wrapper_tIbZZZNS0_14or_kernel_cudaERNS_14TensorIteratorEENKUlvE_clEvENKUlvE3_clEvEUlbsE_EEjbLi4ELi4EEEEEvT1_ --------------------------
	.section	.nv.constant0._ZN2at6native13reduce_kernelILi512ELi1ENS0_8ReduceOpIsNS0_14func_wrapper_tIbZZZNS0_14or_kernel_cudaERNS_14TensorIteratorEENKUlvE_clEvENKUlvE3_clEvEUlbsE_EEjbLi4ELi4EEEEEvT1_,"a",@progbits
	.sectionflags	@""
	.align	4
.nv.constant0._ZN2at6native13reduce_kernelILi512ELi1ENS0_8ReduceOpIsNS0_14func_wrapper_tIbZZZNS0_14or_kernel_cudaERNS_14TensorIteratorEENKUlvE_clEvENKUlvE3_clEvEUlbsE_EEjbLi4ELi4EEEEEvT1_:
	.zero		1568


//--------------------- .nv.constant0._ZN2at6native13reduce_kernelILi256ELi2ENS0_8ReduceOpIsNS0_14func_wrapper_tIbZZZNS0_14or_kernel_cudaERNS_14TensorIteratorEENKUlvE_clEvENKUlvE3_clEvEUlbsE_EEjbLi4ELi4EEEEEvT1_ --------------------------
	.section	.nv.constant0._ZN2at6native13reduce_kernelILi256ELi2ENS0_8ReduceOpIsNS0_14func_wrapper_tIbZZZNS0_14or_kernel_cudaERNS_14TensorIteratorEENKUlvE_clEvENKUlvE3_clEvEUlbsE_EEjbLi4ELi4EEEEEvT1_,"a",@progbits
	.sectionflags	@""
	.align	4
.nv.constant0._ZN2at6native13reduce_kernelILi256ELi2ENS0_8ReduceOpIsNS0_14func_wrapper_tIbZZZNS0_14or_kernel_cudaERNS_14TensorIteratorEENKUlvE_clEvENKUlvE3_clEvEUlbsE_EEjbLi4ELi4EEEEEvT1_:
	.zero		1568


//--------------------- .nv.constant0._ZN2at6native13reduce_kernelILi128ELi4ENS0_8ReduceOpIsNS0_14func_wrapper_tIbZZZNS0_14or_kernel_cudaERNS_14TensorIteratorEENKUlvE_clEvENKUlvE3_clEvEUlbsE_EEjbLi4ELi4EEEEEvT1_ --------------------------
	.section	.nv.constant0._ZN2at6native13reduce_kernelILi128ELi4ENS0_8ReduceOpIsNS0_14func_wrapper_tIbZZZNS0_14or_kernel_cudaERNS_14TensorIteratorEENKUlvE_clEvENKUlvE3_clEvEUlbsE_EEjbLi4ELi4EEEEEvT1_,"a",@progbits
	.sectionflags	@""
	.align	4
.nv.constant0._ZN2at6native13reduce_kernelILi128ELi4ENS0_8ReduceOpIsNS0_14func_wrapper_tIbZZZNS0_14or_kernel_cudaERNS_14TensorIteratorEENKUlvE_clEvENKUlvE3_clEvEUlbsE_EEjbLi4ELi4EEEEEvT1_:
	.zero		1568


//--------------------- .nv.constant0._ZN2at6native13reduce_kernelILi512ELi1ENS0_8ReduceOpIlNS0_14func_wrapper_tIbZZZNS0_14or_kernel_cudaERNS_14TensorIteratorEENKUlvE_clEvENKUlvE2_clEvEUlblE_EEjbLi4ELi4EEEEEvT1_ --------------------------
	.section	.nv.constant0._ZN2at6native13reduce_kernelILi512ELi1ENS0_8ReduceOpIlNS0_14func_wrapper_tIbZZZNS0_14or_kernel_cudaERNS_14TensorIteratorEENKUlvE_clEvENKUlvE2_clEvEUlblE_EEjbLi4ELi4EEEEEvT1_,"a",@progbits
	.sectionflags	@""
	.align	4
.nv.constant0._ZN2at6native13reduce_kernelILi512ELi1ENS0_8ReduceOpIlNS0_14func_wrapper_tIbZZZNS0_14or_kernel_cudaERNS_14TensorIteratorEENKUlvE_clEvENKUlvE2_clEvEUlblE_EEjbLi4ELi4EEEEEvT1_:
	.zero		1568


//--------------------- .nv.constant0._ZN2at6native13reduce_kernelILi256ELi2ENS0_8ReduceOpIlNS0_14func_wrapper_tIbZZZNS0_14or_kernel_cudaERNS_14TensorIteratorEENKUlvE_clEvENKUlvE2_clEvEUlblE_EEjbLi4ELi4EEEEEvT1_ --------------------------
	.section	.nv.constant0._ZN2at6native13reduce_kernelILi256ELi2ENS0_8ReduceOpIlNS0_14func_wrapper_tIbZZZNS0_14or_kernel_cudaERNS_14TensorIteratorEENKUlvE_clEvENKUlvE2_clEvEUlblE_EEjbLi4ELi4EEEEEvT1_,"a",@progbits
	.sectionflags	@""
	.align	4
.nv.constant0._ZN2at6native13reduce_kernelILi256ELi2ENS0_8ReduceOpIlNS0_14func_wrapper_tIbZZZNS0_14or_kernel_cudaERNS_14TensorIteratorEENKUlvE_clEvENKUlvE2_clEvEUlblE_EEjbLi4ELi4EEEEEvT1_:
	.zero		1568


//--------------------- .nv.constant0._ZN2at6native13reduce_kernelILi128ELi4ENS0_8ReduceOpIlNS0_14func_wrapper_tIbZZZNS0_14or_kernel_cudaERNS_14TensorIteratorEENKUlvE_clEvENKUlvE2_clEvEUlblE_EEjbLi4ELi4EEEEEvT1_ --------------------------
	.section	.nv.constant0._ZN2at6native13reduce_kernelILi128ELi4ENS0_8ReduceOpIlNS0_14func_wrapper_tIbZZZNS0_14or_kernel_cudaERNS_14TensorIteratorEENKUlvE_clEvENKUlvE2_clEvEUlblE_EEjbLi4ELi4EEEEEvT1_,"a",@progbits
	.sectionflags	@""
	.align	4
.nv.constant0._ZN2at6native13reduce_kernelILi128ELi4ENS0_8ReduceOpIlNS0_14func_wrapper_tIbZZZNS0_14or_kernel_cudaERNS_14TensorIteratorEENKUlvE_clEvENKUlvE2_clEvEUlblE_EEjbLi4ELi4EEEEEvT1_:
	.zero		1568


//--------------------- .nv.constant0._ZN2at6native13reduce_kernelILi512ELi1ENS0_8ReduceOpIiNS0_14func_wrapper_tIbZZZNS0_14or_kernel_cudaERNS_14TensorIteratorEENKUlvE_clEvENKUlvE1_clEvEUlbiE_EEjbLi4ELi4EEEEEvT1_ --------------------------
	.section	.nv.constant0._ZN2at6native13reduce_kernelILi512ELi1ENS0_8ReduceOpIiNS0_14func_wrapper_tIbZZZNS0_14or_kernel_cudaERNS_14TensorIteratorEENKUlvE_clEvENKUlvE1_clEvEUlbiE_EEjbLi4ELi4EEEEEvT1_,"a",@progbits
	.sectionflags	@""
	.align	4
.nv.constant0._ZN2at6native13reduce_kernelILi512ELi1ENS0_8ReduceOpIiNS0_14func_wrapper_tIbZZZNS0_14or_kernel_cudaERNS_14TensorIteratorEENKUlvE_clEvENKUlvE1_clEvEUlbiE_EEjbLi4ELi4EEEEEvT1_:
	.zero		1568


//--------------------- .nv.constant0._ZN2at6native13reduce_kernelILi256ELi2ENS0_8ReduceOpIiNS0_14func_wrapper_tIbZZZNS0_14or_kernel_cudaERNS_14TensorIteratorEENKUlvE_clEvENKUlvE1_clEvEUlbiE_EEjbLi4ELi4EEEEEvT1_ --------------------------
	.section	.nv.constant0._ZN2at6native13reduce_kernelILi256ELi2ENS0_8ReduceOpIiNS0_14func_wrapper_tIbZZZNS0_14or_kernel_cudaERNS_14TensorIteratorEENKUlvE_clEvENKUlvE1_clEvEUlbiE_EEjbLi4ELi4EEEEEvT1_,"a",@progbits
	.sectionflags	@""
	.align	4
.nv.constant0._ZN2at6native13reduce_kernelILi256ELi2ENS0_8ReduceOpIiNS0_14func_wrapper_tIbZZZNS0_14or_kernel_cudaERNS_14TensorIteratorEENKUlvE_clEvENKUlvE1_clEvEUlbiE_EEjbLi4ELi4EEEEEvT1_:
	.zero		1568


//--------------------- .nv.constant0._ZN2at6native13reduce_kernelILi128ELi4ENS0_8ReduceOpIiNS0_14func_wrapper_tIbZZZNS0_14or_kernel_cudaERNS_14TensorIteratorEENKUlvE_clEvENKUlvE1_clEvEUlbiE_EEjbLi4ELi4EEEEEvT1_ --------------------------
	.section	.nv.constant0._ZN2at6native13reduce_kernelILi128ELi4ENS0_8ReduceOpIiNS0_14func_wrapper_tIbZZZNS0_14or_kernel_cudaERNS_14TensorIteratorEENKUlvE_clEvENKUlvE1_clEvEUlbiE_EEjbLi4ELi4EEEEEvT1_,"a",@progbits
	.sectionflags	@""
	.align	4
.nv.constant0._ZN2at6native13reduce_kernelILi128ELi4ENS0_8ReduceOpIiNS0_14func_wrapper_tIbZZZNS0_14or_kernel_cudaERNS_14TensorIteratorEENKUlvE_clEvENKUlvE1_clEvEUlbiE_EEjbLi4ELi4EEEEEvT1_:
	.zero		1568


//--------------------- .nv.constant0._ZN2at6native13reduce_kernelILi512ELi1ENS0_8ReduceOpIaNS0_14func_wrapper_tIbZZZNS0_14or_kernel_cudaERNS_14TensorIteratorEENKUlvE_clEvENKUlvE0_clEvEUlbaE_EEjbLi4ELi4EEEEEvT1_ --------------------------
	.section	.nv.constant0._ZN2at6native13reduce_kernelILi512ELi1ENS0_8ReduceOpIaNS0_14func_wrapper_tIbZZZNS0_14or_kernel_cudaERNS_14TensorIteratorEENKUlvE_clEvENKUlvE0_clEvEUlbaE_EEjbLi4ELi4EEEEEvT1_,"a",@progbits
	.sectionflags	@""
	.align	4
.nv.constant0._ZN2at6native13reduce_kernelILi512ELi1ENS0_8ReduceOpIaNS0_14func_wrapper_tIbZZZNS0_14or_kernel_cudaERNS_14TensorIteratorEENKUlvE_clEvENKUlvE0_clEvEUlbaE_EEjbLi4ELi4EEEEEvT1_:
	.zero		1568


//--------------------- .nv.constant0._ZN2at6native13reduce_kernelILi256ELi2ENS0_8ReduceOpIaNS0_14func_wrapper_tIbZZZNS0_14or_kernel_cudaERNS_14TensorIteratorEENKUlvE_clEvENKUlvE0_clEvEUlbaE_EEjbLi4ELi4EEEEEvT1_ --------------------------
	.section	.nv.constant0._ZN2at6native13reduce_kernelILi256ELi2ENS0_8ReduceOpIaNS0_14func_wrapper_tIbZZZNS0_14or_kernel_cudaERNS_14TensorIteratorEENKUlvE_clEvENKUlvE0_clEvEUlbaE_EEjbLi4ELi4EEEEEvT1_,"a",@progbits
	.sectionflags	@""
	.align	4
.nv.constant0._ZN2at6native13reduce_kernelILi256ELi2ENS0_8ReduceOpIaNS0_14func_wrapper_tIbZZZNS0_14or_kernel_cudaERNS_14TensorIteratorEENKUlvE_clEvENKUlvE0_clEvEUlbaE_EEjbLi4ELi4EEEEEvT1_:
	.zero		1568


//--------------------- .nv.constant0._ZN2at6native13reduce_kernelILi128ELi4ENS0_8ReduceOpIaNS0_14func_wrapper_tIbZZZNS0_14or_kernel_cudaERNS_14TensorIteratorEENKUlvE_clEvENKUlvE0_clEvEUlbaE_EEjbLi4ELi4EEEEEvT1_ --------------------------
	.section	.nv.constant0._ZN2at6native13reduce_kernelILi128ELi4ENS0_8ReduceOpIaNS0_14func_wrapper_tIbZZZNS0_14or_kernel_cudaERNS_14TensorIteratorEENKUlvE_clEvENKUlvE0_clEvEUlbaE_EEjbLi4ELi4EEEEEvT1_,"a",@progbits
	.sectionflags	@""
	.align	4
.nv.constant0._ZN2at6native13reduce_kernelILi128ELi4ENS0_8ReduceOpIaNS0_14func_wrapper_tIbZZZNS0_14or_kernel_cudaERNS_14TensorIteratorEENKUlvE_clEvENKUlvE0_clEvEUlbaE_EEjbLi4ELi4EEEEEvT1_:
	.zero		1568


//--------------------- .nv.constant0._ZN2at6native13reduce_kernelILi512ELi1ENS0_8ReduceOpIhNS0_14func_wrapper_tIbZZZNS0_14or_kernel_cudaERNS_14TensorIteratorEENKUlvE_clEvENKUlvE_clEvEUlbhE_EEjbLi4ELi4EEEEEvT1_ --------------------------
	.section	.nv.constant0._ZN2at6native13reduce_kernelILi512ELi1ENS0_8ReduceOpIhNS0_14func_wrapper_tIbZZZNS0_14or_kernel_cudaERNS_14TensorIteratorEENKUlvE_clEvENKUlvE_clEvEUlbhE_EEjbLi4ELi4EEEEEvT1_,"a",@progbits
	.sectionflags	@""
	.align	4
.nv.constant0._ZN2at6native13reduce_kernelILi512ELi1ENS0_8ReduceOpIhNS0_14func_wrapper_tIbZZZNS0_14or_kernel_cudaERNS_14TensorIteratorEENKUlvE_clEvENKUlvE_clEvEUlbhE_EEjbLi4ELi4EEEEEvT1_:
	.zero		1568


//--------------------- .nv.constant0._ZN2at6native13reduce_kernelILi256ELi2ENS0_8ReduceOpIhNS0_14func_wrapper_tIbZZZNS0_14or_kernel_cudaERNS_14TensorIteratorEENKUlvE_clEvENKUlvE_clEvEUlbhE_EEjbLi4ELi4EEEEEvT1_ --------------------------
	.section	.nv.constant0._ZN2at6native13reduce_kernelILi256ELi2ENS0_8ReduceOpIhNS0_14func_wrapper_tIbZZZNS0_14or_kernel_cudaERNS_14TensorIteratorEENKUlvE_clEvENKUlvE_clEvEUlbhE_EEjbLi4ELi4EEEEEvT1_,"a",@progbits
	.sectionflags	@""
	.align	4
.nv.constant0._ZN2at6native13reduce_kernelILi256ELi2ENS0_8ReduceOpIhNS0_14func_wrapper_tIbZZZNS0_14or_kernel_cudaERNS_14TensorIteratorEENKUlvE_clEvENKUlvE_clEvEUlbhE_EEjbLi4ELi4EEEEEvT1_:
	.zero		1568


//--------------------- .nv.constant0._ZN2at6native13reduce_kernelILi128ELi4ENS0_8ReduceOpIhNS0_14func_wrapper_tIbZZZNS0_14or_kernel_cudaERNS_14TensorIteratorEENKUlvE_clEvENKUlvE_clEvEUlbhE_EEjbLi4ELi4EEEEEvT1_ --------------------------
	.section	.nv.constant0._ZN2at6native13reduce_kernelILi128ELi4ENS0_8ReduceOpIhNS0_14func_wrapper_tIbZZZNS0_14or_kernel_cudaERNS_14TensorIteratorEENKUlvE_clEvENKUlvE_clEvEUlbhE_EEjbLi4ELi4EEEEEvT1_,"a",@progbits
	.sectionflags	@""
	.align	4
.nv.constant0._ZN2at6native13reduce_kernelILi128ELi4ENS0_8ReduceOpIhNS0_14func_wrapper_tIbZZZNS0_14or_kernel_cudaERNS_14TensorIteratorEENKUlvE_clEvENKUlvE_clEvEUlbhE_EEjbLi4ELi4EEEEEvT1_:
	.zero		1568


//--------------------- .nv.constant0._ZN2at6native13reduce_kernelILi512ELi1ENS0_8ReduceOpIbNS0_14func_wrapper_tIbZZZNS0_15and_kernel_cudaERNS_14TensorIteratorEENKUlvE_clEvENKUlvE10_clEvEUlbbE_EEjbLi4ELi4EEEEEvT1_ --------------------------
	.section	.nv.constant0._ZN2at6native13reduce_kernelILi512ELi1ENS0_8ReduceOpIbNS0_14func_wrapper_tIbZZZNS0_15and_kernel_cudaERNS_14TensorIteratorEENKUlvE_clEvENKUlvE10_clEvEUlbbE_EEjbLi4ELi4EEEEEvT1_,"a",@progbits
	.sectionflags	@""
	.align	4
.nv.constant0._ZN2at6native13reduce_kernelILi512ELi1ENS0_8ReduceOpIbNS0_14func_wrapper_tIbZZZNS0_15and_kernel_cudaERNS_14TensorIteratorEENKUlvE_clEvENKUlvE10_clEvEUlbbE_EEjbLi4ELi4EEEEEvT1_:
	.zero		1568


//--------------------- .nv.constant0._ZN2at6native13reduce_kernelILi256ELi2ENS0_8ReduceOpIbNS0_14func_wrapper_tIbZZZNS0_15and_kernel_cudaERNS_14TensorIteratorEENKUlvE_clEvENKUlvE10_clEvEUlbbE_EEjbLi4ELi4EEEEEvT1_ --------------------------
	.section	.nv.constant0._ZN2at6native13reduce_kernelILi256ELi2ENS0_8ReduceOpIbNS0_14func_wrapper_tIbZZZNS0_15and_kernel_cudaERNS_14TensorIteratorEENKUlvE_clEvENKUlvE10_clEvEUlbbE_EEjbLi4ELi4EEEEEvT1_,"a",@progbits
	.sectionflags	@""
	.align	4
.nv.constant0._ZN2at6native13reduce_kernelILi256ELi2ENS0_8ReduceOpIbNS0_14func_wrapper_tIbZZZNS0_15and_kernel_cudaERNS_14TensorIteratorEENKUlvE_clEvENKUlvE10_clEvEUlbbE_EEjbLi4ELi4EEEEEvT1_:
	.zero		1568


//--------------------- .nv.constant0._ZN2at6native13reduce_kernelILi128ELi4ENS0_8ReduceOpIbNS0_14func_wrapper_tIbZZZNS0_15and_kernel_cudaERNS_14TensorIteratorEENKUlvE_clEvENKUlvE10_clEvEUlbbE_EEjbLi4ELi4EEEEEvT1_ --------------------------
	.section	.nv.constant0._ZN2at6native13reduce_kernelILi128ELi4ENS0_8ReduceOpIbNS0_14func_wrapper_tIbZZZNS0_15and_kernel_cudaERNS_14TensorIteratorEENKUlvE_clEvENKUlvE10_clEvEUlbbE_EEjbLi4ELi4EEEEEvT1_,"a",@progbits
	.sectionflags	@""
	.align	4
.nv.constant0._ZN2at6native13reduce_kernelILi128ELi4ENS0_8ReduceOpIbNS0_14func_wrapper_tIbZZZNS0_15and_kernel_cudaERNS_14TensorIteratorEENKUlvE_clEvENKUlvE10_clEvEUlbbE_EEjbLi4ELi4EEEEEvT1_:
	.zero		1568


//--------------------- .nv.constant0._ZN2at6native13reduce_kernelILi512ELi1ENS0_8ReduceOpIN3c108BFloat16ENS0_14func_wrapper_tIbZZZNS0_15and_kernel_cudaERNS_14TensorIteratorEENKUlvE_clEvENKUlvE9_clEvEUlbS4_E_EEjbLi4ELi4EEEEEvT1_ --------------------------
	.section	.nv.constant0._ZN2at6native13reduce_kernelILi512ELi1ENS0_8ReduceOpIN3c108BFloat16ENS0_14func_wrapper_tIbZZZNS0_15and_kernel_cudaERNS_14TensorIteratorEENKUlvE_clEvENKUlvE9_clEvEUlbS4_E_EEjbLi4ELi4EEEEEvT1_,"a",@progbits
	.sectionflags	@""
	.align	4
.nv.constant0._ZN2at6native13reduce_kernelILi512ELi1ENS0_8ReduceOpIN3c108BFloat16ENS0_14func_wrapper_tIbZZZNS0_15and_kernel_cudaERNS_14TensorIteratorEENKUlvE_clEvENKUlvE9_clEvEUlbS4_E_EEjbLi4ELi4EEEEEvT1_:
	.zero		1568


//--------------------- .nv.constant0._ZN2at6native13reduce_kernelILi256ELi2ENS0_8ReduceOpIN3c108BFloat16ENS0_14func_wrapper_tIbZZZNS0_15and_kernel_cudaERNS_14TensorIteratorEENKUlvE_clEvENKUlvE9_clEvEUlbS4_E_EEjbLi4ELi4EEEEEvT1_ --------------------------
	.section	.nv.constant0._ZN2at6native13reduce_kernelILi256ELi2ENS0_8ReduceOpIN3c108BFloat16ENS0_14func_wrapper_tIbZZZNS0_15and_kernel_cudaERNS_14TensorIteratorEENKUlvE_clEvENKUlvE9_clEvEUlbS4_E_EEjbLi4ELi4EEEEEvT1_,"a",@progbits
	.sectionflags	@""
	.align	4
.nv.constant0._ZN2at6native13reduce_kernelILi256ELi2ENS0_8ReduceOpIN3c108BFloat16ENS0_14func_wrapper_tIbZZZNS0_15and_kernel_cudaERNS_14TensorIteratorEENKUlvE_clEvENKUlvE9_clEvEUlbS4_E_EEjbLi4ELi4EEEEEvT1_:
	.zero		1568


//--------------------- .nv.constant0._ZN2at6native13reduce_kernelILi128ELi4ENS0_8ReduceOpIN3c108BFloat16ENS0_14func_wrapper_tIbZZZNS0_15and_kernel_cudaERNS_14TensorIteratorEENKUlvE_clEvENKUlvE9_clEvEUlbS4_E_EEjbLi4ELi4EEEEEvT1_ --------------------------
	.section	.nv.constant0._ZN2at6native13reduce_kernelILi128ELi4ENS0_8ReduceOpIN3c108BFloat16ENS0_14func_wrapper_tIbZZZNS0_15and_kernel_cudaERNS_14TensorIteratorEENKUlvE_clEvENKUlvE9_clEvEUlbS4_E_EEjbLi4ELi4EEEEEvT1_,"a",@progbits
	.sectionflags	@""
	.align	4
.nv.constant0._ZN2at6native13reduce_kernelILi128ELi4ENS0_8ReduceOpIN3c108BFloat16ENS0_14func_wrapper_tIbZZZNS0_15and_kernel_cudaERNS_14TensorIteratorEENKUlvE_clEvENKUlvE9_clEvEUlbS4_E_EEjbLi4ELi4EEEEEvT1_:
	.zero		1568


//--------------------- .nv.constant0._ZN2at6native13reduce_kernelILi512ELi1ENS0_8ReduceOpIN3c104HalfENS0_14func_wrapper_tIbZZZNS0_15and_kernel_cudaERNS_14TensorIteratorEENKUlvE_clEvENKUlvE8_clEvEUlbS4_E_EEjbLi4ELi4EEEEEvT1_ --------------------------
	.section	.nv.constant0._ZN2at6native13reduce_kernelILi512ELi1ENS0_8ReduceOpIN3c104HalfENS0_14func_wrapper_tIbZZZNS0_15and_kernel_cudaERNS_14TensorIteratorEENKUlvE_clEvENKUlvE8_clEvEUlbS4_E_EEjbLi4ELi4EEEEEvT1_,"a",@progbits
	.sectionflags	@""
	.align	4
.nv.constant0._ZN2at6native13reduce_kernelILi512ELi1ENS0_8ReduceOpIN3c104HalfENS0_14func_wrapper_tIbZZZNS0_15and_kernel_cudaERNS_14TensorIteratorEENKUlvE_clEvENKUlvE8_clEvEUlbS4_E_EEjbLi4ELi4EEEEEvT1_:
	.zero		1568


//--------------------- .nv.constant0._ZN2at6native13reduce_kernelILi256ELi2ENS0_8ReduceOpIN3c104HalfENS0_14func_wrapper_tIbZZZNS0_15and_kernel_cudaERNS_14TensorIteratorEENKUlvE_clEvENKUlvE8_clEvEUlbS4_E_EEjbLi4ELi4EEEEEvT1_ --------------------------
	.section	.nv.constant0._ZN2at6native13reduce_kernelILi256ELi2ENS0_8ReduceOpIN3c104HalfENS0_14func_wrapper_tIbZZZNS0_15and_kernel_cudaERNS_14TensorIteratorEENKUlvE_clEvENKUlvE8_clEvEUlbS4_E_EEjbLi4ELi4EEEEEvT1_,"a",@progbits
	.sectionflags	@""
	.align	4
.nv.constant0._ZN2at6native13reduce_kernelILi256ELi2ENS0_8ReduceOpIN3c104HalfENS0_14func_wrapper_tIbZZZNS0_15and_kernel_cudaERNS_14TensorIteratorEENKUlvE_clEvENKUlvE8_clEvEUlbS4_E_EEjbLi4ELi4EEEEEvT1_:
	.zero		1568


//--------------------- .nv.constant0._ZN2at6native13reduce_kernelILi128ELi4ENS0_8ReduceOpIN3c104HalfENS0_14func_wrapper_tIbZZZNS0_15and_kernel_cudaERNS_14TensorIteratorEENKUlvE_clEvENKUlvE8_clEvEUlbS4_E_EEjbLi4ELi4EEEEEvT1_ --------------------------
	.section	.nv.constant0._ZN2at6native13reduce_kernelILi128ELi4ENS0_8ReduceOpIN3c104HalfENS0_14func_wrapper_tIbZZZNS0_15and_kernel_cudaERNS_14TensorIteratorEENKUlvE_clEvENKUlvE8_clEvEUlbS4_E_EEjbLi4ELi4EEEEEvT1_,"a",@progbits
	.sectionflags	@""
	.align	4
.nv.constant0._ZN2at6native13reduce_kernelILi128ELi4ENS0_8ReduceOpIN3c104HalfENS0_14func_wrapper_tIbZZZNS0_15and_kernel_cudaERNS_14TensorIteratorEENKUlvE_clEvENKUlvE8_clEvEUlbS4_E_EEjbLi4ELi4EEEEEvT1_:
	.zero		1568


//--------------------- .nv.constant0._ZN2at6native13reduce_kernelILi512ELi1ENS0_8ReduceOpIN3c107complexIfEENS0_14func_wrapper_tIbZZZNS0_15and_kernel_cudaERNS_14TensorIteratorEENKUlvE_clEvENKUlvE7_clEvEUlbS5_E_EEjbLi4ELi4EEEEEvT1_ --------------------------
	.section	.nv.constant0._ZN2at6native13reduce_kernelILi512ELi1ENS0_8ReduceOpIN3c107complexIfEENS0_14func_wrapper_tIbZZZNS0_15and_kernel_cudaERNS_14TensorIteratorEENKUlvE_clEvENKUlvE7_clEvEUlbS5_E_EEjbLi4ELi4EEEEEvT1_,"a",@progbits
	.sectionflags	@""
	.align	4
.nv.constant0._ZN2at6native13reduce_kernelILi512ELi1ENS0_8ReduceOpIN3c107complexIfEENS0_14func_wrapper_tIbZZZNS0_15and_kernel_cudaERNS_14TensorIteratorEENKUlvE_clEvENKUlvE7_clEvEUlbS5_E_EEjbLi4ELi4EEEEEvT1_:
	.zero		1568


//--------------------- .nv.constant0._ZN2at6native13reduce_kernelILi256ELi2ENS0_8ReduceOpIN3c107complexIfEENS0_14func_wrapper_tIbZZZNS0_15and_kernel_cudaERNS_14TensorIteratorEENKUlvE_clEvENKUlvE7_clEvEUlbS5_E_EEjbLi4ELi4EEEEEvT1_ --------------------------
	.section	.nv.constant0._ZN2at6native13reduce_kernelILi256ELi2ENS0_8ReduceOpIN3c107complexIfEENS0_14func_wrapper_tIbZZZNS0_15and_kernel_cudaERNS_14TensorIteratorEENKUlvE_clEvENKUlvE7_clEvEUlbS5_E_EEjbLi4ELi4EEEEEvT1_,"a",@progbits
	.sectionflags	@""
	.align	4
.nv.constant0._ZN2at6native13reduce_kernelILi256ELi2ENS0_8ReduceOpIN3c107complexIfEENS0_14func_wrapper_tIbZZZNS0_15and_kernel_cudaERNS_14TensorIteratorEENKUlvE_clEvENKUlvE7_clEvEUlbS5_E_EEjbLi4ELi4EEEEEvT1_:
	.zero		1568


//--------------------- .nv.constant0._ZN2at6native13reduce_kernelILi128ELi4ENS0_8ReduceOpIN3c107complexIfEENS0_14func_wrapper_tIbZZZNS0_15and_kernel_cudaERNS_14TensorIteratorEENKUlvE_clEvENKUlvE7_clEvEUlbS5_E_EEjbLi4ELi4EEEEEvT1_ --------------------------
	.section	.nv.constant0._ZN2at6native13reduce_kernelILi128ELi4ENS0_8ReduceOpIN3c107complexIfEENS0_14func_wrapper_tIbZZZNS0_15and_kernel_cudaERNS_14TensorIteratorEENKUlvE_clEvENKUlvE7_clEvEUlbS5_E_EEjbLi4ELi4EEEEEvT1_,"a",@progbits
	.sectionflags	@""
	.align	4
.nv.constant0._ZN2at6native13reduce_kernelILi128ELi4ENS0_8ReduceOpIN3c107complexIfEENS0_14func_wrapper_tIbZZZNS0_15and_kernel_cudaERNS_14TensorIteratorEENKUlvE_clEvENKUlvE7_clEvEUlbS5_E_EEjbLi4ELi4EEEEEvT1_:
	.zero		1568


//--------------------- .nv.constant0._ZN2at6native13reduce_kernelILi256ELi1ENS0_8ReduceOpIN3c107complexIdEENS0_14func_wrapper_tIbZZZNS0_15and_kernel_cudaERNS_14TensorIteratorEENKUlvE_clEvENKUlvE6_clEvEUlbS5_E_EEjbLi4ELi4EEEEEvT1_ --------------------------
	.section	.nv.constant0._ZN2at6native13reduce_kernelILi256ELi1ENS0_8ReduceOpIN3c107complexIdEENS0_14func_wrapper_tIbZZZNS0_15and_kernel_cudaERNS_14TensorIteratorEENKUlvE_clEvENKUlvE6_clEvEUlbS5_E_EEjbLi4ELi4EEEEEvT1_,"a",@progbits
	.sectionflags	@""
	.align	4
.nv.constant0._ZN2at6native13reduce_kernelILi256ELi1ENS0_8ReduceOpIN3c107complexIdEENS0_14func_wrapper_tIbZZZNS0_15and_kernel_cudaERNS_14TensorIteratorEENKUlvE_clEvENKUlvE6_clEvEUlbS5_E_EEjbLi4ELi4EEEEEvT1_:
	.zero		1568


//--------------------- .nv.constant0._ZN2at6native13reduce_kernelILi128ELi2ENS0_8ReduceOpIN3c107complexIdEENS0_14func_wrapper_tIbZZZNS0_15and_kernel_cudaERNS_14TensorIteratorEENKUlvE_clEvENKUlvE6_clEvEUlbS5_E_EEjbLi4ELi4EEEEEvT1_ --------------------------
	.section	.nv.constant0._ZN2at6native13reduce_kernelILi128ELi2ENS0_8ReduceOpIN3c107complexIdEENS0_14func_wrapper_tIbZZZNS0_15and_kernel_cudaERNS_14TensorIteratorEENKUlvE_clEvENKUlvE6_clEvEUlbS5_E_EEjbLi4ELi4EEEEEvT1_,"a",@progbits
	.sectionflags	@""
	.align	4
.nv.constant0._ZN2at6native13reduce_kernelILi128ELi2ENS0_8ReduceOpIN3c107complexIdEENS0_14func_wrapper_tIbZZZNS0_15and_kernel_cudaERNS_14TensorIteratorEENKUlvE_clEvENKUlvE6_clEvEUlbS5_E_EEjbLi4ELi4EEEEEvT1_:
	.zero		1568


//--------------------- .nv.constant0._ZN2at6native13reduce_kernelILi64ELi4ENS0_8ReduceOpIN3c107complexIdEENS0_14func_wrapper_tIbZZZNS0_15and_kernel_cudaERNS_14TensorIteratorEENKUlvE_clEvENKUlvE6_clEvEUlbS5_E_EEjbLi4ELi4EEEEEvT1_ --------------------------
	.section	.nv.constant0._ZN2at6native13reduce_kernelILi64ELi4ENS0_8ReduceOpIN3c107complexIdEENS0_14func_wrapper_tIbZZZNS0_15and_kernel_cudaERNS_14TensorIteratorEENKUlvE_clEvENKUlvE6_clEvEUlbS5_E_EEjbLi4ELi4EEEEEvT1_,"a",@progbits
	.sectionflags	@""
	.align	4
.nv.constant0._ZN2at6native13reduce_kernelILi64ELi4ENS0_8ReduceOpIN3c107complexIdEENS0_14func_wrapper_tIbZZZNS0_15and_kernel_cudaERNS_14TensorIteratorEENKUlvE_clEvENKUlvE6_clEvEUlbS5_E_EEjbLi4ELi4EEEEEvT1_:
	.zero		1568


//--------------------- .nv.constant0._ZN2at6native13reduce_kernelILi512ELi1ENS0_8ReduceOpIfNS0_14func_wrapper_tIbZZZNS0_15and_kernel_cudaERNS_14TensorIteratorEENKUlvE_clEvENKUlvE5_clEvEUlbfE_EEjbLi4ELi4EEEEEvT1_ --------------------------
	.section	.nv.constant0._ZN2at6native13reduce_kernelILi512ELi1ENS0_8ReduceOpIfNS0_14func_wrapper_tIbZZZNS0_15and_kernel_cudaERNS_14TensorIteratorEENKUlvE_clEvENKUlvE5_clEvEUlbfE_EEjbLi4ELi4EEEEEvT1_,"a",@progbits
	.sectionflags	@""
	.align	4
.nv.constant0._ZN2at6native13reduce_kernelILi512ELi1ENS0_8ReduceOpIfNS0_14func_wrapper_tIbZZZNS0_15and_kernel_cudaERNS_14TensorIteratorEENKUlvE_clEvENKUlvE5_clEvEUlbfE_EEjbLi4ELi4EEEEEvT1_:
	.zero		1568


//--------------------- .nv.constant0._ZN2at6native13reduce_kernelILi256ELi2ENS0_8ReduceOpIfNS0_14func_wrapper_tIbZZZNS0_15and_kernel_cudaERNS_14TensorIteratorEENKUlvE_clEvENKUlvE5_clEvEUlbfE_EEjbLi4ELi4EEEEEvT1_ --------------------------
	.section	.nv.constant0._ZN2at6native13reduce_kernelILi256ELi2ENS0_8ReduceOpIfNS0_14func_wrapper_tIbZZZNS0_15and_kernel_cudaERNS_14TensorIteratorEENKUlvE_clEvENKUlvE5_clEvEUlbfE_EEjbLi4ELi4EEEEEvT1_,"a",@progbits
	.sectionflags	@""
	.align	4
.nv.constant0._ZN2at6native13reduce_kernelILi256ELi2ENS0_8ReduceOpIfNS0_14func_wrapper_tIbZZZNS0_15and_kernel_cudaERNS_14TensorIteratorEENKUlvE_clEvENKUlvE5_clEvEUlbfE_EEjbLi4ELi4EEEEEvT1_:
	.zero		1568


//--------------------- .nv.constant0._ZN2at6native13reduce_kernelILi128ELi4ENS0_8ReduceOpIfNS0_14func_wrapper_tIbZZZNS0_15and_kernel_cudaERNS_14TensorIteratorEENKUlvE_clEvENKUlvE5_clEvEUlbfE_EEjbLi4ELi4EEEEEvT1_ --------------------------
	.section	.nv.constant0._ZN2at6native13reduce_kernelILi128ELi4ENS0_8ReduceOpIfNS0_14func_wrapper_tIbZZZNS0_15and_kernel_cudaERNS_14TensorIteratorEENKUlvE_clEvENKUlvE5_clEvEUlbfE_EEjbLi4ELi4EEEEEvT1_,"a",@progbits
	.sectionflags	@""
	.align	4
.nv.constant0._ZN2at6native13reduce_kernelILi128ELi4ENS0_8ReduceOpIfNS0_14func_wrapper_tIbZZZNS0_15and_kernel_cudaERNS_14TensorIteratorEENKUlvE_clEvENKUlvE5_clEvEUlbfE_EEjbLi4ELi4EEEEEvT1_:
	.zero		1568


//--------------------- .nv.constant0._ZN2at6native13reduce_kernelILi512ELi1ENS0_8ReduceOpIdNS0_14func_wrapper_tIbZZZNS0_15and_kernel_cudaERNS_14TensorIteratorEENKUlvE_clEvENKUlvE4_clEvEUlbdE_EEjbLi4ELi4EEEEEvT1_ --------------------------
	.section	.nv.constant0._ZN2at6native13reduce_kernelILi512ELi1ENS0_8ReduceOpIdNS0_14func_wrapper_tIbZZZNS0_15and_kernel_cudaERNS_14TensorIteratorEENKUlvE_clEvENKUlvE4_clEvEUlbdE_EEjbLi4ELi4EEEEEvT1_,"a",@progbits
	.sectionflags	@""
	.align	4
.nv.constant0._ZN2at6native13reduce_kernelILi512ELi1ENS0_8ReduceOpIdNS0_14func_wrapper_tIbZZZNS0_15and_kernel_cudaERNS_14TensorIteratorEENKUlvE_clEvENKUlvE4_clEvEUlbdE_EEjbLi4ELi4EEEEEvT1_:
	.zero		1568


//--------------------- .nv.constant0._ZN2at6native13reduce_kernelILi256ELi2ENS0_8ReduceOpIdNS0_14func_wrapper_tIbZZZNS0_15and_kernel_cudaERNS_14TensorIteratorEENKUlvE_clEvENKUlvE4_clEvEUlbdE_EEjbLi4ELi4EEEEEvT1_ --------------------------
	.section	.nv.constant0._ZN2at6native13reduce_kernelILi256ELi2ENS0_8ReduceOpIdNS0_14func_wrapper_tIbZZZNS0_15and_kernel_cudaERNS_14TensorIteratorEENKUlvE_clEvENKUlvE4_clEvEUlbdE_EEjbLi4ELi4EEEEEvT1_,"a",@progbits
	.sectionflags	@""
	.align	4
.nv.constant0._ZN2at6native13reduce_kernelILi256ELi2ENS0_8ReduceOpIdNS0_14func_wrapper_tIbZZZNS0_15and_kernel_cudaERNS_14TensorIteratorEENKUlvE_clEvENKUlvE4_clEvEUlbdE_EEjbLi4ELi4EEEEEvT1_:
	.zero		1568


//--------------------- .nv.constant0._ZN2at6native13reduce_kernelILi128ELi4ENS0_8ReduceOpIdNS0_14func_wrapper_tIbZZZNS0_15and_kernel_cudaERNS_14TensorIteratorEENKUlvE_clEvENKUlvE4_clEvEUlbdE_EEjbLi4ELi4EEEEEvT1_ --------------------------
	.section	.nv.constant0._ZN2at6native13reduce_kernelILi128ELi4ENS0_8ReduceOpIdNS0_14func_wrapper_tIbZZZNS0_15and_kernel_cudaERNS_14TensorIteratorEENKUlvE_clEvENKUlvE4_clEvEUlbdE_EEjbLi4ELi4EEEEEvT1_,"a",@progbits
	.sectionflags	@""
	.align	4
.nv.constant0._ZN2at6native13reduce_kernelILi128ELi4ENS0_8ReduceOpIdNS0_14func_wrapper_tIbZZZNS0_15and_kernel_cudaERNS_14TensorIteratorEENKUlvE_clEvENKUlvE4_clEvEUlbdE_EEjbLi4ELi4EEEEEvT1_:
	.zero		1568


//--------------------- .nv.constant0._ZN2at6native13reduce_kernelILi512ELi1ENS0_8ReduceOpIsNS0_14func_wrapper_tIbZZZNS0_15and_kernel_cudaERNS_14TensorIteratorEENKUlvE_clEvENKUlvE3_clEvEUlbsE_EEjbLi4ELi4EEEEEvT1_ --------------------------
	.section	.nv.constant0._ZN2at6native13reduce_kernelILi512ELi1ENS0_8ReduceOpIsNS0_14func_wrapper_tIbZZZNS0_15and_kernel_cudaERNS_14TensorIteratorEENKUlvE_clEvENKUlvE3_clEvEUlbsE_EEjbLi4ELi4EEEEEvT1_,"a",@progbits
	.sectionflags	@""
	.align	4
.nv.constant0._ZN2at6native13reduce_kernelILi512ELi1ENS0_8ReduceOpIsNS0_14func_wrapper_tIbZZZNS0_15and_kernel_cudaERNS_14TensorIteratorEENKUlvE_clEvENKUlvE3_clEvEUlbsE_EEjbLi4ELi4EEEEEvT1_:
	.zero		1568


//--------------------- .nv.constant0._ZN2at6native13reduce_kernelILi256ELi2ENS0_8ReduceOpIsNS0_14func_wrapper_tIbZZZNS0_15and_kernel_cudaERNS_14TensorIteratorEENKUlvE_clEvENKUlvE3_clEvEUlbsE_EEjbLi4ELi4EEEEEvT1_ --------------------------
	.section	.nv.constant0._ZN2at6native13reduce_kernelILi256ELi2ENS0_8ReduceOpIsNS0_14func_wrapper_tIbZZZNS0_15and_kernel_cudaERNS_14TensorIteratorEENKUlvE_clEvENKUlvE3_clEvEUlbsE_EEjbLi4ELi4EEEEEvT1_,"a",@progbits
	.sectionflags	@""
	.align	4
.nv.constant0._ZN2at6native13reduce_kernelILi256ELi2ENS0_8ReduceOpIsNS0_14func_wrapper_tIbZZZNS0_15and_kernel_cudaERNS_14TensorIteratorEENKUlvE_clEvENKUlvE3_clEvEUlbsE_EEjbLi4ELi4EEEEEvT1_:
	.zero		1568


//--------------------- .nv.constant0._ZN2at6native13reduce_kernelILi128ELi4ENS0_8ReduceOpIsNS0_14func_wrapper_tIbZZZNS0_15and_kernel_cudaERNS_14TensorIteratorEENKUlvE_clEvENKUlvE3_clEvEUlbsE_EEjbLi4ELi4EEEEEvT1_ --------------------------
	.section	.nv.constant0._ZN2at6native13reduce_kernelILi128ELi4ENS0_8ReduceOpIsNS0_14func_wrapper_tIbZZZNS0_15and_kernel_cudaERNS_14TensorIteratorEENKUlvE_clEvENKUlvE3_clEvEUlbsE_EEjbLi4ELi4EEEEEvT1_,"a",@progbits
	.sectionflags	@""
	.align	4
.nv.constant0._ZN2at6native13reduce_kernelILi128ELi4ENS0_8ReduceOpIsNS0_14func_wrapper_tIbZZZNS0_15and_kernel_cudaERNS_14TensorIteratorEENKUlvE_clEvENKUlvE3_clEvEUlbsE_EEjbLi4ELi4EEEEEvT1_:
	.zero		1568


//--------------------- .nv.constant0._ZN2at6native13reduce_kernelILi512ELi1ENS0_8ReduceOpIlNS0_14func_wrapper_tIbZZZNS0_15and_kernel_cudaERNS_14TensorIteratorEENKUlvE_clEvENKUlvE2_clEvEUlblE_EEjbLi4ELi4EEEEEvT1_ --------------------------
	.section	.nv.constant0._ZN2at6native13reduce_kernelILi512ELi1ENS0_8ReduceOpIlNS0_14func_wrapper_tIbZZZNS0_15and_kernel_cudaERNS_14TensorIteratorEENKUlvE_clEvENKUlvE2_clEvEUlblE_EEjbLi4ELi4EEEEEvT1_,"a",@progbits
	.sectionflags	@""
	.align	4
.nv.constant0._ZN2at6native13reduce_kernelILi512ELi1ENS0_8ReduceOpIlNS0_14func_wrapper_tIbZZZNS0_15and_kernel_cudaERNS_14TensorIteratorEENKUlvE_clEvENKUlvE2_clEvEUlblE_EEjbLi4ELi4EEEEEvT1_:
	.zero		1568


//--------------------- .nv.constant0._ZN2at6native13reduce_kernelILi256ELi2ENS0_8ReduceOpIlNS0_14func_wrapper_tIbZZZNS0_15and_kernel_cudaERNS_14TensorIteratorEENKUlvE_clEvENKUlvE2_clEvEUlblE_EEjbLi4ELi4EEEEEvT1_ --------------------------
	.section	.nv.constant0._ZN2at6native13reduce_kernelILi256ELi2ENS0_8ReduceOpIlNS0_14func_wrapper_tIbZZZNS0_15and_kernel_cudaERNS_14TensorIteratorEENKUlvE_clEvENKUlvE2_clEvEUlblE_EEjbLi4ELi4EEEEEvT1_,"a",@progbits
	.sectionflags	@""
	.align	4
.nv.constant0._ZN2at6native13reduce_kernelILi256ELi2ENS0_8ReduceOpIlNS0_14func_wrapper_tIbZZZNS0_15and_kernel_cudaERNS_14TensorIteratorEENKUlvE_clEvENKUlvE2_clEvEUlblE_EEjbLi4ELi4EEEEEvT1_:
	.zero		1568


//--------------------- .nv.constant0._ZN2at6native13reduce_kernelILi128ELi4ENS0_8ReduceOpIlNS0_14func_wrapper_tIbZZZNS0_15and_kernel_cudaERNS_14TensorIteratorEENKUlvE_clEvENKUlvE2_clEvEUlblE_EEjbLi4ELi4EEEEEvT1_ --------------------------
	.section	.nv.constant0._ZN2at6native13reduce_kernelILi128ELi4ENS0_8ReduceOpIlNS0_14func_wrapper_tIbZZZNS0_15and_kernel_cudaERNS_14TensorIteratorEENKUlvE_clEvENKUlvE2_clEvEUlblE_EEjbLi4ELi4EEEEEvT1_,"a",@progbits
	.sectionflags	@""
	.align	4
.nv.constant0._ZN2at6native13reduce_kernelILi128ELi4ENS0_8ReduceOpIlNS0_14func_wrapper_tIbZZZNS0_15and_kernel_cudaERNS_14TensorIteratorEENKUlvE_clEvENKUlvE2_clEvEUlblE_EEjbLi4ELi4EEEEEvT1_:
	.zero		1568


//--------------------- .nv.constant0._ZN2at6native13reduce_kernelILi512ELi1ENS0_8ReduceOpIiNS0_14func_wrapper_tIbZZZNS0_15and_kernel_cudaERNS_14TensorIteratorEENKUlvE_clEvENKUlvE1_clEvEUlbiE_EEjbLi4ELi4EEEEEvT1_ --------------------------
	.section	.nv.constant0._ZN2at6native13reduce_kernelILi512ELi1ENS0_8ReduceOpIiNS0_14func_wrapper_tIbZZZNS0_15and_kernel_cudaERNS_14TensorIteratorEENKUlvE_clEvENKUlvE1_clEvEUlbiE_EEjbLi4ELi4EEEEEvT1_,"a",@progbits
	.sectionflags	@""
	.align	4
.nv.constant0._ZN2at6native13reduce_kernelILi512ELi1ENS0_8ReduceOpIiNS0_14func_wrapper_tIbZZZNS0_15and_kernel_cudaERNS_14TensorIteratorEENKUlvE_clEvENKUlvE1_clEvEUlbiE_EEjbLi4ELi4EEEEEvT1_:
	.zero		1568


//--------------------- .nv.constant0._ZN2at6native13reduce_kernelILi256ELi2ENS0_8ReduceOpIiNS0_14func_wrapper_tIbZZZNS0_15and_kernel_cudaERNS_14TensorIteratorEENKUlvE_clEvENKUlvE1_clEvEUlbiE_EEjbLi4ELi4EEEEEvT1_ --------------------------
	.section	.nv.constant0._ZN2at6native13reduce_kernelILi256ELi2ENS0_8ReduceOpIiNS0_14func_wrapper_tIbZZZNS0_15and_kernel_cudaERNS_14TensorIteratorEENKUlvE_clEvENKUlvE1_clEvEUlbiE_EEjbLi4ELi4EEEEEvT1_,"a",@progbits
	.sectionflags	@""
	.align	4
.nv.constant0._ZN2at6native13reduce_kernelILi256ELi2ENS0_8ReduceOpIiNS0_14func_wrapper_tIbZZZNS0_15and_kernel_cudaERNS_14TensorIteratorEENKUlvE_clEvENKUlvE1_clEvEUlbiE_EEjbLi4ELi4EEEEEvT1_:
	.zero		1568


//--------------------- .nv.constant0._ZN2at6native13reduce_kernelILi128ELi4ENS0_8ReduceOpIiNS0_14func_wrapper_tIbZZZNS0_15and_kernel_cudaERNS_14TensorIteratorEENKUlvE_clEvENKUlvE1_clEvEUlbiE_EEjbLi4ELi4EEEEEvT1_ --------------------------
	.section	.nv.constant0._ZN2at6native13reduce_kernelILi128ELi4ENS0_8ReduceOpIiNS0_14func_wrapper_tIbZZZNS0_15and_kernel_cudaERNS_14TensorIteratorEENKUlvE_clEvENKUlvE1_clEvEUlbiE_EEjbLi4ELi4EEEEEvT1_,"a",@progbits
	.sectionflags	@""
	.align	4
.nv.constant0._ZN2at6native13reduce_kernelILi128ELi4ENS0_8ReduceOpIiNS0_14func_wrapper_tIbZZZNS0_15and_kernel_cudaERNS_14TensorIteratorEENKUlvE_clEvENKUlvE1_clEvEUlbiE_EEjbLi4ELi4EEEEEvT1_:
	.zero		1568


//--------------------- .nv.constant0._ZN2at6native13reduce_kernelILi512ELi1ENS0_8ReduceOpIaNS0_14func_wrapper_tIbZZZNS0_15and_kernel_cudaERNS_14TensorIteratorEENKUlvE_clEvENKUlvE0_clEvEUlbaE_EEjbLi4ELi4EEEEEvT1_ --------------------------
	.section	.nv.constant0._ZN2at6native13reduce_kernelILi512ELi1ENS0_8ReduceOpIaNS0_14func_wrapper_tIbZZZNS0_15and_kernel_cudaERNS_14TensorIteratorEENKUlvE_clEvENKUlvE0_clEvEUlbaE_EEjbLi4ELi4EEEEEvT1_,"a",@progbits
	.sectionflags	@""
	.align	4
.nv.constant0._ZN2at6native13reduce_kernelILi512ELi1ENS0_8ReduceOpIaNS0_14func_wrapper_tIbZZZNS0_15and_kernel_cudaERNS_14TensorIteratorEENKUlvE_clEvENKUlvE0_clEvEUlbaE_EEjbLi4ELi4EEEEEvT1_:
	.zero		1568


//--------------------- .nv.constant0._ZN2at6native13reduce_kernelILi256ELi2ENS0_8ReduceOpIaNS0_14func_wrapper_tIbZZZNS0_15and_kernel_cudaERNS_14TensorIteratorEENKUlvE_clEvENKUlvE0_clEvEUlbaE_EEjbLi4ELi4EEEEEvT1_ --------------------------
	.section	.nv.constant0._ZN2at6native13reduce_kernelILi256ELi2ENS0_8ReduceOpIaNS0_14func_wrapper_tIbZZZNS0_15and_kernel_cudaERNS_14TensorIteratorEENKUlvE_clEvENKUlvE0_clEvEUlbaE_EEjbLi4ELi4EEEEEvT1_,"a",@progbits
	.sectionflags	@""
	.align	4
.nv.constant0._ZN2at6native13reduce_kernelILi256ELi2ENS0_8ReduceOpIaNS0_14func_wrapper_tIbZZZNS0_15and_kernel_cudaERNS_14TensorIteratorEENKUlvE_clEvENKUlvE0_clEvEUlbaE_EEjbLi4ELi4EEEEEvT1_:
	.zero		1568


//--------------------- .nv.constant0._ZN2at6native13reduce_kernelILi128ELi4ENS0_8ReduceOpIaNS0_14func_wrapper_tIbZZZNS0_15and_kernel_cudaERNS_14TensorIteratorEENKUlvE_clEvENKUlvE0_clEvEUlbaE_EEjbLi4ELi4EEEEEvT1_ --------------------------
	.section	.nv.constant0._ZN2at6native13reduce_kernelILi128ELi4ENS0_8ReduceOpIaNS0_14func_wrapper_tIbZZZNS0_15and_kernel_cudaERNS_14TensorIteratorEENKUlvE_clEvENKUlvE0_clEvEUlbaE_EEjbLi4ELi4EEEEEvT1_,"a",@progbits
	.sectionflags	@""
	.align	4
.nv.constant0._ZN2at6native13reduce_kernelILi128ELi4ENS0_8ReduceOpIaNS0_14func_wrapper_tIbZZZNS0_15and_kernel_cudaERNS_14TensorIteratorEENKUlvE_clEvENKUlvE0_clEvEUlbaE_EEjbLi4ELi4EEEEEvT1_:
	.zero		1568


//--------------------- .nv.constant0._ZN2at6native13reduce_kernelILi512ELi1ENS0_8ReduceOpIhNS0_14func_wrapper_tIbZZZNS0_15and_kernel_cudaERNS_14TensorIteratorEENKUlvE_clEvENKUlvE_clEvEUlbhE_EEjbLi4ELi4EEEEEvT1_ --------------------------
	.section	.nv.constant0._ZN2at6native13reduce_kernelILi512ELi1ENS0_8ReduceOpIhNS0_14func_wrapper_tIbZZZNS0_15and_kernel_cudaERNS_14TensorIteratorEENKUlvE_clEvENKUlvE_clEvEUlbhE_EEjbLi4ELi4EEEEEvT1_,"a",@progbits
	.sectionflags	@""
	.align	4
.nv.constant0._ZN2at6native13reduce_kernelILi512ELi1ENS0_8ReduceOpIhNS0_14func_wrapper_tIbZZZNS0_15and_kernel_cudaERNS_14TensorIteratorEENKUlvE_clEvENKUlvE_clEvEUlbhE_EEjbLi4ELi4EEEEEvT1_:
	.zero		1568


//--------------------- .nv.constant0._ZN2at6native13reduce_kernelILi256ELi2ENS0_8ReduceOpIhNS0_14func_wrapper_tIbZZZNS0_15and_kernel_cudaERNS_14TensorIteratorEENKUlvE_clEvENKUlvE_clEvEUlbhE_EEjbLi4ELi4EEEEEvT1_ --------------------------
	.section	.nv.constant0._ZN2at6native13reduce_kernelILi256ELi2ENS0_8ReduceOpIhNS0_14func_wrapper_tIbZZZNS0_15and_kernel_cudaERNS_14TensorIteratorEENKUlvE_clEvENKUlvE_clEvEUlbhE_EEjbLi4ELi4EEEEEvT1_,"a",@progbits
	.sectionflags	@""
	.align	4
.nv.constant0._ZN2at6native13reduce_kernelILi256ELi2ENS0_8ReduceOpIhNS0_14func_wrapper_tIbZZZNS0_15and_kernel_cudaERNS_14TensorIteratorEENKUlvE_clEvENKUlvE_clEvEUlbhE_EEjbLi4ELi4EEEEEvT1_:
	.zero		1568


//--------------------- .nv.constant0._ZN2at6native13reduce_kernelILi128ELi4ENS0_8ReduceOpIhNS0_14func_wrapper_tIbZZZNS0_15and_kernel_cudaERNS_14TensorIteratorEENKUlvE_clEvENKUlvE_clEvEUlbhE_EEjbLi4ELi4EEEEEvT1_ --------------------------
	.section	.nv.constant0._ZN2at6native13reduce_kernelILi128ELi4ENS0_8ReduceOpIhNS0_14func_wrapper_tIbZZZNS0_15and_kernel_cudaERNS_14TensorIteratorEENKUlvE_clEvENKUlvE_clEvEUlbhE_EEjbLi4ELi4EEEEEvT1_,"a",@progbits
	.sectionflags	@""
	.align	4
.nv.constant0._ZN2at6native13reduce_kernelILi128ELi4ENS0_8ReduceOpIhNS0_14func_wrapper_tIbZZZNS0_15and_kernel_cudaERNS_14TensorIteratorEENKUlvE_clEvENKUlvE_clEvEUlbhE_EEjbLi4ELi4EEEEEvT1_:
	.zero		1568


//--------------------- SYMBOLS --------------------------

	.type		.nv.reservedSmem.offset0,@object
	.size		.nv.reservedSmem.offset0,0x4
	.type		__assertfail,@function
